	.target	sm_90a

	.elftype	@"ET_EXEC"


//--------------------- .note.nv.tkinfo           --------------------------
	.section	.note.nv.tkinfo,"",@"SHT_NOTE"
	.sectionflags	@"SHF_NOTE_NV_TKINFO"
	.tkinfo
        /*0018*/ 	.word	0x00000002
        /*0030*/ 	.string	""
        /*0030*/ 	.string	"ptxas"
        /*0030*/ 	.string	"Cuda compilation tools, release 13.0, V13.0.88"
        /*0030*/ 	.string	"Build cuda_13.0.r13.0/compiler.36424714_0"
        /*0030*/ 	.string	"-arch sm_90a -m 64 "



//--------------------- .note.nv.cuinfo           --------------------------
	.section	.note.nv.cuinfo,"",@"SHT_NOTE"
	.sectionflags	@"SHF_NOTE_NV_CUINFO"
        /*0018*/ 	.short	0x0002
        /*001a*/ 	.short	0x005a
        /*001c*/ 	.short	0x0082
	.zero		2


//--------------------- .nv.info                  --------------------------
	.section	.nv.info,"",@"SHT_CUDA_INFO"
	.align	4


	//----- nvinfo : EIATTR_REGCOUNT
	.align		4
        /*0000*/ 	.byte	0x04, 0x2f
        /*0002*/ 	.short	(.L_54 - .L_53)
	.align		4
.L_53:
        /*0004*/ 	.word	index@(_ZN2at4cuda57_GLOBAL__N__cd6b329d_24_DistributionBernoulli_cu_7537a20d21kernelPointwiseApply2IZNS_6native9templates4cuda28bernoulli_tensor_cuda_kernelIddEEvRKNS_10TensorBaseES9_NS_15PhiloxCudaStateEEUliRdSB_SB_SB_RKdSD_SD_SD_E_dSC_jLi1ELi1ELi4ELi512ELi2EEEvNS0_6detail10TensorInfoIT0_T2_EENSG_IT1_SI_EESI_T_)
        /*0008*/ 	.word	0x0000002a


	//----- nvinfo : EIATTR_FRAME_SIZE
	.align		4
.L_54:
        /*000c*/ 	.byte	0x04, 0x11
        /*000e*/ 	.short	(.L_56 - .L_55)
	.align		4
.L_55:
        /*0010*/ 	.word	index@(_ZN2at4cuda57_GLOBAL__N__cd6b329d_24_DistributionBernoulli_cu_7537a20d21kernelPointwiseApply2IZNS_6native9templates4cuda28bernoulli_tensor_cuda_kernelIddEEvRKNS_10TensorBaseES9_NS_15PhiloxCudaStateEEUliRdSB_SB_SB_RKdSD_SD_SD_E_dSC_jLi1ELi1ELi4ELi512ELi2EEEvNS0_6detail10TensorInfoIT0_T2_EENSG_IT1_SI_EESI_T_)
        /*0014*/ 	.word	0x00000000


	//----- nvinfo : EIATTR_REGCOUNT
	.align		4
.L_56:
        /*0018*/ 	.byte	0x04, 0x2f
        /*001a*/ 	.short	(.L_58 - .L_57)
	.align		4
.L_57:
        /*001c*/ 	.word	index@(_ZN2at4cuda57_GLOBAL__N__cd6b329d_24_DistributionBernoulli_cu_7537a20d21kernelPointwiseApply2IZNS_6native9templates4cuda28bernoulli_tensor_cuda_kernelIddEEvRKNS_10TensorBaseES9_NS_15PhiloxCudaStateEEUliRdSB_SB_SB_RKdSD_SD_SD_E_dSC_jLi1ELi2ELi4ELi512ELi2EEEvNS0_6detail10TensorInfoIT0_T2_EENSG_IT1_SI_EESI_T_)
        /*0020*/ 	.word	0x00000028


	//----- nvinfo : EIATTR_FRAME_SIZE
	.align		4
.L_58:
        /*0024*/ 	.byte	0x04, 0x11
        /*0026*/ 	.short	(.L_60 - .L_59)
	.align		4
.L_59:
        /*0028*/ 	.word	index@(_ZN2at4cuda57_GLOBAL__N__cd6b329d_24_DistributionBernoulli_cu_7537a20d21kernelPointwiseApply2IZNS_6native9templates4cuda28bernoulli_tensor_cuda_kernelIddEEvRKNS_10TensorBaseES9_NS_15PhiloxCudaStateEEUliRdSB_SB_SB_RKdSD_SD_SD_E_dSC_jLi1ELi2ELi4ELi512ELi2EEEvNS0_6detail10TensorInfoIT0_T2_EENSG_IT1_SI_EESI_T_)
        /*002c*/ 	.word	0x00000000


	//----- nvinfo : EIATTR_REGCOUNT
	.align		4
.L_60:
        /*0030*/ 	.byte	0x04, 0x2f
        /*0032*/ 	.short	(.L_62 - .L_61)
	.align		4
.L_61:
        /*0034*/ 	.word	index@(_ZN2at4cuda57_GLOBAL__N__cd6b329d_24_DistributionBernoulli_cu_7537a20d21kernelPointwiseApply2IZNS_6native9templates4cuda28bernoulli_tensor_cuda_kernelIddEEvRKNS_10TensorBaseES9_NS_15PhiloxCudaStateEEUliRdSB_SB_SB_RKdSD_SD_SD_E_dSC_jLi1ELin1ELi4ELi512ELi2EEEvNS0_6detail10TensorInfoIT0_T2_EENSG_IT1_SI_EESI_T_)
        /*0038*/ 	.word	0x00000024


	//----- nvinfo : EIATTR_FRAME_SIZE
	.align		4
.L_62:
        /*003c*/ 	.byte	0x04, 0x11
        /*003e*/ 	.short	(.L_64 - .L_63)
	.align		4
.L_63:
        /*0040*/ 	.word	index@(_ZN2at4cuda57_GLOBAL__N__cd6b329d_24_DistributionBernoulli_cu_7537a20d21kernelPointwiseApply2IZNS_6native9templates4cuda28bernoulli_tensor_cuda_kernelIddEEvRKNS_10TensorBaseES9_NS_15PhiloxCudaStateEEUliRdSB_SB_SB_RKdSD_SD_SD_E_dSC_jLi1ELin1ELi4ELi512ELi2EEEvNS0_6detail10TensorInfoIT0_T2_EENSG_IT1_SI_EESI_T_)
        /*0044*/ 	.word	0x00000000


	//----- nvinfo : EIATTR_REGCOUNT
	.align		4
.L_64:
        /*0048*/ 	.byte	0x04, 0x2f
        /*004a*/ 	.short	(.L_66 - .L_65)
	.align		4
.L_65:
        /*004c*/ 	.word	index@(_ZN2at4cuda57_GLOBAL__N__cd6b329d_24_DistributionBernoulli_cu_7537a20d21kernelPointwiseApply2IZNS_6native9templates4cuda28bernoulli_tensor_cuda_kernelIddEEvRKNS_10TensorBaseES9_NS_15PhiloxCudaStateEEUliRdSB_SB_SB_RKdSD_SD_SD_E_dSC_jLi2ELi1ELi4ELi512ELi2EEEvNS0_6detail10TensorInfoIT0_T2_EENSG_IT1_SI_EESI_T_)
        /*0050*/ 	.word	0x0000002d


	//----- nvinfo : EIATTR_FRAME_SIZE
	.align		4
.L_66:
        /*0054*/ 	.byte	0x04, 0x11
        /*0056*/ 	.short	(.L_68 - .L_67)
	.align		4
.L_67:
        /*0058*/ 	.word	index@(_ZN2at4cuda57_GLOBAL__N__cd6b329d_24_DistributionBernoulli_cu_7537a20d21kernelPointwiseApply2IZNS_6native9templates4cuda28bernoulli_tensor_cuda_kernelIddEEvRKNS_10TensorBaseES9_NS_15PhiloxCudaStateEEUliRdSB_SB_SB_RKdSD_SD_SD_E_dSC_jLi2ELi1ELi4ELi512ELi2EEEvNS0_6detail10TensorInfoIT0_T2_EENSG_IT1_SI_EESI_T_)
        /*005c*/ 	.word	0x00000000


	//----- nvinfo : EIATTR_REGCOUNT
	.align		4
.L_68:
        /*0060*/ 	.byte	0x04, 0x2f
        /*0062*/ 	.short	(.L_70 - .L_69)
	.align		4
.L_69:
        /*0064*/ 	.word	index@(_ZN2at4cuda57_GLOBAL__N__cd6b329d_24_DistributionBernoulli_cu_7537a20d21kernelPointwiseApply2IZNS_6native9templates4cuda28bernoulli_tensor_cuda_kernelIddEEvRKNS_10TensorBaseES9_NS_15PhiloxCudaStateEEUliRdSB_SB_SB_RKdSD_SD_SD_E_dSC_jLi2ELi2ELi4ELi512ELi2EEEvNS0_6detail10TensorInfoIT0_T2_EENSG_IT1_SI_EESI_T_)
        /*0068*/ 	.word	0x0000002d


	//----- nvinfo : EIATTR_FRAME_SIZE
	.align		4
.L_70:
        /*006c*/ 	.byte	0x04, 0x11
        /*006e*/ 	.short	(.L_72 - .L_71)
	.align		4
.L_71:
        /*0070*/ 	.word	index@(_ZN2at4cuda57_GLOBAL__N__cd6b329d_24_DistributionBernoulli_cu_7537a20d21kernelPointwiseApply2IZNS_6native9templates4cuda28bernoulli_tensor_cuda_kernelIddEEvRKNS_10TensorBaseES9_NS_15PhiloxCudaStateEEUliRdSB_SB_SB_RKdSD_SD_SD_E_dSC_jLi2ELi2ELi4ELi512ELi2EEEvNS0_6detail10TensorInfoIT0_T2_EENSG_IT1_SI_EESI_T_)
        /*0074*/ 	.word	0x00000000


	//----- nvinfo : EIATTR_REGCOUNT
	.align		4
.L_72:
        /*0078*/ 	.byte	0x04, 0x2f
        /*007a*/ 	.short	(.L_74 - .L_73)
	.align		4
.L_73:
        /*007c*/ 	.word	index@(_ZN2at4cuda57_GLOBAL__N__cd6b329d_24_DistributionBernoulli_cu_7537a20d21kernelPointwiseApply2IZNS_6native9templates4cuda28bernoulli_tensor_cuda_kernelIddEEvRKNS_10TensorBaseES9_NS_15PhiloxCudaStateEEUliRdSB_SB_SB_RKdSD_SD_SD_E_dSC_jLi2ELin1ELi4ELi512ELi2EEEvNS0_6detail10TensorInfoIT0_T2_EENSG_IT1_SI_EESI_T_)
        /*0080*/ 	.word	0x0000002c


	//----- nvinfo : EIATTR_FRAME_SIZE
	.align		4
.L_74:
        /*0084*/ 	.byte	0x04, 0x11
        /*0086*/ 	.short	(.L_76 - .L_75)
	.align		4
.L_75:
        /*0088*/ 	.word	index@(_ZN2at4cuda57_GLOBAL__N__cd6b329d_24_DistributionBernoulli_cu_7537a20d21kernelPointwiseApply2IZNS_6native9templates4cuda28bernoulli_tensor_cuda_kernelIddEEvRKNS_10TensorBaseES9_NS_15PhiloxCudaStateEEUliRdSB_SB_SB_RKdSD_SD_SD_E_dSC_jLi2ELin1ELi4ELi512ELi2EEEvNS0_6detail10TensorInfoIT0_T2_EENSG_IT1_SI_EESI_T_)
        /*008c*/ 	.word	0x00000000


	//----- nvinfo : EIATTR_REGCOUNT
	.align		4
.L_76:
        /*0090*/ 	.byte	0x04, 0x2f
        /*0092*/ 	.short	(.L_78 - .L_77)
	.align		4
.L_77:
        /*0094*/ 	.word	index@(_ZN2at4cuda57_GLOBAL__N__cd6b329d_24_DistributionBernoulli_cu_7537a20d21kernelPointwiseApply2IZNS_6native9templates4cuda28bernoulli_tensor_cuda_kernelIddEEvRKNS_10TensorBaseES9_NS_15PhiloxCudaStateEEUliRdSB_SB_SB_RKdSD_SD_SD_E_dSC_jLin1ELi1ELi4ELi512ELi2EEEvNS0_6detail10TensorInfoIT0_T2_EENSG_IT1_SI_EESI_T_)
        /*0098*/ 	.word	0x00000025


	//----- nvinfo : EIATTR_FRAME_SIZE
	.align		4
.L_78:
        /*009c*/ 	.byte	0x04, 0x11
        /*009e*/ 	.short	(.L_80 - .L_79)
	.align		4
.L_79:
        /*00a0*/ 	.word	index@(_ZN2at4cuda57_GLOBAL__N__cd6b329d_24_DistributionBernoulli_cu_7537a20d21kernelPointwiseApply2IZNS_6native9templates4cuda28bernoulli_tensor_cuda_kernelIddEEvRKNS_10TensorBaseES9_NS_15PhiloxCudaStateEEUliRdSB_SB_SB_RKdSD_SD_SD_E_dSC_jLin1ELi1ELi4ELi512ELi2EEEvNS0_6detail10TensorInfoIT0_T2_EENSG_IT1_SI_EESI_T_)
        /*00a4*/ 	.word	0x00000000


	//----- nvinfo : EIATTR_REGCOUNT
	.align		4
.L_80:
        /*00a8*/ 	.byte	0x04, 0x2f
        /*00aa*/ 	.short	(.L_82 - .L_81)
	.align		4
.L_81:
        /*00ac*/ 	.word	index@(_ZN2at4cuda57_GLOBAL__N__cd6b329d_24_DistributionBernoulli_cu_7537a20d21kernelPointwiseApply2IZNS_6native9templates4cuda28bernoulli_tensor_cuda_kernelIddEEvRKNS_10TensorBaseES9_NS_15PhiloxCudaStateEEUliRdSB_SB_SB_RKdSD_SD_SD_E_dSC_jLin1ELi2ELi4ELi512ELi2EEEvNS0_6detail10TensorInfoIT0_T2_EENSG_IT1_SI_EESI_T_)
        /*00b0*/ 	.word	0x0000002c


	//----- nvinfo : EIATTR_FRAME_SIZE
	.align		4
.L_82:
        /*00b4*/ 	.byte	0x04, 0x11
        /*00b6*/ 	.short	(.L_84 - .L_83)
	.align		4
.L_83:
        /*00b8*/ 	.word	index@(_ZN2at4cuda57_GLOBAL__N__cd6b329d_24_DistributionBernoulli_cu_7537a20d21kernelPointwiseApply2IZNS_6native9templates4cuda28bernoulli_tensor_cuda_kernelIddEEvRKNS_10TensorBaseES9_NS_15PhiloxCudaStateEEUliRdSB_SB_SB_RKdSD_SD_SD_E_dSC_jLin1ELi2ELi4ELi512ELi2EEEvNS0_6detail10TensorInfoIT0_T2_EENSG_IT1_SI_EESI_T_)
        /*00bc*/ 	.word	0x00000000


	//----- nvinfo : EIATTR_REGCOUNT
	.align		4
.L_84:
        /*00c0*/ 	.byte	0x04, 0x2f
        /*00c2*/ 	.short	(.L_86 - .L_85)
	.align		4
.L_85:
        /*00c4*/ 	.word	index@(_ZN2at4cuda57_GLOBAL__N__cd6b329d_24_DistributionBernoulli_cu_7537a20d21kernelPointwiseApply2IZNS_6native9templates4cuda28bernoulli_tensor_cuda_kernelIddEEvRKNS_10TensorBaseES9_NS_15PhiloxCudaStateEEUliRdSB_SB_SB_RKdSD_SD_SD_E_dSC_jLin1ELin1ELi4ELi512ELi2EEEvNS0_6detail10TensorInfoIT0_T2_EENSG_IT1_SI_EESI_T_)
        /*00c8*/ 	.word	0x0000002c


	//----- nvinfo : EIATTR_FRAME_SIZE
	.align		4
.L_86:
        /*00cc*/ 	.byte	0x04, 0x11
        /*00ce*/ 	.short	(.L_88 - .L_87)
	.align		4
.L_87:
        /*00d0*/ 	.word	index@(_ZN2at4cuda57_GLOBAL__N__cd6b329d_24_DistributionBernoulli_cu_7537a20d21kernelPointwiseApply2IZNS_6native9templates4cuda28bernoulli_tensor_cuda_kernelIddEEvRKNS_10TensorBaseES9_NS_15PhiloxCudaStateEEUliRdSB_SB_SB_RKdSD_SD_SD_E_dSC_jLin1ELin1ELi4ELi512ELi2EEEvNS0_6detail10TensorInfoIT0_T2_EENSG_IT1_SI_EESI_T_)
        /*00d4*/ 	.word	0x00000000


	//----- nvinfo : EIATTR_REGCOUNT
	.align		4
.L_88:
        /*00d8*/ 	.byte	0x04, 0x2f
        /*00da*/ 	.short	(.L_90 - .L_89)
	.align		4
.L_89:
        /*00dc*/ 	.word	index@(_ZN2at4cuda57_GLOBAL__N__cd6b329d_24_DistributionBernoulli_cu_7537a20d21kernelPointwiseApply2IZNS_6native9templates4cuda28bernoulli_tensor_cuda_kernelIddEEvRKNS_10TensorBaseES9_NS_15PhiloxCudaStateEEUliRdSB_SB_SB_RKdSD_SD_SD_E_dSC_mLi1ELi1ELi4ELi512ELi2EEEvNS0_6detail10TensorInfoIT0_T2_EENSG_IT1_SI_EESI_T_)
        /*00e0*/ 	.word	0x0000002e


	//----- nvinfo : EIATTR_FRAME_SIZE
	.align		4
.L_90:
        /*00e4*/ 	.byte	0x04, 0x11
        /*00e6*/ 	.short	(.L_92 - .L_91)
	.align		4
.L_91:
        /*00e8*/ 	.word	index@(_ZN2at4cuda57_GLOBAL__N__cd6b329d_24_DistributionBernoulli_cu_7537a20d21kernelPointwiseApply2IZNS_6native9templates4cuda28bernoulli_tensor_cuda_kernelIddEEvRKNS_10TensorBaseES9_NS_15PhiloxCudaStateEEUliRdSB_SB_SB_RKdSD_SD_SD_E_dSC_mLi1ELi1ELi4ELi512ELi2EEEvNS0_6detail10TensorInfoIT0_T2_EENSG_IT1_SI_EESI_T_)
        /*00ec*/ 	.word	0x00000000


	//----- nvinfo : EIATTR_REGCOUNT
	.align		4
.L_92:
        /*00f0*/ 	.byte	0x04, 0x2f
        /*00f2*/ 	.short	(.L_94 - .L_93)
	.align		4
.L_93:
        /*00f4*/ 	.word	index@(_ZN2at4cuda57_GLOBAL__N__cd6b329d_24_DistributionBernoulli_cu_7537a20d21kernelPointwiseApply2IZNS_6native9templates4cuda28bernoulli_tensor_cuda_kernelIddEEvRKNS_10TensorBaseES9_NS_15PhiloxCudaStateEEUliRdSB_SB_SB_RKdSD_SD_SD_E_dSC_mLin1ELin1ELi4ELi512ELi2EEEvNS0_6detail10TensorInfoIT0_T2_EENSG_IT1_SI_EESI_T_)
        /*00f8*/ 	.word	0x00000030


	//----- nvinfo : EIATTR_FRAME_SIZE
	.align		4
.L_94:
        /*00fc*/ 	.byte	0x04, 0x11
        /*00fe*/ 	.short	(.L_96 - .L_95)
	.align		4
.L_95:
        /*0100*/ 	.word	index@($__internal_50_$__cuda_sm20_div_u64)
        /*0104*/ 	.word	0x00000000


	//----- nvinfo : EIATTR_FRAME_SIZE
	.align		4
.L_96:
        /*0108*/ 	.byte	0x04, 0x11
        /*010a*/ 	.short	(.L_98 - .L_97)
	.align		4
.L_97:
        /*010c*/ 	.word	index@(_ZN2at4cuda57_GLOBAL__N__cd6b329d_24_DistributionBernoulli_cu_7537a20d21kernelPointwiseApply2IZNS_6native9templates4cuda28bernoulli_tensor_cuda_kernelIddEEvRKNS_10TensorBaseES9_NS_15PhiloxCudaStateEEUliRdSB_SB_SB_RKdSD_SD_SD_E_dSC_mLin1ELin1ELi4ELi512ELi2EEEvNS0_6detail10TensorInfoIT0_T2_EENSG_IT1_SI_EESI_T_)
        /*0110*/ 	.word	0x00000000


	//----- nvinfo : EIATTR_REGCOUNT
	.align		4
.L_98:
        /*0114*/ 	.byte	0x04, 0x2f
        /*0116*/ 	.short	(.L_100 - .L_99)
	.align		4
.L_99:
        /*0118*/ 	.word	index@(_ZN2at4cuda57_GLOBAL__N__cd6b329d_24_DistributionBernoulli_cu_7537a20d21kernelPointwiseApply2IZNS_6native9templates4cuda28bernoulli_tensor_cuda_kernelIhfEEvRKNS_10TensorBaseES9_NS_15PhiloxCudaStateEEUliRhSB_SB_SB_RKfSD_SD_SD_E_hSC_jLi1ELi1ELi4ELi512ELi2EEEvNS0_6detail10TensorInfoIT0_T2_EENSG_IT1_SI_EESI_T_)
        /*011c*/ 	.word	0x00000028


	//----- nvinfo : EIATTR_FRAME_SIZE
	.align		4
.L_100:
        /*0120*/ 	.byte	0x04, 0x11
        /*0122*/ 	.short	(.L_102 - .L_101)
	.align		4
.L_101:
        /*0124*/ 	.word	index@(_ZN2at4cuda57_GLOBAL__N__cd6b329d_24_DistributionBernoulli_cu_7537a20d21kernelPointwiseApply2IZNS_6native9templates4cuda28bernoulli_tensor_cuda_kernelIhfEEvRKNS_10TensorBaseES9_NS_15PhiloxCudaStateEEUliRhSB_SB_SB_RKfSD_SD_SD_E_hSC_jLi1ELi1ELi4ELi512ELi2EEEvNS0_6detail10TensorInfoIT0_T2_EENSG_IT1_SI_EESI_T_)
        /*0128*/ 	.word	0x00000000


	//----- nvinfo : EIATTR_REGCOUNT
	.align		4
.L_102:
        /*012c*/ 	.byte	0x04, 0x2f
        /*012e*/ 	.short	(.L_104 - .L_103)
	.align		4
.L_103:
        /*0130*/ 	.word	index@(_ZN2at4cuda57_GLOBAL__N__cd6b329d_24_DistributionBernoulli_cu_7537a20d21kernelPointwiseApply2IZNS_6native9templates4cuda28bernoulli_tensor_cuda_kernelIhfEEvRKNS_10TensorBaseES9_NS_15PhiloxCudaStateEEUliRhSB_SB_SB_RKfSD_SD_SD_E_hSC_jLi1ELi2ELi4ELi512ELi2EEEvNS0_6detail10TensorInfoIT0_T2_EENSG_IT1_SI_EESI_T_)
        /*0134*/ 	.word	0x00000028


	//----- nvinfo : EIATTR_FRAME_SIZE
	.align		4
.L_104:
        /*0138*/ 	.byte	0x04, 0x11
        /*013a*/ 	.short	(.L_106 - .L_105)
	.align		4
.L_105:
        /*013c*/ 	.word	index@(_ZN2at4cuda57_GLOBAL__N__cd6b329d_24_DistributionBernoulli_cu_7537a20d21kernelPointwiseApply2IZNS_6native9templates4cuda28bernoulli_tensor_cuda_kernelIhfEEvRKNS_10TensorBaseES9_NS_15PhiloxCudaStateEEUliRhSB_SB_SB_RKfSD_SD_SD_E_hSC_jLi1ELi2ELi4ELi512ELi2EEEvNS0_6detail10TensorInfoIT0_T2_EENSG_IT1_SI_EESI_T_)
        /*0140*/ 	.word	0x00000000


	//----- nvinfo : EIATTR_REGCOUNT
	.align		4
.L_106:
        /*0144*/ 	.byte	0x04, 0x2f
        /*0146*/ 	.short	(.L_108 - .L_107)
	.align		4
.L_107:
        /*0148*/ 	.word	index@(_ZN2at4cuda57_GLOBAL__N__cd6b329d_24_DistributionBernoulli_cu_7537a20d21kernelPointwiseApply2IZNS_6native9templates4cuda28bernoulli_tensor_cuda_kernelIhfEEvRKNS_10TensorBaseES9_NS_15PhiloxCudaStateEEUliRhSB_SB_SB_RKfSD_SD_SD_E_hSC_jLi1ELin1ELi4ELi512ELi2EEEvNS0_6detail10TensorInfoIT0_T2_EENSG_IT1_SI_EESI_T_)
        /*014c*/ 	.word	0x00000024


	//----- nvinfo : EIATTR_FRAME_SIZE
	.align		4
.L_108:
        /*0150*/ 	.byte	0x04, 0x11
        /*0152*/ 	.short	(.L_110 - .L_109)
	.align		4
.L_109:
        /*0154*/ 	.word	index@(_ZN2at4cuda57_GLOBAL__N__cd6b329d_24_DistributionBernoulli_cu_7537a20d21kernelPointwiseApply2IZNS_6native9templates4cuda28bernoulli_tensor_cuda_kernelIhfEEvRKNS_10TensorBaseES9_NS_15PhiloxCudaStateEEUliRhSB_SB_SB_RKfSD_SD_SD_E_hSC_jLi1ELin1ELi4ELi512ELi2EEEvNS0_6detail10TensorInfoIT0_T2_EENSG_IT1_SI_EESI_T_)
        /*0158*/ 	.word	0x00000000


	//----- nvinfo : EIATTR_REGCOUNT
	.align		4
.L_110:
        /*015c*/ 	.byte	0x04, 0x2f
        /*015e*/ 	.short	(.L_112 - .L_111)
	.align		4
.L_111:
        /*0160*/ 	.word	index@(_ZN2at4cuda57_GLOBAL__N__cd6b329d_24_DistributionBernoulli_cu_7537a20d21kernelPointwiseApply2IZNS_6native9templates4cuda28bernoulli_tensor_cuda_kernelIhfEEvRKNS_10TensorBaseES9_NS_15PhiloxCudaStateEEUliRhSB_SB_SB_RKfSD_SD_SD_E_hSC_jLi2ELi1ELi4ELi512ELi2EEEvNS0_6detail10TensorInfoIT0_T2_EENSG_IT1_SI_EESI_T_)
        /*0164*/ 	.word	0x0000002a


	//----- nvinfo : EIATTR_FRAME_SIZE
	.align		4
.L_112:
        /*0168*/ 	.byte	0x04, 0x11
        /*016a*/ 	.short	(.L_114 - .L_113)
	.align		4
.L_113:
        /*016c*/ 	.word	index@(_ZN2at4cuda57_GLOBAL__N__cd6b329d_24_DistributionBernoulli_cu_7537a20d21kernelPointwiseApply2IZNS_6native9templates4cuda28bernoulli_tensor_cuda_kernelIhfEEvRKNS_10TensorBaseES9_NS_15PhiloxCudaStateEEUliRhSB_SB_SB_RKfSD_SD_SD_E_hSC_jLi2ELi1ELi4ELi512ELi2EEEvNS0_6detail10TensorInfoIT0_T2_EENSG_IT1_SI_EESI_T_)
        /*0170*/ 	.word	0x00000000


	//----- nvinfo : EIATTR_REGCOUNT
	.align		4
.L_114:
        /*0174*/ 	.byte	0x04, 0x2f
        /*0176*/ 	.short	(.L_116 - .L_115)
	.align		4
.L_115:
        /*0178*/ 	.word	index@(_ZN2at4cuda57_GLOBAL__N__cd6b329d_24_DistributionBernoulli_cu_7537a20d21kernelPointwiseApply2IZNS_6native9templates4cuda28bernoulli_tensor_cuda_kernelIhfEEvRKNS_10TensorBaseES9_NS_15PhiloxCudaStateEEUliRhSB_SB_SB_RKfSD_SD_SD_E_hSC_jLi2ELi2ELi4ELi512ELi2EEEvNS0_6detail10TensorInfoIT0_T2_EENSG_IT1_SI_EESI_T_)
        /*017c*/ 	.word	0x0000002a


	//----- nvinfo : EIATTR_FRAME_SIZE
	.align		4
.L_116:
        /*0180*/ 	.byte	0x04, 0x11
        /*0182*/ 	.short	(.L_118 - .L_117)
	.align		4
.L_117:
        /*0184*/ 	.word	index@(_ZN2at4cuda57_GLOBAL__N__cd6b329d_24_DistributionBernoulli_cu_7537a20d21kernelPointwiseApply2IZNS_6native9templates4cuda28bernoulli_tensor_cuda_kernelIhfEEvRKNS_10TensorBaseES9_NS_15PhiloxCudaStateEEUliRhSB_SB_SB_RKfSD_SD_SD_E_hSC_jLi2ELi2ELi4ELi512ELi2EEEvNS0_6detail10TensorInfoIT0_T2_EENSG_IT1_SI_EESI_T_)
        /*0188*/ 	.word	0x00000000


	//----- nvinfo : EIATTR_REGCOUNT
	.align		4
.L_118:
        /*018c*/ 	.byte	0x04, 0x2f
        /*018e*/ 	.short	(.L_120 - .L_119)
	.align		4
.L_119:
        /*0190*/ 	.word	index@(_ZN2at4cuda57_GLOBAL__N__cd6b329d_24_DistributionBernoulli_cu_7537a20d21kernelPointwiseApply2IZNS_6native9templates4cuda28bernoulli_tensor_cuda_kernelIhfEEvRKNS_10TensorBaseES9_NS_15PhiloxCudaStateEEUliRhSB_SB_SB_RKfSD_SD_SD_E_hSC_jLi2ELin1ELi4ELi512ELi2EEEvNS0_6detail10TensorInfoIT0_T2_EENSG_IT1_SI_EESI_T_)
        /*0194*/ 	.word	0x0000002a


	//----- nvinfo : EIATTR_FRAME_SIZE
	.align		4
.L_120:
        /*0198*/ 	.byte	0x04, 0x11
        /*019a*/ 	.short	(.L_122 - .L_121)
	.align		4
.L_121:
        /*019c*/ 	.word	index@(_ZN2at4cuda57_GLOBAL__N__cd6b329d_24_DistributionBernoulli_cu_7537a20d21kernelPointwiseApply2IZNS_6native9templates4cuda28bernoulli_tensor_cuda_kernelIhfEEvRKNS_10TensorBaseES9_NS_15PhiloxCudaStateEEUliRhSB_SB_SB_RKfSD_SD_SD_E_hSC_jLi2ELin1ELi4ELi512ELi2EEEvNS0_6detail10TensorInfoIT0_T2_EENSG_IT1_SI_EESI_T_)
        /*01a0*/ 	.word	0x00000000


	//----- nvinfo : EIATTR_REGCOUNT
	.align		4
.L_122:
        /*01a4*/ 	.byte	0x04, 0x2f
        /*01a6*/ 	.short	(.L_124 - .L_123)
	.align		4
.L_123:
        /*01a8*/ 	.word	index@(_ZN2at4cuda57_GLOBAL__N__cd6b329d_24_DistributionBernoulli_cu_7537a20d21kernelPointwiseApply2IZNS_6native9templates4cuda28bernoulli_tensor_cuda_kernelIhfEEvRKNS_10TensorBaseES9_NS_15PhiloxCudaStateEEUliRhSB_SB_SB_RKfSD_SD_SD_E_hSC_jLin1ELi1ELi4ELi512ELi2EEEvNS0_6detail10TensorInfoIT0_T2_EENSG_IT1_SI_EESI_T_)
        /*01ac*/ 	.word	0x00000025


	//----- nvinfo : EIATTR_FRAME_SIZE
	.align		4
.L_124:
        /*01b0*/ 	.byte	0x04, 0x11
        /*01b2*/ 	.short	(.L_126 - .L_125)
	.align		4
.L_125:
        /*01b4*/ 	.word	index@(_ZN2at4cuda57_GLOBAL__N__cd6b329d_24_DistributionBernoulli_cu_7537a20d21kernelPointwiseApply2IZNS_6native9templates4cuda28bernoulli_tensor_cuda_kernelIhfEEvRKNS_10TensorBaseES9_NS_15PhiloxCudaStateEEUliRhSB_SB_SB_RKfSD_SD_SD_E_hSC_jLin1ELi1ELi4ELi512ELi2EEEvNS0_6detail10TensorInfoIT0_T2_EENSG_IT1_SI_EESI_T_)
        /*01b8*/ 	.word	0x00000000


	//----- nvinfo : EIATTR_REGCOUNT
	.align		4
.L_126:
        /*01bc*/ 	.byte	0x04, 0x2f
        /*01be*/ 	.short	(.L_128 - .L_127)
	.align		4
.L_127:
        /*01c0*/ 	.word	index@(_ZN2at4cuda57_GLOBAL__N__cd6b329d_24_DistributionBernoulli_cu_7537a20d21kernelPointwiseApply2IZNS_6native9templates4cuda28bernoulli_tensor_cuda_kernelIhfEEvRKNS_10TensorBaseES9_NS_15PhiloxCudaStateEEUliRhSB_SB_SB_RKfSD_SD_SD_E_hSC_jLin1ELi2ELi4ELi512ELi2EEEvNS0_6detail10TensorInfoIT0_T2_EENSG_IT1_SI_EESI_T_)
        /*01c4*/ 	.word	0x0000002a


	//----- nvinfo : EIATTR_FRAME_SIZE
	.align		4
.L_128:
        /*01c8*/ 	.byte	0x04, 0x11
        /*01ca*/ 	.short	(.L_130 - .L_129)
	.align		4
.L_129:
        /*01cc*/ 	.word	index@(_ZN2at4cuda57_GLOBAL__N__cd6b329d_24_DistributionBernoulli_cu_7537a20d21kernelPointwiseApply2IZNS_6native9templates4cuda28bernoulli_tensor_cuda_kernelIhfEEvRKNS_10TensorBaseES9_NS_15PhiloxCudaStateEEUliRhSB_SB_SB_RKfSD_SD_SD_E_hSC_jLin1ELi2ELi4ELi512ELi2EEEvNS0_6detail10TensorInfoIT0_T2_EENSG_IT1_SI_EESI_T_)
        /*01d0*/ 	.word	0x00000000


	//----- nvinfo : EIATTR_REGCOUNT
	.align		4
.L_130:
        /*01d4*/ 	.byte	0x04, 0x2f
        /*01d6*/ 	.short	(.L_132 - .L_131)
	.align		4
.L_131:
        /*01d8*/ 	.word	index@(_ZN2at4cuda57_GLOBAL__N__cd6b329d_24_DistributionBernoulli_cu_7537a20d21kernelPointwiseApply2IZNS_6native9templates4cuda28bernoulli_tensor_cuda_kernelIhfEEvRKNS_10TensorBaseES9_NS_15PhiloxCudaStateEEUliRhSB_SB_SB_RKfSD_SD_SD_E_hSC_jLin1ELin1ELi4ELi512ELi2EEEvNS0_6detail10TensorInfoIT0_T2_EENSG_IT1_SI_EESI_T_)
        /*01dc*/ 	.word	0x0000002a


	//----- nvinfo : EIATTR_FRAME_SIZE
	.align		4
.L_132:
        /*01e0*/ 	.byte	0x04, 0x11
        /*01e2*/ 	.short	(.L_134 - .L_133)
	.align		4
.L_133:
        /*01e4*/ 	.word	index@(_ZN2at4cuda57_GLOBAL__N__cd6b329d_24_DistributionBernoulli_cu_7537a20d21kernelPointwiseApply2IZNS_6native9templates4cuda28bernoulli_tensor_cuda_kernelIhfEEvRKNS_10TensorBaseES9_NS_15PhiloxCudaStateEEUliRhSB_SB_SB_RKfSD_SD_SD_E_hSC_jLin1ELin1ELi4ELi512ELi2EEEvNS0_6detail10TensorInfoIT0_T2_EENSG_IT1_SI_EESI_T_)
        /*01e8*/ 	.word	0x00000000


	//----- nvinfo : EIATTR_REGCOUNT
	.align		4
.L_134:
        /*01ec*/ 	.byte	0x04, 0x2f
        /*01ee*/ 	.short	(.L_136 - .L_135)
	.align		4
.L_135:
        /*01f0*/ 	.word	index@(_ZN2at4cuda57_GLOBAL__N__cd6b329d_24_DistributionBernoulli_cu_7537a20d21kernelPointwiseApply2IZNS_6native9templates4cuda28bernoulli_tensor_cuda_kernelIhfEEvRKNS_10TensorBaseES9_NS_15PhiloxCudaStateEEUliRhSB_SB_SB_RKfSD_SD_SD_E_hSC_mLi1ELi1ELi4ELi512ELi2EEEvNS0_6detail10TensorInfoIT0_T2_EENSG_IT1_SI_EESI_T_)
        /*01f4*/ 	.word	0x0000002e


	//----- nvinfo : EIATTR_FRAME_SIZE
	.align		4
.L_136:
        /*01f8*/ 	.byte	0x04, 0x11
        /*01fa*/ 	.short	(.L_138 - .L_137)
	.align		4
.L_137:
        /*01fc*/ 	.word	index@(_ZN2at4cuda57_GLOBAL__N__cd6b329d_24_DistributionBernoulli_cu_7537a20d21kernelPointwiseApply2IZNS_6native9templates4cuda28bernoulli_tensor_cuda_kernelIhfEEvRKNS_10TensorBaseES9_NS_15PhiloxCudaStateEEUliRhSB_SB_SB_RKfSD_SD_SD_E_hSC_mLi1ELi1ELi4ELi512ELi2EEEvNS0_6detail10TensorInfoIT0_T2_EENSG_IT1_SI_EESI_T_)
        /*0200*/ 	.word	0x00000000


	//----- nvinfo : EIATTR_REGCOUNT
	.align		4
.L_138:
        /*0204*/ 	.byte	0x04, 0x2f
        /*0206*/ 	.short	(.L_140 - .L_139)
	.align		4
.L_139:
        /*0208*/ 	.word	index@(_ZN2at4cuda57_GLOBAL__N__cd6b329d_24_DistributionBernoulli_cu_7537a20d21kernelPointwiseApply2IZNS_6native9templates4cuda28bernoulli_tensor_cuda_kernelIhfEEvRKNS_10TensorBaseES9_NS_15PhiloxCudaStateEEUliRhSB_SB_SB_RKfSD_SD_SD_E_hSC_mLin1ELin1ELi4ELi512ELi2EEEvNS0_6detail10TensorInfoIT0_T2_EENSG_IT1_SI_EESI_T_)
        /*020c*/ 	.word	0x00000030


	//----- nvinfo : EIATTR_FRAME_SIZE
	.align		4
.L_140:
        /*0210*/ 	.byte	0x04, 0x11
        /*0212*/ 	.short	(.L_142 - .L_141)
	.align		4
.L_141:
        /*0214*/ 	.word	index@($__internal_49_$__cuda_sm20_div_u64)
        /*0218*/ 	.word	0x00000000


	//----- nvinfo : EIATTR_FRAME_SIZE
	.align		4
.L_142:
        /*021c*/ 	.byte	0x04, 0x11
        /*021e*/ 	.short	(.L_144 - .L_143)
	.align		4
.L_143:
        /*0220*/ 	.word	index@(_ZN2at4cuda57_GLOBAL__N__cd6b329d_24_DistributionBernoulli_cu_7537a20d21kernelPointwiseApply2IZNS_6native9templates4cuda28bernoulli_tensor_cuda_kernelIhfEEvRKNS_10TensorBaseES9_NS_15PhiloxCudaStateEEUliRhSB_SB_SB_RKfSD_SD_SD_E_hSC_mLin1ELin1ELi4ELi512ELi2EEEvNS0_6detail10TensorInfoIT0_T2_EENSG_IT1_SI_EESI_T_)
        /*0224*/ 	.word	0x00000000


	//----- nvinfo : EIATTR_REGCOUNT
	.align		4
.L_144:
        /*0228*/ 	.byte	0x04, 0x2f
        /*022a*/ 	.short	(.L_146 - .L_145)
	.align		4
.L_145:
        /*022c*/ 	.word	index@(_ZN2at4cuda57_GLOBAL__N__cd6b329d_24_DistributionBernoulli_cu_7537a20d21kernelPointwiseApply2IZNS_6native9templates4cuda28bernoulli_tensor_cuda_kernelIafEEvRKNS_10TensorBaseES9_NS_15PhiloxCudaStateEEUliRaSB_SB_SB_RKfSD_SD_SD_E_aSC_jLi1ELi1ELi4ELi512ELi2EEEvNS0_6detail10TensorInfoIT0_T2_EENSG_IT1_SI_EESI_T_)
        /*0230*/ 	.word	0x00000028


	//----- nvinfo : EIATTR_FRAME_SIZE
	.align		4
.L_146:
        /*0234*/ 	.byte	0x04, 0x11
        /*0236*/ 	.short	(.L_148 - .L_147)
	.align		4
.L_147:
        /*0238*/ 	.word	index@(_ZN2at4cuda57_GLOBAL__N__cd6b329d_24_DistributionBernoulli_cu_7537a20d21kernelPointwiseApply2IZNS_6native9templates4cuda28bernoulli_tensor_cuda_kernelIafEEvRKNS_10TensorBaseES9_NS_15PhiloxCudaStateEEUliRaSB_SB_SB_RKfSD_SD_SD_E_aSC_jLi1ELi1ELi4ELi512ELi2EEEvNS0_6detail10TensorInfoIT0_T2_EENSG_IT1_SI_EESI_T_)
        /*023c*/ 	.word	0x00000000


	//----- nvinfo : EIATTR_REGCOUNT
	.align		4
.L_148:
        /*0240*/ 	.byte	0x04, 0x2f
        /*0242*/ 	.short	(.L_150 - .L_149)
	.align		4
.L_149:
        /*0244*/ 	.word	index@(_ZN2at4cuda57_GLOBAL__N__cd6b329d_24_DistributionBernoulli_cu_7537a20d21kernelPointwiseApply2IZNS_6native9templates4cuda28bernoulli_tensor_cuda_kernelIafEEvRKNS_10TensorBaseES9_NS_15PhiloxCudaStateEEUliRaSB_SB_SB_RKfSD_SD_SD_E_aSC_jLi1ELi2ELi4ELi512ELi2EEEvNS0_6detail10TensorInfoIT0_T2_EENSG_IT1_SI_EESI_T_)
        /*0248*/ 	.word	0x00000028


	//----- nvinfo : EIATTR_FRAME_SIZE
	.align		4
.L_150:
        /*024c*/ 	.byte	0x04, 0x11
        /*024e*/ 	.short	(.L_152 - .L_151)
	.align		4
.L_151:
        /*0250*/ 	.word	index@(_ZN2at4cuda57_GLOBAL__N__cd6b329d_24_DistributionBernoulli_cu_7537a20d21kernelPointwiseApply2IZNS_6native9templates4cuda28bernoulli_tensor_cuda_kernelIafEEvRKNS_10TensorBaseES9_NS_15PhiloxCudaStateEEUliRaSB_SB_SB_RKfSD_SD_SD_E_aSC_jLi1ELi2ELi4ELi512ELi2EEEvNS0_6detail10TensorInfoIT0_T2_EENSG_IT1_SI_EESI_T_)
        /*0254*/ 	.word	0x00000000


	//----- nvinfo : EIATTR_REGCOUNT
	.align		4
.L_152:
        /*0258*/ 	.byte	0x04, 0x2f
        /*025a*/ 	.short	(.L_154 - .L_153)
	.align		4
.L_153:
        /*025c*/ 	.word	index@(_ZN2at4cuda57_GLOBAL__N__cd6b329d_24_DistributionBernoulli_cu_7537a20d21kernelPointwiseApply2IZNS_6native9templates4cuda28bernoulli_tensor_cuda_kernelIafEEvRKNS_10TensorBaseES9_NS_15PhiloxCudaStateEEUliRaSB_SB_SB_RKfSD_SD_SD_E_aSC_jLi1ELin1ELi4ELi512ELi2EEEvNS0_6detail10TensorInfoIT0_T2_EENSG_IT1_SI_EESI_T_)
        /*0260*/ 	.word	0x00000024


	//----- nvinfo : EIATTR_FRAME_SIZE
	.align		4
.L_154:
        /*0264*/ 	.byte	0x04, 0x11
        /*0266*/ 	.short	(.L_156 - .L_155)
	.align		4
.L_155:
        /*0268*/ 	.word	index@(_ZN2at4cuda57_GLOBAL__N__cd6b329d_24_DistributionBernoulli_cu_7537a20d21kernelPointwiseApply2IZNS_6native9templates4cuda28bernoulli_tensor_cuda_kernelIafEEvRKNS_10TensorBaseES9_NS_15PhiloxCudaStateEEUliRaSB_SB_SB_RKfSD_SD_SD_E_aSC_jLi1ELin1ELi4ELi512ELi2EEEvNS0_6detail10TensorInfoIT0_T2_EENSG_IT1_SI_EESI_T_)
        /*026c*/ 	.word	0x00000000


	//----- nvinfo : EIATTR_REGCOUNT
	.align		4
.L_156:
        /*0270*/ 	.byte	0x04, 0x2f
        /*0272*/ 	.short	(.L_158 - .L_157)
	.align		4
.L_157:
        /*0274*/ 	.word	index@(_ZN2at4cuda57_GLOBAL__N__cd6b329d_24_DistributionBernoulli_cu_7537a20d21kernelPointwiseApply2IZNS_6native9templates4cuda28bernoulli_tensor_cuda_kernelIafEEvRKNS_10TensorBaseES9_NS_15PhiloxCudaStateEEUliRaSB_SB_SB_RKfSD_SD_SD_E_aSC_jLi2ELi1ELi4ELi512ELi2EEEvNS0_6detail10TensorInfoIT0_T2_EENSG_IT1_SI_EESI_T_)
        /*0278*/ 	.word	0x0000002a


	//----- nvinfo : EIATTR_FRAME_SIZE
	.align		4
.L_158:
        /*027c*/ 	.byte	0x04, 0x11
        /*027e*/ 	.short	(.L_160 - .L_159)
	.align		4
.L_159:
        /*0280*/ 	.word	index@(_ZN2at4cuda57_GLOBAL__N__cd6b329d_24_DistributionBernoulli_cu_7537a20d21kernelPointwiseApply2IZNS_6native9templates4cuda28bernoulli_tensor_cuda_kernelIafEEvRKNS_10TensorBaseES9_NS_15PhiloxCudaStateEEUliRaSB_SB_SB_RKfSD_SD_SD_E_aSC_jLi2ELi1ELi4ELi512ELi2EEEvNS0_6detail10TensorInfoIT0_T2_EENSG_IT1_SI_EESI_T_)
        /*0284*/ 	.word	0x00000000


	//----- nvinfo : EIATTR_REGCOUNT
	.align		4
.L_160:
        /*0288*/ 	.byte	0x04, 0x2f
        /*028a*/ 	.short	(.L_162 - .L_161)
	.align		4
.L_161:
        /*028c*/ 	.word	index@(_ZN2at4cuda57_GLOBAL__N__cd6b329d_24_DistributionBernoulli_cu_7537a20d21kernelPointwiseApply2IZNS_6native9templates4cuda28bernoulli_tensor_cuda_kernelIafEEvRKNS_10TensorBaseES9_NS_15PhiloxCudaStateEEUliRaSB_SB_SB_RKfSD_SD_SD_E_aSC_jLi2ELi2ELi4ELi512ELi2EEEvNS0_6detail10TensorInfoIT0_T2_EENSG_IT1_SI_EESI_T_)
        /*0290*/ 	.word	0x0000002a


	//----- nvinfo : EIATTR_FRAME_SIZE
	.align		4
.L_162:
        /*0294*/ 	.byte	0x04, 0x11
        /*0296*/ 	.short	(.L_164 - .L_163)
	.align		4
.L_163:
        /*0298*/ 	.word	index@(_ZN2at4cuda57_GLOBAL__N__cd6b329d_24_DistributionBernoulli_cu_7537a20d21kernelPointwiseApply2IZNS_6native9templates4cuda28bernoulli_tensor_cuda_kernelIafEEvRKNS_10TensorBaseES9_NS_15PhiloxCudaStateEEUliRaSB_SB_SB_RKfSD_SD_SD_E_aSC_jLi2ELi2ELi4ELi512ELi2EEEvNS0_6detail10TensorInfoIT0_T2_EENSG_IT1_SI_EESI_T_)
        /*029c*/ 	.word	0x00000000


	//----- nvinfo : EIATTR_REGCOUNT
	.align		4
.L_164:
        /*02a0*/ 	.byte	0x04, 0x2f
        /*02a2*/ 	.short	(.L_166 - .L_165)
	.align		4
.L_165:
        /*02a4*/ 	.word	index@(_ZN2at4cuda57_GLOBAL__N__cd6b329d_24_DistributionBernoulli_cu_7537a20d21kernelPointwiseApply2IZNS_6native9templates4cuda28bernoulli_tensor_cuda_kernelIafEEvRKNS_10TensorBaseES9_NS_15PhiloxCudaStateEEUliRaSB_SB_SB_RKfSD_SD_SD_E_aSC_jLi2ELin1ELi4ELi512ELi2EEEvNS0_6detail10TensorInfoIT0_T2_EENSG_IT1_SI_EESI_T_)
        /*02a8*/ 	.word	0x0000002a


	//----- nvinfo : EIATTR_FRAME_SIZE
	.align		4
.L_166:
        /*02ac*/ 	.byte	0x04, 0x11
        /*02ae*/ 	.short	(.L_168 - .L_167)
	.align		4
.L_167:
        /*02b0*/ 	.word	index@(_ZN2at4cuda57_GLOBAL__N__cd6b329d_24_DistributionBernoulli_cu_7537a20d21kernelPointwiseApply2IZNS_6native9templates4cuda28bernoulli_tensor_cuda_kernelIafEEvRKNS_10TensorBaseES9_NS_15PhiloxCudaStateEEUliRaSB_SB_SB_RKfSD_SD_SD_E_aSC_jLi2ELin1ELi4ELi512ELi2EEEvNS0_6detail10TensorInfoIT0_T2_EENSG_IT1_SI_EESI_T_)
        /*02b4*/ 	.word	0x00000000


	//----- nvinfo : EIATTR_REGCOUNT
	.align		4
.L_168:
        /*02b8*/ 	.byte	0x04, 0x2f
        /*02ba*/ 	.short	(.L_170 - .L_169)
	.align		4
.L_169:
        /*02bc*/ 	.word	index@(_ZN2at4cuda57_GLOBAL__N__cd6b329d_24_DistributionBernoulli_cu_7537a20d21kernelPointwiseApply2IZNS_6native9templates4cuda28bernoulli_tensor_cuda_kernelIafEEvRKNS_10TensorBaseES9_NS_15PhiloxCudaStateEEUliRaSB_SB_SB_RKfSD_SD_SD_E_aSC_jLin1ELi1ELi4ELi512ELi2EEEvNS0_6detail10TensorInfoIT0_T2_EENSG_IT1_SI_EESI_T_)
        /*02c0*/ 	.word	0x00000025


	//----- nvinfo : EIATTR_FRAME_SIZE
	.align		4
.L_170:
        /*02c4*/ 	.byte	0x04, 0x11
        /*02c6*/ 	.short	(.L_172 - .L_171)
	.align		4
.L_171:
        /*02c8*/ 	.word	index@(_ZN2at4cuda57_GLOBAL__N__cd6b329d_24_DistributionBernoulli_cu_7537a20d21kernelPointwiseApply2IZNS_6native9templates4cuda28bernoulli_tensor_cuda_kernelIafEEvRKNS_10TensorBaseES9_NS_15PhiloxCudaStateEEUliRaSB_SB_SB_RKfSD_SD_SD_E_aSC_jLin1ELi1ELi4ELi512ELi2EEEvNS0_6detail10TensorInfoIT0_T2_EENSG_IT1_SI_EESI_T_)
        /*02cc*/ 	.word	0x00000000


	//----- nvinfo : EIATTR_REGCOUNT
	.align		4
.L_172:
        /*02d0*/ 	.byte	0x04, 0x2f
        /*02d2*/ 	.short	(.L_174 - .L_173)
	.align		4
.L_173:
        /*02d4*/ 	.word	index@(_ZN2at4cuda57_GLOBAL__N__cd6b329d_24_DistributionBernoulli_cu_7537a20d21kernelPointwiseApply2IZNS_6native9templates4cuda28bernoulli_tensor_cuda_kernelIafEEvRKNS_10TensorBaseES9_NS_15PhiloxCudaStateEEUliRaSB_SB_SB_RKfSD_SD_SD_E_aSC_jLin1ELi2ELi4ELi512ELi2EEEvNS0_6detail10TensorInfoIT0_T2_EENSG_IT1_SI_EESI_T_)
        /*02d8*/ 	.word	0x0000002a


	//----- nvinfo : EIATTR_FRAME_SIZE
	.align		4
.L_174:
        /*02dc*/ 	.byte	0x04, 0x11
        /*02de*/ 	.short	(.L_176 - .L_175)
	.align		4
.L_175:
        /*02e0*/ 	.word	index@(_ZN2at4cuda57_GLOBAL__N__cd6b329d_24_DistributionBernoulli_cu_7537a20d21kernelPointwiseApply2IZNS_6native9templates4cuda28bernoulli_tensor_cuda_kernelIafEEvRKNS_10TensorBaseES9_NS_15PhiloxCudaStateEEUliRaSB_SB_SB_RKfSD_SD_SD_E_aSC_jLin1ELi2ELi4ELi512ELi2EEEvNS0_6detail10TensorInfoIT0_T2_EENSG_IT1_SI_EESI_T_)
        /*02e4*/ 	.word	0x00000000


	//----- nvinfo : EIATTR_REGCOUNT
	.align		4
.L_176:
        /*02e8*/ 	.byte	0x04, 0x2f
        /*02ea*/ 	.short	(.L_178 - .L_177)
	.align		4
.L_177:
        /*02ec*/ 	.word	index@(_ZN2at4cuda57_GLOBAL__N__cd6b329d_24_DistributionBernoulli_cu_7537a20d21kernelPointwiseApply2IZNS_6native9templates4cuda28bernoulli_tensor_cuda_kernelIafEEvRKNS_10TensorBaseES9_NS_15PhiloxCudaStateEEUliRaSB_SB_SB_RKfSD_SD_SD_E_aSC_jLin1ELin1ELi4ELi512ELi2EEEvNS0_6detail10TensorInfoIT0_T2_EENSG_IT1_SI_EESI_T_)
        /*02f0*/ 	.word	0x0000002a


	//----- nvinfo : EIATTR_FRAME_SIZE
	.align		4
.L_178:
        /*02f4*/ 	.byte	0x04, 0x11
        /*02f6*/ 	.short	(.L_180 - .L_179)
	.align		4
.L_179:
        /*02f8*/ 	.word	index@(_ZN2at4cuda57_GLOBAL__N__cd6b329d_24_DistributionBernoulli_cu_7537a20d21kernelPointwiseApply2IZNS_6native9templates4cuda28bernoulli_tensor_cuda_kernelIafEEvRKNS_10TensorBaseES9_NS_15PhiloxCudaStateEEUliRaSB_SB_SB_RKfSD_SD_SD_E_aSC_jLin1ELin1ELi4ELi512ELi2EEEvNS0_6detail10TensorInfoIT0_T2_EENSG_IT1_SI_EESI_T_)
        /*02fc*/ 	.word	0x00000000


	//----- nvinfo : EIATTR_REGCOUNT
	.align		4
.L_180:
        /*0300*/ 	.byte	0x04, 0x2f
        /*0302*/ 	.short	(.L_182 - .L_181)
	.align		4
.L_181:
        /*0304*/ 	.word	index@(_ZN2at4cuda57_GLOBAL__N__cd6b329d_24_DistributionBernoulli_cu_7537a20d21kernelPointwiseApply2IZNS_6native9templates4cuda28bernoulli_tensor_cuda_kernelIafEEvRKNS_10TensorBaseES9_NS_15PhiloxCudaStateEEUliRaSB_SB_SB_RKfSD_SD_SD_E_aSC_mLi1ELi1ELi4ELi512ELi2EEEvNS0_6detail10TensorInfoIT0_T2_EENSG_IT1_SI_EESI_T_)
        /*0308*/ 	.word	0x0000002e


	//----- nvinfo : EIATTR_FRAME_SIZE
	.align		4
.L_182:
        /*030c*/ 	.byte	0x04, 0x11
        /*030e*/ 	.short	(.L_184 - .L_183)
	.align		4
.L_183:
        /*0310*/ 	.word	index@(_ZN2at4cuda57_GLOBAL__N__cd6b329d_24_DistributionBernoulli_cu_7537a20d21kernelPointwiseApply2IZNS_6native9templates4cuda28bernoulli_tensor_cuda_kernelIafEEvRKNS_10TensorBaseES9_NS_15PhiloxCudaStateEEUliRaSB_SB_SB_RKfSD_SD_SD_E_aSC_mLi1ELi1ELi4ELi512ELi2EEEvNS0_6detail10TensorInfoIT0_T2_EENSG_IT1_SI_EESI_T_)
        /*0314*/ 	.word	0x00000000


	//----- nvinfo : EIATTR_REGCOUNT
	.align		4
.L_184:
        /*0318*/ 	.byte	0x04, 0x2f
        /*031a*/ 	.short	(.L_186 - .L_185)
	.align		4
.L_185:
        /*031c*/ 	.word	index@(_ZN2at4cuda57_GLOBAL__N__cd6b329d_24_DistributionBernoulli_cu_7537a20d21kernelPointwiseApply2IZNS_6native9templates4cuda28bernoulli_tensor_cuda_kernelIafEEvRKNS_10TensorBaseES9_NS_15PhiloxCudaStateEEUliRaSB_SB_SB_RKfSD_SD_SD_E_aSC_mLin1ELin1ELi4ELi512ELi2EEEvNS0_6detail10TensorInfoIT0_T2_EENSG_IT1_SI_EESI_T_)
        /*0320*/ 	.word	0x00000030


	//----- nvinfo : EIATTR_FRAME_SIZE
	.align		4
.L_186:
        /*0324*/ 	.byte	0x04, 0x11
        /*0326*/ 	.short	(.L_188 - .L_187)
	.align		4
.L_187:
        /*0328*/ 	.word	index@($__internal_48_$__cuda_sm20_div_u64)
        /*032c*/ 	.word	0x00000000


	//----- nvinfo : EIATTR_FRAME_SIZE
	.align		4
.L_188:
        /*0330*/ 	.byte	0x04, 0x11
        /*0332*/ 	.short	(.L_190 - .L_189)
	.align		4
.L_189:
        /*0334*/ 	.word	index@(_ZN2at4cuda57_GLOBAL__N__cd6b329d_24_DistributionBernoulli_cu_7537a20d21kernelPointwiseApply2IZNS_6native9templates4cuda28bernoulli_tensor_cuda_kernelIafEEvRKNS_10TensorBaseES9_NS_15PhiloxCudaStateEEUliRaSB_SB_SB_RKfSD_SD_SD_E_aSC_mLin1ELin1ELi4ELi512ELi2EEEvNS0_6detail10TensorInfoIT0_T2_EENSG_IT1_SI_EESI_T_)
        /*0338*/ 	.word	0x00000000


	//----- nvinfo : EIATTR_REGCOUNT
	.align		4
.L_190:
        /*033c*/ 	.byte	0x04, 0x2f
        /*033e*/ 	.short	(.L_192 - .L_191)
	.align		4
.L_191:
        /*0340*/ 	.word	index@(_ZN2at4cuda57_GLOBAL__N__cd6b329d_24_DistributionBernoulli_cu_7537a20d21kernelPointwiseApply2IZNS_6native9templates4cuda28bernoulli_tensor_cuda_kernelIifEEvRKNS_10TensorBaseES9_NS_15PhiloxCudaStateEEUliRiSB_SB_SB_RKfSD_SD_SD_E_iSC_jLi1ELi1ELi4ELi512ELi2EEEvNS0_6detail10TensorInfoIT0_T2_EENSG_IT1_SI_EESI_T_)
        /*0344*/ 	.word	0x0000002a


	//----- nvinfo : EIATTR_FRAME_SIZE
	.align		4
.L_192:
        /*0348*/ 	.byte	0x04, 0x11
        /*034a*/ 	.short	(.L_194 - .L_193)
	.align		4
.L_193:
        /*034c*/ 	.word	index@(_ZN2at4cuda57_GLOBAL__N__cd6b329d_24_DistributionBernoulli_cu_7537a20d21kernelPointwiseApply2IZNS_6native9templates4cuda28bernoulli_tensor_cuda_kernelIifEEvRKNS_10TensorBaseES9_NS_15PhiloxCudaStateEEUliRiSB_SB_SB_RKfSD_SD_SD_E_iSC_jLi1ELi1ELi4ELi512ELi2EEEvNS0_6detail10TensorInfoIT0_T2_EENSG_IT1_SI_EESI_T_)
        /*0350*/ 	.word	0x00000000


	//----- nvinfo : EIATTR_REGCOUNT
	.align		4
.L_194:
        /*0354*/ 	.byte	0x04, 0x2f
        /*0356*/ 	.short	(.L_196 - .L_195)
	.align		4
.L_195:
        /*0358*/ 	.word	index@(_ZN2at4cuda57_GLOBAL__N__cd6b329d_24_DistributionBernoulli_cu_7537a20d21kernelPointwiseApply2IZNS_6native9templates4cuda28bernoulli_tensor_cuda_kernelIifEEvRKNS_10TensorBaseES9_NS_15PhiloxCudaStateEEUliRiSB_SB_SB_RKfSD_SD_SD_E_iSC_jLi1ELi2ELi4ELi512ELi2EEEvNS0_6detail10TensorInfoIT0_T2_EENSG_IT1_SI_EESI_T_)
        /*035c*/ 	.word	0x00000028


	//----- nvinfo : EIATTR_FRAME_SIZE
	.align		4
.L_196:
        /*0360*/ 	.byte	0x04, 0x11
        /*0362*/ 	.short	(.L_198 - .L_197)
	.align		4
.L_197:
        /*0364*/ 	.word	index@(_ZN2at4cuda57_GLOBAL__N__cd6b329d_24_DistributionBernoulli_cu_7537a20d21kernelPointwiseApply2IZNS_6native9templates4cuda28bernoulli_tensor_cuda_kernelIifEEvRKNS_10TensorBaseES9_NS_15PhiloxCudaStateEEUliRiSB_SB_SB_RKfSD_SD_SD_E_iSC_jLi1ELi2ELi4ELi512ELi2EEEvNS0_6detail10TensorInfoIT0_T2_EENSG_IT1_SI_EESI_T_)
        /*0368*/ 	.word	0x00000000


	//----- nvinfo : EIATTR_REGCOUNT
	.align		4
.L_198:
        /*036c*/ 	.byte	0x04, 0x2f
        /*036e*/ 	.short	(.L_200 - .L_199)
	.align		4
.L_199:
        /*0370*/ 	.word	index@(_ZN2at4cuda57_GLOBAL__N__cd6b329d_24_DistributionBernoulli_cu_7537a20d21kernelPointwiseApply2IZNS_6native9templates4cuda28bernoulli_tensor_cuda_kernelIifEEvRKNS_10TensorBaseES9_NS_15PhiloxCudaStateEEUliRiSB_SB_SB_RKfSD_SD_SD_E_iSC_jLi1ELin1ELi4ELi512ELi2EEEvNS0_6detail10TensorInfoIT0_T2_EENSG_IT1_SI_EESI_T_)
        /*0374*/ 	.word	0x00000024


	//----- nvinfo : EIATTR_FRAME_SIZE
	.align		4
.L_200:
        /*0378*/ 	.byte	0x04, 0x11
        /*037a*/ 	.short	(.L_202 - .L_201)
	.align		4
.L_201:
        /*037c*/ 	.word	index@(_ZN2at4cuda57_GLOBAL__N__cd6b329d_24_DistributionBernoulli_cu_7537a20d21kernelPointwiseApply2IZNS_6native9templates4cuda28bernoulli_tensor_cuda_kernelIifEEvRKNS_10TensorBaseES9_NS_15PhiloxCudaStateEEUliRiSB_SB_SB_RKfSD_SD_SD_E_iSC_jLi1ELin1ELi4ELi512ELi2EEEvNS0_6detail10TensorInfoIT0_T2_EENSG_IT1_SI_EESI_T_)
        /*0380*/ 	.word	0x00000000


	//----- nvinfo : EIATTR_REGCOUNT
	.align		4
.L_202:
        /*0384*/ 	.byte	0x04, 0x2f
        /*0386*/ 	.short	(.L_204 - .L_203)
	.align		4
.L_203:
        /*0388*/ 	.word	index@(_ZN2at4cuda57_GLOBAL__N__cd6b329d_24_DistributionBernoulli_cu_7537a20d21kernelPointwiseApply2IZNS_6native9templates4cuda28bernoulli_tensor_cuda_kernelIifEEvRKNS_10TensorBaseES9_NS_15PhiloxCudaStateEEUliRiSB_SB_SB_RKfSD_SD_SD_E_iSC_jLi2ELi1ELi4ELi512ELi2EEEvNS0_6detail10TensorInfoIT0_T2_EENSG_IT1_SI_EESI_T_)
        /*038c*/ 	.word	0x0000002d


	//----- nvinfo : EIATTR_FRAME_SIZE
	.align		4
.L_204:
        /*0390*/ 	.byte	0x04, 0x11
        /*0392*/ 	.short	(.L_206 - .L_205)
	.align		4
.L_205:
        /*0394*/ 	.word	index@(_ZN2at4cuda57_GLOBAL__N__cd6b329d_24_DistributionBernoulli_cu_7537a20d21kernelPointwiseApply2IZNS_6native9templates4cuda28bernoulli_tensor_cuda_kernelIifEEvRKNS_10TensorBaseES9_NS_15PhiloxCudaStateEEUliRiSB_SB_SB_RKfSD_SD_SD_E_iSC_jLi2ELi1ELi4ELi512ELi2EEEvNS0_6detail10TensorInfoIT0_T2_EENSG_IT1_SI_EESI_T_)
        /*0398*/ 	.word	0x00000000


	//----- nvinfo : EIATTR_REGCOUNT
	.align		4
.L_206:
        /*039c*/ 	.byte	0x04, 0x2f
        /*039e*/ 	.short	(.L_208 - .L_207)
	.align		4
.L_207:
        /*03a0*/ 	.word	index@(_ZN2at4cuda57_GLOBAL__N__cd6b329d_24_DistributionBernoulli_cu_7537a20d21kernelPointwiseApply2IZNS_6native9templates4cuda28bernoulli_tensor_cuda_kernelIifEEvRKNS_10TensorBaseES9_NS_15PhiloxCudaStateEEUliRiSB_SB_SB_RKfSD_SD_SD_E_iSC_jLi2ELi2ELi4ELi512ELi2EEEvNS0_6detail10TensorInfoIT0_T2_EENSG_IT1_SI_EESI_T_)
        /*03a4*/ 	.word	0x0000002d


	//----- nvinfo : EIATTR_FRAME_SIZE
	.align		4
.L_208:
        /*03a8*/ 	.byte	0x04, 0x11
        /*03aa*/ 	.short	(.L_210 - .L_209)
	.align		4
.L_209:
        /*03ac*/ 	.word	index@(_ZN2at4cuda57_GLOBAL__N__cd6b329d_24_DistributionBernoulli_cu_7537a20d21kernelPointwiseApply2IZNS_6native9templates4cuda28bernoulli_tensor_cuda_kernelIifEEvRKNS_10TensorBaseES9_NS_15PhiloxCudaStateEEUliRiSB_SB_SB_RKfSD_SD_SD_E_iSC_jLi2ELi2ELi4ELi512ELi2EEEvNS0_6detail10TensorInfoIT0_T2_EENSG_IT1_SI_EESI_T_)
        /*03b0*/ 	.word	0x00000000


	//----- nvinfo : EIATTR_REGCOUNT
	.align		4
.L_210:
        /*03b4*/ 	.byte	0x04, 0x2f
        /*03b6*/ 	.short	(.L_212 - .L_211)
	.align		4
.L_211:
        /*03b8*/ 	.word	index@(_ZN2at4cuda57_GLOBAL__N__cd6b329d_24_DistributionBernoulli_cu_7537a20d21kernelPointwiseApply2IZNS_6native9templates4cuda28bernoulli_tensor_cuda_kernelIifEEvRKNS_10TensorBaseES9_NS_15PhiloxCudaStateEEUliRiSB_SB_SB_RKfSD_SD_SD_E_iSC_jLi2ELin1ELi4ELi512ELi2EEEvNS0_6detail10TensorInfoIT0_T2_EENSG_IT1_SI_EESI_T_)
        /*03bc*/ 	.word	0x0000002c


	//----- nvinfo : EIATTR_FRAME_SIZE
	.align		4
.L_212:
        /*03c0*/ 	.byte	0x04, 0x11
        /*03c2*/ 	.short	(.L_214 - .L_213)
	.align		4
.L_213:
        /*03c4*/ 	.word	index@(_ZN2at4cuda57_GLOBAL__N__cd6b329d_24_DistributionBernoulli_cu_7537a20d21kernelPointwiseApply2IZNS_6native9templates4cuda28bernoulli_tensor_cuda_kernelIifEEvRKNS_10TensorBaseES9_NS_15PhiloxCudaStateEEUliRiSB_SB_SB_RKfSD_SD_SD_E_iSC_jLi2ELin1ELi4ELi512ELi2EEEvNS0_6detail10TensorInfoIT0_T2_EENSG_IT1_SI_EESI_T_)
        /*03c8*/ 	.word	0x00000000


	//----- nvinfo : EIATTR_REGCOUNT
	.align		4
.L_214:
        /*03cc*/ 	.byte	0x04, 0x2f
        /*03ce*/ 	.short	(.L_216 - .L_215)
	.align		4
.L_215:
        /*03d0*/ 	.word	index@(_ZN2at4cuda57_GLOBAL__N__cd6b329d_24_DistributionBernoulli_cu_7537a20d21kernelPointwiseApply2IZNS_6native9templates4cuda28bernoulli_tensor_cuda_kernelIifEEvRKNS_10TensorBaseES9_NS_15PhiloxCudaStateEEUliRiSB_SB_SB_RKfSD_SD_SD_E_iSC_jLin1ELi1ELi4ELi512ELi2EEEvNS0_6detail10TensorInfoIT0_T2_EENSG_IT1_SI_EESI_T_)
        /*03d4*/ 	.word	0x00000025


	//----- nvinfo : EIATTR_FRAME_SIZE
	.align		4
.L_216:
        /*03d8*/ 	.byte	0x04, 0x11
        /*03da*/ 	.short	(.L_218 - .L_217)
	.align		4
.L_217:
        /*03dc*/ 	.word	index@(_ZN2at4cuda57_GLOBAL__N__cd6b329d_24_DistributionBernoulli_cu_7537a20d21kernelPointwiseApply2IZNS_6native9templates4cuda28bernoulli_tensor_cuda_kernelIifEEvRKNS_10TensorBaseES9_NS_15PhiloxCudaStateEEUliRiSB_SB_SB_RKfSD_SD_SD_E_iSC_jLin1ELi1ELi4ELi512ELi2EEEvNS0_6detail10TensorInfoIT0_T2_EENSG_IT1_SI_EESI_T_)
        /*03e0*/ 	.word	0x00000000


	//----- nvinfo : EIATTR_REGCOUNT
	.align		4
.L_218:
        /*03e4*/ 	.byte	0x04, 0x2f
        /*03e6*/ 	.short	(.L_220 - .L_219)
	.align		4
.L_219:
        /*03e8*/ 	.word	index@(_ZN2at4cuda57_GLOBAL__N__cd6b329d_24_DistributionBernoulli_cu_7537a20d21kernelPointwiseApply2IZNS_6native9templates4cuda28bernoulli_tensor_cuda_kernelIifEEvRKNS_10TensorBaseES9_NS_15PhiloxCudaStateEEUliRiSB_SB_SB_RKfSD_SD_SD_E_iSC_jLin1ELi2ELi4ELi512ELi2EEEvNS0_6detail10TensorInfoIT0_T2_EENSG_IT1_SI_EESI_T_)
        /*03ec*/ 	.word	0x0000002c


	//----- nvinfo : EIATTR_FRAME_SIZE
	.align		4
.L_220:
        /*03f0*/ 	.byte	0x04, 0x11
        /*03f2*/ 	.short	(.L_222 - .L_221)
	.align		4
.L_221:
        /*03f4*/ 	.word	index@(_ZN2at4cuda57_GLOBAL__N__cd6b329d_24_DistributionBernoulli_cu_7537a20d21kernelPointwiseApply2IZNS_6native9templates4cuda28bernoulli_tensor_cuda_kernelIifEEvRKNS_10TensorBaseES9_NS_15PhiloxCudaStateEEUliRiSB_SB_SB_RKfSD_SD_SD_E_iSC_jLin1ELi2ELi4ELi512ELi2EEEvNS0_6detail10TensorInfoIT0_T2_EENSG_IT1_SI_EESI_T_)
        /*03f8*/ 	.word	0x00000000


	//----- nvinfo : EIATTR_REGCOUNT
	.align		4
.L_222:
        /*03fc*/ 	.byte	0x04, 0x2f
        /*03fe*/ 	.short	(.L_224 - .L_223)
	.align		4
.L_223:
        /*0400*/ 	.word	index@(_ZN2at4cuda57_GLOBAL__N__cd6b329d_24_DistributionBernoulli_cu_7537a20d21kernelPointwiseApply2IZNS_6native9templates4cuda28bernoulli_tensor_cuda_kernelIifEEvRKNS_10TensorBaseES9_NS_15PhiloxCudaStateEEUliRiSB_SB_SB_RKfSD_SD_SD_E_iSC_jLin1ELin1ELi4ELi512ELi2EEEvNS0_6detail10TensorInfoIT0_T2_EENSG_IT1_SI_EESI_T_)
        /*0404*/ 	.word	0x0000002c


	//----- nvinfo : EIATTR_FRAME_SIZE
	.align		4
.L_224:
        /*0408*/ 	.byte	0x04, 0x11
        /*040a*/ 	.short	(.L_226 - .L_225)
	.align		4
.L_225:
        /*040c*/ 	.word	index@(_ZN2at4cuda57_GLOBAL__N__cd6b329d_24_DistributionBernoulli_cu_7537a20d21kernelPointwiseApply2IZNS_6native9templates4cuda28bernoulli_tensor_cuda_kernelIifEEvRKNS_10TensorBaseES9_NS_15PhiloxCudaStateEEUliRiSB_SB_SB_RKfSD_SD_SD_E_iSC_jLin1ELin1ELi4ELi512ELi2EEEvNS0_6detail10TensorInfoIT0_T2_EENSG_IT1_SI_EESI_T_)
        /*0410*/ 	.word	0x00000000


	//----- nvinfo : EIATTR_REGCOUNT
	.align		4
.L_226:
        /*0414*/ 	.byte	0x04, 0x2f
        /*0416*/ 	.short	(.L_228 - .L_227)
	.align		4
.L_227:
        /*0418*/ 	.word	index@(_ZN2at4cuda57_GLOBAL__N__cd6b329d_24_DistributionBernoulli_cu_7537a20d21kernelPointwiseApply2IZNS_6native9templates4cuda28bernoulli_tensor_cuda_kernelIifEEvRKNS_10TensorBaseES9_NS_15PhiloxCudaStateEEUliRiSB_SB_SB_RKfSD_SD_SD_E_iSC_mLi1ELi1ELi4ELi512ELi2EEEvNS0_6detail10TensorInfoIT0_T2_EENSG_IT1_SI_EESI_T_)
        /*041c*/ 	.word	0x0000002e


	//----- nvinfo : EIATTR_FRAME_SIZE
	.align		4
.L_228:
        /*0420*/ 	.byte	0x04, 0x11
        /*0422*/ 	.short	(.L_230 - .L_229)
	.align		4
.L_229:
        /*0424*/ 	.word	index@(_ZN2at4cuda57_GLOBAL__N__cd6b329d_24_DistributionBernoulli_cu_7537a20d21kernelPointwiseApply2IZNS_6native9templates4cuda28bernoulli_tensor_cuda_kernelIifEEvRKNS_10TensorBaseES9_NS_15PhiloxCudaStateEEUliRiSB_SB_SB_RKfSD_SD_SD_E_iSC_mLi1ELi1ELi4ELi512ELi2EEEvNS0_6detail10TensorInfoIT0_T2_EENSG_IT1_SI_EESI_T_)
        /*0428*/ 	.word	0x00000000


	//----- nvinfo : EIATTR_REGCOUNT
	.align		4
.L_230:
        /*042c*/ 	.byte	0x04, 0x2f
        /*042e*/ 	.short	(.L_232 - .L_231)
	.align		4
.L_231:
        /*0430*/ 	.word	index@(_ZN2at4cuda57_GLOBAL__N__cd6b329d_24_DistributionBernoulli_cu_7537a20d21kernelPointwiseApply2IZNS_6native9templates4cuda28bernoulli_tensor_cuda_kernelIifEEvRKNS_10TensorBaseES9_NS_15PhiloxCudaStateEEUliRiSB_SB_SB_RKfSD_SD_SD_E_iSC_mLin1ELin1ELi4ELi512ELi2EEEvNS0_6detail10TensorInfoIT0_T2_EENSG_IT1_SI_EESI_T_)
        /*0434*/ 	.word	0x00000030


	//----- nvinfo : EIATTR_FRAME_SIZE
	.align		4
.L_232:
        /*0438*/ 	.byte	0x04, 0x11
        /*043a*/ 	.short	(.L_234 - .L_233)
	.align		4
.L_233:
        /*043c*/ 	.word	index@($__internal_47_$__cuda_sm20_div_u64)
        /*0440*/ 	.word	0x00000000


	//----- nvinfo : EIATTR_FRAME_SIZE
	.align		4
.L_234:
        /*0444*/ 	.byte	0x04, 0x11
        /*0446*/ 	.short	(.L_236 - .L_235)
	.align		4
.L_235:
        /*0448*/ 	.word	index@(_ZN2at4cuda57_GLOBAL__N__cd6b329d_24_DistributionBernoulli_cu_7537a20d21kernelPointwiseApply2IZNS_6native9templates4cuda28bernoulli_tensor_cuda_kernelIifEEvRKNS_10TensorBaseES9_NS_15PhiloxCudaStateEEUliRiSB_SB_SB_RKfSD_SD_SD_E_iSC_mLin1ELin1ELi4ELi512ELi2EEEvNS0_6detail10TensorInfoIT0_T2_EENSG_IT1_SI_EESI_T_)
        /*044c*/ 	.word	0x00000000


	//----- nvinfo : EIATTR_REGCOUNT
	.align		4
.L_236:
        /*0450*/ 	.byte	0x04, 0x2f
        /*0452*/ 	.short	(.L_238 - .L_237)
	.align		4
.L_237:
        /*0454*/ 	.word	index@(_ZN2at4cuda57_GLOBAL__N__cd6b329d_24_DistributionBernoulli_cu_7537a20d21kernelPointwiseApply2IZNS_6native9templates4cuda28bernoulli_tensor_cuda_kernelIlfEEvRKNS_10TensorBaseES9_NS_15PhiloxCudaStateEEUliRlSB_SB_SB_RKfSD_SD_SD_E_lSC_jLi1ELi1ELi4ELi512ELi2EEEvNS0_6detail10TensorInfoIT0_T2_EENSG_IT1_SI_EESI_T_)
        /*0458*/ 	.word	0x0000002a


	//----- nvinfo : EIATTR_FRAME_SIZE
	.align		4
.L_238:
        /*045c*/ 	.byte	0x04, 0x11
        /*045e*/ 	.short	(.L_240 - .L_239)
	.align		4
.L_239:
        /*0460*/ 	.word	index@(_ZN2at4cuda57_GLOBAL__N__cd6b329d_24_DistributionBernoulli_cu_7537a20d21kernelPointwiseApply2IZNS_6native9templates4cuda28bernoulli_tensor_cuda_kernelIlfEEvRKNS_10TensorBaseES9_NS_15PhiloxCudaStateEEUliRlSB_SB_SB_RKfSD_SD_SD_E_lSC_jLi1ELi1ELi4ELi512ELi2EEEvNS0_6detail10TensorInfoIT0_T2_EENSG_IT1_SI_EESI_T_)
        /*0464*/ 	.word	0x00000000


	//----- nvinfo : EIATTR_REGCOUNT
	.align		4
.L_240:
        /*0468*/ 	.byte	0x04, 0x2f
        /*046a*/ 	.short	(.L_242 - .L_241)
	.align		4
.L_241:
        /*046c*/ 	.word	index@(_ZN2at4cuda57_GLOBAL__N__cd6b329d_24_DistributionBernoulli_cu_7537a20d21kernelPointwiseApply2IZNS_6native9templates4cuda28bernoulli_tensor_cuda_kernelIlfEEvRKNS_10TensorBaseES9_NS_15PhiloxCudaStateEEUliRlSB_SB_SB_RKfSD_SD_SD_E_lSC_jLi1ELi2ELi4ELi512ELi2EEEvNS0_6detail10TensorInfoIT0_T2_EENSG_IT1_SI_EESI_T_)
        /*0470*/ 	.word	0x00000028


	//----- nvinfo : EIATTR_FRAME_SIZE
	.align		4
.L_242:
        /*0474*/ 	.byte	0x04, 0x11
        /*0476*/ 	.short	(.L_244 - .L_243)
	.align		4
.L_243:
        /*0478*/ 	.word	index@(_ZN2at4cuda57_GLOBAL__N__cd6b329d_24_DistributionBernoulli_cu_7537a20d21kernelPointwiseApply2IZNS_6native9templates4cuda28bernoulli_tensor_cuda_kernelIlfEEvRKNS_10TensorBaseES9_NS_15PhiloxCudaStateEEUliRlSB_SB_SB_RKfSD_SD_SD_E_lSC_jLi1ELi2ELi4ELi512ELi2EEEvNS0_6detail10TensorInfoIT0_T2_EENSG_IT1_SI_EESI_T_)
        /*047c*/ 	.word	0x00000000


	//----- nvinfo : EIATTR_REGCOUNT
	.align		4
.L_244:
        /*0480*/ 	.byte	0x04, 0x2f
        /*0482*/ 	.short	(.L_246 - .L_245)
	.align		4
.L_245:
        /*0484*/ 	.word	index@(_ZN2at4cuda57_GLOBAL__N__cd6b329d_24_DistributionBernoulli_cu_7537a20d21kernelPointwiseApply2IZNS_6native9templates4cuda28bernoulli_tensor_cuda_kernelIlfEEvRKNS_10TensorBaseES9_NS_15PhiloxCudaStateEEUliRlSB_SB_SB_RKfSD_SD_SD_E_lSC_jLi1ELin1ELi4ELi512ELi2EEEvNS0_6detail10TensorInfoIT0_T2_EENSG_IT1_SI_EESI_T_)
        /*0488*/ 	.word	0x00000024


	//----- nvinfo : EIATTR_FRAME_SIZE
	.align		4
.L_246:
        /*048c*/ 	.byte	0x04, 0x11
        /*048e*/ 	.short	(.L_248 - .L_247)
	.align		4
.L_247:
        /*0490*/ 	.word	index@(_ZN2at4cuda57_GLOBAL__N__cd6b329d_24_DistributionBernoulli_cu_7537a20d21kernelPointwiseApply2IZNS_6native9templates4cuda28bernoulli_tensor_cuda_kernelIlfEEvRKNS_10TensorBaseES9_NS_15PhiloxCudaStateEEUliRlSB_SB_SB_RKfSD_SD_SD_E_lSC_jLi1ELin1ELi4ELi512ELi2EEEvNS0_6detail10TensorInfoIT0_T2_EENSG_IT1_SI_EESI_T_)
        /*0494*/ 	.word	0x00000000


	//----- nvinfo : EIATTR_REGCOUNT
	.align		4
.L_248:
        /*0498*/ 	.byte	0x04, 0x2f
        /*049a*/ 	.short	(.L_250 - .L_249)
	.align		4
.L_249:
        /*049c*/ 	.word	index@(_ZN2at4cuda57_GLOBAL__N__cd6b329d_24_DistributionBernoulli_cu_7537a20d21kernelPointwiseApply2IZNS_6native9templates4cuda28bernoulli_tensor_cuda_kernelIlfEEvRKNS_10TensorBaseES9_NS_15PhiloxCudaStateEEUliRlSB_SB_SB_RKfSD_SD_SD_E_lSC_jLi2ELi1ELi4ELi512ELi2EEEvNS0_6detail10TensorInfoIT0_T2_EENSG_IT1_SI_EESI_T_)
        /*04a0*/ 	.word	0x0000002d


	//----- nvinfo : EIATTR_FRAME_SIZE
	.align		4
.L_250:
        /*04a4*/ 	.byte	0x04, 0x11
        /*04a6*/ 	.short	(.L_252 - .L_251)
	.align		4
.L_251:
        /*04a8*/ 	.word	index@(_ZN2at4cuda57_GLOBAL__N__cd6b329d_24_DistributionBernoulli_cu_7537a20d21kernelPointwiseApply2IZNS_6native9templates4cuda28bernoulli_tensor_cuda_kernelIlfEEvRKNS_10TensorBaseES9_NS_15PhiloxCudaStateEEUliRlSB_SB_SB_RKfSD_SD_SD_E_lSC_jLi2ELi1ELi4ELi512ELi2EEEvNS0_6detail10TensorInfoIT0_T2_EENSG_IT1_SI_EESI_T_)
        /*04ac*/ 	.word	0x00000000


	//----- nvinfo : EIATTR_REGCOUNT
	.align		4
.L_252:
        /*04b0*/ 	.byte	0x04, 0x2f
        /*04b2*/ 	.short	(.L_254 - .L_253)
	.align		4
.L_253:
        /*04b4*/ 	.word	index@(_ZN2at4cuda57_GLOBAL__N__cd6b329d_24_DistributionBernoulli_cu_7537a20d21kernelPointwiseApply2IZNS_6native9templates4cuda28bernoulli_tensor_cuda_kernelIlfEEvRKNS_10TensorBaseES9_NS_15PhiloxCudaStateEEUliRlSB_SB_SB_RKfSD_SD_SD_E_lSC_jLi2ELi2ELi4ELi512ELi2EEEvNS0_6detail10TensorInfoIT0_T2_EENSG_IT1_SI_EESI_T_)
        /*04b8*/ 	.word	0x0000002d


	//----- nvinfo : EIATTR_FRAME_SIZE
	.align		4
.L_254:
        /*04bc*/ 	.byte	0x04, 0x11
        /*04be*/ 	.short	(.L_256 - .L_255)
	.align		4
.L_255:
        /*04c0*/ 	.word	index@(_ZN2at4cuda57_GLOBAL__N__cd6b329d_24_DistributionBernoulli_cu_7537a20d21kernelPointwiseApply2IZNS_6native9templates4cuda28bernoulli_tensor_cuda_kernelIlfEEvRKNS_10TensorBaseES9_NS_15PhiloxCudaStateEEUliRlSB_SB_SB_RKfSD_SD_SD_E_lSC_jLi2ELi2ELi4ELi512ELi2EEEvNS0_6detail10TensorInfoIT0_T2_EENSG_IT1_SI_EESI_T_)
        /*04c4*/ 	.word	0x00000000


	//----- nvinfo : EIATTR_REGCOUNT
	.align		4
.L_256:
        /*04c8*/ 	.byte	0x04, 0x2f
        /*04ca*/ 	.short	(.L_258 - .L_257)
	.align		4
.L_257:
        /*04cc*/ 	.word	index@(_ZN2at4cuda57_GLOBAL__N__cd6b329d_24_DistributionBernoulli_cu_7537a20d21kernelPointwiseApply2IZNS_6native9templates4cuda28bernoulli_tensor_cuda_kernelIlfEEvRKNS_10TensorBaseES9_NS_15PhiloxCudaStateEEUliRlSB_SB_SB_RKfSD_SD_SD_E_lSC_jLi2ELin1ELi4ELi512ELi2EEEvNS0_6detail10TensorInfoIT0_T2_EENSG_IT1_SI_EESI_T_)
        /*04d0*/ 	.word	0x0000002c


	//----- nvinfo : EIATTR_FRAME_SIZE
	.align		4
.L_258:
        /*04d4*/ 	.byte	0x04, 0x11
        /*04d6*/ 	.short	(.L_260 - .L_259)
	.align		4
.L_259:
        /*04d8*/ 	.word	index@(_ZN2at4cuda57_GLOBAL__N__cd6b329d_24_DistributionBernoulli_cu_7537a20d21kernelPointwiseApply2IZNS_6native9templates4cuda28bernoulli_tensor_cuda_kernelIlfEEvRKNS_10TensorBaseES9_NS_15PhiloxCudaStateEEUliRlSB_SB_SB_RKfSD_SD_SD_E_lSC_jLi2ELin1ELi4ELi512ELi2EEEvNS0_6detail10TensorInfoIT0_T2_EENSG_IT1_SI_EESI_T_)
        /*04dc*/ 	.word	0x00000000


	//----- nvinfo : EIATTR_REGCOUNT
	.align		4
.L_260:
        /*04e0*/ 	.byte	0x04, 0x2f
        /*04e2*/ 	.short	(.L_262 - .L_261)
	.align		4
.L_261:
        /*04e4*/ 	.word	index@(_ZN2at4cuda57_GLOBAL__N__cd6b329d_24_DistributionBernoulli_cu_7537a20d21kernelPointwiseApply2IZNS_6native9templates4cuda28bernoulli_tensor_cuda_kernelIlfEEvRKNS_10TensorBaseES9_NS_15PhiloxCudaStateEEUliRlSB_SB_SB_RKfSD_SD_SD_E_lSC_jLin1ELi1ELi4ELi512ELi2EEEvNS0_6detail10TensorInfoIT0_T2_EENSG_IT1_SI_EESI_T_)
        /*04e8*/ 	.word	0x00000025


	//----- nvinfo : EIATTR_FRAME_SIZE
	.align		4
.L_262:
        /*04ec*/ 	.byte	0x04, 0x11
        /*04ee*/ 	.short	(.L_264 - .L_263)
	.align		4
.L_263:
        /*04f0*/ 	.word	index@(_ZN2at4cuda57_GLOBAL__N__cd6b329d_24_DistributionBernoulli_cu_7537a20d21kernelPointwiseApply2IZNS_6native9templates4cuda28bernoulli_tensor_cuda_kernelIlfEEvRKNS_10TensorBaseES9_NS_15PhiloxCudaStateEEUliRlSB_SB_SB_RKfSD_SD_SD_E_lSC_jLin1ELi1ELi4ELi512ELi2EEEvNS0_6detail10TensorInfoIT0_T2_EENSG_IT1_SI_EESI_T_)
        /*04f4*/ 	.word	0x00000000


	//----- nvinfo : EIATTR_REGCOUNT
	.align		4
.L_264:
        /*04f8*/ 	.byte	0x04, 0x2f
        /*04fa*/ 	.short	(.L_266 - .L_265)
	.align		4
.L_265:
        /*04fc*/ 	.word	index@(_ZN2at4cuda57_GLOBAL__N__cd6b329d_24_DistributionBernoulli_cu_7537a20d21kernelPointwiseApply2IZNS_6native9templates4cuda28bernoulli_tensor_cuda_kernelIlfEEvRKNS_10TensorBaseES9_NS_15PhiloxCudaStateEEUliRlSB_SB_SB_RKfSD_SD_SD_E_lSC_jLin1ELi2ELi4ELi512ELi2EEEvNS0_6detail10TensorInfoIT0_T2_EENSG_IT1_SI_EESI_T_)
        /*0500*/ 	.word	0x0000002c


	//----- nvinfo : EIATTR_FRAME_SIZE
	.align		4
.L_266:
        /*0504*/ 	.byte	0x04, 0x11
        /*0506*/ 	.short	(.L_268 - .L_267)
	.align		4
.L_267:
        /*0508*/ 	.word	index@(_ZN2at4cuda57_GLOBAL__N__cd6b329d_24_DistributionBernoulli_cu_7537a20d21kernelPointwiseApply2IZNS_6native9templates4cuda28bernoulli_tensor_cuda_kernelIlfEEvRKNS_10TensorBaseES9_NS_15PhiloxCudaStateEEUliRlSB_SB_SB_RKfSD_SD_SD_E_lSC_jLin1ELi2ELi4ELi512ELi2EEEvNS0_6detail10TensorInfoIT0_T2_EENSG_IT1_SI_EESI_T_)
        /*050c*/ 	.word	0x00000000


	//----- nvinfo : EIATTR_REGCOUNT
	.align		4
.L_268:
        /*0510*/ 	.byte	0x04, 0x2f
        /*0512*/ 	.short	(.L_270 - .L_269)
	.align		4
.L_269:
        /*0514*/ 	.word	index@(_ZN2at4cuda57_GLOBAL__N__cd6b329d_24_DistributionBernoulli_cu_7537a20d21kernelPointwiseApply2IZNS_6native9templates4cuda28bernoulli_tensor_cuda_kernelIlfEEvRKNS_10TensorBaseES9_NS_15PhiloxCudaStateEEUliRlSB_SB_SB_RKfSD_SD_SD_E_lSC_jLin1ELin1ELi4ELi512ELi2EEEvNS0_6detail10TensorInfoIT0_T2_EENSG_IT1_SI_EESI_T_)
        /*0518*/ 	.word	0x0000002c


	//----- nvinfo : EIATTR_FRAME_SIZE
	.align		4
.L_270:
        /*051c*/ 	.byte	0x04, 0x11
        /*051e*/ 	.short	(.L_272 - .L_271)
	.align		4
.L_271:
        /*0520*/ 	.word	index@(_ZN2at4cuda57_GLOBAL__N__cd6b329d_24_DistributionBernoulli_cu_7537a20d21kernelPointwiseApply2IZNS_6native9templates4cuda28bernoulli_tensor_cuda_kernelIlfEEvRKNS_10TensorBaseES9_NS_15PhiloxCudaStateEEUliRlSB_SB_SB_RKfSD_SD_SD_E_lSC_jLin1ELin1ELi4ELi512ELi2EEEvNS0_6detail10TensorInfoIT0_T2_EENSG_IT1_SI_EESI_T_)
        /*0524*/ 	.word	0x00000000


	//----- nvinfo : EIATTR_REGCOUNT
	.align		4
.L_272:
        /*0528*/ 	.byte	0x04, 0x2f
        /*052a*/ 	.short	(.L_274 - .L_273)
	.align		4
.L_273:
        /*052c*/ 	.word	index@(_ZN2at4cuda57_GLOBAL__N__cd6b329d_24_DistributionBernoulli_cu_7537a20d21kernelPointwiseApply2IZNS_6native9templates4cuda28bernoulli_tensor_cuda_kernelIlfEEvRKNS_10TensorBaseES9_NS_15PhiloxCudaStateEEUliRlSB_SB_SB_RKfSD_SD_SD_E_lSC_mLi1ELi1ELi4ELi512ELi2EEEvNS0_6detail10TensorInfoIT0_T2_EENSG_IT1_SI_EESI_T_)
        /*0530*/ 	.word	0x0000002e


	//----- nvinfo : EIATTR_FRAME_SIZE
	.align		4
.L_274:
        /*0534*/ 	.byte	0x04, 0x11
        /*0536*/ 	.short	(.L_276 - .L_275)
	.align		4
.L_275:
        /*0538*/ 	.word	index@(_ZN2at4cuda57_GLOBAL__N__cd6b329d_24_DistributionBernoulli_cu_7537a20d21kernelPointwiseApply2IZNS_6native9templates4cuda28bernoulli_tensor_cuda_kernelIlfEEvRKNS_10TensorBaseES9_NS_15PhiloxCudaStateEEUliRlSB_SB_SB_RKfSD_SD_SD_E_lSC_mLi1ELi1ELi4ELi512ELi2EEEvNS0_6detail10TensorInfoIT0_T2_EENSG_IT1_SI_EESI_T_)
        /*053c*/ 	.word	0x00000000


	//----- nvinfo : EIATTR_REGCOUNT
	.align		4
.L_276:
        /*0540*/ 	.byte	0x04, 0x2f
        /*0542*/ 	.short	(.L_278 - .L_277)
	.align		4
.L_277:
        /*0544*/ 	.word	index@(_ZN2at4cuda57_GLOBAL__N__cd6b329d_24_DistributionBernoulli_cu_7537a20d21kernelPointwiseApply2IZNS_6native9templates4cuda28bernoulli_tensor_cuda_kernelIlfEEvRKNS_10TensorBaseES9_NS_15PhiloxCudaStateEEUliRlSB_SB_SB_RKfSD_SD_SD_E_lSC_mLin1ELin1ELi4ELi512ELi2EEEvNS0_6detail10TensorInfoIT0_T2_EENSG_IT1_SI_EESI_T_)
        /*0548*/ 	.word	0x00000030


	//----- nvinfo : EIATTR_FRAME_SIZE
	.align		4
.L_278:
        /*054c*/ 	.byte	0x04, 0x11
        /*054e*/ 	.short	(.L_280 - .L_279)
	.align		4
.L_279:
        /*0550*/ 	.word	index@($__internal_46_$__cuda_sm20_div_u64)
        /*0554*/ 	.word	0x00000000


	//----- nvinfo : EIATTR_FRAME_SIZE
	.align		4
.L_280:
        /*0558*/ 	.byte	0x04, 0x11
        /*055a*/ 	.short	(.L_282 - .L_281)
	.align		4
.L_281:
        /*055c*/ 	.word	index@(_ZN2at4cuda57_GLOBAL__N__cd6b329d_24_DistributionBernoulli_cu_7537a20d21kernelPointwiseApply2IZNS_6native9templates4cuda28bernoulli_tensor_cuda_kernelIlfEEvRKNS_10TensorBaseES9_NS_15PhiloxCudaStateEEUliRlSB_SB_SB_RKfSD_SD_SD_E_lSC_mLin1ELin1ELi4ELi512ELi2EEEvNS0_6detail10TensorInfoIT0_T2_EENSG_IT1_SI_EESI_T_)
        /*0560*/ 	.word	0x00000000


	//----- nvinfo : EIATTR_REGCOUNT
	.align		4
.L_282:
        /*0564*/ 	.byte	0x04, 0x2f
        /*0566*/ 	.short	(.L_284 - .L_283)
	.align		4
.L_283:
        /*0568*/ 	.word	index@(_ZN2at4cuda57_GLOBAL__N__cd6b329d_24_DistributionBernoulli_cu_7537a20d21kernelPointwiseApply2IZNS_6native9templates4cuda28bernoulli_tensor_cuda_kernelIsfEEvRKNS_10TensorBaseES9_NS_15PhiloxCudaStateEEUliRsSB_SB_SB_RKfSD_SD_SD_E_sSC_jLi1ELi1ELi4ELi512ELi2EEEvNS0_6detail10TensorInfoIT0_T2_EENSG_IT1_SI_EESI_T_)
        /*056c*/ 	.word	0x0000002a


	//----- nvinfo : EIATTR_FRAME_SIZE
	.align		4
.L_284:
        /*0570*/ 	.byte	0x04, 0x11
        /*0572*/ 	.short	(.L_286 - .L_285)
	.align		4
.L_285:
        /*0574*/ 	.word	index@(_ZN2at4cuda57_GLOBAL__N__cd6b329d_24_DistributionBernoulli_cu_7537a20d21kernelPointwiseApply2IZNS_6native9templates4cuda28bernoulli_tensor_cuda_kernelIsfEEvRKNS_10TensorBaseES9_NS_15PhiloxCudaStateEEUliRsSB_SB_SB_RKfSD_SD_SD_E_sSC_jLi1ELi1ELi4ELi512ELi2EEEvNS0_6detail10TensorInfoIT0_T2_EENSG_IT1_SI_EESI_T_)
        /*0578*/ 	.word	0x00000000


	//----- nvinfo : EIATTR_REGCOUNT
	.align		4
.L_286:
        /*057c*/ 	.byte	0x04, 0x2f
        /*057e*/ 	.short	(.L_288 - .L_287)
	.align		4
.L_287:
        /*0580*/ 	.word	index@(_ZN2at4cuda57_GLOBAL__N__cd6b329d_24_DistributionBernoulli_cu_7537a20d21kernelPointwiseApply2IZNS_6native9templates4cuda28bernoulli_tensor_cuda_kernelIsfEEvRKNS_10TensorBaseES9_NS_15PhiloxCudaStateEEUliRsSB_SB_SB_RKfSD_SD_SD_E_sSC_jLi1ELi2ELi4ELi512ELi2EEEvNS0_6detail10TensorInfoIT0_T2_EENSG_IT1_SI_EESI_T_)
        /*0584*/ 	.word	0x00000028


	//----- nvinfo : EIATTR_FRAME_SIZE
	.align		4
.L_288:
        /*0588*/ 	.byte	0x04, 0x11
        /*058a*/ 	.short	(.L_290 - .L_289)
	.align		4
.L_289:
        /*058c*/ 	.word	index@(_ZN2at4cuda57_GLOBAL__N__cd6b329d_24_DistributionBernoulli_cu_7537a20d21kernelPointwiseApply2IZNS_6native9templates4cuda28bernoulli_tensor_cuda_kernelIsfEEvRKNS_10TensorBaseES9_NS_15PhiloxCudaStateEEUliRsSB_SB_SB_RKfSD_SD_SD_E_sSC_jLi1ELi2ELi4ELi512ELi2EEEvNS0_6detail10TensorInfoIT0_T2_EENSG_IT1_SI_EESI_T_)
        /*0590*/ 	.word	0x00000000


	//----- nvinfo : EIATTR_REGCOUNT
	.align		4
.L_290:
        /*0594*/ 	.byte	0x04, 0x2f
        /*0596*/ 	.short	(.L_292 - .L_291)
	.align		4
.L_291:
        /*0598*/ 	.word	index@(_ZN2at4cuda57_GLOBAL__N__cd6b329d_24_DistributionBernoulli_cu_7537a20d21kernelPointwiseApply2IZNS_6native9templates4cuda28bernoulli_tensor_cuda_kernelIsfEEvRKNS_10TensorBaseES9_NS_15PhiloxCudaStateEEUliRsSB_SB_SB_RKfSD_SD_SD_E_sSC_jLi1ELin1ELi4ELi512ELi2EEEvNS0_6detail10TensorInfoIT0_T2_EENSG_IT1_SI_EESI_T_)
        /*059c*/ 	.word	0x00000024


	//----- nvinfo : EIATTR_FRAME_SIZE
	.align		4
.L_292:
        /*05a0*/ 	.byte	0x04, 0x11
        /*05a2*/ 	.short	(.L_294 - .L_293)
	.align		4
.L_293:
        /*05a4*/ 	.word	index@(_ZN2at4cuda57_GLOBAL__N__cd6b329d_24_DistributionBernoulli_cu_7537a20d21kernelPointwiseApply2IZNS_6native9templates4cuda28bernoulli_tensor_cuda_kernelIsfEEvRKNS_10TensorBaseES9_NS_15PhiloxCudaStateEEUliRsSB_SB_SB_RKfSD_SD_SD_E_sSC_jLi1ELin1ELi4ELi512ELi2EEEvNS0_6detail10TensorInfoIT0_T2_EENSG_IT1_SI_EESI_T_)
        /*05a8*/ 	.word	0x00000000


	//----- nvinfo : EIATTR_REGCOUNT
	.align		4
.L_294:
        /*05ac*/ 	.byte	0x04, 0x2f
        /*05ae*/ 	.short	(.L_296 - .L_295)
	.align		4
.L_295:
        /*05b0*/ 	.word	index@(_ZN2at4cuda57_GLOBAL__N__cd6b329d_24_DistributionBernoulli_cu_7537a20d21kernelPointwiseApply2IZNS_6native9templates4cuda28bernoulli_tensor_cuda_kernelIsfEEvRKNS_10TensorBaseES9_NS_15PhiloxCudaStateEEUliRsSB_SB_SB_RKfSD_SD_SD_E_sSC_jLi2ELi1ELi4ELi512ELi2EEEvNS0_6detail10TensorInfoIT0_T2_EENSG_IT1_SI_EESI_T_)
        /*05b4*/ 	.word	0x0000002d


	//----- nvinfo : EIATTR_FRAME_SIZE
	.align		4
.L_296:
        /*05b8*/ 	.byte	0x04, 0x11
        /*05ba*/ 	.short	(.L_298 - .L_297)
	.align		4
.L_297:
        /*05bc*/ 	.word	index@(_ZN2at4cuda57_GLOBAL__N__cd6b329d_24_DistributionBernoulli_cu_7537a20d21kernelPointwiseApply2IZNS_6native9templates4cuda28bernoulli_tensor_cuda_kernelIsfEEvRKNS_10TensorBaseES9_NS_15PhiloxCudaStateEEUliRsSB_SB_SB_RKfSD_SD_SD_E_sSC_jLi2ELi1ELi4ELi512ELi2EEEvNS0_6detail10TensorInfoIT0_T2_EENSG_IT1_SI_EESI_T_)
        /*05c0*/ 	.word	0x00000000


	//----- nvinfo : EIATTR_REGCOUNT
	.align		4
.L_298:
        /*05c4*/ 	.byte	0x04, 0x2f
        /*05c6*/ 	.short	(.L_300 - .L_299)
	.align		4
.L_299:
        /*05c8*/ 	.word	index@(_ZN2at4cuda57_GLOBAL__N__cd6b329d_24_DistributionBernoulli_cu_7537a20d21kernelPointwiseApply2IZNS_6native9templates4cuda28bernoulli_tensor_cuda_kernelIsfEEvRKNS_10TensorBaseES9_NS_15PhiloxCudaStateEEUliRsSB_SB_SB_RKfSD_SD_SD_E_sSC_jLi2ELi2ELi4ELi512ELi2EEEvNS0_6detail10TensorInfoIT0_T2_EENSG_IT1_SI_EESI_T_)
        /*05cc*/ 	.word	0x0000002d


	//----- nvinfo : EIATTR_FRAME_SIZE
	.align		4
.L_300:
        /*05d0*/ 	.byte	0x04, 0x11
        /*05d2*/ 	.short	(.L_302 - .L_301)
	.align		4
.L_301:
        /*05d4*/ 	.word	index@(_ZN2at4cuda57_GLOBAL__N__cd6b329d_24_DistributionBernoulli_cu_7537a20d21kernelPointwiseApply2IZNS_6native9templates4cuda28bernoulli_tensor_cuda_kernelIsfEEvRKNS_10TensorBaseES9_NS_15PhiloxCudaStateEEUliRsSB_SB_SB_RKfSD_SD_SD_E_sSC_jLi2ELi2ELi4ELi512ELi2EEEvNS0_6detail10TensorInfoIT0_T2_EENSG_IT1_SI_EESI_T_)
        /*05d8*/ 	.word	0x00000000


	//----- nvinfo : EIATTR_REGCOUNT
	.align		4
.L_302:
        /*05dc*/ 	.byte	0x04, 0x2f
        /*05de*/ 	.short	(.L_304 - .L_303)
	.align		4
.L_303:
        /*05e0*/ 	.word	index@(_ZN2at4cuda57_GLOBAL__N__cd6b329d_24_DistributionBernoulli_cu_7537a20d21kernelPointwiseApply2IZNS_6native9templates4cuda28bernoulli_tensor_cuda_kernelIsfEEvRKNS_10TensorBaseES9_NS_15PhiloxCudaStateEEUliRsSB_SB_SB_RKfSD_SD_SD_E_sSC_jLi2ELin1ELi4ELi512ELi2EEEvNS0_6detail10TensorInfoIT0_T2_EENSG_IT1_SI_EESI_T_)
        /*05e4*/ 	.word	0x0000002c


	//----- nvinfo : EIATTR_FRAME_SIZE
	.align		4
.L_304:
        /*05e8*/ 	.byte	0x04, 0x11
        /*05ea*/ 	.short	(.L_306 - .L_305)
	.align		4
.L_305:
        /*05ec*/ 	.word	index@(_ZN2at4cuda57_GLOBAL__N__cd6b329d_24_DistributionBernoulli_cu_7537a20d21kernelPointwiseApply2IZNS_6native9templates4cuda28bernoulli_tensor_cuda_kernelIsfEEvRKNS_10TensorBaseES9_NS_15PhiloxCudaStateEEUliRsSB_SB_SB_RKfSD_SD_SD_E_sSC_jLi2ELin1ELi4ELi512ELi2EEEvNS0_6detail10TensorInfoIT0_T2_EENSG_IT1_SI_EESI_T_)
        /*05f0*/ 	.word	0x00000000


	//----- nvinfo : EIATTR_REGCOUNT
	.align		4
.L_306:
        /*05f4*/ 	.byte	0x04, 0x2f
        /*05f6*/ 	.short	(.L_308 - .L_307)
	.align		4
.L_307:
        /*05f8*/ 	.word	index@(_ZN2at4cuda57_GLOBAL__N__cd6b329d_24_DistributionBernoulli_cu_7537a20d21kernelPointwiseApply2IZNS_6native9templates4cuda28bernoulli_tensor_cuda_kernelIsfEEvRKNS_10TensorBaseES9_NS_15PhiloxCudaStateEEUliRsSB_SB_SB_RKfSD_SD_SD_E_sSC_jLin1ELi1ELi4ELi512ELi2EEEvNS0_6detail10TensorInfoIT0_T2_EENSG_IT1_SI_EESI_T_)
        /*05fc*/ 	.word	0x00000025


	//----- nvinfo : EIATTR_FRAME_SIZE
	.align		4
.L_308:
        /*0600*/ 	.byte	0x04, 0x11
        /*0602*/ 	.short	(.L_310 - .L_309)
	.align		4
.L_309:
        /*0604*/ 	.word	index@(_ZN2at4cuda57_GLOBAL__N__cd6b329d_24_DistributionBernoulli_cu_7537a20d21kernelPointwiseApply2IZNS_6native9templates4cuda28bernoulli_tensor_cuda_kernelIsfEEvRKNS_10TensorBaseES9_NS_15PhiloxCudaStateEEUliRsSB_SB_SB_RKfSD_SD_SD_E_sSC_jLin1ELi1ELi4ELi512ELi2EEEvNS0_6detail10TensorInfoIT0_T2_EENSG_IT1_SI_EESI_T_)
        /*0608*/ 	.word	0x00000000


	//----- nvinfo : EIATTR_REGCOUNT
	.align		4
.L_310:
        /*060c*/ 	.byte	0x04, 0x2f
        /*060e*/ 	.short	(.L_312 - .L_311)
	.align		4
.L_311:
        /*0610*/ 	.word	index@(_ZN2at4cuda57_GLOBAL__N__cd6b329d_24_DistributionBernoulli_cu_7537a20d21kernelPointwiseApply2IZNS_6native9templates4cuda28bernoulli_tensor_cuda_kernelIsfEEvRKNS_10TensorBaseES9_NS_15PhiloxCudaStateEEUliRsSB_SB_SB_RKfSD_SD_SD_E_sSC_jLin1ELi2ELi4ELi512ELi2EEEvNS0_6detail10TensorInfoIT0_T2_EENSG_IT1_SI_EESI_T_)
        /*0614*/ 	.word	0x0000002c


	//----- nvinfo : EIATTR_FRAME_SIZE
	.align		4
.L_312:
        /*0618*/ 	.byte	0x04, 0x11
        /*061a*/ 	.short	(.L_314 - .L_313)
	.align		4
.L_313:
        /*061c*/ 	.word	index@(_ZN2at4cuda57_GLOBAL__N__cd6b329d_24_DistributionBernoulli_cu_7537a20d21kernelPointwiseApply2IZNS_6native9templates4cuda28bernoulli_tensor_cuda_kernelIsfEEvRKNS_10TensorBaseES9_NS_15PhiloxCudaStateEEUliRsSB_SB_SB_RKfSD_SD_SD_E_sSC_jLin1ELi2ELi4ELi512ELi2EEEvNS0_6detail10TensorInfoIT0_T2_EENSG_IT1_SI_EESI_T_)
        /*0620*/ 	.word	0x00000000


	//----- nvinfo : EIATTR_REGCOUNT
	.align		4
.L_314:
        /*0624*/ 	.byte	0x04, 0x2f
        /*0626*/ 	.short	(.L_316 - .L_315)
	.align		4
.L_315:
        /*0628*/ 	.word	index@(_ZN2at4cuda57_GLOBAL__N__cd6b329d_24_DistributionBernoulli_cu_7537a20d21kernelPointwiseApply2IZNS_6native9templates4cuda28bernoulli_tensor_cuda_kernelIsfEEvRKNS_10TensorBaseES9_NS_15PhiloxCudaStateEEUliRsSB_SB_SB_RKfSD_SD_SD_E_sSC_jLin1ELin1ELi4ELi512ELi2EEEvNS0_6detail10TensorInfoIT0_T2_EENSG_IT1_SI_EESI_T_)
        /*062c*/ 	.word	0x0000002c


	//----- nvinfo : EIATTR_FRAME_SIZE
	.align		4
.L_316:
        /*0630*/ 	.byte	0x04, 0x11
        /*0632*/ 	.short	(.L_318 - .L_317)
	.align		4
.L_317:
        /*0634*/ 	.word	index@(_ZN2at4cuda57_GLOBAL__N__cd6b329d_24_DistributionBernoulli_cu_7537a20d21kernelPointwiseApply2IZNS_6native9templates4cuda28bernoulli_tensor_cuda_kernelIsfEEvRKNS_10TensorBaseES9_NS_15PhiloxCudaStateEEUliRsSB_SB_SB_RKfSD_SD_SD_E_sSC_jLin1ELin1ELi4ELi512ELi2EEEvNS0_6detail10TensorInfoIT0_T2_EENSG_IT1_SI_EESI_T_)
        /*0638*/ 	.word	0x00000000


	//----- nvinfo : EIATTR_REGCOUNT
	.align		4
.L_318:
        /*063c*/ 	.byte	0x04, 0x2f
        /*063e*/ 	.short	(.L_320 - .L_319)
	.align		4
.L_319:
        /*0640*/ 	.word	index@(_ZN2at4cuda57_GLOBAL__N__cd6b329d_24_DistributionBernoulli_cu_7537a20d21kernelPointwiseApply2IZNS_6native9templates4cuda28bernoulli_tensor_cuda_kernelIsfEEvRKNS_10TensorBaseES9_NS_15PhiloxCudaStateEEUliRsSB_SB_SB_RKfSD_SD_SD_E_sSC_mLi1ELi1ELi4ELi512ELi2EEEvNS0_6detail10TensorInfoIT0_T2_EENSG_IT1_SI_EESI_T_)
        /*0644*/ 	.word	0x0000002e


	//----- nvinfo : EIATTR_FRAME_SIZE
	.align		4
.L_320:
        /*0648*/ 	.byte	0x04, 0x11
        /*064a*/ 	.short	(.L_322 - .L_321)
	.align		4
.L_321:
        /*064c*/ 	.word	index@(_ZN2at4cuda57_GLOBAL__N__cd6b329d_24_DistributionBernoulli_cu_7537a20d21kernelPointwiseApply2IZNS_6native9templates4cuda28bernoulli_tensor_cuda_kernelIsfEEvRKNS_10TensorBaseES9_NS_15PhiloxCudaStateEEUliRsSB_SB_SB_RKfSD_SD_SD_E_sSC_mLi1ELi1ELi4ELi512ELi2EEEvNS0_6detail10TensorInfoIT0_T2_EENSG_IT1_SI_EESI_T_)
        /*0650*/ 	.word	0x00000000


	//----- nvinfo : EIATTR_REGCOUNT
	.align		4
.L_322:
        /*0654*/ 	.byte	0x04, 0x2f
        /*0656*/ 	.short	(.L_324 - .L_323)
	.align		4
.L_323:
        /*0658*/ 	.word	index@(_ZN2at4cuda57_GLOBAL__N__cd6b329d_24_DistributionBernoulli_cu_7537a20d21kernelPointwiseApply2IZNS_6native9templates4cuda28bernoulli_tensor_cuda_kernelIsfEEvRKNS_10TensorBaseES9_NS_15PhiloxCudaStateEEUliRsSB_SB_SB_RKfSD_SD_SD_E_sSC_mLin1ELin1ELi4ELi512ELi2EEEvNS0_6detail10TensorInfoIT0_T2_EENSG_IT1_SI_EESI_T_)
        /*065c*/ 	.word	0x00000030


	//----- nvinfo : EIATTR_FRAME_SIZE
	.align		4
.L_324:
        /*0660*/ 	.byte	0x04, 0x11
        /*0662*/ 	.short	(.L_326 - .L_325)
	.align		4
.L_325:
        /*0664*/ 	.word	index@($__internal_45_$__cuda_sm20_div_u64)
        /*0668*/ 	.word	0x00000000


	//----- nvinfo : EIATTR_FRAME_SIZE
	.align		4
.L_326:
        /*066c*/ 	.byte	0x04, 0x11
        /*066e*/ 	.short	(.L_328 - .L_327)
	.align		4
.L_327:
        /*0670*/ 	.word	index@(_ZN2at4cuda57_GLOBAL__N__cd6b329d_24_DistributionBernoulli_cu_7537a20d21kernelPointwiseApply2IZNS_6native9templates4cuda28bernoulli_tensor_cuda_kernelIsfEEvRKNS_10TensorBaseES9_NS_15PhiloxCudaStateEEUliRsSB_SB_SB_RKfSD_SD_SD_E_sSC_mLin1ELin1ELi4ELi512ELi2EEEvNS0_6detail10TensorInfoIT0_T2_EENSG_IT1_SI_EESI_T_)
        /*0674*/ 	.word	0x00000000


	//----- nvinfo : EIATTR_REGCOUNT
	.align		4
.L_328:
        /*0678*/ 	.byte	0x04, 0x2f
        /*067a*/ 	.short	(.L_330 - .L_329)
	.align		4
.L_329:
        /*067c*/ 	.word	index@(_ZN2at4cuda57_GLOBAL__N__cd6b329d_24_DistributionBernoulli_cu_7537a20d21kernelPointwiseApply2IZNS_6native9templates4cuda28bernoulli_tensor_cuda_kernelIdfEEvRKNS_10TensorBaseES9_NS_15PhiloxCudaStateEEUliRdSB_SB_SB_RKfSD_SD_SD_E_dSC_jLi1ELi1ELi4ELi512ELi2EEEvNS0_6detail10TensorInfoIT0_T2_EENSG_IT1_SI_EESI_T_)
        /*0680*/ 	.word	0x0000002a


	//----- nvinfo : EIATTR_FRAME_SIZE
	.align		4
.L_330:
        /*0684*/ 	.byte	0x04, 0x11
        /*0686*/ 	.short	(.L_332 - .L_331)
	.align		4
.L_331:
        /*0688*/ 	.word	index@(_ZN2at4cuda57_GLOBAL__N__cd6b329d_24_DistributionBernoulli_cu_7537a20d21kernelPointwiseApply2IZNS_6native9templates4cuda28bernoulli_tensor_cuda_kernelIdfEEvRKNS_10TensorBaseES9_NS_15PhiloxCudaStateEEUliRdSB_SB_SB_RKfSD_SD_SD_E_dSC_jLi1ELi1ELi4ELi512ELi2EEEvNS0_6detail10TensorInfoIT0_T2_EENSG_IT1_SI_EESI_T_)
        /*068c*/ 	.word	0x00000000


	//----- nvinfo : EIATTR_REGCOUNT
	.align		4
.L_332:
        /*0690*/ 	.byte	0x04, 0x2f
        /*0692*/ 	.short	(.L_334 - .L_333)
	.align		4
.L_333:
        /*0694*/ 	.word	index@(_ZN2at4cuda57_GLOBAL__N__cd6b329d_24_DistributionBernoulli_cu_7537a20d21kernelPointwiseApply2IZNS_6native9templates4cuda28bernoulli_tensor_cuda_kernelIdfEEvRKNS_10TensorBaseES9_NS_15PhiloxCudaStateEEUliRdSB_SB_SB_RKfSD_SD_SD_E_dSC_jLi1ELi2ELi4ELi512ELi2EEEvNS0_6detail10TensorInfoIT0_T2_EENSG_IT1_SI_EESI_T_)
        /*0698*/ 	.word	0x00000028


	//----- nvinfo : EIATTR_FRAME_SIZE
	.align		4
.L_334:
        /*069c*/ 	.byte	0x04, 0x11
        /*069e*/ 	.short	(.L_336 - .L_335)
	.align		4
.L_335:
        /*06a0*/ 	.word	index@(_ZN2at4cuda57_GLOBAL__N__cd6b329d_24_DistributionBernoulli_cu_7537a20d21kernelPointwiseApply2IZNS_6native9templates4cuda28bernoulli_tensor_cuda_kernelIdfEEvRKNS_10TensorBaseES9_NS_15PhiloxCudaStateEEUliRdSB_SB_SB_RKfSD_SD_SD_E_dSC_jLi1ELi2ELi4ELi512ELi2EEEvNS0_6detail10TensorInfoIT0_T2_EENSG_IT1_SI_EESI_T_)
        /*06a4*/ 	.word	0x00000000


	//----- nvinfo : EIATTR_REGCOUNT
	.align		4
.L_336:
        /*06a8*/ 	.byte	0x04, 0x2f
        /*06aa*/ 	.short	(.L_338 - .L_337)
	.align		4
.L_337:
        /*06ac*/ 	.word	index@(_ZN2at4cuda57_GLOBAL__N__cd6b329d_24_DistributionBernoulli_cu_7537a20d21kernelPointwiseApply2IZNS_6native9templates4cuda28bernoulli_tensor_cuda_kernelIdfEEvRKNS_10TensorBaseES9_NS_15PhiloxCudaStateEEUliRdSB_SB_SB_RKfSD_SD_SD_E_dSC_jLi1ELin1ELi4ELi512ELi2EEEvNS0_6detail10TensorInfoIT0_T2_EENSG_IT1_SI_EESI_T_)
        /*06b0*/ 	.word	0x00000024


	//----- nvinfo : EIATTR_FRAME_SIZE
	.align		4
.L_338:
        /*06b4*/ 	.byte	0x04, 0x11
        /*06b6*/ 	.short	(.L_340 - .L_339)
	.align		4
.L_339:
        /*06b8*/ 	.word	index@(_ZN2at4cuda57_GLOBAL__N__cd6b329d_24_DistributionBernoulli_cu_7537a20d21kernelPointwiseApply2IZNS_6native9templates4cuda28bernoulli_tensor_cuda_kernelIdfEEvRKNS_10TensorBaseES9_NS_15PhiloxCudaStateEEUliRdSB_SB_SB_RKfSD_SD_SD_E_dSC_jLi1ELin1ELi4ELi512ELi2EEEvNS0_6detail10TensorInfoIT0_T2_EENSG_IT1_SI_EESI_T_)
        /*06bc*/ 	.word	0x00000000


	//----- nvinfo : EIATTR_REGCOUNT
	.align		4
.L_340:
        /*06c0*/ 	.byte	0x04, 0x2f
        /*06c2*/ 	.short	(.L_342 - .L_341)
	.align		4
.L_341:
        /*06c4*/ 	.word	index@(_ZN2at4cuda57_GLOBAL__N__cd6b329d_24_DistributionBernoulli_cu_7537a20d21kernelPointwiseApply2IZNS_6native9templates4cuda28bernoulli_tensor_cuda_kernelIdfEEvRKNS_10TensorBaseES9_NS_15PhiloxCudaStateEEUliRdSB_SB_SB_RKfSD_SD_SD_E_dSC_jLi2ELi1ELi4ELi512ELi2EEEvNS0_6detail10TensorInfoIT0_T2_EENSG_IT1_SI_EESI_T_)
        /*06c8*/ 	.word	0x0000002d


	//----- nvinfo : EIATTR_FRAME_SIZE
	.align		4
.L_342:
        /*06cc*/ 	.byte	0x04, 0x11
        /*06ce*/ 	.short	(.L_344 - .L_343)
	.align		4
.L_343:
        /*06d0*/ 	.word	index@(_ZN2at4cuda57_GLOBAL__N__cd6b329d_24_DistributionBernoulli_cu_7537a20d21kernelPointwiseApply2IZNS_6native9templates4cuda28bernoulli_tensor_cuda_kernelIdfEEvRKNS_10TensorBaseES9_NS_15PhiloxCudaStateEEUliRdSB_SB_SB_RKfSD_SD_SD_E_dSC_jLi2ELi1ELi4ELi512ELi2EEEvNS0_6detail10TensorInfoIT0_T2_EENSG_IT1_SI_EESI_T_)
        /*06d4*/ 	.word	0x00000000


	//----- nvinfo : EIATTR_REGCOUNT
	.align		4
.L_344:
        /*06d8*/ 	.byte	0x04, 0x2f
        /*06da*/ 	.short	(.L_346 - .L_345)
	.align		4
.L_345:
        /*06dc*/ 	.word	index@(_ZN2at4cuda57_GLOBAL__N__cd6b329d_24_DistributionBernoulli_cu_7537a20d21kernelPointwiseApply2IZNS_6native9templates4cuda28bernoulli_tensor_cuda_kernelIdfEEvRKNS_10TensorBaseES9_NS_15PhiloxCudaStateEEUliRdSB_SB_SB_RKfSD_SD_SD_E_dSC_jLi2ELi2ELi4ELi512ELi2EEEvNS0_6detail10TensorInfoIT0_T2_EENSG_IT1_SI_EESI_T_)
        /*06e0*/ 	.word	0x0000002d


	//----- nvinfo : EIATTR_FRAME_SIZE
	.align		4
.L_346:
        /*06e4*/ 	.byte	0x04, 0x11
        /*06e6*/ 	.short	(.L_348 - .L_347)
	.align		4
.L_347:
        /*06e8*/ 	.word	index@(_ZN2at4cuda57_GLOBAL__N__cd6b329d_24_DistributionBernoulli_cu_7537a20d21kernelPointwiseApply2IZNS_6native9templates4cuda28bernoulli_tensor_cuda_kernelIdfEEvRKNS_10TensorBaseES9_NS_15PhiloxCudaStateEEUliRdSB_SB_SB_RKfSD_SD_SD_E_dSC_jLi2ELi2ELi4ELi512ELi2EEEvNS0_6detail10TensorInfoIT0_T2_EENSG_IT1_SI_EESI_T_)
        /*06ec*/ 	.word	0x00000000


	//----- nvinfo : EIATTR_REGCOUNT
	.align		4
.L_348:
        /*06f0*/ 	.byte	0x04, 0x2f
        /*06f2*/ 	.short	(.L_350 - .L_349)
	.align		4
.L_349:
        /*06f4*/ 	.word	index@(_ZN2at4cuda57_GLOBAL__N__cd6b329d_24_DistributionBernoulli_cu_7537a20d21kernelPointwiseApply2IZNS_6native9templates4cuda28bernoulli_tensor_cuda_kernelIdfEEvRKNS_10TensorBaseES9_NS_15PhiloxCudaStateEEUliRdSB_SB_SB_RKfSD_SD_SD_E_dSC_jLi2ELin1ELi4ELi512ELi2EEEvNS0_6detail10TensorInfoIT0_T2_EENSG_IT1_SI_EESI_T_)
        /*06f8*/ 	.word	0x0000002c


	//----- nvinfo : EIATTR_FRAME_SIZE
	.align		4
.L_350:
        /*06fc*/ 	.byte	0x04, 0x11
        /*06fe*/ 	.short	(.L_352 - .L_351)
	.align		4
.L_351:
        /*0700*/ 	.word	index@(_ZN2at4cuda57_GLOBAL__N__cd6b329d_24_DistributionBernoulli_cu_7537a20d21kernelPointwiseApply2IZNS_6native9templates4cuda28bernoulli_tensor_cuda_kernelIdfEEvRKNS_10TensorBaseES9_NS_15PhiloxCudaStateEEUliRdSB_SB_SB_RKfSD_SD_SD_E_dSC_jLi2ELin1ELi4ELi512ELi2EEEvNS0_6detail10TensorInfoIT0_T2_EENSG_IT1_SI_EESI_T_)
        /*0704*/ 	.word	0x00000000


	//----- nvinfo : EIATTR_REGCOUNT
	.align		4
.L_352:
        /*0708*/ 	.byte	0x04, 0x2f
        /*070a*/ 	.short	(.L_354 - .L_353)
	.align		4
.L_353:
        /*070c*/ 	.word	index@(_ZN2at4cuda57_GLOBAL__N__cd6b329d_24_DistributionBernoulli_cu_7537a20d21kernelPointwiseApply2IZNS_6native9templates4cuda28bernoulli_tensor_cuda_kernelIdfEEvRKNS_10TensorBaseES9_NS_15PhiloxCudaStateEEUliRdSB_SB_SB_RKfSD_SD_SD_E_dSC_jLin1ELi1ELi4ELi512ELi2EEEvNS0_6detail10TensorInfoIT0_T2_EENSG_IT1_SI_EESI_T_)
        /*0710*/ 	.word	0x00000025


	//----- nvinfo : EIATTR_FRAME_SIZE
	.align		4
.L_354:
        /*0714*/ 	.byte	0x04, 0x11
        /*0716*/ 	.short	(.L_356 - .L_355)
	.align		4
.L_355:
        /*0718*/ 	.word	index@(_ZN2at4cuda57_GLOBAL__N__cd6b329d_24_DistributionBernoulli_cu_7537a20d21kernelPointwiseApply2IZNS_6native9templates4cuda28bernoulli_tensor_cuda_kernelIdfEEvRKNS_10TensorBaseES9_NS_15PhiloxCudaStateEEUliRdSB_SB_SB_RKfSD_SD_SD_E_dSC_jLin1ELi1ELi4ELi512ELi2EEEvNS0_6detail10TensorInfoIT0_T2_EENSG_IT1_SI_EESI_T_)
        /*071c*/ 	.word	0x00000000


	//----- nvinfo : EIATTR_REGCOUNT
	.align		4
.L_356:
        /*0720*/ 	.byte	0x04, 0x2f
        /*0722*/ 	.short	(.L_358 - .L_357)
	.align		4
.L_357:
        /*0724*/ 	.word	index@(_ZN2at4cuda57_GLOBAL__N__cd6b329d_24_DistributionBernoulli_cu_7537a20d21kernelPointwiseApply2IZNS_6native9templates4cuda28bernoulli_tensor_cuda_kernelIdfEEvRKNS_10TensorBaseES9_NS_15PhiloxCudaStateEEUliRdSB_SB_SB_RKfSD_SD_SD_E_dSC_jLin1ELi2ELi4ELi512ELi2EEEvNS0_6detail10TensorInfoIT0_T2_EENSG_IT1_SI_EESI_T_)
        /*0728*/ 	.word	0x0000002c


	//----- nvinfo : EIATTR_FRAME_SIZE
	.align		4
.L_358:
        /*072c*/ 	.byte	0x04, 0x11
        /*072e*/ 	.short	(.L_360 - .L_359)
	.align		4
.L_359:
        /*0730*/ 	.word	index@(_ZN2at4cuda57_GLOBAL__N__cd6b329d_24_DistributionBernoulli_cu_7537a20d21kernelPointwiseApply2IZNS_6native9templates4cuda28bernoulli_tensor_cuda_kernelIdfEEvRKNS_10TensorBaseES9_NS_15PhiloxCudaStateEEUliRdSB_SB_SB_RKfSD_SD_SD_E_dSC_jLin1ELi2ELi4ELi512ELi2EEEvNS0_6detail10TensorInfoIT0_T2_EENSG_IT1_SI_EESI_T_)
        /*0734*/ 	.word	0x00000000


	//----- nvinfo : EIATTR_REGCOUNT
	.align		4
.L_360:
        /*0738*/ 	.byte	0x04, 0x2f
        /*073a*/ 	.short	(.L_362 - .L_361)
	.align		4
.L_361:
        /*073c*/ 	.word	index@(_ZN2at4cuda57_GLOBAL__N__cd6b329d_24_DistributionBernoulli_cu_7537a20d21kernelPointwiseApply2IZNS_6native9templates4cuda28bernoulli_tensor_cuda_kernelIdfEEvRKNS_10TensorBaseES9_NS_15PhiloxCudaStateEEUliRdSB_SB_SB_RKfSD_SD_SD_E_dSC_jLin1ELin1ELi4ELi512ELi2EEEvNS0_6detail10TensorInfoIT0_T2_EENSG_IT1_SI_EESI_T_)
        /*0740*/ 	.word	0x0000002c


	//----- nvinfo : EIATTR_FRAME_SIZE
	.align		4
.L_362:
        /*0744*/ 	.byte	0x04, 0x11
        /*0746*/ 	.short	(.L_364 - .L_363)
	.align		4
.L_363:
        /*0748*/ 	.word	index@(_ZN2at4cuda57_GLOBAL__N__cd6b329d_24_DistributionBernoulli_cu_7537a20d21kernelPointwiseApply2IZNS_6native9templates4cuda28bernoulli_tensor_cuda_kernelIdfEEvRKNS_10TensorBaseES9_NS_15PhiloxCudaStateEEUliRdSB_SB_SB_RKfSD_SD_SD_E_dSC_jLin1ELin1ELi4ELi512ELi2EEEvNS0_6detail10TensorInfoIT0_T2_EENSG_IT1_SI_EESI_T_)
        /*074c*/ 	.word	0x00000000


	//----- nvinfo : EIATTR_REGCOUNT
	.align		4
.L_364:
        /*0750*/ 	.byte	0x04, 0x2f
        /*0752*/ 	.short	(.L_366 - .L_365)
	.align		4
.L_365:
        /*0754*/ 	.word	index@(_ZN2at4cuda57_GLOBAL__N__cd6b329d_24_DistributionBernoulli_cu_7537a20d21kernelPointwiseApply2IZNS_6native9templates4cuda28bernoulli_tensor_cuda_kernelIdfEEvRKNS_10TensorBaseES9_NS_15PhiloxCudaStateEEUliRdSB_SB_SB_RKfSD_SD_SD_E_dSC_mLi1ELi1ELi4ELi512ELi2EEEvNS0_6detail10TensorInfoIT0_T2_EENSG_IT1_SI_EESI_T_)
        /*0758*/ 	.word	0x0000002e


	//----- nvinfo : EIATTR_FRAME_SIZE
	.align		4
.L_366:
        /*075c*/ 	.byte	0x04, 0x11
        /*075e*/ 	.short	(.L_368 - .L_367)
	.align		4
.L_367:
        /*0760*/ 	.word	index@(_ZN2at4cuda57_GLOBAL__N__cd6b329d_24_DistributionBernoulli_cu_7537a20d21kernelPointwiseApply2IZNS_6native9templates4cuda28bernoulli_tensor_cuda_kernelIdfEEvRKNS_10TensorBaseES9_NS_15PhiloxCudaStateEEUliRdSB_SB_SB_RKfSD_SD_SD_E_dSC_mLi1ELi1ELi4ELi512ELi2EEEvNS0_6detail10TensorInfoIT0_T2_EENSG_IT1_SI_EESI_T_)
        /*0764*/ 	.word	0x00000000


	//----- nvinfo : EIATTR_REGCOUNT
	.align		4
.L_368:
        /*0768*/ 	.byte	0x04, 0x2f
        /*076a*/ 	.short	(.L_370 - .L_369)
	.align		4
.L_369:
        /*076c*/ 	.word	index@(_ZN2at4cuda57_GLOBAL__N__cd6b329d_24_DistributionBernoulli_cu_7537a20d21kernelPointwiseApply2IZNS_6native9templates4cuda28bernoulli_tensor_cuda_kernelIdfEEvRKNS_10TensorBaseES9_NS_15PhiloxCudaStateEEUliRdSB_SB_SB_RKfSD_SD_SD_E_dSC_mLin1ELin1ELi4ELi512ELi2EEEvNS0_6detail10TensorInfoIT0_T2_EENSG_IT1_SI_EESI_T_)
        /*0770*/ 	.word	0x00000030


	//----- nvinfo : EIATTR_FRAME_SIZE
	.align		4
.L_370:
        /*0774*/ 	.byte	0x04, 0x11
        /*0776*/ 	.short	(.L_372 - .L_371)
	.align		4
.L_371:
        /*0778*/ 	.word	index@($__internal_44_$__cuda_sm20_div_u64)
        /*077c*/ 	.word	0x00000000


	//----- nvinfo : EIATTR_FRAME_SIZE
	.align		4
.L_372:
        /*0780*/ 	.byte	0x04, 0x11
        /*0782*/ 	.short	(.L_374 - .L_373)
	.align		4
.L_373:
        /*0784*/ 	.word	index@(_ZN2at4cuda57_GLOBAL__N__cd6b329d_24_DistributionBernoulli_cu_7537a20d21kernelPointwiseApply2IZNS_6native9templates4cuda28bernoulli_tensor_cuda_kernelIdfEEvRKNS_10TensorBaseES9_NS_15PhiloxCudaStateEEUliRdSB_SB_SB_RKfSD_SD_SD_E_dSC_mLin1ELin1ELi4ELi512ELi2EEEvNS0_6detail10TensorInfoIT0_T2_EENSG_IT1_SI_EESI_T_)
        /*0788*/ 	.word	0x00000000


	//----- nvinfo : EIATTR_REGCOUNT
	.align		4
.L_374:
        /*078c*/ 	.byte	0x04, 0x2f
        /*078e*/ 	.short	(.L_376 - .L_375)
	.align		4
.L_375:
        /*0790*/ 	.word	index@(_ZN2at4cuda57_GLOBAL__N__cd6b329d_24_DistributionBernoulli_cu_7537a20d21kernelPointwiseApply2IZNS_6native9templates4cuda28bernoulli_tensor_cuda_kernelIffEEvRKNS_10TensorBaseES9_NS_15PhiloxCudaStateEEUliRfSB_SB_SB_RKfSD_SD_SD_E_fSC_jLi1ELi1ELi4ELi512ELi2EEEvNS0_6detail10TensorInfoIT0_T2_EENSG_IT1_SI_EESI_T_)
        /*0794*/ 	.word	0x0000002a


	//----- nvinfo : EIATTR_FRAME_SIZE
	.align		4
.L_376:
        /*0798*/ 	.byte	0x04, 0x11
        /*079a*/ 	.short	(.L_378 - .L_377)
	.align		4
.L_377:
        /*079c*/ 	.word	index@(_ZN2at4cuda57_GLOBAL__N__cd6b329d_24_DistributionBernoulli_cu_7537a20d21kernelPointwiseApply2IZNS_6native9templates4cuda28bernoulli_tensor_cuda_kernelIffEEvRKNS_10TensorBaseES9_NS_15PhiloxCudaStateEEUliRfSB_SB_SB_RKfSD_SD_SD_E_fSC_jLi1ELi1ELi4ELi512ELi2EEEvNS0_6detail10TensorInfoIT0_T2_EENSG_IT1_SI_EESI_T_)
        /*07a0*/ 	.word	0x00000000


	//----- nvinfo : EIATTR_REGCOUNT
	.align		4
.L_378:
        /*07a4*/ 	.byte	0x04, 0x2f
        /*07a6*/ 	.short	(.L_380 - .L_379)
	.align		4
.L_379:
        /*07a8*/ 	.word	index@(_ZN2at4cuda57_GLOBAL__N__cd6b329d_24_DistributionBernoulli_cu_7537a20d21kernelPointwiseApply2IZNS_6native9templates4cuda28bernoulli_tensor_cuda_kernelIffEEvRKNS_10TensorBaseES9_NS_15PhiloxCudaStateEEUliRfSB_SB_SB_RKfSD_SD_SD_E_fSC_jLi1ELi2ELi4ELi512ELi2EEEvNS0_6detail10TensorInfoIT0_T2_EENSG_IT1_SI_EESI_T_)
        /*07ac*/ 	.word	0x00000028


	//----- nvinfo : EIATTR_FRAME_SIZE
	.align		4
.L_380:
        /*07b0*/ 	.byte	0x04, 0x11
        /*07b2*/ 	.short	(.L_382 - .L_381)
	.align		4
.L_381:
        /*07b4*/ 	.word	index@(_ZN2at4cuda57_GLOBAL__N__cd6b329d_24_DistributionBernoulli_cu_7537a20d21kernelPointwiseApply2IZNS_6native9templates4cuda28bernoulli_tensor_cuda_kernelIffEEvRKNS_10TensorBaseES9_NS_15PhiloxCudaStateEEUliRfSB_SB_SB_RKfSD_SD_SD_E_fSC_jLi1ELi2ELi4ELi512ELi2EEEvNS0_6detail10TensorInfoIT0_T2_EENSG_IT1_SI_EESI_T_)
        /*07b8*/ 	.word	0x00000000


	//----- nvinfo : EIATTR_REGCOUNT
	.align		4
.L_382:
        /*07bc*/ 	.byte	0x04, 0x2f
        /*07be*/ 	.short	(.L_384 - .L_383)
	.align		4
.L_383:
        /*07c0*/ 	.word	index@(_ZN2at4cuda57_GLOBAL__N__cd6b329d_24_DistributionBernoulli_cu_7537a20d21kernelPointwiseApply2IZNS_6native9templates4cuda28bernoulli_tensor_cuda_kernelIffEEvRKNS_10TensorBaseES9_NS_15PhiloxCudaStateEEUliRfSB_SB_SB_RKfSD_SD_SD_E_fSC_jLi1ELin1ELi4ELi512ELi2EEEvNS0_6detail10TensorInfoIT0_T2_EENSG_IT1_SI_EESI_T_)
        /*07c4*/ 	.word	0x00000024


	//----- nvinfo : EIATTR_FRAME_SIZE
	.align		4
.L_384:
        /*07c8*/ 	.byte	0x04, 0x11
        /*07ca*/ 	.short	(.L_386 - .L_385)
	.align		4
.L_385:
        /*07cc*/ 	.word	index@(_ZN2at4cuda57_GLOBAL__N__cd6b329d_24_DistributionBernoulli_cu_7537a20d21kernelPointwiseApply2IZNS_6native9templates4cuda28bernoulli_tensor_cuda_kernelIffEEvRKNS_10TensorBaseES9_NS_15PhiloxCudaStateEEUliRfSB_SB_SB_RKfSD_SD_SD_E_fSC_jLi1ELin1ELi4ELi512ELi2EEEvNS0_6detail10TensorInfoIT0_T2_EENSG_IT1_SI_EESI_T_)
        /*07d0*/ 	.word	0x00000000


	//----- nvinfo : EIATTR_REGCOUNT
	.align		4
.L_386:
        /*07d4*/ 	.byte	0x04, 0x2f
        /*07d6*/ 	.short	(.L_388 - .L_387)
	.align		4
.L_387:
        /*07d8*/ 	.word	index@(_ZN2at4cuda57_GLOBAL__N__cd6b329d_24_DistributionBernoulli_cu_7537a20d21kernelPointwiseApply2IZNS_6native9templates4cuda28bernoulli_tensor_cuda_kernelIffEEvRKNS_10TensorBaseES9_NS_15PhiloxCudaStateEEUliRfSB_SB_SB_RKfSD_SD_SD_E_fSC_jLi2ELi1ELi4ELi512ELi2EEEvNS0_6detail10TensorInfoIT0_T2_EENSG_IT1_SI_EESI_T_)
        /*07dc*/ 	.word	0x0000002d


	//----- nvinfo : EIATTR_FRAME_SIZE
	.align		4
.L_388:
        /*07e0*/ 	.byte	0x04, 0x11
        /*07e2*/ 	.short	(.L_390 - .L_389)
	.align		4
.L_389:
        /*07e4*/ 	.word	index@(_ZN2at4cuda57_GLOBAL__N__cd6b329d_24_DistributionBernoulli_cu_7537a20d21kernelPointwiseApply2IZNS_6native9templates4cuda28bernoulli_tensor_cuda_kernelIffEEvRKNS_10TensorBaseES9_NS_15PhiloxCudaStateEEUliRfSB_SB_SB_RKfSD_SD_SD_E_fSC_jLi2ELi1ELi4ELi512ELi2EEEvNS0_6detail10TensorInfoIT0_T2_EENSG_IT1_SI_EESI_T_)
        /*07e8*/ 	.word	0x00000000


	//----- nvinfo : EIATTR_REGCOUNT
	.align		4
.L_390:
        /*07ec*/ 	.byte	0x04, 0x2f
        /*07ee*/ 	.short	(.L_392 - .L_391)
	.align		4
.L_391:
        /*07f0*/ 	.word	index@(_ZN2at4cuda57_GLOBAL__N__cd6b329d_24_DistributionBernoulli_cu_7537a20d21kernelPointwiseApply2IZNS_6native9templates4cuda28bernoulli_tensor_cuda_kernelIffEEvRKNS_10TensorBaseES9_NS_15PhiloxCudaStateEEUliRfSB_SB_SB_RKfSD_SD_SD_E_fSC_jLi2ELi2ELi4ELi512ELi2EEEvNS0_6detail10TensorInfoIT0_T2_EENSG_IT1_SI_EESI_T_)
        /*07f4*/ 	.word	0x0000002d


	//----- nvinfo : EIATTR_FRAME_SIZE
	.align		4
.L_392:
        /*07f8*/ 	.byte	0x04, 0x11
        /*07fa*/ 	.short	(.L_394 - .L_393)
	.align		4
.L_393:
        /*07fc*/ 	.word	index@(_ZN2at4cuda57_GLOBAL__N__cd6b329d_24_DistributionBernoulli_cu_7537a20d21kernelPointwiseApply2IZNS_6native9templates4cuda28bernoulli_tensor_cuda_kernelIffEEvRKNS_10TensorBaseES9_NS_15PhiloxCudaStateEEUliRfSB_SB_SB_RKfSD_SD_SD_E_fSC_jLi2ELi2ELi4ELi512ELi2EEEvNS0_6detail10TensorInfoIT0_T2_EENSG_IT1_SI_EESI_T_)
        /*0800*/ 	.word	0x00000000


	//----- nvinfo : EIATTR_REGCOUNT
	.align		4
.L_394:
        /*0804*/ 	.byte	0x04, 0x2f
        /*0806*/ 	.short	(.L_396 - .L_395)
	.align		4
.L_395:
        /*0808*/ 	.word	index@(_ZN2at4cuda57_GLOBAL__N__cd6b329d_24_DistributionBernoulli_cu_7537a20d21kernelPointwiseApply2IZNS_6native9templates4cuda28bernoulli_tensor_cuda_kernelIffEEvRKNS_10TensorBaseES9_NS_15PhiloxCudaStateEEUliRfSB_SB_SB_RKfSD_SD_SD_E_fSC_jLi2ELin1ELi4ELi512ELi2EEEvNS0_6detail10TensorInfoIT0_T2_EENSG_IT1_SI_EESI_T_)
        /*080c*/ 	.word	0x0000002c


	//----- nvinfo : EIATTR_FRAME_SIZE
	.align		4
.L_396:
        /*0810*/ 	.byte	0x04, 0x11
        /*0812*/ 	.short	(.L_398 - .L_397)
	.align		4
.L_397:
        /*0814*/ 	.word	index@(_ZN2at4cuda57_GLOBAL__N__cd6b329d_24_DistributionBernoulli_cu_7537a20d21kernelPointwiseApply2IZNS_6native9templates4cuda28bernoulli_tensor_cuda_kernelIffEEvRKNS_10TensorBaseES9_NS_15PhiloxCudaStateEEUliRfSB_SB_SB_RKfSD_SD_SD_E_fSC_jLi2ELin1ELi4ELi512ELi2EEEvNS0_6detail10TensorInfoIT0_T2_EENSG_IT1_SI_EESI_T_)
        /*0818*/ 	.word	0x00000000


	//----- nvinfo : EIATTR_REGCOUNT
	.align		4
.L_398:
        /*081c*/ 	.byte	0x04, 0x2f
        /*081e*/ 	.short	(.L_400 - .L_399)
	.align		4
.L_399:
        /*0820*/ 	.word	index@(_ZN2at4cuda57_GLOBAL__N__cd6b329d_24_DistributionBernoulli_cu_7537a20d21kernelPointwiseApply2IZNS_6native9templates4cuda28bernoulli_tensor_cuda_kernelIffEEvRKNS_10TensorBaseES9_NS_15PhiloxCudaStateEEUliRfSB_SB_SB_RKfSD_SD_SD_E_fSC_jLin1ELi1ELi4ELi512ELi2EEEvNS0_6detail10TensorInfoIT0_T2_EENSG_IT1_SI_EESI_T_)
        /*0824*/ 	.word	0x00000025


	//----- nvinfo : EIATTR_FRAME_SIZE
	.align		4
.L_400:
        /*0828*/ 	.byte	0x04, 0x11
        /*082a*/ 	.short	(.L_402 - .L_401)
	.align		4
.L_401:
        /*082c*/ 	.word	index@(_ZN2at4cuda57_GLOBAL__N__cd6b329d_24_DistributionBernoulli_cu_7537a20d21kernelPointwiseApply2IZNS_6native9templates4cuda28bernoulli_tensor_cuda_kernelIffEEvRKNS_10TensorBaseES9_NS_15PhiloxCudaStateEEUliRfSB_SB_SB_RKfSD_SD_SD_E_fSC_jLin1ELi1ELi4ELi512ELi2EEEvNS0_6detail10TensorInfoIT0_T2_EENSG_IT1_SI_EESI_T_)
        /*0830*/ 	.word	0x00000000


	//----- nvinfo : EIATTR_REGCOUNT
	.align		4
.L_402:
        /*0834*/ 	.byte	0x04, 0x2f
        /*0836*/ 	.short	(.L_404 - .L_403)
	.align		4
.L_403:
        /*0838*/ 	.word	index@(_ZN2at4cuda57_GLOBAL__N__cd6b329d_24_DistributionBernoulli_cu_7537a20d21kernelPointwiseApply2IZNS_6native9templates4cuda28bernoulli_tensor_cuda_kernelIffEEvRKNS_10TensorBaseES9_NS_15PhiloxCudaStateEEUliRfSB_SB_SB_RKfSD_SD_SD_E_fSC_jLin1ELi2ELi4ELi512ELi2EEEvNS0_6detail10TensorInfoIT0_T2_EENSG_IT1_SI_EESI_T_)
        /*083c*/ 	.word	0x0000002c


	//----- nvinfo : EIATTR_FRAME_SIZE
	.align		4
.L_404:
        /*0840*/ 	.byte	0x04, 0x11
        /*0842*/ 	.short	(.L_406 - .L_405)
	.align		4
.L_405:
        /*0844*/ 	.word	index@(_ZN2at4cuda57_GLOBAL__N__cd6b329d_24_DistributionBernoulli_cu_7537a20d21kernelPointwiseApply2IZNS_6native9templates4cuda28bernoulli_tensor_cuda_kernelIffEEvRKNS_10TensorBaseES9_NS_15PhiloxCudaStateEEUliRfSB_SB_SB_RKfSD_SD_SD_E_fSC_jLin1ELi2ELi4ELi512ELi2EEEvNS0_6detail10TensorInfoIT0_T2_EENSG_IT1_SI_EESI_T_)
        /*0848*/ 	.word	0x00000000


	//----- nvinfo : EIATTR_REGCOUNT
	.align		4
.L_406:
        /*084c*/ 	.byte	0x04, 0x2f
        /*084e*/ 	.short	(.L_408 - .L_407)
	.align		4
.L_407:
        /*0850*/ 	.word	index@(_ZN2at4cuda57_GLOBAL__N__cd6b329d_24_DistributionBernoulli_cu_7537a20d21kernelPointwiseApply2IZNS_6native9templates4cuda28bernoulli_tensor_cuda_kernelIffEEvRKNS_10TensorBaseES9_NS_15PhiloxCudaStateEEUliRfSB_SB_SB_RKfSD_SD_SD_E_fSC_jLin1ELin1ELi4ELi512ELi2EEEvNS0_6detail10TensorInfoIT0_T2_EENSG_IT1_SI_EESI_T_)
        /*0854*/ 	.word	0x0000002c


	//----- nvinfo : EIATTR_FRAME_SIZE
	.align		4
.L_408:
        /*0858*/ 	.byte	0x04, 0x11
        /*085a*/ 	.short	(.L_410 - .L_409)
	.align		4
.L_409:
        /*085c*/ 	.word	index@(_ZN2at4cuda57_GLOBAL__N__cd6b329d_24_DistributionBernoulli_cu_7537a20d21kernelPointwiseApply2IZNS_6native9templates4cuda28bernoulli_tensor_cuda_kernelIffEEvRKNS_10TensorBaseES9_NS_15PhiloxCudaStateEEUliRfSB_SB_SB_RKfSD_SD_SD_E_fSC_jLin1ELin1ELi4ELi512ELi2EEEvNS0_6detail10TensorInfoIT0_T2_EENSG_IT1_SI_EESI_T_)
        /*0860*/ 	.word	0x00000000


	//----- nvinfo : EIATTR_REGCOUNT
	.align		4
.L_410:
        /*0864*/ 	.byte	0x04, 0x2f
        /*0866*/ 	.short	(.L_412 - .L_411)
	.align		4
.L_411:
        /*0868*/ 	.word	index@(_ZN2at4cuda57_GLOBAL__N__cd6b329d_24_DistributionBernoulli_cu_7537a20d21kernelPointwiseApply2IZNS_6native9templates4cuda28bernoulli_tensor_cuda_kernelIffEEvRKNS_10TensorBaseES9_NS_15PhiloxCudaStateEEUliRfSB_SB_SB_RKfSD_SD_SD_E_fSC_mLi1ELi1ELi4ELi512ELi2EEEvNS0_6detail10TensorInfoIT0_T2_EENSG_IT1_SI_EESI_T_)
        /*086c*/ 	.word	0x0000002e


	//----- nvinfo : EIATTR_FRAME_SIZE
	.align		4
.L_412:
        /*0870*/ 	.byte	0x04, 0x11
        /*0872*/ 	.short	(.L_414 - .L_413)
	.align		4
.L_413:
        /*0874*/ 	.word	index@(_ZN2at4cuda57_GLOBAL__N__cd6b329d_24_DistributionBernoulli_cu_7537a20d21kernelPointwiseApply2IZNS_6native9templates4cuda28bernoulli_tensor_cuda_kernelIffEEvRKNS_10TensorBaseES9_NS_15PhiloxCudaStateEEUliRfSB_SB_SB_RKfSD_SD_SD_E_fSC_mLi1ELi1ELi4ELi512ELi2EEEvNS0_6detail10TensorInfoIT0_T2_EENSG_IT1_SI_EESI_T_)
        /*0878*/ 	.word	0x00000000


	//----- nvinfo : EIATTR_REGCOUNT
	.align		4
.L_414:
        /*087c*/ 	.byte	0x04, 0x2f
        /*087e*/ 	.short	(.L_416 - .L_415)
	.align		4
.L_415:
        /*0880*/ 	.word	index@(_ZN2at4cuda57_GLOBAL__N__cd6b329d_24_DistributionBernoulli_cu_7537a20d21kernelPointwiseApply2IZNS_6native9templates4cuda28bernoulli_tensor_cuda_kernelIffEEvRKNS_10TensorBaseES9_NS_15PhiloxCudaStateEEUliRfSB_SB_SB_RKfSD_SD_SD_E_fSC_mLin1ELin1ELi4ELi512ELi2EEEvNS0_6detail10TensorInfoIT0_T2_EENSG_IT1_SI_EESI_T_)
        /*0884*/ 	.word	0x00000030


	//----- nvinfo : EIATTR_FRAME_SIZE
	.align		4
.L_416:
        /*0888*/ 	.byte	0x04, 0x11
        /*088a*/ 	.short	(.L_418 - .L_417)
	.align		4
.L_417:
        /*088c*/ 	.word	index@($__internal_43_$__cuda_sm20_div_u64)
        /*0890*/ 	.word	0x00000000


	//----- nvinfo : EIATTR_FRAME_SIZE
	.align		4
.L_418:
        /*0894*/ 	.byte	0x04, 0x11
        /*0896*/ 	.short	(.L_420 - .L_419)
	.align		4
.L_419:
        /*0898*/ 	.word	index@(_ZN2at4cuda57_GLOBAL__N__cd6b329d_24_DistributionBernoulli_cu_7537a20d21kernelPointwiseApply2IZNS_6native9templates4cuda28bernoulli_tensor_cuda_kernelIffEEvRKNS_10TensorBaseES9_NS_15PhiloxCudaStateEEUliRfSB_SB_SB_RKfSD_SD_SD_E_fSC_mLin1ELin1ELi4ELi512ELi2EEEvNS0_6detail10TensorInfoIT0_T2_EENSG_IT1_SI_EESI_T_)
        /*089c*/ 	.word	0x00000000


	//----- nvinfo : EIATTR_REGCOUNT
	.align		4
.L_420:
        /*08a0*/ 	.byte	0x04, 0x2f
        /*08a2*/ 	.short	(.L_422 - .L_421)
	.align		4
.L_421:
        /*08a4*/ 	.word	index@(_ZN2at4cuda57_GLOBAL__N__cd6b329d_24_DistributionBernoulli_cu_7537a20d21kernelPointwiseApply2IZNS_6native9templates4cuda28bernoulli_tensor_cuda_kernelIN3c104HalfEfEEvRKNS_10TensorBaseESB_NS_15PhiloxCudaStateEEUliRS8_SD_SD_SD_RKfSF_SF_SF_E_S8_SE_jLi1ELi1ELi4ELi512ELi2EEEvNS0_6detail10TensorInfoIT0_T2_EENSI_IT1_SK_EESK_T_)
        /*08a8*/ 	.word	0x00000028


	//----- nvinfo : EIATTR_FRAME_SIZE
	.align		4
.L_422:
        /*08ac*/ 	.byte	0x04, 0x11
        /*08ae*/ 	.short	(.L_424 - .L_423)
	.align		4
.L_423:
        /*08b0*/ 	.word	index@(_ZN2at4cuda57_GLOBAL__N__cd6b329d_24_DistributionBernoulli_cu_7537a20d21kernelPointwiseApply2IZNS_6native9templates4cuda28bernoulli_tensor_cuda_kernelIN3c104HalfEfEEvRKNS_10TensorBaseESB_NS_15PhiloxCudaStateEEUliRS8_SD_SD_SD_RKfSF_SF_SF_E_S8_SE_jLi1ELi1ELi4ELi512ELi2EEEvNS0_6detail10TensorInfoIT0_T2_EENSI_IT1_SK_EESK_T_)
        /*08b4*/ 	.word	0x00000000


	//----- nvinfo : EIATTR_REGCOUNT
	.align		4
.L_424:
        /*08b8*/ 	.byte	0x04, 0x2f
        /*08ba*/ 	.short	(.L_426 - .L_425)
	.align		4
.L_425:
        /*08bc*/ 	.word	index@(_ZN2at4cuda57_GLOBAL__N__cd6b329d_24_DistributionBernoulli_cu_7537a20d21kernelPointwiseApply2IZNS_6native9templates4cuda28bernoulli_tensor_cuda_kernelIN3c104HalfEfEEvRKNS_10TensorBaseESB_NS_15PhiloxCudaStateEEUliRS8_SD_SD_SD_RKfSF_SF_SF_E_S8_SE_jLi1ELi2ELi4ELi512ELi2EEEvNS0_6detail10TensorInfoIT0_T2_EENSI_IT1_SK_EESK_T_)
        /*08c0*/ 	.word	0x00000028


	//----- nvinfo : EIATTR_FRAME_SIZE
	.align		4
.L_426:
        /*08c4*/ 	.byte	0x04, 0x11
        /*08c6*/ 	.short	(.L_428 - .L_427)
	.align		4
.L_427:
        /*08c8*/ 	.word	index@(_ZN2at4cuda57_GLOBAL__N__cd6b329d_24_DistributionBernoulli_cu_7537a20d21kernelPointwiseApply2IZNS_6native9templates4cuda28bernoulli_tensor_cuda_kernelIN3c104HalfEfEEvRKNS_10TensorBaseESB_NS_15PhiloxCudaStateEEUliRS8_SD_SD_SD_RKfSF_SF_SF_E_S8_SE_jLi1ELi2ELi4ELi512ELi2EEEvNS0_6detail10TensorInfoIT0_T2_EENSI_IT1_SK_EESK_T_)
        /*08cc*/ 	.word	0x00000000


	//----- nvinfo : EIATTR_REGCOUNT
	.align		4
.L_428:
        /*08d0*/ 	.byte	0x04, 0x2f
        /*08d2*/ 	.short	(.L_430 - .L_429)
	.align		4
.L_429:
        /*08d4*/ 	.word	index@(_ZN2at4cuda57_GLOBAL__N__cd6b329d_24_DistributionBernoulli_cu_7537a20d21kernelPointwiseApply2IZNS_6native9templates4cuda28bernoulli_tensor_cuda_kernelIN3c104HalfEfEEvRKNS_10TensorBaseESB_NS_15PhiloxCudaStateEEUliRS8_SD_SD_SD_RKfSF_SF_SF_E_S8_SE_jLi1ELin1ELi4ELi512ELi2EEEvNS0_6detail10TensorInfoIT0_T2_EENSI_IT1_SK_EESK_T_)
        /*08d8*/ 	.word	0x00000025


	//----- nvinfo : EIATTR_FRAME_SIZE
	.align		4
.L_430:
        /*08dc*/ 	.byte	0x04, 0x11
        /*08de*/ 	.short	(.L_432 - .L_431)
	.align		4
.L_431:
        /*08e0*/ 	.word	index@(_ZN2at4cuda57_GLOBAL__N__cd6b329d_24_DistributionBernoulli_cu_7537a20d21kernelPointwiseApply2IZNS_6native9templates4cuda28bernoulli_tensor_cuda_kernelIN3c104HalfEfEEvRKNS_10TensorBaseESB_NS_15PhiloxCudaStateEEUliRS8_SD_SD_SD_RKfSF_SF_SF_E_S8_SE_jLi1ELin1ELi4ELi512ELi2EEEvNS0_6detail10TensorInfoIT0_T2_EENSI_IT1_SK_EESK_T_)
        /*08e4*/ 	.word	0x00000000


	//----- nvinfo : EIATTR_REGCOUNT
	.align		4
.L_432:
        /*08e8*/ 	.byte	0x04, 0x2f
        /*08ea*/ 	.short	(.L_434 - .L_433)
	.align		4
.L_433:
        /*08ec*/ 	.word	index@(_ZN2at4cuda57_GLOBAL__N__cd6b329d_24_DistributionBernoulli_cu_7537a20d21kernelPointwiseApply2IZNS_6native9templates4cuda28bernoulli_tensor_cuda_kernelIN3c104HalfEfEEvRKNS_10TensorBaseESB_NS_15PhiloxCudaStateEEUliRS8_SD_SD_SD_RKfSF_SF_SF_E_S8_SE_jLi2ELi1ELi4ELi512ELi2EEEvNS0_6detail10TensorInfoIT0_T2_EENSI_IT1_SK_EESK_T_)
        /*08f0*/ 	.word	0x00000026


	//----- nvinfo : EIATTR_FRAME_SIZE
	.align		4
.L_434:
        /*08f4*/ 	.byte	0x04, 0x11
        /*08f6*/ 	.short	(.L_436 - .L_435)
	.align		4
.L_435:
        /*08f8*/ 	.word	index@(_ZN2at4cuda57_GLOBAL__N__cd6b329d_24_DistributionBernoulli_cu_7537a20d21kernelPointwiseApply2IZNS_6native9templates4cuda28bernoulli_tensor_cuda_kernelIN3c104HalfEfEEvRKNS_10TensorBaseESB_NS_15PhiloxCudaStateEEUliRS8_SD_SD_SD_RKfSF_SF_SF_E_S8_SE_jLi2ELi1ELi4ELi512ELi2EEEvNS0_6detail10TensorInfoIT0_T2_EENSI_IT1_SK_EESK_T_)
        /*08fc*/ 	.word	0x00000000


	//----- nvinfo : EIATTR_REGCOUNT
	.align		4
.L_436:
        /*0900*/ 	.byte	0x04, 0x2f
        /*0902*/ 	.short	(.L_438 - .L_437)
	.align		4
.L_437:
        /*0904*/ 	.word	index@(_ZN2at4cuda57_GLOBAL__N__cd6b329d_24_DistributionBernoulli_cu_7537a20d21kernelPointwiseApply2IZNS_6native9templates4cuda28bernoulli_tensor_cuda_kernelIN3c104HalfEfEEvRKNS_10TensorBaseESB_NS_15PhiloxCudaStateEEUliRS8_SD_SD_SD_RKfSF_SF_SF_E_S8_SE_jLi2ELi2ELi4ELi512ELi2EEEvNS0_6detail10TensorInfoIT0_T2_EENSI_IT1_SK_EESK_T_)
        /*0908*/ 	.word	0x00000028


	//----- nvinfo : EIATTR_FRAME_SIZE
	.align		4
.L_438:
        /*090c*/ 	.byte	0x04, 0x11
        /*090e*/ 	.short	(.L_440 - .L_439)
	.align		4
.L_439:
        /*0910*/ 	.word	index@(_ZN2at4cuda57_GLOBAL__N__cd6b329d_24_DistributionBernoulli_cu_7537a20d21kernelPointwiseApply2IZNS_6native9templates4cuda28bernoulli_tensor_cuda_kernelIN3c104HalfEfEEvRKNS_10TensorBaseESB_NS_15PhiloxCudaStateEEUliRS8_SD_SD_SD_RKfSF_SF_SF_E_S8_SE_jLi2ELi2ELi4ELi512ELi2EEEvNS0_6detail10TensorInfoIT0_T2_EENSI_IT1_SK_EESK_T_)
        /*0914*/ 	.word	0x00000000


	//----- nvinfo : EIATTR_REGCOUNT
	.align		4
.L_440:
        /*0918*/ 	.byte	0x04, 0x2f
        /*091a*/ 	.short	(.L_442 - .L_441)
	.align		4
.L_441:
        /*091c*/ 	.word	index@(_ZN2at4cuda57_GLOBAL__N__cd6b329d_24_DistributionBernoulli_cu_7537a20d21kernelPointwiseApply2IZNS_6native9templates4cuda28bernoulli_tensor_cuda_kernelIN3c104HalfEfEEvRKNS_10TensorBaseESB_NS_15PhiloxCudaStateEEUliRS8_SD_SD_SD_RKfSF_SF_SF_E_S8_SE_jLi2ELin1ELi4ELi512ELi2EEEvNS0_6detail10TensorInfoIT0_T2_EENSI_IT1_SK_EESK_T_)
        /*0920*/ 	.word	0x00000025


	//----- nvinfo : EIATTR_FRAME_SIZE
	.align		4
.L_442:
        /*0924*/ 	.byte	0x04, 0x11
        /*0926*/ 	.short	(.L_444 - .L_443)
	.align		4
.L_443:
        /*0928*/ 	.word	index@(_ZN2at4cuda57_GLOBAL__N__cd6b329d_24_DistributionBernoulli_cu_7537a20d21kernelPointwiseApply2IZNS_6native9templates4cuda28bernoulli_tensor_cuda_kernelIN3c104HalfEfEEvRKNS_10TensorBaseESB_NS_15PhiloxCudaStateEEUliRS8_SD_SD_SD_RKfSF_SF_SF_E_S8_SE_jLi2ELin1ELi4ELi512ELi2EEEvNS0_6detail10TensorInfoIT0_T2_EENSI_IT1_SK_EESK_T_)
        /*092c*/ 	.word	0x00000000


	//----- nvinfo : EIATTR_REGCOUNT
	.align		4
.L_444:
        /*0930*/ 	.byte	0x04, 0x2f
        /*0932*/ 	.short	(.L_446 - .L_445)
	.align		4
.L_445:
        /*0934*/ 	.word	index@(_ZN2at4cuda57_GLOBAL__N__cd6b329d_24_DistributionBernoulli_cu_7537a20d21kernelPointwiseApply2IZNS_6native9templates4cuda28bernoulli_tensor_cuda_kernelIN3c104HalfEfEEvRKNS_10TensorBaseESB_NS_15PhiloxCudaStateEEUliRS8_SD_SD_SD_RKfSF_SF_SF_E_S8_SE_jLin1ELi1ELi4ELi512ELi2EEEvNS0_6detail10TensorInfoIT0_T2_EENSI_IT1_SK_EESK_T_)
        /*0938*/ 	.word	0x00000026


	//----- nvinfo : EIATTR_FRAME_SIZE
	.align		4
.L_446:
        /*093c*/ 	.byte	0x04, 0x11
        /*093e*/ 	.short	(.L_448 - .L_447)
	.align		4
.L_447:
        /*0940*/ 	.word	index@(_ZN2at4cuda57_GLOBAL__N__cd6b329d_24_DistributionBernoulli_cu_7537a20d21kernelPointwiseApply2IZNS_6native9templates4cuda28bernoulli_tensor_cuda_kernelIN3c104HalfEfEEvRKNS_10TensorBaseESB_NS_15PhiloxCudaStateEEUliRS8_SD_SD_SD_RKfSF_SF_SF_E_S8_SE_jLin1ELi1ELi4ELi512ELi2EEEvNS0_6detail10TensorInfoIT0_T2_EENSI_IT1_SK_EESK_T_)
        /*0944*/ 	.word	0x00000000


	//----- nvinfo : EIATTR_REGCOUNT
	.align		4
.L_448:
        /*0948*/ 	.byte	0x04, 0x2f
        /*094a*/ 	.short	(.L_450 - .L_449)
	.align		4
.L_449:
        /*094c*/ 	.word	index@(_ZN2at4cuda57_GLOBAL__N__cd6b329d_24_DistributionBernoulli_cu_7537a20d21kernelPointwiseApply2IZNS_6native9templates4cuda28bernoulli_tensor_cuda_kernelIN3c104HalfEfEEvRKNS_10TensorBaseESB_NS_15PhiloxCudaStateEEUliRS8_SD_SD_SD_RKfSF_SF_SF_E_S8_SE_jLin1ELi2ELi4ELi512ELi2EEEvNS0_6detail10TensorInfoIT0_T2_EENSI_IT1_SK_EESK_T_)
        /*0950*/ 	.word	0x00000025


	//----- nvinfo : EIATTR_FRAME_SIZE
	.align		4
.L_450:
        /*0954*/ 	.byte	0x04, 0x11
        /*0956*/ 	.short	(.L_452 - .L_451)
	.align		4
.L_451:
        /*0958*/ 	.word	index@(_ZN2at4cuda57_GLOBAL__N__cd6b329d_24_DistributionBernoulli_cu_7537a20d21kernelPointwiseApply2IZNS_6native9templates4cuda28bernoulli_tensor_cuda_kernelIN3c104HalfEfEEvRKNS_10TensorBaseESB_NS_15PhiloxCudaStateEEUliRS8_SD_SD_SD_RKfSF_SF_SF_E_S8_SE_jLin1ELi2ELi4ELi512ELi2EEEvNS0_6detail10TensorInfoIT0_T2_EENSI_IT1_SK_EESK_T_)
        /*095c*/ 	.word	0x00000000


	//----- nvinfo : EIATTR_REGCOUNT
	.align		4
.L_452:
        /*0960*/ 	.byte	0x04, 0x2f
        /*0962*/ 	.short	(.L_454 - .L_453)
	.align		4
.L_453:
        /*0964*/ 	.word	index@(_ZN2at4cuda57_GLOBAL__N__cd6b329d_24_DistributionBernoulli_cu_7537a20d21kernelPointwiseApply2IZNS_6native9templates4cuda28bernoulli_tensor_cuda_kernelIN3c104HalfEfEEvRKNS_10TensorBaseESB_NS_15PhiloxCudaStateEEUliRS8_SD_SD_SD_RKfSF_SF_SF_E_S8_SE_jLin1ELin1ELi4ELi512ELi2EEEvNS0_6detail10TensorInfoIT0_T2_EENSI_IT1_SK_EESK_T_)
        /*0968*/ 	.word	0x00000025


	//----- nvinfo : EIATTR_FRAME_SIZE
	.align		4
.L_454:
        /*096c*/ 	.byte	0x04, 0x11
        /*096e*/ 	.short	(.L_456 - .L_455)
	.align		4
.L_455:
        /*0970*/ 	.word	index@(_ZN2at4cuda57_GLOBAL__N__cd6b329d_24_DistributionBernoulli_cu_7537a20d21kernelPointwiseApply2IZNS_6native9templates4cuda28bernoulli_tensor_cuda_kernelIN3c104HalfEfEEvRKNS_10TensorBaseESB_NS_15PhiloxCudaStateEEUliRS8_SD_SD_SD_RKfSF_SF_SF_E_S8_SE_jLin1ELin1ELi4ELi512ELi2EEEvNS0_6detail10TensorInfoIT0_T2_EENSI_IT1_SK_EESK_T_)
        /*0974*/ 	.word	0x00000000


	//----- nvinfo : EIATTR_REGCOUNT
	.align		4
.L_456:
        /*0978*/ 	.byte	0x04, 0x2f
        /*097a*/ 	.short	(.L_458 - .L_457)
	.align		4
.L_457:
        /*097c*/ 	.word	index@(_ZN2at4cuda57_GLOBAL__N__cd6b329d_24_DistributionBernoulli_cu_7537a20d21kernelPointwiseApply2IZNS_6native9templates4cuda28bernoulli_tensor_cuda_kernelIN3c104HalfEfEEvRKNS_10TensorBaseESB_NS_15PhiloxCudaStateEEUliRS8_SD_SD_SD_RKfSF_SF_SF_E_S8_SE_mLi1ELi1ELi4ELi512ELi2EEEvNS0_6detail10TensorInfoIT0_T2_EENSI_IT1_SK_EESK_T_)
        /*0980*/ 	.word	0x00000030


	//----- nvinfo : EIATTR_FRAME_SIZE
	.align		4
.L_458:
        /*0984*/ 	.byte	0x04, 0x11
        /*0986*/ 	.short	(.L_460 - .L_459)
	.align		4
.L_459:
        /*0988*/ 	.word	index@(_ZN2at4cuda57_GLOBAL__N__cd6b329d_24_DistributionBernoulli_cu_7537a20d21kernelPointwiseApply2IZNS_6native9templates4cuda28bernoulli_tensor_cuda_kernelIN3c104HalfEfEEvRKNS_10TensorBaseESB_NS_15PhiloxCudaStateEEUliRS8_SD_SD_SD_RKfSF_SF_SF_E_S8_SE_mLi1ELi1ELi4ELi512ELi2EEEvNS0_6detail10TensorInfoIT0_T2_EENSI_IT1_SK_EESK_T_)
        /*098c*/ 	.word	0x00000000


	//----- nvinfo : EIATTR_REGCOUNT
	.align		4
.L_460:
        /*0990*/ 	.byte	0x04, 0x2f
        /*0992*/ 	.short	(.L_462 - .L_461)
	.align		4
.L_461:
        /*0994*/ 	.word	index@(_ZN2at4cuda57_GLOBAL__N__cd6b329d_24_DistributionBernoulli_cu_7537a20d21kernelPointwiseApply2IZNS_6native9templates4cuda28bernoulli_tensor_cuda_kernelIN3c104HalfEfEEvRKNS_10TensorBaseESB_NS_15PhiloxCudaStateEEUliRS8_SD_SD_SD_RKfSF_SF_SF_E_S8_SE_mLin1ELin1ELi4ELi512ELi2EEEvNS0_6detail10TensorInfoIT0_T2_EENSI_IT1_SK_EESK_T_)
        /*0998*/ 	.word	0x00000030


	//----- nvinfo : EIATTR_FRAME_SIZE
	.align		4
.L_462:
        /*099c*/ 	.byte	0x04, 0x11
        /*099e*/ 	.short	(.L_464 - .L_463)
	.align		4
.L_463:
        /*09a0*/ 	.word	index@($__internal_42_$__cuda_sm20_div_u64)
        /*09a4*/ 	.word	0x00000000


	//----- nvinfo : EIATTR_FRAME_SIZE
	.align		4
.L_464:
        /*09a8*/ 	.byte	0x04, 0x11
        /*09aa*/ 	.short	(.L_466 - .L_465)
	.align		4
.L_465:
        /*09ac*/ 	.word	index@(_ZN2at4cuda57_GLOBAL__N__cd6b329d_24_DistributionBernoulli_cu_7537a20d21kernelPointwiseApply2IZNS_6native9templates4cuda28bernoulli_tensor_cuda_kernelIN3c104HalfEfEEvRKNS_10TensorBaseESB_NS_15PhiloxCudaStateEEUliRS8_SD_SD_SD_RKfSF_SF_SF_E_S8_SE_mLin1ELin1ELi4ELi512ELi2EEEvNS0_6detail10TensorInfoIT0_T2_EENSI_IT1_SK_EESK_T_)
        /*09b0*/ 	.word	0x00000000


	//----- nvinfo : EIATTR_REGCOUNT
	.align		4
.L_466:
        /*09b4*/ 	.byte	0x04, 0x2f
        /*09b6*/ 	.short	(.L_468 - .L_467)
	.align		4
.L_467:
        /*09b8*/ 	.word	index@(_ZN2at4cuda57_GLOBAL__N__cd6b329d_24_DistributionBernoulli_cu_7537a20d21kernelPointwiseApply2IZNS_6native9templates4cuda28bernoulli_tensor_cuda_kernelIN3c108BFloat16EfEEvRKNS_10TensorBaseESB_NS_15PhiloxCudaStateEEUliRS8_SD_SD_SD_RKfSF_SF_SF_E_S8_SE_jLi1ELi1ELi4ELi512ELi2EEEvNS0_6detail10TensorInfoIT0_T2_EENSI_IT1_SK_EESK_T_)
        /*09bc*/ 	.word	0x00000028


	//----- nvinfo : EIATTR_FRAME_SIZE
	.align		4
.L_468:
        /*09c0*/ 	.byte	0x04, 0x11
        /*09c2*/ 	.short	(.L_470 - .L_469)
	.align		4
.L_469:
        /*09c4*/ 	.word	index@(_ZN2at4cuda57_GLOBAL__N__cd6b329d_24_DistributionBernoulli_cu_7537a20d21kernelPointwiseApply2IZNS_6native9templates4cuda28bernoulli_tensor_cuda_kernelIN3c108BFloat16EfEEvRKNS_10TensorBaseESB_NS_15PhiloxCudaStateEEUliRS8_SD_SD_SD_RKfSF_SF_SF_E_S8_SE_jLi1ELi1ELi4ELi512ELi2EEEvNS0_6detail10TensorInfoIT0_T2_EENSI_IT1_SK_EESK_T_)
        /*09c8*/ 	.word	0x00000000


	//----- nvinfo : EIATTR_REGCOUNT
	.align		4
.L_470:
        /*09cc*/ 	.byte	0x04, 0x2f
        /*09ce*/ 	.short	(.L_472 - .L_471)
	.align		4
.L_471:
        /*09d0*/ 	.word	index@(_ZN2at4cuda57_GLOBAL__N__cd6b329d_24_DistributionBernoulli_cu_7537a20d21kernelPointwiseApply2IZNS_6native9templates4cuda28bernoulli_tensor_cuda_kernelIN3c108BFloat16EfEEvRKNS_10TensorBaseESB_NS_15PhiloxCudaStateEEUliRS8_SD_SD_SD_RKfSF_SF_SF_E_S8_SE_jLi1ELi2ELi4ELi512ELi2EEEvNS0_6detail10TensorInfoIT0_T2_EENSI_IT1_SK_EESK_T_)
        /*09d4*/ 	.word	0x00000028


	//----- nvinfo : EIATTR_FRAME_SIZE
	.align		4
.L_472:
        /*09d8*/ 	.byte	0x04, 0x11
        /*09da*/ 	.short	(.L_474 - .L_473)
	.align		4
.L_473:
        /*09dc*/ 	.word	index@(_ZN2at4cuda57_GLOBAL__N__cd6b329d_24_DistributionBernoulli_cu_7537a20d21kernelPointwiseApply2IZNS_6native9templates4cuda28bernoulli_tensor_cuda_kernelIN3c108BFloat16EfEEvRKNS_10TensorBaseESB_NS_15PhiloxCudaStateEEUliRS8_SD_SD_SD_RKfSF_SF_SF_E_S8_SE_jLi1ELi2ELi4ELi512ELi2EEEvNS0_6detail10TensorInfoIT0_T2_EENSI_IT1_SK_EESK_T_)
        /*09e0*/ 	.word	0x00000000


	//----- nvinfo : EIATTR_REGCOUNT
	.align		4
.L_474:
        /*09e4*/ 	.byte	0x04, 0x2f
        /*09e6*/ 	.short	(.L_476 - .L_475)
	.align		4
.L_475:
        /*09e8*/ 	.word	index@(_ZN2at4cuda57_GLOBAL__N__cd6b329d_24_DistributionBernoulli_cu_7537a20d21kernelPointwiseApply2IZNS_6native9templates4cuda28bernoulli_tensor_cuda_kernelIN3c108BFloat16EfEEvRKNS_10TensorBaseESB_NS_15PhiloxCudaStateEEUliRS8_SD_SD_SD_RKfSF_SF_SF_E_S8_SE_jLi1ELin1ELi4ELi512ELi2EEEvNS0_6detail10TensorInfoIT0_T2_EENSI_IT1_SK_EESK_T_)
        /*09ec*/ 	.word	0x00000025


	//----- nvinfo : EIATTR_FRAME_SIZE
	.align		4
.L_476:
        /*09f0*/ 	.byte	0x04, 0x11
        /*09f2*/ 	.short	(.L_478 - .L_477)
	.align		4
.L_477:
        /*09f4*/ 	.word	index@(_ZN2at4cuda57_GLOBAL__N__cd6b329d_24_DistributionBernoulli_cu_7537a20d21kernelPointwiseApply2IZNS_6native9templates4cuda28bernoulli_tensor_cuda_kernelIN3c108BFloat16EfEEvRKNS_10TensorBaseESB_NS_15PhiloxCudaStateEEUliRS8_SD_SD_SD_RKfSF_SF_SF_E_S8_SE_jLi1ELin1ELi4ELi512ELi2EEEvNS0_6detail10TensorInfoIT0_T2_EENSI_IT1_SK_EESK_T_)
        /*09f8*/ 	.word	0x00000000


	//----- nvinfo : EIATTR_REGCOUNT
	.align		4
.L_478:
        /*09fc*/ 	.byte	0x04, 0x2f
        /*09fe*/ 	.short	(.L_480 - .L_479)
	.align		4
.L_479:
        /*0a00*/ 	.word	index@(_ZN2at4cuda57_GLOBAL__N__cd6b329d_24_DistributionBernoulli_cu_7537a20d21kernelPointwiseApply2IZNS_6native9templates4cuda28bernoulli_tensor_cuda_kernelIN3c108BFloat16EfEEvRKNS_10TensorBaseESB_NS_15PhiloxCudaStateEEUliRS8_SD_SD_SD_RKfSF_SF_SF_E_S8_SE_jLi2ELi1ELi4ELi512ELi2EEEvNS0_6detail10TensorInfoIT0_T2_EENSI_IT1_SK_EESK_T_)
        /*0a04*/ 	.word	0x00000026


	//----- nvinfo : EIATTR_FRAME_SIZE
	.align		4
.L_480:
        /*0a08*/ 	.byte	0x04, 0x11
        /*0a0a*/ 	.short	(.L_482 - .L_481)
	.align		4
.L_481:
        /*0a0c*/ 	.word	index@(_ZN2at4cuda57_GLOBAL__N__cd6b329d_24_DistributionBernoulli_cu_7537a20d21kernelPointwiseApply2IZNS_6native9templates4cuda28bernoulli_tensor_cuda_kernelIN3c108BFloat16EfEEvRKNS_10TensorBaseESB_NS_15PhiloxCudaStateEEUliRS8_SD_SD_SD_RKfSF_SF_SF_E_S8_SE_jLi2ELi1ELi4ELi512ELi2EEEvNS0_6detail10TensorInfoIT0_T2_EENSI_IT1_SK_EESK_T_)
        /*0a10*/ 	.word	0x00000000


	//----- nvinfo : EIATTR_REGCOUNT
	.align		4
.L_482:
        /*0a14*/ 	.byte	0x04, 0x2f
        /*0a16*/ 	.short	(.L_484 - .L_483)
	.align		4
.L_483:
        /*0a18*/ 	.word	index@(_ZN2at4cuda57_GLOBAL__N__cd6b329d_24_DistributionBernoulli_cu_7537a20d21kernelPointwiseApply2IZNS_6native9templates4cuda28bernoulli_tensor_cuda_kernelIN3c108BFloat16EfEEvRKNS_10TensorBaseESB_NS_15PhiloxCudaStateEEUliRS8_SD_SD_SD_RKfSF_SF_SF_E_S8_SE_jLi2ELi2ELi4ELi512ELi2EEEvNS0_6detail10TensorInfoIT0_T2_EENSI_IT1_SK_EESK_T_)
        /*0a1c*/ 	.word	0x00000028


	//----- nvinfo : EIATTR_FRAME_SIZE
	.align		4
.L_484:
        /*0a20*/ 	.byte	0x04, 0x11
        /*0a22*/ 	.short	(.L_486 - .L_485)
	.align		4
.L_485:
        /*0a24*/ 	.word	index@(_ZN2at4cuda57_GLOBAL__N__cd6b329d_24_DistributionBernoulli_cu_7537a20d21kernelPointwiseApply2IZNS_6native9templates4cuda28bernoulli_tensor_cuda_kernelIN3c108BFloat16EfEEvRKNS_10TensorBaseESB_NS_15PhiloxCudaStateEEUliRS8_SD_SD_SD_RKfSF_SF_SF_E_S8_SE_jLi2ELi2ELi4ELi512ELi2EEEvNS0_6detail10TensorInfoIT0_T2_EENSI_IT1_SK_EESK_T_)
        /*0a28*/ 	.word	0x00000000


	//----- nvinfo : EIATTR_REGCOUNT
	.align		4
.L_486:
        /*0a2c*/ 	.byte	0x04, 0x2f
        /*0a2e*/ 	.short	(.L_488 - .L_487)
	.align		4
.L_487:
        /*0a30*/ 	.word	index@(_ZN2at4cuda57_GLOBAL__N__cd6b329d_24_DistributionBernoulli_cu_7537a20d21kernelPointwiseApply2IZNS_6native9templates4cuda28bernoulli_tensor_cuda_kernelIN3c108BFloat16EfEEvRKNS_10TensorBaseESB_NS_15PhiloxCudaStateEEUliRS8_SD_SD_SD_RKfSF_SF_SF_E_S8_SE_jLi2ELin1ELi4ELi512ELi2EEEvNS0_6detail10TensorInfoIT0_T2_EENSI_IT1_SK_EESK_T_)
        /*0a34*/ 	.word	0x00000025


	//----- nvinfo : EIATTR_FRAME_SIZE
	.align		4
.L_488:
        /*0a38*/ 	.byte	0x04, 0x11
        /*0a3a*/ 	.short	(.L_490 - .L_489)
	.align		4
.L_489:
        /*0a3c*/ 	.word	index@(_ZN2at4cuda57_GLOBAL__N__cd6b329d_24_DistributionBernoulli_cu_7537a20d21kernelPointwiseApply2IZNS_6native9templates4cuda28bernoulli_tensor_cuda_kernelIN3c108BFloat16EfEEvRKNS_10TensorBaseESB_NS_15PhiloxCudaStateEEUliRS8_SD_SD_SD_RKfSF_SF_SF_E_S8_SE_jLi2ELin1ELi4ELi512ELi2EEEvNS0_6detail10TensorInfoIT0_T2_EENSI_IT1_SK_EESK_T_)
        /*0a40*/ 	.word	0x00000000


	//----- nvinfo : EIATTR_REGCOUNT
	.align		4
.L_490:
        /*0a44*/ 	.byte	0x04, 0x2f
        /*0a46*/ 	.short	(.L_492 - .L_491)
	.align		4
.L_491:
        /*0a48*/ 	.word	index@(_ZN2at4cuda57_GLOBAL__N__cd6b329d_24_DistributionBernoulli_cu_7537a20d21kernelPointwiseApply2IZNS_6native9templates4cuda28bernoulli_tensor_cuda_kernelIN3c108BFloat16EfEEvRKNS_10TensorBaseESB_NS_15PhiloxCudaStateEEUliRS8_SD_SD_SD_RKfSF_SF_SF_E_S8_SE_jLin1ELi1ELi4ELi512ELi2EEEvNS0_6detail10TensorInfoIT0_T2_EENSI_IT1_SK_EESK_T_)
        /*0a4c*/ 	.word	0x00000026


	//----- nvinfo : EIATTR_FRAME_SIZE
	.align		4
.L_492:
        /*0a50*/ 	.byte	0x04, 0x11
        /*0a52*/ 	.short	(.L_494 - .L_493)
	.align		4
.L_493:
        /*0a54*/ 	.word	index@(_ZN2at4cuda57_GLOBAL__N__cd6b329d_24_DistributionBernoulli_cu_7537a20d21kernelPointwiseApply2IZNS_6native9templates4cuda28bernoulli_tensor_cuda_kernelIN3c108BFloat16EfEEvRKNS_10TensorBaseESB_NS_15PhiloxCudaStateEEUliRS8_SD_SD_SD_RKfSF_SF_SF_E_S8_SE_jLin1ELi1ELi4ELi512ELi2EEEvNS0_6detail10TensorInfoIT0_T2_EENSI_IT1_SK_EESK_T_)
        /*0a58*/ 	.word	0x00000000


	//----- nvinfo : EIATTR_REGCOUNT
	.align		4
.L_494:
        /*0a5c*/ 	.byte	0x04, 0x2f
        /*0a5e*/ 	.short	(.L_496 - .L_495)
	.align		4
.L_495:
        /*0a60*/ 	.word	index@(_ZN2at4cuda57_GLOBAL__N__cd6b329d_24_DistributionBernoulli_cu_7537a20d21kernelPointwiseApply2IZNS_6native9templates4cuda28bernoulli_tensor_cuda_kernelIN3c108BFloat16EfEEvRKNS_10TensorBaseESB_NS_15PhiloxCudaStateEEUliRS8_SD_SD_SD_RKfSF_SF_SF_E_S8_SE_jLin1ELi2ELi4ELi512ELi2EEEvNS0_6detail10TensorInfoIT0_T2_EENSI_IT1_SK_EESK_T_)
        /*0a64*/ 	.word	0x00000025


	//----- nvinfo : EIATTR_FRAME_SIZE
	.align		4
.L_496:
        /*0a68*/ 	.byte	0x04, 0x11
        /*0a6a*/ 	.short	(.L_498 - .L_497)
	.align		4
.L_497:
        /*0a6c*/ 	.word	index@(_ZN2at4cuda57_GLOBAL__N__cd6b329d_24_DistributionBernoulli_cu_7537a20d21kernelPointwiseApply2IZNS_6native9templates4cuda28bernoulli_tensor_cuda_kernelIN3c108BFloat16EfEEvRKNS_10TensorBaseESB_NS_15PhiloxCudaStateEEUliRS8_SD_SD_SD_RKfSF_SF_SF_E_S8_SE_jLin1ELi2ELi4ELi512ELi2EEEvNS0_6detail10TensorInfoIT0_T2_EENSI_IT1_SK_EESK_T_)
        /*0a70*/ 	.word	0x00000000


	//----- nvinfo : EIATTR_REGCOUNT
	.align		4
.L_498:
        /*0a74*/ 	.byte	0x04, 0x2f
        /*0a76*/ 	.short	(.L_500 - .L_499)
	.align		4
.L_499:
        /*0a78*/ 	.word	index@(_ZN2at4cuda57_GLOBAL__N__cd6b329d_24_DistributionBernoulli_cu_7537a20d21kernelPointwiseApply2IZNS_6native9templates4cuda28bernoulli_tensor_cuda_kernelIN3c108BFloat16EfEEvRKNS_10TensorBaseESB_NS_15PhiloxCudaStateEEUliRS8_SD_SD_SD_RKfSF_SF_SF_E_S8_SE_jLin1ELin1ELi4ELi512ELi2EEEvNS0_6detail10TensorInfoIT0_T2_EENSI_IT1_SK_EESK_T_)
        /*0a7c*/ 	.word	0x00000025


	//----- nvinfo : EIATTR_FRAME_SIZE
	.align		4
.L_500:
        /*0a80*/ 	.byte	0x04, 0x11
        /*0a82*/ 	.short	(.L_502 - .L_501)
	.align		4
.L_501:
        /*0a84*/ 	.word	index@(_ZN2at4cuda57_GLOBAL__N__cd6b329d_24_DistributionBernoulli_cu_7537a20d21kernelPointwiseApply2IZNS_6native9templates4cuda28bernoulli_tensor_cuda_kernelIN3c108BFloat16EfEEvRKNS_10TensorBaseESB_NS_15PhiloxCudaStateEEUliRS8_SD_SD_SD_RKfSF_SF_SF_E_S8_SE_jLin1ELin1ELi4ELi512ELi2EEEvNS0_6detail10TensorInfoIT0_T2_EENSI_IT1_SK_EESK_T_)
        /*0a88*/ 	.word	0x00000000


	//----- nvinfo : EIATTR_REGCOUNT
	.align		4
.L_502:
        /*0a8c*/ 	.byte	0x04, 0x2f
        /*0a8e*/ 	.short	(.L_504 - .L_503)
	.align		4
.L_503:
        /*0a90*/ 	.word	index@(_ZN2at4cuda57_GLOBAL__N__cd6b329d_24_DistributionBernoulli_cu_7537a20d21kernelPointwiseApply2IZNS_6native9templates4cuda28bernoulli_tensor_cuda_kernelIN3c108BFloat16EfEEvRKNS_10TensorBaseESB_NS_15PhiloxCudaStateEEUliRS8_SD_SD_SD_RKfSF_SF_SF_E_S8_SE_mLi1ELi1ELi4ELi512ELi2EEEvNS0_6detail10TensorInfoIT0_T2_EENSI_IT1_SK_EESK_T_)
        /*0a94*/ 	.word	0x00000030


	//----- nvinfo : EIATTR_FRAME_SIZE
	.align		4
.L_504:
        /*0a98*/ 	.byte	0x04, 0x11
        /*0a9a*/ 	.short	(.L_506 - .L_505)
	.align		4
.L_505:
        /*0a9c*/ 	.word	index@(_ZN2at4cuda57_GLOBAL__N__cd6b329d_24_DistributionBernoulli_cu_7537a20d21kernelPointwiseApply2IZNS_6native9templates4cuda28bernoulli_tensor_cuda_kernelIN3c108BFloat16EfEEvRKNS_10TensorBaseESB_NS_15PhiloxCudaStateEEUliRS8_SD_SD_SD_RKfSF_SF_SF_E_S8_SE_mLi1ELi1ELi4ELi512ELi2EEEvNS0_6detail10TensorInfoIT0_T2_EENSI_IT1_SK_EESK_T_)
        /*0aa0*/ 	.word	0x00000000


	//----- nvinfo : EIATTR_REGCOUNT
	.align		4
.L_506:
        /*0aa4*/ 	.byte	0x04, 0x2f
        /*0aa6*/ 	.short	(.L_508 - .L_507)
	.align		4
.L_507:
        /*0aa8*/ 	.word	index@(_ZN2at4cuda57_GLOBAL__N__cd6b329d_24_DistributionBernoulli_cu_7537a20d21kernelPointwiseApply2IZNS_6native9templates4cuda28bernoulli_tensor_cuda_kernelIN3c108BFloat16EfEEvRKNS_10TensorBaseESB_NS_15PhiloxCudaStateEEUliRS8_SD_SD_SD_RKfSF_SF_SF_E_S8_SE_mLin1ELin1ELi4ELi512ELi2EEEvNS0_6detail10TensorInfoIT0_T2_EENSI_IT1_SK_EESK_T_)
        /*0aac*/ 	.word	0x00000030


	//----- nvinfo : EIATTR_FRAME_SIZE
	.align		4
.L_508:
        /*0ab0*/ 	.byte	0x04, 0x11
        /*0ab2*/ 	.short	(.L_510 - .L_509)
	.align		4
.L_509:
        /*0ab4*/ 	.word	index@($__internal_41_$__cuda_sm20_div_u64)
        /*0ab8*/ 	.word	0x00000000


	//----- nvinfo : EIATTR_FRAME_SIZE
	.align		4
.L_510:
        /*0abc*/ 	.byte	0x04, 0x11
        /*0abe*/ 	.short	(.L_512 - .L_511)
	.align		4
.L_511:
        /*0ac0*/ 	.word	index@(_ZN2at4cuda57_GLOBAL__N__cd6b329d_24_DistributionBernoulli_cu_7537a20d21kernelPointwiseApply2IZNS_6native9templates4cuda28bernoulli_tensor_cuda_kernelIN3c108BFloat16EfEEvRKNS_10TensorBaseESB_NS_15PhiloxCudaStateEEUliRS8_SD_SD_SD_RKfSF_SF_SF_E_S8_SE_mLin1ELin1ELi4ELi512ELi2EEEvNS0_6detail10TensorInfoIT0_T2_EENSI_IT1_SK_EESK_T_)
        /*0ac4*/ 	.word	0x00000000


	//----- nvinfo : EIATTR_REGCOUNT
	.align		4
.L_512:
        /*0ac8*/ 	.byte	0x04, 0x2f
        /*0aca*/ 	.short	(.L_514 - .L_513)
	.align		4
.L_513:
        /*0acc*/ 	.word	index@(_ZN2at4cuda57_GLOBAL__N__cd6b329d_24_DistributionBernoulli_cu_7537a20d21kernelPointwiseApply2IZNS_6native9templates4cuda28bernoulli_tensor_cuda_kernelIbfEEvRKNS_10TensorBaseES9_NS_15PhiloxCudaStateEEUliRbSB_SB_SB_RKfSD_SD_SD_E_bSC_jLi1ELi1ELi4ELi512ELi2EEEvNS0_6detail10TensorInfoIT0_T2_EENSG_IT1_SI_EESI_T_)
        /*0ad0*/ 	.word	0x00000028


	//----- nvinfo : EIATTR_FRAME_SIZE
	.align		4
.L_514:
        /*0ad4*/ 	.byte	0x04, 0x11
        /*0ad6*/ 	.short	(.L_516 - .L_515)
	.align		4
.L_515:
        /*0ad8*/ 	.word	index@(_ZN2at4cuda57_GLOBAL__N__cd6b329d_24_DistributionBernoulli_cu_7537a20d21kernelPointwiseApply2IZNS_6native9templates4cuda28bernoulli_tensor_cuda_kernelIbfEEvRKNS_10TensorBaseES9_NS_15PhiloxCudaStateEEUliRbSB_SB_SB_RKfSD_SD_SD_E_bSC_jLi1ELi1ELi4ELi512ELi2EEEvNS0_6detail10TensorInfoIT0_T2_EENSG_IT1_SI_EESI_T_)
        /*0adc*/ 	.word	0x00000000


	//----- nvinfo : EIATTR_REGCOUNT
	.align		4
.L_516:
        /*0ae0*/ 	.byte	0x04, 0x2f
        /*0ae2*/ 	.short	(.L_518 - .L_517)
	.align		4
.L_517:
        /*0ae4*/ 	.word	index@(_ZN2at4cuda57_GLOBAL__N__cd6b329d_24_DistributionBernoulli_cu_7537a20d21kernelPointwiseApply2IZNS_6native9templates4cuda28bernoulli_tensor_cuda_kernelIbfEEvRKNS_10TensorBaseES9_NS_15PhiloxCudaStateEEUliRbSB_SB_SB_RKfSD_SD_SD_E_bSC_jLi1ELi2ELi4ELi512ELi2EEEvNS0_6detail10TensorInfoIT0_T2_EENSG_IT1_SI_EESI_T_)
        /*0ae8*/ 	.word	0x00000028


	//----- nvinfo : EIATTR_FRAME_SIZE
	.align		4
.L_518:
        /*0aec*/ 	.byte	0x04, 0x11
        /*0aee*/ 	.short	(.L_520 - .L_519)
	.align		4
.L_519:
        /*0af0*/ 	.word	index@(_ZN2at4cuda57_GLOBAL__N__cd6b329d_24_DistributionBernoulli_cu_7537a20d21kernelPointwiseApply2IZNS_6native9templates4cuda28bernoulli_tensor_cuda_kernelIbfEEvRKNS_10TensorBaseES9_NS_15PhiloxCudaStateEEUliRbSB_SB_SB_RKfSD_SD_SD_E_bSC_jLi1ELi2ELi4ELi512ELi2EEEvNS0_6detail10TensorInfoIT0_T2_EENSG_IT1_SI_EESI_T_)
        /*0af4*/ 	.word	0x00000000


	//----- nvinfo : EIATTR_REGCOUNT
	.align		4
.L_520:
        /*0af8*/ 	.byte	0x04, 0x2f
        /*0afa*/ 	.short	(.L_522 - .L_521)
	.align		4
.L_521:
        /*0afc*/ 	.word	index@(_ZN2at4cuda57_GLOBAL__N__cd6b329d_24_DistributionBernoulli_cu_7537a20d21kernelPointwiseApply2IZNS_6native9templates4cuda28bernoulli_tensor_cuda_kernelIbfEEvRKNS_10TensorBaseES9_NS_15PhiloxCudaStateEEUliRbSB_SB_SB_RKfSD_SD_SD_E_bSC_jLi1ELin1ELi4ELi512ELi2EEEvNS0_6detail10TensorInfoIT0_T2_EENSG_IT1_SI_EESI_T_)
        /*0b00*/ 	.word	0x00000024


	//----- nvinfo : EIATTR_FRAME_SIZE
	.align		4
.L_522:
        /*0b04*/ 	.byte	0x04, 0x11
        /*0b06*/ 	.short	(.L_524 - .L_523)
	.align		4
.L_523:
        /*0b08*/ 	.word	index@(_ZN2at4cuda57_GLOBAL__N__cd6b329d_24_DistributionBernoulli_cu_7537a20d21kernelPointwiseApply2IZNS_6native9templates4cuda28bernoulli_tensor_cuda_kernelIbfEEvRKNS_10TensorBaseES9_NS_15PhiloxCudaStateEEUliRbSB_SB_SB_RKfSD_SD_SD_E_bSC_jLi1ELin1ELi4ELi512ELi2EEEvNS0_6detail10TensorInfoIT0_T2_EENSG_IT1_SI_EESI_T_)
        /*0b0c*/ 	.word	0x00000000


	//----- nvinfo : EIATTR_REGCOUNT
	.align		4
.L_524:
        /*0b10*/ 	.byte	0x04, 0x2f
        /*0b12*/ 	.short	(.L_526 - .L_525)
	.align		4
.L_525:
        /*0b14*/ 	.word	index@(_ZN2at4cuda57_GLOBAL__N__cd6b329d_24_DistributionBernoulli_cu_7537a20d21kernelPointwiseApply2IZNS_6native9templates4cuda28bernoulli_tensor_cuda_kernelIbfEEvRKNS_10TensorBaseES9_NS_15PhiloxCudaStateEEUliRbSB_SB_SB_RKfSD_SD_SD_E_bSC_jLi2ELi1ELi4ELi512ELi2EEEvNS0_6detail10TensorInfoIT0_T2_EENSG_IT1_SI_EESI_T_)
        /*0b18*/ 	.word	0x0000002a


	//----- nvinfo : EIATTR_FRAME_SIZE
	.align		4
.L_526:
        /*0b1c*/ 	.byte	0x04, 0x11
        /*0b1e*/ 	.short	(.L_528 - .L_527)
	.align		4
.L_527:
        /*0b20*/ 	.word	index@(_ZN2at4cuda57_GLOBAL__N__cd6b329d_24_DistributionBernoulli_cu_7537a20d21kernelPointwiseApply2IZNS_6native9templates4cuda28bernoulli_tensor_cuda_kernelIbfEEvRKNS_10TensorBaseES9_NS_15PhiloxCudaStateEEUliRbSB_SB_SB_RKfSD_SD_SD_E_bSC_jLi2ELi1ELi4ELi512ELi2EEEvNS0_6detail10TensorInfoIT0_T2_EENSG_IT1_SI_EESI_T_)
        /*0b24*/ 	.word	0x00000000


	//----- nvinfo : EIATTR_REGCOUNT
	.align		4
.L_528:
        /*0b28*/ 	.byte	0x04, 0x2f
        /*0b2a*/ 	.short	(.L_530 - .L_529)
	.align		4
.L_529:
        /*0b2c*/ 	.word	index@(_ZN2at4cuda57_GLOBAL__N__cd6b329d_24_DistributionBernoulli_cu_7537a20d21kernelPointwiseApply2IZNS_6native9templates4cuda28bernoulli_tensor_cuda_kernelIbfEEvRKNS_10TensorBaseES9_NS_15PhiloxCudaStateEEUliRbSB_SB_SB_RKfSD_SD_SD_E_bSC_jLi2ELi2ELi4ELi512ELi2EEEvNS0_6detail10TensorInfoIT0_T2_EENSG_IT1_SI_EESI_T_)
        /*0b30*/ 	.word	0x0000002a


	//----- nvinfo : EIATTR_FRAME_SIZE
	.align		4
.L_530:
        /*0b34*/ 	.byte	0x04, 0x11
        /*0b36*/ 	.short	(.L_532 - .L_531)
	.align		4
.L_531:
        /*0b38*/ 	.word	index@(_ZN2at4cuda57_GLOBAL__N__cd6b329d_24_DistributionBernoulli_cu_7537a20d21kernelPointwiseApply2IZNS_6native9templates4cuda28bernoulli_tensor_cuda_kernelIbfEEvRKNS_10TensorBaseES9_NS_15PhiloxCudaStateEEUliRbSB_SB_SB_RKfSD_SD_SD_E_bSC_jLi2ELi2ELi4ELi512ELi2EEEvNS0_6detail10TensorInfoIT0_T2_EENSG_IT1_SI_EESI_T_)
        /*0b3c*/ 	.word	0x00000000


	//----- nvinfo : EIATTR_REGCOUNT
	.align		4
.L_532:
        /*0b40*/ 	.byte	0x04, 0x2f
        /*0b42*/ 	.short	(.L_534 - .L_533)
	.align		4
.L_533:
        /*0b44*/ 	.word	index@(_ZN2at4cuda57_GLOBAL__N__cd6b329d_24_DistributionBernoulli_cu_7537a20d21kernelPointwiseApply2IZNS_6native9templates4cuda28bernoulli_tensor_cuda_kernelIbfEEvRKNS_10TensorBaseES9_NS_15PhiloxCudaStateEEUliRbSB_SB_SB_RKfSD_SD_SD_E_bSC_jLi2ELin1ELi4ELi512ELi2EEEvNS0_6detail10TensorInfoIT0_T2_EENSG_IT1_SI_EESI_T_)
        /*0b48*/ 	.word	0x0000002a


	//----- nvinfo : EIATTR_FRAME_SIZE
	.align		4
.L_534:
        /*0b4c*/ 	.byte	0x04, 0x11
        /*0b4e*/ 	.short	(.L_536 - .L_535)
	.align		4
.L_535:
        /*0b50*/ 	.word	index@(_ZN2at4cuda57_GLOBAL__N__cd6b329d_24_DistributionBernoulli_cu_7537a20d21kernelPointwiseApply2IZNS_6native9templates4cuda28bernoulli_tensor_cuda_kernelIbfEEvRKNS_10TensorBaseES9_NS_15PhiloxCudaStateEEUliRbSB_SB_SB_RKfSD_SD_SD_E_bSC_jLi2ELin1ELi4ELi512ELi2EEEvNS0_6detail10TensorInfoIT0_T2_EENSG_IT1_SI_EESI_T_)
        /*0b54*/ 	.word	0x00000000


	//----- nvinfo : EIATTR_REGCOUNT
	.align		4
.L_536:
        /*0b58*/ 	.byte	0x04, 0x2f
        /*0b5a*/ 	.short	(.L_538 - .L_537)
	.align		4
.L_537:
        /*0b5c*/ 	.word	index@(_ZN2at4cuda57_GLOBAL__N__cd6b329d_24_DistributionBernoulli_cu_7537a20d21kernelPointwiseApply2IZNS_6native9templates4cuda28bernoulli_tensor_cuda_kernelIbfEEvRKNS_10TensorBaseES9_NS_15PhiloxCudaStateEEUliRbSB_SB_SB_RKfSD_SD_SD_E_bSC_jLin1ELi1ELi4ELi512ELi2EEEvNS0_6detail10TensorInfoIT0_T2_EENSG_IT1_SI_EESI_T_)
        /*0b60*/ 	.word	0x00000025


	//----- nvinfo : EIATTR_FRAME_SIZE
	.align		4
.L_538:
        /*0b64*/ 	.byte	0x04, 0x11
        /*0b66*/ 	.short	(.L_540 - .L_539)
	.align		4
.L_539:
        /*0b68*/ 	.word	index@(_ZN2at4cuda57_GLOBAL__N__cd6b329d_24_DistributionBernoulli_cu_7537a20d21kernelPointwiseApply2IZNS_6native9templates4cuda28bernoulli_tensor_cuda_kernelIbfEEvRKNS_10TensorBaseES9_NS_15PhiloxCudaStateEEUliRbSB_SB_SB_RKfSD_SD_SD_E_bSC_jLin1ELi1ELi4ELi512ELi2EEEvNS0_6detail10TensorInfoIT0_T2_EENSG_IT1_SI_EESI_T_)
        /*0b6c*/ 	.word	0x00000000


	//----- nvinfo : EIATTR_REGCOUNT
	.align		4
.L_540:
        /*0b70*/ 	.byte	0x04, 0x2f
        /*0b72*/ 	.short	(.L_542 - .L_541)
	.align		4
.L_541:
        /*0b74*/ 	.word	index@(_ZN2at4cuda57_GLOBAL__N__cd6b329d_24_DistributionBernoulli_cu_7537a20d21kernelPointwiseApply2IZNS_6native9templates4cuda28bernoulli_tensor_cuda_kernelIbfEEvRKNS_10TensorBaseES9_NS_15PhiloxCudaStateEEUliRbSB_SB_SB_RKfSD_SD_SD_E_bSC_jLin1ELi2ELi4ELi512ELi2EEEvNS0_6detail10TensorInfoIT0_T2_EENSG_IT1_SI_EESI_T_)
        /*0b78*/ 	.word	0x0000002a


	//----- nvinfo : EIATTR_FRAME_SIZE
	.align		4
.L_542:
        /*0b7c*/ 	.byte	0x04, 0x11
        /*0b7e*/ 	.short	(.L_544 - .L_543)
	.align		4
.L_543:
        /*0b80*/ 	.word	index@(_ZN2at4cuda57_GLOBAL__N__cd6b329d_24_DistributionBernoulli_cu_7537a20d21kernelPointwiseApply2IZNS_6native9templates4cuda28bernoulli_tensor_cuda_kernelIbfEEvRKNS_10TensorBaseES9_NS_15PhiloxCudaStateEEUliRbSB_SB_SB_RKfSD_SD_SD_E_bSC_jLin1ELi2ELi4ELi512ELi2EEEvNS0_6detail10TensorInfoIT0_T2_EENSG_IT1_SI_EESI_T_)
        /*0b84*/ 	.word	0x00000000


	//----- nvinfo : EIATTR_REGCOUNT
	.align		4
.L_544:
        /*0b88*/ 	.byte	0x04, 0x2f
        /*0b8a*/ 	.short	(.L_546 - .L_545)
	.align		4
.L_545:
        /*0b8c*/ 	.word	index@(_ZN2at4cuda57_GLOBAL__N__cd6b329d_24_DistributionBernoulli_cu_7537a20d21kernelPointwiseApply2IZNS_6native9templates4cuda28bernoulli_tensor_cuda_kernelIbfEEvRKNS_10TensorBaseES9_NS_15PhiloxCudaStateEEUliRbSB_SB_SB_RKfSD_SD_SD_E_bSC_jLin1ELin1ELi4ELi512ELi2EEEvNS0_6detail10TensorInfoIT0_T2_EENSG_IT1_SI_EESI_T_)
        /*0b90*/ 	.word	0x0000002a


	//----- nvinfo : EIATTR_FRAME_SIZE
	.align		4
.L_546:
        /*0b94*/ 	.byte	0x04, 0x11
        /*0b96*/ 	.short	(.L_548 - .L_547)
	.align		4
.L_547:
        /*0b98*/ 	.word	index@(_ZN2at4cuda57_GLOBAL__N__cd6b329d_24_DistributionBernoulli_cu_7537a20d21kernelPointwiseApply2IZNS_6native9templates4cuda28bernoulli_tensor_cuda_kernelIbfEEvRKNS_10TensorBaseES9_NS_15PhiloxCudaStateEEUliRbSB_SB_SB_RKfSD_SD_SD_E_bSC_jLin1ELin1ELi4ELi512ELi2EEEvNS0_6detail10TensorInfoIT0_T2_EENSG_IT1_SI_EESI_T_)
        /*0b9c*/ 	.word	0x00000000


	//----- nvinfo : EIATTR_REGCOUNT
	.align		4
.L_548:
        /*0ba0*/ 	.byte	0x04, 0x2f
        /*0ba2*/ 	.short	(.L_550 - .L_549)
	.align		4
.L_549:
        /*0ba4*/ 	.word	index@(_ZN2at4cuda57_GLOBAL__N__cd6b329d_24_DistributionBernoulli_cu_7537a20d21kernelPointwiseApply2IZNS_6native9templates4cuda28bernoulli_tensor_cuda_kernelIbfEEvRKNS_10TensorBaseES9_NS_15PhiloxCudaStateEEUliRbSB_SB_SB_RKfSD_SD_SD_E_bSC_mLi1ELi1ELi4ELi512ELi2EEEvNS0_6detail10TensorInfoIT0_T2_EENSG_IT1_SI_EESI_T_)
        /*0ba8*/ 	.word	0x0000002e


	//----- nvinfo : EIATTR_FRAME_SIZE
	.align		4
.L_550:
        /*0bac*/ 	.byte	0x04, 0x11
        /*0bae*/ 	.short	(.L_552 - .L_551)
	.align		4
.L_551:
        /*0bb0*/ 	.word	index@(_ZN2at4cuda57_GLOBAL__N__cd6b329d_24_DistributionBernoulli_cu_7537a20d21kernelPointwiseApply2IZNS_6native9templates4cuda28bernoulli_tensor_cuda_kernelIbfEEvRKNS_10TensorBaseES9_NS_15PhiloxCudaStateEEUliRbSB_SB_SB_RKfSD_SD_SD_E_bSC_mLi1ELi1ELi4ELi512ELi2EEEvNS0_6detail10TensorInfoIT0_T2_EENSG_IT1_SI_EESI_T_)
        /*0bb4*/ 	.word	0x00000000


	//----- nvinfo : EIATTR_REGCOUNT
	.align		4
.L_552:
        /*0bb8*/ 	.byte	0x04, 0x2f
        /*0bba*/ 	.short	(.L_554 - .L_553)
	.align		4
.L_553:
        /*0bbc*/ 	.word	index@(_ZN2at4cuda57_GLOBAL__N__cd6b329d_24_DistributionBernoulli_cu_7537a20d21kernelPointwiseApply2IZNS_6native9templates4cuda28bernoulli_tensor_cuda_kernelIbfEEvRKNS_10TensorBaseES9_NS_15PhiloxCudaStateEEUliRbSB_SB_SB_RKfSD_SD_SD_E_bSC_mLin1ELin1ELi4ELi512ELi2EEEvNS0_6detail10TensorInfoIT0_T2_EENSG_IT1_SI_EESI_T_)
        /*0bc0*/ 	.word	0x00000030


	//----- nvinfo : EIATTR_FRAME_SIZE
	.align		4
.L_554:
        /*0bc4*/ 	.byte	0x04, 0x11
        /*0bc6*/ 	.short	(.L_556 - .L_555)
	.align		4
.L_555:
        /*0bc8*/ 	.word	index@($__internal_40_$__cuda_sm20_div_u64)
        /*0bcc*/ 	.word	0x00000000


	//----- nvinfo : EIATTR_FRAME_SIZE
	.align		4
.L_556:
        /*0bd0*/ 	.byte	0x04, 0x11
        /*0bd2*/ 	.short	(.L_558 - .L_557)
	.align		4
.L_557:
        /*0bd4*/ 	.word	index@(_ZN2at4cuda57_GLOBAL__N__cd6b329d_24_DistributionBernoulli_cu_7537a20d21kernelPointwiseApply2IZNS_6native9templates4cuda28bernoulli_tensor_cuda_kernelIbfEEvRKNS_10TensorBaseES9_NS_15PhiloxCudaStateEEUliRbSB_SB_SB_RKfSD_SD_SD_E_bSC_mLin1ELin1ELi4ELi512ELi2EEEvNS0_6detail10TensorInfoIT0_T2_EENSG_IT1_SI_EESI_T_)
        /*0bd8*/ 	.word	0x00000000


	//----- nvinfo : EIATTR_REGCOUNT
	.align		4
.L_558:
        /*0bdc*/ 	.byte	0x04, 0x2f
        /*0bde*/ 	.short	(.L_560 - .L_559)
	.align		4
.L_559:
        /*0be0*/ 	.word	index@(_ZN2at6native57_GLOBAL__N__cd6b329d_24_DistributionBernoulli_cu_7537a20d43distribution_elementwise_grid_stride_kernelIfLi4EZNS0_9templates4cuda21uniform_and_transformIhfPNS_17CUDAGeneratorImplEZZZNS4_16bernoulli_kernelIS7_EEvRNS_18TensorIteratorBaseEdT_ENKUlvE_clEvENKUlvE_clEvEUlfE_EEvSA_T1_T2_EUlP24curandStatePhilox4_32_10E_ZNS1_27distribution_nullary_kernelIhf7double2S7_SJ_SE_EEvSA_SG_RKT3_T4_EUlifE_EEvlNS_15PhiloxCudaStateESF_SG_)
        /*0be4*/ 	.word	0x00000034


	//----- nvinfo : EIATTR_FRAME_SIZE
	.align		4
.L_560:
        /*0be8*/ 	.byte	0x04, 0x11
        /*0bea*/ 	.short	(.L_562 - .L_561)
	.align		4
.L_561:
        /*0bec*/ 	.word	index@($__internal_39_$__cuda_sm20_div_s64)
        /*0bf0*/ 	.word	0x00000000


	//----- nvinfo : EIATTR_FRAME_SIZE
	.align		4
.L_562:
        /*0bf4*/ 	.byte	0x04, 0x11
        /*0bf6*/ 	.short	(.L_564 - .L_563)
	.align		4
.L_563:
        /*0bf8*/ 	.word	index@(_ZN2at6native57_GLOBAL__N__cd6b329d_24_DistributionBernoulli_cu_7537a20d43distribution_elementwise_grid_stride_kernelIfLi4EZNS0_9templates4cuda21uniform_and_transformIhfPNS_17CUDAGeneratorImplEZZZNS4_16bernoulli_kernelIS7_EEvRNS_18TensorIteratorBaseEdT_ENKUlvE_clEvENKUlvE_clEvEUlfE_EEvSA_T1_T2_EUlP24curandStatePhilox4_32_10E_ZNS1_27distribution_nullary_kernelIhf7double2S7_SJ_SE_EEvSA_SG_RKT3_T4_EUlifE_EEvlNS_15PhiloxCudaStateESF_SG_)
        /*0bfc*/ 	.word	0x00000000


	//----- nvinfo : EIATTR_REGCOUNT
	.align		4
.L_564:
        /*0c00*/ 	.byte	0x04, 0x2f
        /*0c02*/ 	.short	(.L_566 - .L_565)
	.align		4
.L_565:
        /*0c04*/ 	.word	index@(_ZN2at6native57_GLOBAL__N__cd6b329d_24_DistributionBernoulli_cu_7537a20d43distribution_elementwise_grid_stride_kernelIfLi4EZNS0_9templates4cuda21uniform_and_transformIhfPNS_17CUDAGeneratorImplEZZZNS4_16bernoulli_kernelIS7_EEvRNS_18TensorIteratorBaseEdT_ENKUlvE_clEvENKUlvE_clEvEUlfE_EEvSA_T1_T2_EUlP24curandStatePhilox4_32_10E_ZNS1_27distribution_nullary_kernelIhf7double2S7_SJ_SE_EEvSA_SG_RKT3_T4_EUlifE0_EEvlNS_15PhiloxCudaStateESF_SG_)
        /*0c08*/ 	.word	0x0000002a


	//----- nvinfo : EIATTR_FRAME_SIZE
	.align		4
.L_566:
        /*0c0c*/ 	.byte	0x04, 0x11
        /*0c0e*/ 	.short	(.L_568 - .L_567)
	.align		4
.L_567:
        /*0c10*/ 	.word	index@($__internal_38_$__cuda_sm20_div_s64)
        /*0c14*/ 	.word	0x00000000


	//----- nvinfo : EIATTR_FRAME_SIZE
	.align		4
.L_568:
        /*0c18*/ 	.byte	0x04, 0x11
        /*0c1a*/ 	.short	(.L_570 - .L_569)
	.align		4
.L_569:
        /*0c1c*/ 	.word	index@(_ZN2at6native57_GLOBAL__N__cd6b329d_24_DistributionBernoulli_cu_7537a20d43distribution_elementwise_grid_stride_kernelIfLi4EZNS0_9templates4cuda21uniform_and_transformIhfPNS_17CUDAGeneratorImplEZZZNS4_16bernoulli_kernelIS7_EEvRNS_18TensorIteratorBaseEdT_ENKUlvE_clEvENKUlvE_clEvEUlfE_EEvSA_T1_T2_EUlP24curandStatePhilox4_32_10E_ZNS1_27distribution_nullary_kernelIhf7double2S7_SJ_SE_EEvSA_SG_RKT3_T4_EUlifE0_EEvlNS_15PhiloxCudaStateESF_SG_)
        /*0c20*/ 	.word	0x00000000


	//----- nvinfo : EIATTR_REGCOUNT
	.align		4
.L_570:
        /*0c24*/ 	.byte	0x04, 0x2f
        /*0c26*/ 	.short	(.L_572 - .L_571)
	.align		4
.L_571:
        /*0c28*/ 	.word	index@(_ZN2at6native57_GLOBAL__N__cd6b329d_24_DistributionBernoulli_cu_7537a20d43distribution_elementwise_grid_stride_kernelIfLi4EZNS0_9templates4cuda21uniform_and_transformIhfPNS_17CUDAGeneratorImplEZZZNS4_16bernoulli_kernelIS7_EEvRNS_18TensorIteratorBaseEdT_ENKUlvE_clEvENKUlvE_clEvEUlfE_EEvSA_T1_T2_EUlP24curandStatePhilox4_32_10E0_ZNS1_27distribution_nullary_kernelIhf6float4S7_SJ_SE_EEvSA_SG_RKT3_T4_EUlifE_EEvlNS_15PhiloxCudaStateESF_SG_)
        /*0c2c*/ 	.word	0x00000033


	//----- nvinfo : EIATTR_FRAME_SIZE
	.align		4
.L_572:
        /*0c30*/ 	.byte	0x04, 0x11
        /*0c32*/ 	.short	(.L_574 - .L_573)
	.align		4
.L_573:
        /*0c34*/ 	.word	index@($__internal_37_$__cuda_sm20_div_s64)
        /*0c38*/ 	.word	0x00000000


	//----- nvinfo : EIATTR_FRAME_SIZE
	.align		4
.L_574:
        /*0c3c*/ 	.byte	0x04, 0x11
        /*0c3e*/ 	.short	(.L_576 - .L_575)
	.align		4
.L_575:
        /*0c40*/ 	.word	index@(_ZN2at6native57_GLOBAL__N__cd6b329d_24_DistributionBernoulli_cu_7537a20d43distribution_elementwise_grid_stride_kernelIfLi4EZNS0_9templates4cuda21uniform_and_transformIhfPNS_17CUDAGeneratorImplEZZZNS4_16bernoulli_kernelIS7_EEvRNS_18TensorIteratorBaseEdT_ENKUlvE_clEvENKUlvE_clEvEUlfE_EEvSA_T1_T2_EUlP24curandStatePhilox4_32_10E0_ZNS1_27distribution_nullary_kernelIhf6float4S7_SJ_SE_EEvSA_SG_RKT3_T4_EUlifE_EEvlNS_15PhiloxCudaStateESF_SG_)
        /*0c44*/ 	.word	0x00000000


	//----- nvinfo : EIATTR_REGCOUNT
	.align		4
.L_576:
        /*0c48*/ 	.byte	0x04, 0x2f
        /*0c4a*/ 	.short	(.L_578 - .L_577)
	.align		4
.L_577:
        /*0c4c*/ 	.word	index@(_ZN2at6native57_GLOBAL__N__cd6b329d_24_DistributionBernoulli_cu_7537a20d43distribution_elementwise_grid_stride_kernelIfLi4EZNS0_9templates4cuda21uniform_and_transformIhfPNS_17CUDAGeneratorImplEZZZNS4_16bernoulli_kernelIS7_EEvRNS_18TensorIteratorBaseEdT_ENKUlvE_clEvENKUlvE_clEvEUlfE_EEvSA_T1_T2_EUlP24curandStatePhilox4_32_10E0_ZNS1_27distribution_nullary_kernelIhf6float4S7_SJ_SE_EEvSA_SG_RKT3_T4_EUlifE0_EEvlNS_15PhiloxCudaStateESF_SG_)
        /*0c50*/ 	.word	0x0000002c


	//----- nvinfo : EIATTR_FRAME_SIZE
	.align		4
.L_578:
        /*0c54*/ 	.byte	0x04, 0x11
        /*0c56*/ 	.short	(.L_580 - .L_579)
	.align		4
.L_579:
        /*0c58*/ 	.word	index@($__internal_36_$__cuda_sm20_div_s64)
        /*0c5c*/ 	.word	0x00000000


	//----- nvinfo : EIATTR_FRAME_SIZE
	.align		4
.L_580:
        /*0c60*/ 	.byte	0x04, 0x11
        /*0c62*/ 	.short	(.L_582 - .L_581)
	.align		4
.L_581:
        /*0c64*/ 	.word	index@(_ZN2at6native57_GLOBAL__N__cd6b329d_24_DistributionBernoulli_cu_7537a20d43distribution_elementwise_grid_stride_kernelIfLi4EZNS0_9templates4cuda21uniform_and_transformIhfPNS_17CUDAGeneratorImplEZZZNS4_16bernoulli_kernelIS7_EEvRNS_18TensorIteratorBaseEdT_ENKUlvE_clEvENKUlvE_clEvEUlfE_EEvSA_T1_T2_EUlP24curandStatePhilox4_32_10E0_ZNS1_27distribution_nullary_kernelIhf6float4S7_SJ_SE_EEvSA_SG_RKT3_T4_EUlifE0_EEvlNS_15PhiloxCudaStateESF_SG_)
        /*0c68*/ 	.word	0x00000000


	//----- nvinfo : EIATTR_REGCOUNT
	.align		4
.L_582:
        /*0c6c*/ 	.byte	0x04, 0x2f
        /*0c6e*/ 	.short	(.L_584 - .L_583)
	.align		4
.L_583:
        /*0c70*/ 	.word	index@(_ZN2at6native57_GLOBAL__N__cd6b329d_24_DistributionBernoulli_cu_7537a20d43distribution_elementwise_grid_stride_kernelIfLi4EZNS0_9templates4cuda21uniform_and_transformIafPNS_17CUDAGeneratorImplEZZZNS4_16bernoulli_kernelIS7_EEvRNS_18TensorIteratorBaseEdT_ENKUlvE_clEvENKUlvE0_clEvEUlfE_EEvSA_T1_T2_EUlP24curandStatePhilox4_32_10E_ZNS1_27distribution_nullary_kernelIaf7double2S7_SJ_SE_EEvSA_SG_RKT3_T4_EUlifE_EEvlNS_15PhiloxCudaStateESF_SG_)
        /*0c74*/ 	.word	0x00000034


	//----- nvinfo : EIATTR_FRAME_SIZE
	.align		4
.L_584:
        /*0c78*/ 	.byte	0x04, 0x11
        /*0c7a*/ 	.short	(.L_586 - .L_585)
	.align		4
.L_585:
        /*0c7c*/ 	.word	index@($__internal_35_$__cuda_sm20_div_s64)
        /*0c80*/ 	.word	0x00000000


	//----- nvinfo : EIATTR_FRAME_SIZE
	.align		4
.L_586:
        /*0c84*/ 	.byte	0x04, 0x11
        /*0c86*/ 	.short	(.L_588 - .L_587)
	.align		4
.L_587:
        /*0c88*/ 	.word	index@(_ZN2at6native57_GLOBAL__N__cd6b329d_24_DistributionBernoulli_cu_7537a20d43distribution_elementwise_grid_stride_kernelIfLi4EZNS0_9templates4cuda21uniform_and_transformIafPNS_17CUDAGeneratorImplEZZZNS4_16bernoulli_kernelIS7_EEvRNS_18TensorIteratorBaseEdT_ENKUlvE_clEvENKUlvE0_clEvEUlfE_EEvSA_T1_T2_EUlP24curandStatePhilox4_32_10E_ZNS1_27distribution_nullary_kernelIaf7double2S7_SJ_SE_EEvSA_SG_RKT3_T4_EUlifE_EEvlNS_15PhiloxCudaStateESF_SG_)
        /*0c8c*/ 	.word	0x00000000


	//----- nvinfo : EIATTR_REGCOUNT
	.align		4
.L_588:
        /*0c90*/ 	.byte	0x04, 0x2f
        /*0c92*/ 	.short	(.L_590 - .L_589)
	.align		4
.L_589:
        /*0c94*/ 	.word	index@(_ZN2at6native57_GLOBAL__N__cd6b329d_24_DistributionBernoulli_cu_7537a20d43distribution_elementwise_grid_stride_kernelIfLi4EZNS0_9templates4cuda21uniform_and_transformIafPNS_17CUDAGeneratorImplEZZZNS4_16bernoulli_kernelIS7_EEvRNS_18TensorIteratorBaseEdT_ENKUlvE_clEvENKUlvE0_clEvEUlfE_EEvSA_T1_T2_EUlP24curandStatePhilox4_32_10E_ZNS1_27distribution_nullary_kernelIaf7double2S7_SJ_SE_EEvSA_SG_RKT3_T4_EUlifE0_EEvlNS_15PhiloxCudaStateESF_SG_)
        /*0c98*/ 	.word	0x0000002a


	//----- nvinfo : EIATTR_FRAME_SIZE
	.align		4
.L_590:
        /*0c9c*/ 	.byte	0x04, 0x11
        /*0c9e*/ 	.short	(.L_592 - .L_591)
	.align		4
.L_591:
        /*0ca0*/ 	.word	index@($__internal_34_$__cuda_sm20_div_s64)
        /*0ca4*/ 	.word	0x00000000


	//----- nvinfo : EIATTR_FRAME_SIZE
	.align		4
.L_592:
        /*0ca8*/ 	.byte	0x04, 0x11
        /*0caa*/ 	.short	(.L_594 - .L_593)
	.align		4
.L_593:
        /*0cac*/ 	.word	index@(_ZN2at6native57_GLOBAL__N__cd6b329d_24_DistributionBernoulli_cu_7537a20d43distribution_elementwise_grid_stride_kernelIfLi4EZNS0_9templates4cuda21uniform_and_transformIafPNS_17CUDAGeneratorImplEZZZNS4_16bernoulli_kernelIS7_EEvRNS_18TensorIteratorBaseEdT_ENKUlvE_clEvENKUlvE0_clEvEUlfE_EEvSA_T1_T2_EUlP24curandStatePhilox4_32_10E_ZNS1_27distribution_nullary_kernelIaf7double2S7_SJ_SE_EEvSA_SG_RKT3_T4_EUlifE0_EEvlNS_15PhiloxCudaStateESF_SG_)
        /*0cb0*/ 	.word	0x00000000


	//----- nvinfo : EIATTR_REGCOUNT
	.align		4
.L_594:
        /*0cb4*/ 	.byte	0x04, 0x2f
        /*0cb6*/ 	.short	(.L_596 - .L_595)
	.align		4
.L_595:
        /*0cb8*/ 	.word	index@(_ZN2at6native57_GLOBAL__N__cd6b329d_24_DistributionBernoulli_cu_7537a20d43distribution_elementwise_grid_stride_kernelIfLi4EZNS0_9templates4cuda21uniform_and_transformIafPNS_17CUDAGeneratorImplEZZZNS4_16bernoulli_kernelIS7_EEvRNS_18TensorIteratorBaseEdT_ENKUlvE_clEvENKUlvE0_clEvEUlfE_EEvSA_T1_T2_EUlP24curandStatePhilox4_32_10E0_ZNS1_27distribution_nullary_kernelIaf6float4S7_SJ_SE_EEvSA_SG_RKT3_T4_EUlifE_EEvlNS_15PhiloxCudaStateESF_SG_)
        /*0cbc*/ 	.word	0x00000033


	//----- nvinfo : EIATTR_FRAME_SIZE
	.align		4
.L_596:
        /*0cc0*/ 	.byte	0x04, 0x11
        /*0cc2*/ 	.short	(.L_598 - .L_597)
	.align		4
.L_597:
        /*0cc4*/ 	.word	index@($__internal_33_$__cuda_sm20_div_s64)
        /*0cc8*/ 	.word	0x00000000


	//----- nvinfo : EIATTR_FRAME_SIZE
	.align		4
.L_598:
        /*0ccc*/ 	.byte	0x04, 0x11
        /*0cce*/ 	.short	(.L_600 - .L_599)
	.align		4
.L_599:
        /*0cd0*/ 	.word	index@(_ZN2at6native57_GLOBAL__N__cd6b329d_24_DistributionBernoulli_cu_7537a20d43distribution_elementwise_grid_stride_kernelIfLi4EZNS0_9templates4cuda21uniform_and_transformIafPNS_17CUDAGeneratorImplEZZZNS4_16bernoulli_kernelIS7_EEvRNS_18TensorIteratorBaseEdT_ENKUlvE_clEvENKUlvE0_clEvEUlfE_EEvSA_T1_T2_EUlP24curandStatePhilox4_32_10E0_ZNS1_27distribution_nullary_kernelIaf6float4S7_SJ_SE_EEvSA_SG_RKT3_T4_EUlifE_EEvlNS_15PhiloxCudaStateESF_SG_)
        /*0cd4*/ 	.word	0x00000000


	//----- nvinfo : EIATTR_REGCOUNT
	.align		4
.L_600:
        /*0cd8*/ 	.byte	0x04, 0x2f
        /*0cda*/ 	.short	(.L_602 - .L_601)
	.align		4
.L_601:
        /*0cdc*/ 	.word	index@(_ZN2at6native57_GLOBAL__N__cd6b329d_24_DistributionBernoulli_cu_7537a20d43distribution_elementwise_grid_stride_kernelIfLi4EZNS0_9templates4cuda21uniform_and_transformIafPNS_17CUDAGeneratorImplEZZZNS4_16bernoulli_kernelIS7_EEvRNS_18TensorIteratorBaseEdT_ENKUlvE_clEvENKUlvE0_clEvEUlfE_EEvSA_T1_T2_EUlP24curandStatePhilox4_32_10E0_ZNS1_27distribution_nullary_kernelIaf6float4S7_SJ_SE_EEvSA_SG_RKT3_T4_EUlifE0_EEvlNS_15PhiloxCudaStateESF_SG_)
        /*0ce0*/ 	.word	0x0000002c


	//----- nvinfo : EIATTR_FRAME_SIZE
	.align		4
.L_602:
        /*0ce4*/ 	.byte	0x04, 0x11
        /*0ce6*/ 	.short	(.L_604 - .L_603)
	.align		4
.L_603:
        /*0ce8*/ 	.word	index@($__internal_32_$__cuda_sm20_div_s64)
        /*0cec*/ 	.word	0x00000000


	//----- nvinfo : EIATTR_FRAME_SIZE
	.align		4
.L_604:
        /*0cf0*/ 	.byte	0x04, 0x11
        /*0cf2*/ 	.short	(.L_606 - .L_605)
	.align		4
.L_605:
        /*0cf4*/ 	.word	index@(_ZN2at6native57_GLOBAL__N__cd6b329d_24_DistributionBernoulli_cu_7537a20d43distribution_elementwise_grid_stride_kernelIfLi4EZNS0_9templates4cuda21uniform_and_transformIafPNS_17CUDAGeneratorImplEZZZNS4_16bernoulli_kernelIS7_EEvRNS_18TensorIteratorBaseEdT_ENKUlvE_clEvENKUlvE0_clEvEUlfE_EEvSA_T1_T2_EUlP24curandStatePhilox4_32_10E0_ZNS1_27distribution_nullary_kernelIaf6float4S7_SJ_SE_EEvSA_SG_RKT3_T4_EUlifE0_EEvlNS_15PhiloxCudaStateESF_SG_)
        /*0cf8*/ 	.word	0x00000000


	//----- nvinfo : EIATTR_REGCOUNT
	.align		4
.L_606:
        /*0cfc*/ 	.byte	0x04, 0x2f
        /*0cfe*/ 	.short	(.L_608 - .L_607)
	.align		4
.L_607:
        /*0d00*/ 	.word	index@(_ZN2at6native57_GLOBAL__N__cd6b329d_24_DistributionBernoulli_cu_7537a20d43distribution_elementwise_grid_stride_kernelIfLi4EZNS0_9templates4cuda21uniform_and_transformIifPNS_17CUDAGeneratorImplEZZZNS4_16bernoulli_kernelIS7_EEvRNS_18TensorIteratorBaseEdT_ENKUlvE_clEvENKUlvE1_clEvEUlfE_EEvSA_T1_T2_EUlP24curandStatePhilox4_32_10E_ZNS1_27distribution_nullary_kernelIif7double2S7_SJ_SE_EEvSA_SG_RKT3_T4_EUlifE_EEvlNS_15PhiloxCudaStateESF_SG_)
        /*0d04*/ 	.word	0x00000034


	//----- nvinfo : EIATTR_FRAME_SIZE
	.align		4
.L_608:
        /*0d08*/ 	.byte	0x04, 0x11
        /*0d0a*/ 	.short	(.L_610 - .L_609)
	.align		4
.L_609:
        /*0d0c*/ 	.word	index@($__internal_31_$__cuda_sm20_div_s64)
        /*0d10*/ 	.word	0x00000000


	//----- nvinfo : EIATTR_FRAME_SIZE
	.align		4
.L_610:
        /*0d14*/ 	.byte	0x04, 0x11
        /*0d16*/ 	.short	(.L_612 - .L_611)
	.align		4
.L_611:
        /*0d18*/ 	.word	index@(_ZN2at6native57_GLOBAL__N__cd6b329d_24_DistributionBernoulli_cu_7537a20d43distribution_elementwise_grid_stride_kernelIfLi4EZNS0_9templates4cuda21uniform_and_transformIifPNS_17CUDAGeneratorImplEZZZNS4_16bernoulli_kernelIS7_EEvRNS_18TensorIteratorBaseEdT_ENKUlvE_clEvENKUlvE1_clEvEUlfE_EEvSA_T1_T2_EUlP24curandStatePhilox4_32_10E_ZNS1_27distribution_nullary_kernelIif7double2S7_SJ_SE_EEvSA_SG_RKT3_T4_EUlifE_EEvlNS_15PhiloxCudaStateESF_SG_)
        /*0d1c*/ 	.word	0x00000000


	//----- nvinfo : EIATTR_REGCOUNT
	.align		4
.L_612:
        /*0d20*/ 	.byte	0x04, 0x2f
        /*0d22*/ 	.short	(.L_614 - .L_613)
	.align		4
.L_613:
        /*0d24*/ 	.word	index@(_ZN2at6native57_GLOBAL__N__cd6b329d_24_DistributionBernoulli_cu_7537a20d43distribution_elementwise_grid_stride_kernelIfLi4EZNS0_9templates4cuda21uniform_and_transformIifPNS_17CUDAGeneratorImplEZZZNS4_16bernoulli_kernelIS7_EEvRNS_18TensorIteratorBaseEdT_ENKUlvE_clEvENKUlvE1_clEvEUlfE_EEvSA_T1_T2_EUlP24curandStatePhilox4_32_10E_ZNS1_27distribution_nullary_kernelIif7double2S7_SJ_SE_EEvSA_SG_RKT3_T4_EUlifE0_EEvlNS_15PhiloxCudaStateESF_SG_)
        /*0d28*/ 	.word	0x0000002a


	//----- nvinfo : EIATTR_FRAME_SIZE
	.align		4
.L_614:
        /*0d2c*/ 	.byte	0x04, 0x11
        /*0d2e*/ 	.short	(.L_616 - .L_615)
	.align		4
.L_615:
        /*0d30*/ 	.word	index@($__internal_30_$__cuda_sm20_div_s64)
        /*0d34*/ 	.word	0x00000000


	//----- nvinfo : EIATTR_FRAME_SIZE
	.align		4
.L_616:
        /*0d38*/ 	.byte	0x04, 0x11
        /*0d3a*/ 	.short	(.L_618 - .L_617)
	.align		4
.L_617:
        /*0d3c*/ 	.word	index@(_ZN2at6native57_GLOBAL__N__cd6b329d_24_DistributionBernoulli_cu_7537a20d43distribution_elementwise_grid_stride_kernelIfLi4EZNS0_9templates4cuda21uniform_and_transformIifPNS_17CUDAGeneratorImplEZZZNS4_16bernoulli_kernelIS7_EEvRNS_18TensorIteratorBaseEdT_ENKUlvE_clEvENKUlvE1_clEvEUlfE_EEvSA_T1_T2_EUlP24curandStatePhilox4_32_10E_ZNS1_27distribution_nullary_kernelIif7double2S7_SJ_SE_EEvSA_SG_RKT3_T4_EUlifE0_EEvlNS_15PhiloxCudaStateESF_SG_)
        /*0d40*/ 	.word	0x00000000


	//----- nvinfo : EIATTR_REGCOUNT
	.align		4
.L_618:
        /*0d44*/ 	.byte	0x04, 0x2f
        /*0d46*/ 	.short	(.L_620 - .L_619)
	.align		4
.L_619:
        /*0d48*/ 	.word	index@(_ZN2at6native57_GLOBAL__N__cd6b329d_24_DistributionBernoulli_cu_7537a20d43distribution_elementwise_grid_stride_kernelIfLi4EZNS0_9templates4cuda21uniform_and_transformIifPNS_17CUDAGeneratorImplEZZZNS4_16bernoulli_kernelIS7_EEvRNS_18TensorIteratorBaseEdT_ENKUlvE_clEvENKUlvE1_clEvEUlfE_EEvSA_T1_T2_EUlP24curandStatePhilox4_32_10E0_ZNS1_27distribution_nullary_kernelIif6float4S7_SJ_SE_EEvSA_SG_RKT3_T4_EUlifE_EEvlNS_15PhiloxCudaStateESF_SG_)
        /*0d4c*/ 	.word	0x00000033


	//----- nvinfo : EIATTR_FRAME_SIZE
	.align		4
.L_620:
        /*0d50*/ 	.byte	0x04, 0x11
        /*0d52*/ 	.short	(.L_622 - .L_621)
	.align		4
.L_621:
        /*0d54*/ 	.word	index@($__internal_29_$__cuda_sm20_div_s64)
        /*0d58*/ 	.word	0x00000000


	//----- nvinfo : EIATTR_FRAME_SIZE
	.align		4
.L_622:
        /*0d5c*/ 	.byte	0x04, 0x11
        /*0d5e*/ 	.short	(.L_624 - .L_623)
	.align		4
.L_623:
        /*0d60*/ 	.word	index@(_ZN2at6native57_GLOBAL__N__cd6b329d_24_DistributionBernoulli_cu_7537a20d43distribution_elementwise_grid_stride_kernelIfLi4EZNS0_9templates4cuda21uniform_and_transformIifPNS_17CUDAGeneratorImplEZZZNS4_16bernoulli_kernelIS7_EEvRNS_18TensorIteratorBaseEdT_ENKUlvE_clEvENKUlvE1_clEvEUlfE_EEvSA_T1_T2_EUlP24curandStatePhilox4_32_10E0_ZNS1_27distribution_nullary_kernelIif6float4S7_SJ_SE_EEvSA_SG_RKT3_T4_EUlifE_EEvlNS_15PhiloxCudaStateESF_SG_)
        /*0d64*/ 	.word	0x00000000


	//----- nvinfo : EIATTR_REGCOUNT
	.align		4
.L_624:
        /*0d68*/ 	.byte	0x04, 0x2f
        /*0d6a*/ 	.short	(.L_626 - .L_625)
	.align		4
.L_625:
        /*0d6c*/ 	.word	index@(_ZN2at6native57_GLOBAL__N__cd6b329d_24_DistributionBernoulli_cu_7537a20d43distribution_elementwise_grid_stride_kernelIfLi4EZNS0_9templates4cuda21uniform_and_transformIifPNS_17CUDAGeneratorImplEZZZNS4_16bernoulli_kernelIS7_EEvRNS_18TensorIteratorBaseEdT_ENKUlvE_clEvENKUlvE1_clEvEUlfE_EEvSA_T1_T2_EUlP24curandStatePhilox4_32_10E0_ZNS1_27distribution_nullary_kernelIif6float4S7_SJ_SE_EEvSA_SG_RKT3_T4_EUlifE0_EEvlNS_15PhiloxCudaStateESF_SG_)
        /*0d70*/ 	.word	0x0000002c


	//----- nvinfo : EIATTR_FRAME_SIZE
	.align		4
.L_626:
        /*0d74*/ 	.byte	0x04, 0x11
        /*0d76*/ 	.short	(.L_628 - .L_627)
	.align		4
.L_627:
        /*0d78*/ 	.word	index@($__internal_28_$__cuda_sm20_div_s64)
        /*0d7c*/ 	.word	0x00000000


	//----- nvinfo : EIATTR_FRAME_SIZE
	.align		4
.L_628:
        /*0d80*/ 	.byte	0x04, 0x11
        /*0d82*/ 	.short	(.L_630 - .L_629)
	.align		4
.L_629:
        /*0d84*/ 	.word	index@(_ZN2at6native57_GLOBAL__N__cd6b329d_24_DistributionBernoulli_cu_7537a20d43distribution_elementwise_grid_stride_kernelIfLi4EZNS0_9templates4cuda21uniform_and_transformIifPNS_17CUDAGeneratorImplEZZZNS4_16bernoulli_kernelIS7_EEvRNS_18TensorIteratorBaseEdT_ENKUlvE_clEvENKUlvE1_clEvEUlfE_EEvSA_T1_T2_EUlP24curandStatePhilox4_32_10E0_ZNS1_27distribution_nullary_kernelIif6float4S7_SJ_SE_EEvSA_SG_RKT3_T4_EUlifE0_EEvlNS_15PhiloxCudaStateESF_SG_)
        /*0d88*/ 	.word	0x00000000


	//----- nvinfo : EIATTR_REGCOUNT
	.align		4
.L_630:
        /*0d8c*/ 	.byte	0x04, 0x2f
        /*0d8e*/ 	.short	(.L_632 - .L_631)
	.align		4
.L_631:
        /*0d90*/ 	.word	index@(_ZN2at6native57_GLOBAL__N__cd6b329d_24_DistributionBernoulli_cu_7537a20d43distribution_elementwise_grid_stride_kernelIfLi4EZNS0_9templates4cuda21uniform_and_transformIlfPNS_17CUDAGeneratorImplEZZZNS4_16bernoulli_kernelIS7_EEvRNS_18TensorIteratorBaseEdT_ENKUlvE_clEvENKUlvE2_clEvEUlfE_EEvSA_T1_T2_EUlP24curandStatePhilox4_32_10E_ZNS1_27distribution_nullary_kernelIlf7double2S7_SJ_SE_EEvSA_SG_RKT3_T4_EUlifE_EEvlNS_15PhiloxCudaStateESF_SG_)
        /*0d94*/ 	.word	0x00000034


	//----- nvinfo : EIATTR_FRAME_SIZE
	.align		4
.L_632:
        /*0d98*/ 	.byte	0x04, 0x11
        /*0d9a*/ 	.short	(.L_634 - .L_633)
	.align		4
.L_633:
        /*0d9c*/ 	.word	index@($__internal_27_$__cuda_sm20_div_s64)
        /*0da0*/ 	.word	0x00000000


	//----- nvinfo : EIATTR_FRAME_SIZE
	.align		4
.L_634:
        /*0da4*/ 	.byte	0x04, 0x11
        /*0da6*/ 	.short	(.L_636 - .L_635)
	.align		4
.L_635:
        /*0da8*/ 	.word	index@(_ZN2at6native57_GLOBAL__N__cd6b329d_24_DistributionBernoulli_cu_7537a20d43distribution_elementwise_grid_stride_kernelIfLi4EZNS0_9templates4cuda21uniform_and_transformIlfPNS_17CUDAGeneratorImplEZZZNS4_16bernoulli_kernelIS7_EEvRNS_18TensorIteratorBaseEdT_ENKUlvE_clEvENKUlvE2_clEvEUlfE_EEvSA_T1_T2_EUlP24curandStatePhilox4_32_10E_ZNS1_27distribution_nullary_kernelIlf7double2S7_SJ_SE_EEvSA_SG_RKT3_T4_EUlifE_EEvlNS_15PhiloxCudaStateESF_SG_)
        /*0dac*/ 	.word	0x00000000


	//----- nvinfo : EIATTR_REGCOUNT
	.align		4
.L_636:
        /*0db0*/ 	.byte	0x04, 0x2f
        /*0db2*/ 	.short	(.L_638 - .L_637)
	.align		4
.L_637:
        /*0db4*/ 	.word	index@(_ZN2at6native57_GLOBAL__N__cd6b329d_24_DistributionBernoulli_cu_7537a20d43distribution_elementwise_grid_stride_kernelIfLi4EZNS0_9templates4cuda21uniform_and_transformIlfPNS_17CUDAGeneratorImplEZZZNS4_16bernoulli_kernelIS7_EEvRNS_18TensorIteratorBaseEdT_ENKUlvE_clEvENKUlvE2_clEvEUlfE_EEvSA_T1_T2_EUlP24curandStatePhilox4_32_10E_ZNS1_27distribution_nullary_kernelIlf7double2S7_SJ_SE_EEvSA_SG_RKT3_T4_EUlifE0_EEvlNS_15PhiloxCudaStateESF_SG_)
        /*0db8*/ 	.word	0x0000002a


	//----- nvinfo : EIATTR_FRAME_SIZE
	.align		4
.L_638:
        /*0dbc*/ 	.byte	0x04, 0x11
        /*0dbe*/ 	.short	(.L_640 - .L_639)
	.align		4
.L_639:
        /*0dc0*/ 	.word	index@($__internal_26_$__cuda_sm20_div_s64)
        /*0dc4*/ 	.word	0x00000000


	//----- nvinfo : EIATTR_FRAME_SIZE
	.align		4
.L_640:
        /*0dc8*/ 	.byte	0x04, 0x11
        /*0dca*/ 	.short	(.L_642 - .L_641)
	.align		4
.L_641:
        /*0dcc*/ 	.word	index@(_ZN2at6native57_GLOBAL__N__cd6b329d_24_DistributionBernoulli_cu_7537a20d43distribution_elementwise_grid_stride_kernelIfLi4EZNS0_9templates4cuda21uniform_and_transformIlfPNS_17CUDAGeneratorImplEZZZNS4_16bernoulli_kernelIS7_EEvRNS_18TensorIteratorBaseEdT_ENKUlvE_clEvENKUlvE2_clEvEUlfE_EEvSA_T1_T2_EUlP24curandStatePhilox4_32_10E_ZNS1_27distribution_nullary_kernelIlf7double2S7_SJ_SE_EEvSA_SG_RKT3_T4_EUlifE0_EEvlNS_15PhiloxCudaStateESF_SG_)
        /*0dd0*/ 	.word	0x00000000


	//----- nvinfo : EIATTR_REGCOUNT
	.align		4
.L_642:
        /*0dd4*/ 	.byte	0x04, 0x2f
        /*0dd6*/ 	.short	(.L_644 - .L_643)
	.align		4
.L_643:
        /*0dd8*/ 	.word	index@(_ZN2at6native57_GLOBAL__N__cd6b329d_24_DistributionBernoulli_cu_7537a20d43distribution_elementwise_grid_stride_kernelIfLi4EZNS0_9templates4cuda21uniform_and_transformIlfPNS_17CUDAGeneratorImplEZZZNS4_16bernoulli_kernelIS7_EEvRNS_18TensorIteratorBaseEdT_ENKUlvE_clEvENKUlvE2_clEvEUlfE_EEvSA_T1_T2_EUlP24curandStatePhilox4_32_10E0_ZNS1_27distribution_nullary_kernelIlf6float4S7_SJ_SE_EEvSA_SG_RKT3_T4_EUlifE_EEvlNS_15PhiloxCudaStateESF_SG_)
        /*0ddc*/ 	.word	0x00000036


	//----- nvinfo : EIATTR_FRAME_SIZE
	.align		4
.L_644:
        /*0de0*/ 	.byte	0x04, 0x11
        /*0de2*/ 	.short	(.L_646 - .L_645)
	.align		4
.L_645:
        /*0de4*/ 	.word	index@($__internal_25_$__cuda_sm20_div_s64)
        /*0de8*/ 	.word	0x00000000


	//----- nvinfo : EIATTR_FRAME_SIZE
	.align		4
.L_646:
        /*0dec*/ 	.byte	0x04, 0x11
        /*0dee*/ 	.short	(.L_648 - .L_647)
	.align		4
.L_647:
        /*0df0*/ 	.word	index@(_ZN2at6native57_GLOBAL__N__cd6b329d_24_DistributionBernoulli_cu_7537a20d43distribution_elementwise_grid_stride_kernelIfLi4EZNS0_9templates4cuda21uniform_and_transformIlfPNS_17CUDAGeneratorImplEZZZNS4_16bernoulli_kernelIS7_EEvRNS_18TensorIteratorBaseEdT_ENKUlvE_clEvENKUlvE2_clEvEUlfE_EEvSA_T1_T2_EUlP24curandStatePhilox4_32_10E0_ZNS1_27distribution_nullary_kernelIlf6float4S7_SJ_SE_EEvSA_SG_RKT3_T4_EUlifE_EEvlNS_15PhiloxCudaStateESF_SG_)
        /*0df4*/ 	.word	0x00000000


	//----- nvinfo : EIATTR_REGCOUNT
	.align		4
.L_648:
        /*0df8*/ 	.byte	0x04, 0x2f
        /*0dfa*/ 	.short	(.L_650 - .L_649)
	.align		4
.L_649:
        /*0dfc*/ 	.word	index@(_ZN2at6native57_GLOBAL__N__cd6b329d_24_DistributionBernoulli_cu_7537a20d43distribution_elementwise_grid_stride_kernelIfLi4EZNS0_9templates4cuda21uniform_and_transformIlfPNS_17CUDAGeneratorImplEZZZNS4_16bernoulli_kernelIS7_EEvRNS_18TensorIteratorBaseEdT_ENKUlvE_clEvENKUlvE2_clEvEUlfE_EEvSA_T1_T2_EUlP24curandStatePhilox4_32_10E0_ZNS1_27distribution_nullary_kernelIlf6float4S7_SJ_SE_EEvSA_SG_RKT3_T4_EUlifE0_EEvlNS_15PhiloxCudaStateESF_SG_)
        /*0e00*/ 	.word	0x0000002c


	//----- nvinfo : EIATTR_FRAME_SIZE
	.align		4
.L_650:
        /*0e04*/ 	.byte	0x04, 0x11
        /*0e06*/ 	.short	(.L_652 - .L_651)
	.align		4
.L_651:
        /*0e08*/ 	.word	index@($__internal_24_$__cuda_sm20_div_s64)
        /*0e0c*/ 	.word	0x00000000


	//----- nvinfo : EIATTR_FRAME_SIZE
	.align		4
.L_652:
        /*0e10*/ 	.byte	0x04, 0x11
        /*0e12*/ 	.short	(.L_654 - .L_653)
	.align		4
.L_653:
        /*0e14*/ 	.word	index@(_ZN2at6native57_GLOBAL__N__cd6b329d_24_DistributionBernoulli_cu_7537a20d43distribution_elementwise_grid_stride_kernelIfLi4EZNS0_9templates4cuda21uniform_and_transformIlfPNS_17CUDAGeneratorImplEZZZNS4_16bernoulli_kernelIS7_EEvRNS_18TensorIteratorBaseEdT_ENKUlvE_clEvENKUlvE2_clEvEUlfE_EEvSA_T1_T2_EUlP24curandStatePhilox4_32_10E0_ZNS1_27distribution_nullary_kernelIlf6float4S7_SJ_SE_EEvSA_SG_RKT3_T4_EUlifE0_EEvlNS_15PhiloxCudaStateESF_SG_)
        /*0e18*/ 	.word	0x00000000


	//----- nvinfo : EIATTR_REGCOUNT
	.align		4
.L_654:
        /*0e1c*/ 	.byte	0x04, 0x2f
        /*0e1e*/ 	.short	(.L_656 - .L_655)
	.align		4
.L_655:
        /*0e20*/ 	.word	index@(_ZN2at6native57_GLOBAL__N__cd6b329d_24_DistributionBernoulli_cu_7537a20d43distribution_elementwise_grid_stride_kernelIfLi4EZNS0_9templates4cuda21uniform_and_transformIsfPNS_17CUDAGeneratorImplEZZZNS4_16bernoulli_kernelIS7_EEvRNS_18TensorIteratorBaseEdT_ENKUlvE_clEvENKUlvE3_clEvEUlfE_EEvSA_T1_T2_EUlP24curandStatePhilox4_32_10E_ZNS1_27distribution_nullary_kernelIsf7double2S7_SJ_SE_EEvSA_SG_RKT3_T4_EUlifE_EEvlNS_15PhiloxCudaStateESF_SG_)
        /*0e24*/ 	.word	0x00000034


	//----- nvinfo : EIATTR_FRAME_SIZE
	.align		4
.L_656:
        /*0e28*/ 	.byte	0x04, 0x11
        /*0e2a*/ 	.short	(.L_658 - .L_657)
	.align		4
.L_657:
        /*0e2c*/ 	.word	index@($__internal_23_$__cuda_sm20_div_s64)
        /*0e30*/ 	.word	0x00000000


	//----- nvinfo : EIATTR_FRAME_SIZE
	.align		4
.L_658:
        /*0e34*/ 	.byte	0x04, 0x11
        /*0e36*/ 	.short	(.L_660 - .L_659)
	.align		4
.L_659:
        /*0e38*/ 	.word	index@(_ZN2at6native57_GLOBAL__N__cd6b329d_24_DistributionBernoulli_cu_7537a20d43distribution_elementwise_grid_stride_kernelIfLi4EZNS0_9templates4cuda21uniform_and_transformIsfPNS_17CUDAGeneratorImplEZZZNS4_16bernoulli_kernelIS7_EEvRNS_18TensorIteratorBaseEdT_ENKUlvE_clEvENKUlvE3_clEvEUlfE_EEvSA_T1_T2_EUlP24curandStatePhilox4_32_10E_ZNS1_27distribution_nullary_kernelIsf7double2S7_SJ_SE_EEvSA_SG_RKT3_T4_EUlifE_EEvlNS_15PhiloxCudaStateESF_SG_)
        /*0e3c*/ 	.word	0x00000000


	//----- nvinfo : EIATTR_REGCOUNT
	.align		4
.L_660:
        /*0e40*/ 	.byte	0x04, 0x2f
        /*0e42*/ 	.short	(.L_662 - .L_661)
	.align		4
.L_661:
        /*0e44*/ 	.word	index@(_ZN2at6native57_GLOBAL__N__cd6b329d_24_DistributionBernoulli_cu_7537a20d43distribution_elementwise_grid_stride_kernelIfLi4EZNS0_9templates4cuda21uniform_and_transformIsfPNS_17CUDAGeneratorImplEZZZNS4_16bernoulli_kernelIS7_EEvRNS_18TensorIteratorBaseEdT_ENKUlvE_clEvENKUlvE3_clEvEUlfE_EEvSA_T1_T2_EUlP24curandStatePhilox4_32_10E_ZNS1_27distribution_nullary_kernelIsf7double2S7_SJ_SE_EEvSA_SG_RKT3_T4_EUlifE0_EEvlNS_15PhiloxCudaStateESF_SG_)
        /*0e48*/ 	.word	0x0000002a


	//----- nvinfo : EIATTR_FRAME_SIZE
	.align		4
.L_662:
        /*0e4c*/ 	.byte	0x04, 0x11
        /*0e4e*/ 	.short	(.L_664 - .L_663)
	.align		4
.L_663:
        /*0e50*/ 	.word	index@($__internal_22_$__cuda_sm20_div_s64)
        /*0e54*/ 	.word	0x00000000


	//----- nvinfo : EIATTR_FRAME_SIZE
	.align		4
.L_664:
        /*0e58*/ 	.byte	0x04, 0x11
        /*0e5a*/ 	.short	(.L_666 - .L_665)
	.align		4
.L_665:
        /*0e5c*/ 	.word	index@(_ZN2at6native57_GLOBAL__N__cd6b329d_24_DistributionBernoulli_cu_7537a20d43distribution_elementwise_grid_stride_kernelIfLi4EZNS0_9templates4cuda21uniform_and_transformIsfPNS_17CUDAGeneratorImplEZZZNS4_16bernoulli_kernelIS7_EEvRNS_18TensorIteratorBaseEdT_ENKUlvE_clEvENKUlvE3_clEvEUlfE_EEvSA_T1_T2_EUlP24curandStatePhilox4_32_10E_ZNS1_27distribution_nullary_kernelIsf7double2S7_SJ_SE_EEvSA_SG_RKT3_T4_EUlifE0_EEvlNS_15PhiloxCudaStateESF_SG_)
        /*0e60*/ 	.word	0x00000000


	//----- nvinfo : EIATTR_REGCOUNT
	.align		4
.L_666:
        /*0e64*/ 	.byte	0x04, 0x2f
        /*0e66*/ 	.short	(.L_668 - .L_667)
	.align		4
.L_667:
        /*0e68*/ 	.word	index@(_ZN2at6native57_GLOBAL__N__cd6b329d_24_DistributionBernoulli_cu_7537a20d43distribution_elementwise_grid_stride_kernelIfLi4EZNS0_9templates4cuda21uniform_and_transformIsfPNS_17CUDAGeneratorImplEZZZNS4_16bernoulli_kernelIS7_EEvRNS_18TensorIteratorBaseEdT_ENKUlvE_clEvENKUlvE3_clEvEUlfE_EEvSA_T1_T2_EUlP24curandStatePhilox4_32_10E0_ZNS1_27distribution_nullary_kernelIsf6float4S7_SJ_SE_EEvSA_SG_RKT3_T4_EUlifE_EEvlNS_15PhiloxCudaStateESF_SG_)
        /*0e6c*/ 	.word	0x00000033


	//----- nvinfo : EIATTR_FRAME_SIZE
	.align		4
.L_668:
        /*0e70*/ 	.byte	0x04, 0x11
        /*0e72*/ 	.short	(.L_670 - .L_669)
	.align		4
.L_669:
        /*0e74*/ 	.word	index@($__internal_21_$__cuda_sm20_div_s64)
        /*0e78*/ 	.word	0x00000000


	//----- nvinfo : EIATTR_FRAME_SIZE
	.align		4
.L_670:
        /*0e7c*/ 	.byte	0x04, 0x11
        /*0e7e*/ 	.short	(.L_672 - .L_671)
	.align		4
.L_671:
        /*0e80*/ 	.word	index@(_ZN2at6native57_GLOBAL__N__cd6b329d_24_DistributionBernoulli_cu_7537a20d43distribution_elementwise_grid_stride_kernelIfLi4EZNS0_9templates4cuda21uniform_and_transformIsfPNS_17CUDAGeneratorImplEZZZNS4_16bernoulli_kernelIS7_EEvRNS_18TensorIteratorBaseEdT_ENKUlvE_clEvENKUlvE3_clEvEUlfE_EEvSA_T1_T2_EUlP24curandStatePhilox4_32_10E0_ZNS1_27distribution_nullary_kernelIsf6float4S7_SJ_SE_EEvSA_SG_RKT3_T4_EUlifE_EEvlNS_15PhiloxCudaStateESF_SG_)
        /*0e84*/ 	.word	0x00000000


	//----- nvinfo : EIATTR_REGCOUNT
	.align		4
.L_672:
        /*0e88*/ 	.byte	0x04, 0x2f
        /*0e8a*/ 	.short	(.L_674 - .L_673)
	.align		4
.L_673:
        /*0e8c*/ 	.word	index@(_ZN2at6native57_GLOBAL__N__cd6b329d_24_DistributionBernoulli_cu_7537a20d43distribution_elementwise_grid_stride_kernelIfLi4EZNS0_9templates4cuda21uniform_and_transformIsfPNS_17CUDAGeneratorImplEZZZNS4_16bernoulli_kernelIS7_EEvRNS_18TensorIteratorBaseEdT_ENKUlvE_clEvENKUlvE3_clEvEUlfE_EEvSA_T1_T2_EUlP24curandStatePhilox4_32_10E0_ZNS1_27distribution_nullary_kernelIsf6float4S7_SJ_SE_EEvSA_SG_RKT3_T4_EUlifE0_EEvlNS_15PhiloxCudaStateESF_SG_)
        /*0e90*/ 	.word	0x0000002c


	//----- nvinfo : EIATTR_FRAME_SIZE
	.align		4
.L_674:
        /*0e94*/ 	.byte	0x04, 0x11
        /*0e96*/ 	.short	(.L_676 - .L_675)
	.align		4
.L_675:
        /*0e98*/ 	.word	index@($__internal_20_$__cuda_sm20_div_s64)
        /*0e9c*/ 	.word	0x00000000


	//----- nvinfo : EIATTR_FRAME_SIZE
	.align		4
.L_676:
        /*0ea0*/ 	.byte	0x04, 0x11
        /*0ea2*/ 	.short	(.L_678 - .L_677)
	.align		4
.L_677:
        /*0ea4*/ 	.word	index@(_ZN2at6native57_GLOBAL__N__cd6b329d_24_DistributionBernoulli_cu_7537a20d43distribution_elementwise_grid_stride_kernelIfLi4EZNS0_9templates4cuda21uniform_and_transformIsfPNS_17CUDAGeneratorImplEZZZNS4_16bernoulli_kernelIS7_EEvRNS_18TensorIteratorBaseEdT_ENKUlvE_clEvENKUlvE3_clEvEUlfE_EEvSA_T1_T2_EUlP24curandStatePhilox4_32_10E0_ZNS1_27distribution_nullary_kernelIsf6float4S7_SJ_SE_EEvSA_SG_RKT3_T4_EUlifE0_EEvlNS_15PhiloxCudaStateESF_SG_)
        /*0ea8*/ 	.word	0x00000000


	//----- nvinfo : EIATTR_REGCOUNT
	.align		4
.L_678:
        /*0eac*/ 	.byte	0x04, 0x2f
        /*0eae*/ 	.short	(.L_680 - .L_679)
	.align		4
.L_679:
        /*0eb0*/ 	.word	index@(_ZN2at6native57_GLOBAL__N__cd6b329d_24_DistributionBernoulli_cu_7537a20d43distribution_elementwise_grid_stride_kernelIdLi2EZNS0_9templates4cuda21uniform_and_transformIddPNS_17CUDAGeneratorImplEZZZNS4_16bernoulli_kernelIS7_EEvRNS_18TensorIteratorBaseEdT_ENKUlvE_clEvENKUlvE4_clEvEUldE_EEvSA_T1_T2_EUlP24curandStatePhilox4_32_10E_ZNS1_27distribution_nullary_kernelIdd7double2S7_SJ_SE_EEvSA_SG_RKT3_T4_EUlidE_EEvlNS_15PhiloxCudaStateESF_SG_)
        /*0eb4*/ 	.word	0x00000030


	//----- nvinfo : EIATTR_FRAME_SIZE
	.align		4
.L_680:
        /*0eb8*/ 	.byte	0x04, 0x11
        /*0eba*/ 	.short	(.L_682 - .L_681)
	.align		4
.L_681:
        /*0ebc*/ 	.word	index@($__internal_19_$__cuda_sm20_div_s64)
        /*0ec0*/ 	.word	0x00000000


	//----- nvinfo : EIATTR_FRAME_SIZE
	.align		4
.L_682:
        /*0ec4*/ 	.byte	0x04, 0x11
        /*0ec6*/ 	.short	(.L_684 - .L_683)
	.align		4
.L_683:
        /*0ec8*/ 	.word	index@(_ZN2at6native57_GLOBAL__N__cd6b329d_24_DistributionBernoulli_cu_7537a20d43distribution_elementwise_grid_stride_kernelIdLi2EZNS0_9templates4cuda21uniform_and_transformIddPNS_17CUDAGeneratorImplEZZZNS4_16bernoulli_kernelIS7_EEvRNS_18TensorIteratorBaseEdT_ENKUlvE_clEvENKUlvE4_clEvEUldE_EEvSA_T1_T2_EUlP24curandStatePhilox4_32_10E_ZNS1_27distribution_nullary_kernelIdd7double2S7_SJ_SE_EEvSA_SG_RKT3_T4_EUlidE_EEvlNS_15PhiloxCudaStateESF_SG_)
        /*0ecc*/ 	.word	0x00000000


	//----- nvinfo : EIATTR_REGCOUNT
	.align		4
.L_684:
        /*0ed0*/ 	.byte	0x04, 0x2f
        /*0ed2*/ 	.short	(.L_686 - .L_685)
	.align		4
.L_685:
        /*0ed4*/ 	.word	index@(_ZN2at6native57_GLOBAL__N__cd6b329d_24_DistributionBernoulli_cu_7537a20d43distribution_elementwise_grid_stride_kernelIdLi2EZNS0_9templates4cuda21uniform_and_transformIddPNS_17CUDAGeneratorImplEZZZNS4_16bernoulli_kernelIS7_EEvRNS_18TensorIteratorBaseEdT_ENKUlvE_clEvENKUlvE4_clEvEUldE_EEvSA_T1_T2_EUlP24curandStatePhilox4_32_10E_ZNS1_27distribution_nullary_kernelIdd7double2S7_SJ_SE_EEvSA_SG_RKT3_T4_EUlidE0_EEvlNS_15PhiloxCudaStateESF_SG_)
        /*0ed8*/ 	.word	0x0000002a


	//----- nvinfo : EIATTR_FRAME_SIZE
	.align		4
.L_686:
        /*0edc*/ 	.byte	0x04, 0x11
        /*0ede*/ 	.short	(.L_688 - .L_687)
	.align		4
.L_687:
        /*0ee0*/ 	.word	index@($__internal_18_$__cuda_sm20_div_s64)
        /*0ee4*/ 	.word	0x00000000


	//----- nvinfo : EIATTR_FRAME_SIZE
	.align		4
.L_688:
        /*0ee8*/ 	.byte	0x04, 0x11
        /*0eea*/ 	.short	(.L_690 - .L_689)
	.align		4
.L_689:
        /*0eec*/ 	.word	index@(_ZN2at6native57_GLOBAL__N__cd6b329d_24_DistributionBernoulli_cu_7537a20d43distribution_elementwise_grid_stride_kernelIdLi2EZNS0_9templates4cuda21uniform_and_transformIddPNS_17CUDAGeneratorImplEZZZNS4_16bernoulli_kernelIS7_EEvRNS_18TensorIteratorBaseEdT_ENKUlvE_clEvENKUlvE4_clEvEUldE_EEvSA_T1_T2_EUlP24curandStatePhilox4_32_10E_ZNS1_27distribution_nullary_kernelIdd7double2S7_SJ_SE_EEvSA_SG_RKT3_T4_EUlidE0_EEvlNS_15PhiloxCudaStateESF_SG_)
        /*0ef0*/ 	.word	0x00000000


	//----- nvinfo : EIATTR_REGCOUNT
	.align		4
.L_690:
        /*0ef4*/ 	.byte	0x04, 0x2f
        /*0ef6*/ 	.short	(.L_692 - .L_691)
	.align		4
.L_691:
        /*0ef8*/ 	.word	index@(_ZN2at6native57_GLOBAL__N__cd6b329d_24_DistributionBernoulli_cu_7537a20d43distribution_elementwise_grid_stride_kernelIdLi2EZNS0_9templates4cuda21uniform_and_transformIddPNS_17CUDAGeneratorImplEZZZNS4_16bernoulli_kernelIS7_EEvRNS_18TensorIteratorBaseEdT_ENKUlvE_clEvENKUlvE4_clEvEUldE_EEvSA_T1_T2_EUlP24curandStatePhilox4_32_10E0_ZNS1_27distribution_nullary_kernelIdd6float4S7_SJ_SE_EEvSA_SG_RKT3_T4_EUlidE_EEvlNS_15PhiloxCudaStateESF_SG_)
        /*0efc*/ 	.word	0x00000030


	//----- nvinfo : EIATTR_FRAME_SIZE
	.align		4
.L_692:
        /*0f00*/ 	.byte	0x04, 0x11
        /*0f02*/ 	.short	(.L_694 - .L_693)
	.align		4
.L_693:
        /*0f04*/ 	.word	index@($__internal_17_$__cuda_sm20_div_s64)
        /*0f08*/ 	.word	0x00000000


	//----- nvinfo : EIATTR_FRAME_SIZE
	.align		4
.L_694:
        /*0f0c*/ 	.byte	0x04, 0x11
        /*0f0e*/ 	.short	(.L_696 - .L_695)
	.align		4
.L_695:
        /*0f10*/ 	.word	index@(_ZN2at6native57_GLOBAL__N__cd6b329d_24_DistributionBernoulli_cu_7537a20d43distribution_elementwise_grid_stride_kernelIdLi2EZNS0_9templates4cuda21uniform_and_transformIddPNS_17CUDAGeneratorImplEZZZNS4_16bernoulli_kernelIS7_EEvRNS_18TensorIteratorBaseEdT_ENKUlvE_clEvENKUlvE4_clEvEUldE_EEvSA_T1_T2_EUlP24curandStatePhilox4_32_10E0_ZNS1_27distribution_nullary_kernelIdd6float4S7_SJ_SE_EEvSA_SG_RKT3_T4_EUlidE_EEvlNS_15PhiloxCudaStateESF_SG_)
        /*0f14*/ 	.word	0x00000000


	//----- nvinfo : EIATTR_REGCOUNT
	.align		4
.L_696:
        /*0f18*/ 	.byte	0x04, 0x2f
        /*0f1a*/ 	.short	(.L_698 - .L_697)
	.align		4
.L_697:
        /*0f1c*/ 	.word	index@(_ZN2at6native57_GLOBAL__N__cd6b329d_24_DistributionBernoulli_cu_7537a20d43distribution_elementwise_grid_stride_kernelIdLi2EZNS0_9templates4cuda21uniform_and_transformIddPNS_17CUDAGeneratorImplEZZZNS4_16bernoulli_kernelIS7_EEvRNS_18TensorIteratorBaseEdT_ENKUlvE_clEvENKUlvE4_clEvEUldE_EEvSA_T1_T2_EUlP24curandStatePhilox4_32_10E0_ZNS1_27distribution_nullary_kernelIdd6float4S7_SJ_SE_EEvSA_SG_RKT3_T4_EUlidE0_EEvlNS_15PhiloxCudaStateESF_SG_)
        /*0f20*/ 	.word	0x00000027


	//----- nvinfo : EIATTR_FRAME_SIZE
	.align		4
.L_698:
        /*0f24*/ 	.byte	0x04, 0x11
        /*0f26*/ 	.short	(.L_700 - .L_699)
	.align		4
.L_699:
        /*0f28*/ 	.word	index@($__internal_16_$__cuda_sm20_div_s64)
        /*0f2c*/ 	.word	0x00000000


	//----- nvinfo : EIATTR_FRAME_SIZE
	.align		4
.L_700:
        /*0f30*/ 	.byte	0x04, 0x11
        /*0f32*/ 	.short	(.L_702 - .L_701)
	.align		4
.L_701:
        /*0f34*/ 	.word	index@(_ZN2at6native57_GLOBAL__N__cd6b329d_24_DistributionBernoulli_cu_7537a20d43distribution_elementwise_grid_stride_kernelIdLi2EZNS0_9templates4cuda21uniform_and_transformIddPNS_17CUDAGeneratorImplEZZZNS4_16bernoulli_kernelIS7_EEvRNS_18TensorIteratorBaseEdT_ENKUlvE_clEvENKUlvE4_clEvEUldE_EEvSA_T1_T2_EUlP24curandStatePhilox4_32_10E0_ZNS1_27distribution_nullary_kernelIdd6float4S7_SJ_SE_EEvSA_SG_RKT3_T4_EUlidE0_EEvlNS_15PhiloxCudaStateESF_SG_)
        /*0f38*/ 	.word	0x00000000


	//----- nvinfo : EIATTR_REGCOUNT
	.align		4
.L_702:
        /*0f3c*/ 	.byte	0x04, 0x2f
        /*0f3e*/ 	.short	(.L_704 - .L_703)
	.align		4
.L_703:
        /*0f40*/ 	.word	index@(_ZN2at6native57_GLOBAL__N__cd6b329d_24_DistributionBernoulli_cu_7537a20d43distribution_elementwise_grid_stride_kernelIfLi4EZNS0_9templates4cuda21uniform_and_transformIffPNS_17CUDAGeneratorImplEZZZNS4_16bernoulli_kernelIS7_EEvRNS_18TensorIteratorBaseEdT_ENKUlvE_clEvENKUlvE5_clEvEUlfE_EEvSA_T1_T2_EUlP24curandStatePhilox4_32_10E_ZNS1_27distribution_nullary_kernelIff7double2S7_SJ_SE_EEvSA_SG_RKT3_T4_EUlifE_EEvlNS_15PhiloxCudaStateESF_SG_)
        /*0f44*/ 	.word	0x00000030


	//----- nvinfo : EIATTR_FRAME_SIZE
	.align		4
.L_704:
        /*0f48*/ 	.byte	0x04, 0x11
        /*0f4a*/ 	.short	(.L_706 - .L_705)
	.align		4
.L_705:
        /*0f4c*/ 	.word	index@($__internal_15_$__cuda_sm20_div_s64)
        /*0f50*/ 	.word	0x00000000


	//----- nvinfo : EIATTR_FRAME_SIZE
	.align		4
.L_706:
        /*0f54*/ 	.byte	0x04, 0x11
        /*0f56*/ 	.short	(.L_708 - .L_707)
	.align		4
.L_707:
        /*0f58*/ 	.word	index@(_ZN2at6native57_GLOBAL__N__cd6b329d_24_DistributionBernoulli_cu_7537a20d43distribution_elementwise_grid_stride_kernelIfLi4EZNS0_9templates4cuda21uniform_and_transformIffPNS_17CUDAGeneratorImplEZZZNS4_16bernoulli_kernelIS7_EEvRNS_18TensorIteratorBaseEdT_ENKUlvE_clEvENKUlvE5_clEvEUlfE_EEvSA_T1_T2_EUlP24curandStatePhilox4_32_10E_ZNS1_27distribution_nullary_kernelIff7double2S7_SJ_SE_EEvSA_SG_RKT3_T4_EUlifE_EEvlNS_15PhiloxCudaStateESF_SG_)
        /*0f5c*/ 	.word	0x00000000


	//----- nvinfo : EIATTR_REGCOUNT
	.align		4
.L_708:
        /*0f60*/ 	.byte	0x04, 0x2f
        /*0f62*/ 	.short	(.L_710 - .L_709)
	.align		4
.L_709:
        /*0f64*/ 	.word	index@(_ZN2at6native57_GLOBAL__N__cd6b329d_24_DistributionBernoulli_cu_7537a20d43distribution_elementwise_grid_stride_kernelIfLi4EZNS0_9templates4cuda21uniform_and_transformIffPNS_17CUDAGeneratorImplEZZZNS4_16bernoulli_kernelIS7_EEvRNS_18TensorIteratorBaseEdT_ENKUlvE_clEvENKUlvE5_clEvEUlfE_EEvSA_T1_T2_EUlP24curandStatePhilox4_32_10E_ZNS1_27distribution_nullary_kernelIff7double2S7_SJ_SE_EEvSA_SG_RKT3_T4_EUlifE0_EEvlNS_15PhiloxCudaStateESF_SG_)
        /*0f68*/ 	.word	0x0000002a


	//----- nvinfo : EIATTR_FRAME_SIZE
	.align		4
.L_710:
        /*0f6c*/ 	.byte	0x04, 0x11
        /*0f6e*/ 	.short	(.L_712 - .L_711)
	.align		4
.L_711:
        /*0f70*/ 	.word	index@($__internal_14_$__cuda_sm20_div_s64)
        /*0f74*/ 	.word	0x00000000


	//----- nvinfo : EIATTR_FRAME_SIZE
	.align		4
.L_712:
        /*0f78*/ 	.byte	0x04, 0x11
        /*0f7a*/ 	.short	(.L_714 - .L_713)
	.align		4
.L_713:
        /*0f7c*/ 	.word	index@(_ZN2at6native57_GLOBAL__N__cd6b329d_24_DistributionBernoulli_cu_7537a20d43distribution_elementwise_grid_stride_kernelIfLi4EZNS0_9templates4cuda21uniform_and_transformIffPNS_17CUDAGeneratorImplEZZZNS4_16bernoulli_kernelIS7_EEvRNS_18TensorIteratorBaseEdT_ENKUlvE_clEvENKUlvE5_clEvEUlfE_EEvSA_T1_T2_EUlP24curandStatePhilox4_32_10E_ZNS1_27distribution_nullary_kernelIff7double2S7_SJ_SE_EEvSA_SG_RKT3_T4_EUlifE0_EEvlNS_15PhiloxCudaStateESF_SG_)
        /*0f80*/ 	.word	0x00000000


	//----- nvinfo : EIATTR_REGCOUNT
	.align		4
.L_714:
        /*0f84*/ 	.byte	0x04, 0x2f
        /*0f86*/ 	.short	(.L_716 - .L_715)
	.align		4
.L_715:
        /*0f88*/ 	.word	index@(_ZN2at6native57_GLOBAL__N__cd6b329d_24_DistributionBernoulli_cu_7537a20d43distribution_elementwise_grid_stride_kernelIfLi4EZNS0_9templates4cuda21uniform_and_transformIffPNS_17CUDAGeneratorImplEZZZNS4_16bernoulli_kernelIS7_EEvRNS_18TensorIteratorBaseEdT_ENKUlvE_clEvENKUlvE5_clEvEUlfE_EEvSA_T1_T2_EUlP24curandStatePhilox4_32_10E0_ZNS1_27distribution_nullary_kernelIff6float4S7_SJ_SE_EEvSA_SG_RKT3_T4_EUlifE_EEvlNS_15PhiloxCudaStateESF_SG_)
        /*0f8c*/ 	.word	0x00000038


	//----- nvinfo : EIATTR_FRAME_SIZE
	.align		4
.L_716:
        /*0f90*/ 	.byte	0x04, 0x11
        /*0f92*/ 	.short	(.L_718 - .L_717)
	.align		4
.L_717:
        /*0f94*/ 	.word	index@($__internal_13_$__cuda_sm20_div_s64)
        /*0f98*/ 	.word	0x00000000


	//----- nvinfo : EIATTR_FRAME_SIZE
	.align		4
.L_718:
        /*0f9c*/ 	.byte	0x04, 0x11
        /*0f9e*/ 	.short	(.L_720 - .L_719)
	.align		4
.L_719:
        /*0fa0*/ 	.word	index@(_ZN2at6native57_GLOBAL__N__cd6b329d_24_DistributionBernoulli_cu_7537a20d43distribution_elementwise_grid_stride_kernelIfLi4EZNS0_9templates4cuda21uniform_and_transformIffPNS_17CUDAGeneratorImplEZZZNS4_16bernoulli_kernelIS7_EEvRNS_18TensorIteratorBaseEdT_ENKUlvE_clEvENKUlvE5_clEvEUlfE_EEvSA_T1_T2_EUlP24curandStatePhilox4_32_10E0_ZNS1_27distribution_nullary_kernelIff6float4S7_SJ_SE_EEvSA_SG_RKT3_T4_EUlifE_EEvlNS_15PhiloxCudaStateESF_SG_)
        /*0fa4*/ 	.word	0x00000000


	//----- nvinfo : EIATTR_REGCOUNT
	.align		4
.L_720:
        /*0fa8*/ 	.byte	0x04, 0x2f
        /*0faa*/ 	.short	(.L_722 - .L_721)
	.align		4
.L_721:
        /*0fac*/ 	.word	index@(_ZN2at6native57_GLOBAL__N__cd6b329d_24_DistributionBernoulli_cu_7537a20d43distribution_elementwise_grid_stride_kernelIfLi4EZNS0_9templates4cuda21uniform_and_transformIffPNS_17CUDAGeneratorImplEZZZNS4_16bernoulli_kernelIS7_EEvRNS_18TensorIteratorBaseEdT_ENKUlvE_clEvENKUlvE5_clEvEUlfE_EEvSA_T1_T2_EUlP24curandStatePhilox4_32_10E0_ZNS1_27distribution_nullary_kernelIff6float4S7_SJ_SE_EEvSA_SG_RKT3_T4_EUlifE0_EEvlNS_15PhiloxCudaStateESF_SG_)
        /*0fb0*/ 	.word	0x0000002c


	//----- nvinfo : EIATTR_FRAME_SIZE
	.align		4
.L_722:
        /*0fb4*/ 	.byte	0x04, 0x11
        /*0fb6*/ 	.short	(.L_724 - .L_723)
	.align		4
.L_723:
        /*0fb8*/ 	.word	index@($__internal_12_$__cuda_sm20_div_s64)
        /*0fbc*/ 	.word	0x00000000


	//----- nvinfo : EIATTR_FRAME_SIZE
	.align		4
.L_724:
        /*0fc0*/ 	.byte	0x04, 0x11
        /*0fc2*/ 	.short	(.L_726 - .L_725)
	.align		4
.L_725:
        /*0fc4*/ 	.word	index@(_ZN2at6native57_GLOBAL__N__cd6b329d_24_DistributionBernoulli_cu_7537a20d43distribution_elementwise_grid_stride_kernelIfLi4EZNS0_9templates4cuda21uniform_and_transformIffPNS_17CUDAGeneratorImplEZZZNS4_16bernoulli_kernelIS7_EEvRNS_18TensorIteratorBaseEdT_ENKUlvE_clEvENKUlvE5_clEvEUlfE_EEvSA_T1_T2_EUlP24curandStatePhilox4_32_10E0_ZNS1_27distribution_nullary_kernelIff6float4S7_SJ_SE_EEvSA_SG_RKT3_T4_EUlifE0_EEvlNS_15PhiloxCudaStateESF_SG_)
        /*0fc8*/ 	.word	0x00000000


	//----- nvinfo : EIATTR_REGCOUNT
	.align		4
.L_726:
        /*0fcc*/ 	.byte	0x04, 0x2f
        /*0fce*/ 	.short	(.L_728 - .L_727)
	.align		4
.L_727:
        /*0fd0*/ 	.word	index@(_ZN2at6native57_GLOBAL__N__cd6b329d_24_DistributionBernoulli_cu_7537a20d43distribution_elementwise_grid_stride_kernelIfLi4EZNS0_9templates4cuda21uniform_and_transformIN3c104HalfEfPNS_17CUDAGeneratorImplEZZZNS4_16bernoulli_kernelIS9_EEvRNS_18TensorIteratorBaseEdT_ENKUlvE_clEvENKUlvE6_clEvEUlfE_EEvSC_T1_T2_EUlP24curandStatePhilox4_32_10E_ZNS1_27distribution_nullary_kernelIS7_f7double2S9_SL_SG_EEvSC_SI_RKT3_T4_EUlifE_EEvlNS_15PhiloxCudaStateESH_SI_)
        /*0fd4*/ 	.word	0x00000034


	//----- nvinfo : EIATTR_FRAME_SIZE
	.align		4
.L_728:
        /*0fd8*/ 	.byte	0x04, 0x11
        /*0fda*/ 	.short	(.L_730 - .L_729)
	.align		4
.L_729:
        /*0fdc*/ 	.word	index@($__internal_11_$__cuda_sm20_div_s64)
        /*0fe0*/ 	.word	0x00000000


	//----- nvinfo : EIATTR_FRAME_SIZE
	.align		4
.L_730:
        /*0fe4*/ 	.byte	0x04, 0x11
        /*0fe6*/ 	.short	(.L_732 - .L_731)
	.align		4
.L_731:
        /*0fe8*/ 	.word	index@(_ZN2at6native57_GLOBAL__N__cd6b329d_24_DistributionBernoulli_cu_7537a20d43distribution_elementwise_grid_stride_kernelIfLi4EZNS0_9templates4cuda21uniform_and_transformIN3c104HalfEfPNS_17CUDAGeneratorImplEZZZNS4_16bernoulli_kernelIS9_EEvRNS_18TensorIteratorBaseEdT_ENKUlvE_clEvENKUlvE6_clEvEUlfE_EEvSC_T1_T2_EUlP24curandStatePhilox4_32_10E_ZNS1_27distribution_nullary_kernelIS7_f7double2S9_SL_SG_EEvSC_SI_RKT3_T4_EUlifE_EEvlNS_15PhiloxCudaStateESH_SI_)
        /*0fec*/ 	.word	0x00000000


	//----- nvinfo : EIATTR_REGCOUNT
	.align		4
.L_732:
        /*0ff0*/ 	.byte	0x04, 0x2f
        /*0ff2*/ 	.short	(.L_734 - .L_733)
	.align		4
.L_733:
        /*0ff4*/ 	.word	index@(_ZN2at6native57_GLOBAL__N__cd6b329d_24_DistributionBernoulli_cu_7537a20d43distribution_elementwise_grid_stride_kernelIfLi4EZNS0_9templates4cuda21uniform_and_transformIN3c104HalfEfPNS_17CUDAGeneratorImplEZZZNS4_16bernoulli_kernelIS9_EEvRNS_18TensorIteratorBaseEdT_ENKUlvE_clEvENKUlvE6_clEvEUlfE_EEvSC_T1_T2_EUlP24curandStatePhilox4_32_10E_ZNS1_27distribution_nullary_kernelIS7_f7double2S9_SL_SG_EEvSC_SI_RKT3_T4_EUlifE0_EEvlNS_15PhiloxCudaStateESH_SI_)
        /*0ff8*/ 	.word	0x0000002a


	//----- nvinfo : EIATTR_FRAME_SIZE
	.align		4
.L_734:
        /*0ffc*/ 	.byte	0x04, 0x11
        /*0ffe*/ 	.short	(.L_736 - .L_735)
	.align		4
.L_735:
        /*1000*/ 	.word	index@($__internal_10_$__cuda_sm20_div_s64)
        /*1004*/ 	.word	0x00000000


	//----- nvinfo : EIATTR_FRAME_SIZE
	.align		4
.L_736:
        /*1008*/ 	.byte	0x04, 0x11
        /*100a*/ 	.short	(.L_738 - .L_737)
	.align		4
.L_737:
        /*100c*/ 	.word	index@(_ZN2at6native57_GLOBAL__N__cd6b329d_24_DistributionBernoulli_cu_7537a20d43distribution_elementwise_grid_stride_kernelIfLi4EZNS0_9templates4cuda21uniform_and_transformIN3c104HalfEfPNS_17CUDAGeneratorImplEZZZNS4_16bernoulli_kernelIS9_EEvRNS_18TensorIteratorBaseEdT_ENKUlvE_clEvENKUlvE6_clEvEUlfE_EEvSC_T1_T2_EUlP24curandStatePhilox4_32_10E_ZNS1_27distribution_nullary_kernelIS7_f7double2S9_SL_SG_EEvSC_SI_RKT3_T4_EUlifE0_EEvlNS_15PhiloxCudaStateESH_SI_)
        /*1010*/ 	.word	0x00000000


	//----- nvinfo : EIATTR_REGCOUNT
	.align		4
.L_738:
        /*1014*/ 	.byte	0x04, 0x2f
        /*1016*/ 	.short	(.L_740 - .L_739)
	.align		4
.L_739:
        /*1018*/ 	.word	index@(_ZN2at6native57_GLOBAL__N__cd6b329d_24_DistributionBernoulli_cu_7537a20d43distribution_elementwise_grid_stride_kernelIfLi4EZNS0_9templates4cuda21uniform_and_transformIN3c104HalfEfPNS_17CUDAGeneratorImplEZZZNS4_16bernoulli_kernelIS9_EEvRNS_18TensorIteratorBaseEdT_ENKUlvE_clEvENKUlvE6_clEvEUlfE_EEvSC_T1_T2_EUlP24curandStatePhilox4_32_10E0_ZNS1_27distribution_nullary_kernelIS7_f6float4S9_SL_SG_EEvSC_SI_RKT3_T4_EUlifE_EEvlNS_15PhiloxCudaStateESH_SI_)
        /*101c*/ 	.word	0x00000033


	//----- nvinfo : EIATTR_FRAME_SIZE
	.align		4
.L_740:
        /*1020*/ 	.byte	0x04, 0x11
        /*1022*/ 	.short	(.L_742 - .L_741)
	.align		4
.L_741:
        /*1024*/ 	.word	index@($__internal_9_$__cuda_sm20_div_s64)
        /*1028*/ 	.word	0x00000000


	//----- nvinfo : EIATTR_FRAME_SIZE
	.align		4
.L_742:
        /*102c*/ 	.byte	0x04, 0x11
        /*102e*/ 	.short	(.L_744 - .L_743)
	.align		4
.L_743:
        /*1030*/ 	.word	index@(_ZN2at6native57_GLOBAL__N__cd6b329d_24_DistributionBernoulli_cu_7537a20d43distribution_elementwise_grid_stride_kernelIfLi4EZNS0_9templates4cuda21uniform_and_transformIN3c104HalfEfPNS_17CUDAGeneratorImplEZZZNS4_16bernoulli_kernelIS9_EEvRNS_18TensorIteratorBaseEdT_ENKUlvE_clEvENKUlvE6_clEvEUlfE_EEvSC_T1_T2_EUlP24curandStatePhilox4_32_10E0_ZNS1_27distribution_nullary_kernelIS7_f6float4S9_SL_SG_EEvSC_SI_RKT3_T4_EUlifE_EEvlNS_15PhiloxCudaStateESH_SI_)
        /*1034*/ 	.word	0x00000000


	//----- nvinfo : EIATTR_REGCOUNT
	.align		4
.L_744:
        /*1038*/ 	.byte	0x04, 0x2f
        /*103a*/ 	.short	(.L_746 - .L_745)
	.align		4
.L_745:
        /*103c*/ 	.word	index@(_ZN2at6native57_GLOBAL__N__cd6b329d_24_DistributionBernoulli_cu_7537a20d43distribution_elementwise_grid_stride_kernelIfLi4EZNS0_9templates4cuda21uniform_and_transformIN3c104HalfEfPNS_17CUDAGeneratorImplEZZZNS4_16bernoulli_kernelIS9_EEvRNS_18TensorIteratorBaseEdT_ENKUlvE_clEvENKUlvE6_clEvEUlfE_EEvSC_T1_T2_EUlP24curandStatePhilox4_32_10E0_ZNS1_27distribution_nullary_kernelIS7_f6float4S9_SL_SG_EEvSC_SI_RKT3_T4_EUlifE0_EEvlNS_15PhiloxCudaStateESH_SI_)
        /*1040*/ 	.word	0x0000002a


	//----- nvinfo : EIATTR_FRAME_SIZE
	.align		4
.L_746:
        /*1044*/ 	.byte	0x04, 0x11
        /*1046*/ 	.short	(.L_748 - .L_747)
	.align		4
.L_747:
        /*1048*/ 	.word	index@($__internal_8_$__cuda_sm20_div_s64)
        /*104c*/ 	.word	0x00000000


	//----- nvinfo : EIATTR_FRAME_SIZE
	.align		4
.L_748:
        /*1050*/ 	.byte	0x04, 0x11
        /*1052*/ 	.short	(.L_750 - .L_749)
	.align		4
.L_749:
        /*1054*/ 	.word	index@(_ZN2at6native57_GLOBAL__N__cd6b329d_24_DistributionBernoulli_cu_7537a20d43distribution_elementwise_grid_stride_kernelIfLi4EZNS0_9templates4cuda21uniform_and_transformIN3c104HalfEfPNS_17CUDAGeneratorImplEZZZNS4_16bernoulli_kernelIS9_EEvRNS_18TensorIteratorBaseEdT_ENKUlvE_clEvENKUlvE6_clEvEUlfE_EEvSC_T1_T2_EUlP24curandStatePhilox4_32_10E0_ZNS1_27distribution_nullary_kernelIS7_f6float4S9_SL_SG_EEvSC_SI_RKT3_T4_EUlifE0_EEvlNS_15PhiloxCudaStateESH_SI_)
        /*1058*/ 	.word	0x00000000


	//----- nvinfo : EIATTR_REGCOUNT
	.align		4
.L_750:
        /*105c*/ 	.byte	0x04, 0x2f
        /*105e*/ 	.short	(.L_752 - .L_751)
	.align		4
.L_751:
        /*1060*/ 	.word	index@(_ZN2at6native57_GLOBAL__N__cd6b329d_24_DistributionBernoulli_cu_7537a20d43distribution_elementwise_grid_stride_kernelIfLi4EZNS0_9templates4cuda21uniform_and_transformIN3c108BFloat16EfPNS_17CUDAGeneratorImplEZZZNS4_16bernoulli_kernelIS9_EEvRNS_18TensorIteratorBaseEdT_ENKUlvE_clEvENKUlvE7_clEvEUlfE_EEvSC_T1_T2_EUlP24curandStatePhilox4_32_10E_ZNS1_27distribution_nullary_kernelIS7_f7double2S9_SL_SG_EEvSC_SI_RKT3_T4_EUlifE_EEvlNS_15PhiloxCudaStateESH_SI_)
        /*1064*/ 	.word	0x00000034


	//----- nvinfo : EIATTR_FRAME_SIZE
	.align		4
.L_752:
        /*1068*/ 	.byte	0x04, 0x11
        /*106a*/ 	.short	(.L_754 - .L_753)
	.align		4
.L_753:
        /*106c*/ 	.word	index@($__internal_7_$__cuda_sm20_div_s64)
        /*1070*/ 	.word	0x00000000


	//----- nvinfo : EIATTR_FRAME_SIZE
	.align		4
.L_754:
        /*1074*/ 	.byte	0x04, 0x11
        /*1076*/ 	.short	(.L_756 - .L_755)
	.align		4
.L_755:
        /*1078*/ 	.word	index@(_ZN2at6native57_GLOBAL__N__cd6b329d_24_DistributionBernoulli_cu_7537a20d43distribution_elementwise_grid_stride_kernelIfLi4EZNS0_9templates4cuda21uniform_and_transformIN3c108BFloat16EfPNS_17CUDAGeneratorImplEZZZNS4_16bernoulli_kernelIS9_EEvRNS_18TensorIteratorBaseEdT_ENKUlvE_clEvENKUlvE7_clEvEUlfE_EEvSC_T1_T2_EUlP24curandStatePhilox4_32_10E_ZNS1_27distribution_nullary_kernelIS7_f7double2S9_SL_SG_EEvSC_SI_RKT3_T4_EUlifE_EEvlNS_15PhiloxCudaStateESH_SI_)
        /*107c*/ 	.word	0x00000000


	//----- nvinfo : EIATTR_REGCOUNT
	.align		4
.L_756:
        /*1080*/ 	.byte	0x04, 0x2f
        /*1082*/ 	.short	(.L_758 - .L_757)
	.align		4
.L_757:
        /*1084*/ 	.word	index@(_ZN2at6native57_GLOBAL__N__cd6b329d_24_DistributionBernoulli_cu_7537a20d43distribution_elementwise_grid_stride_kernelIfLi4EZNS0_9templates4cuda21uniform_and_transformIN3c108BFloat16EfPNS_17CUDAGeneratorImplEZZZNS4_16bernoulli_kernelIS9_EEvRNS_18TensorIteratorBaseEdT_ENKUlvE_clEvENKUlvE7_clEvEUlfE_EEvSC_T1_T2_EUlP24curandStatePhilox4_32_10E_ZNS1_27distribution_nullary_kernelIS7_f7double2S9_SL_SG_EEvSC_SI_RKT3_T4_EUlifE0_EEvlNS_15PhiloxCudaStateESH_SI_)
        /*1088*/ 	.word	0x0000002a


	//----- nvinfo : EIATTR_FRAME_SIZE
	.align		4
.L_758:
        /*108c*/ 	.byte	0x04, 0x11
        /*108e*/ 	.short	(.L_760 - .L_759)
	.align		4
.L_759:
        /*1090*/ 	.word	index@($__internal_6_$__cuda_sm20_div_s64)
        /*1094*/ 	.word	0x00000000


	//----- nvinfo : EIATTR_FRAME_SIZE
	.align		4
.L_760:
        /*1098*/ 	.byte	0x04, 0x11
        /*109a*/ 	.short	(.L_762 - .L_761)
	.align		4
.L_761:
        /*109c*/ 	.word	index@(_ZN2at6native57_GLOBAL__N__cd6b329d_24_DistributionBernoulli_cu_7537a20d43distribution_elementwise_grid_stride_kernelIfLi4EZNS0_9templates4cuda21uniform_and_transformIN3c108BFloat16EfPNS_17CUDAGeneratorImplEZZZNS4_16bernoulli_kernelIS9_EEvRNS_18TensorIteratorBaseEdT_ENKUlvE_clEvENKUlvE7_clEvEUlfE_EEvSC_T1_T2_EUlP24curandStatePhilox4_32_10E_ZNS1_27distribution_nullary_kernelIS7_f7double2S9_SL_SG_EEvSC_SI_RKT3_T4_EUlifE0_EEvlNS_15PhiloxCudaStateESH_SI_)
        /*10a0*/ 	.word	0x00000000


	//----- nvinfo : EIATTR_REGCOUNT
	.align		4
.L_762:
        /*10a4*/ 	.byte	0x04, 0x2f
        /*10a6*/ 	.short	(.L_764 - .L_763)
	.align		4
.L_763:
        /*10a8*/ 	.word	index@(_ZN2at6native57_GLOBAL__N__cd6b329d_24_DistributionBernoulli_cu_7537a20d43distribution_elementwise_grid_stride_kernelIfLi4EZNS0_9templates4cuda21uniform_and_transformIN3c108BFloat16EfPNS_17CUDAGeneratorImplEZZZNS4_16bernoulli_kernelIS9_EEvRNS_18TensorIteratorBaseEdT_ENKUlvE_clEvENKUlvE7_clEvEUlfE_EEvSC_T1_T2_EUlP24curandStatePhilox4_32_10E0_ZNS1_27distribution_nullary_kernelIS7_f6float4S9_SL_SG_EEvSC_SI_RKT3_T4_EUlifE_EEvlNS_15PhiloxCudaStateESH_SI_)
        /*10ac*/ 	.word	0x00000033


	//----- nvinfo : EIATTR_FRAME_SIZE
	.align		4
.L_764:
        /*10b0*/ 	.byte	0x04, 0x11
        /*10b2*/ 	.short	(.L_766 - .L_765)
	.align		4
.L_765:
        /*10b4*/ 	.word	index@($__internal_5_$__cuda_sm20_div_s64)
        /*10b8*/ 	.word	0x00000000


	//----- nvinfo : EIATTR_FRAME_SIZE
	.align		4
.L_766:
        /*10bc*/ 	.byte	0x04, 0x11
        /*10be*/ 	.short	(.L_768 - .L_767)
	.align		4
.L_767:
        /*10c0*/ 	.word	index@(_ZN2at6native57_GLOBAL__N__cd6b329d_24_DistributionBernoulli_cu_7537a20d43distribution_elementwise_grid_stride_kernelIfLi4EZNS0_9templates4cuda21uniform_and_transformIN3c108BFloat16EfPNS_17CUDAGeneratorImplEZZZNS4_16bernoulli_kernelIS9_EEvRNS_18TensorIteratorBaseEdT_ENKUlvE_clEvENKUlvE7_clEvEUlfE_EEvSC_T1_T2_EUlP24curandStatePhilox4_32_10E0_ZNS1_27distribution_nullary_kernelIS7_f6float4S9_SL_SG_EEvSC_SI_RKT3_T4_EUlifE_EEvlNS_15PhiloxCudaStateESH_SI_)
        /*10c4*/ 	.word	0x00000000


	//----- nvinfo : EIATTR_REGCOUNT
	.align		4
.L_768:
        /*10c8*/ 	.byte	0x04, 0x2f
        /*10ca*/ 	.short	(.L_770 - .L_769)
	.align		4
.L_769:
        /*10cc*/ 	.word	index@(_ZN2at6native57_GLOBAL__N__cd6b329d_24_DistributionBernoulli_cu_7537a20d43distribution_elementwise_grid_stride_kernelIfLi4EZNS0_9templates4cuda21uniform_and_transformIN3c108BFloat16EfPNS_17CUDAGeneratorImplEZZZNS4_16bernoulli_kernelIS9_EEvRNS_18TensorIteratorBaseEdT_ENKUlvE_clEvENKUlvE7_clEvEUlfE_EEvSC_T1_T2_EUlP24curandStatePhilox4_32_10E0_ZNS1_27distribution_nullary_kernelIS7_f6float4S9_SL_SG_EEvSC_SI_RKT3_T4_EUlifE0_EEvlNS_15PhiloxCudaStateESH_SI_)
        /*10d0*/ 	.word	0x0000002a


	//----- nvinfo : EIATTR_FRAME_SIZE
	.align		4
.L_770:
        /*10d4*/ 	.byte	0x04, 0x11
        /*10d6*/ 	.short	(.L_772 - .L_771)
	.align		4
.L_771:
        /*10d8*/ 	.word	index@($__internal_4_$__cuda_sm20_div_s64)
        /*10dc*/ 	.word	0x00000000


	//----- nvinfo : EIATTR_FRAME_SIZE
	.align		4
.L_772:
        /*10e0*/ 	.byte	0x04, 0x11
        /*10e2*/ 	.short	(.L_774 - .L_773)
	.align		4
.L_773:
        /*10e4*/ 	.word	index@(_ZN2at6native57_GLOBAL__N__cd6b329d_24_DistributionBernoulli_cu_7537a20d43distribution_elementwise_grid_stride_kernelIfLi4EZNS0_9templates4cuda21uniform_and_transformIN3c108BFloat16EfPNS_17CUDAGeneratorImplEZZZNS4_16bernoulli_kernelIS9_EEvRNS_18TensorIteratorBaseEdT_ENKUlvE_clEvENKUlvE7_clEvEUlfE_EEvSC_T1_T2_EUlP24curandStatePhilox4_32_10E0_ZNS1_27distribution_nullary_kernelIS7_f6float4S9_SL_SG_EEvSC_SI_RKT3_T4_EUlifE0_EEvlNS_15PhiloxCudaStateESH_SI_)
        /*10e8*/ 	.word	0x00000000


	//----- nvinfo : EIATTR_REGCOUNT
	.align		4
.L_774:
        /*10ec*/ 	.byte	0x04, 0x2f
        /*10ee*/ 	.short	(.L_776 - .L_775)
	.align		4
.L_775:
        /*10f0*/ 	.word	index@(_ZN2at6native57_GLOBAL__N__cd6b329d_24_DistributionBernoulli_cu_7537a20d43distribution_elementwise_grid_stride_kernelIfLi4EZNS0_9templates4cuda21uniform_and_transformIbfPNS_17CUDAGeneratorImplEZZZNS4_16bernoulli_kernelIS7_EEvRNS_18TensorIteratorBaseEdT_ENKUlvE_clEvENKUlvE8_clEvEUlfE_EEvSA_T1_T2_EUlP24curandStatePhilox4_32_10E_ZNS1_27distribution_nullary_kernelIbf7double2S7_SJ_SE_EEvSA_SG_RKT3_T4_EUlifE_EEvlNS_15PhiloxCudaStateESF_SG_)
        /*10f4*/ 	.word	0x00000030


	//----- nvinfo : EIATTR_FRAME_SIZE
	.align		4
.L_776:
        /*10f8*/ 	.byte	0x04, 0x11
        /*10fa*/ 	.short	(.L_778 - .L_777)
	.align		4
.L_777:
        /*10fc*/ 	.word	index@($__internal_3_$__cuda_sm20_div_s64)
        /*1100*/ 	.word	0x00000000


	//----- nvinfo : EIATTR_FRAME_SIZE
	.align		4
.L_778:
        /*1104*/ 	.byte	0x04, 0x11
        /*1106*/ 	.short	(.L_780 - .L_779)
	.align		4
.L_779:
        /*1108*/ 	.word	index@(_ZN2at6native57_GLOBAL__N__cd6b329d_24_DistributionBernoulli_cu_7537a20d43distribution_elementwise_grid_stride_kernelIfLi4EZNS0_9templates4cuda21uniform_and_transformIbfPNS_17CUDAGeneratorImplEZZZNS4_16bernoulli_kernelIS7_EEvRNS_18TensorIteratorBaseEdT_ENKUlvE_clEvENKUlvE8_clEvEUlfE_EEvSA_T1_T2_EUlP24curandStatePhilox4_32_10E_ZNS1_27distribution_nullary_kernelIbf7double2S7_SJ_SE_EEvSA_SG_RKT3_T4_EUlifE_EEvlNS_15PhiloxCudaStateESF_SG_)
        /*110c*/ 	.word	0x00000000


	//----- nvinfo : EIATTR_REGCOUNT
	.align		4
.L_780:
        /*1110*/ 	.byte	0x04, 0x2f
        /*1112*/ 	.short	(.L_782 - .L_781)
	.align		4
.L_781:
        /*1114*/ 	.word	index@(_ZN2at6native57_GLOBAL__N__cd6b329d_24_DistributionBernoulli_cu_7537a20d43distribution_elementwise_grid_stride_kernelIfLi4EZNS0_9templates4cuda21uniform_and_transformIbfPNS_17CUDAGeneratorImplEZZZNS4_16bernoulli_kernelIS7_EEvRNS_18TensorIteratorBaseEdT_ENKUlvE_clEvENKUlvE8_clEvEUlfE_EEvSA_T1_T2_EUlP24curandStatePhilox4_32_10E_ZNS1_27distribution_nullary_kernelIbf7double2S7_SJ_SE_EEvSA_SG_RKT3_T4_EUlifE0_EEvlNS_15PhiloxCudaStateESF_SG_)
        /*1118*/ 	.word	0x0000002a


	//----- nvinfo : EIATTR_FRAME_SIZE
	.align		4
.L_782:
        /*111c*/ 	.byte	0x04, 0x11
        /*111e*/ 	.short	(.L_784 - .L_783)
	.align		4
.L_783:
        /*1120*/ 	.word	index@($__internal_2_$__cuda_sm20_div_s64)
        /*1124*/ 	.word	0x00000000


	//----- nvinfo : EIATTR_FRAME_SIZE
	.align		4
.L_784:
        /*1128*/ 	.byte	0x04, 0x11
        /*112a*/ 	.short	(.L_786 - .L_785)
	.align		4
.L_785:
        /*112c*/ 	.word	index@(_ZN2at6native57_GLOBAL__N__cd6b329d_24_DistributionBernoulli_cu_7537a20d43distribution_elementwise_grid_stride_kernelIfLi4EZNS0_9templates4cuda21uniform_and_transformIbfPNS_17CUDAGeneratorImplEZZZNS4_16bernoulli_kernelIS7_EEvRNS_18TensorIteratorBaseEdT_ENKUlvE_clEvENKUlvE8_clEvEUlfE_EEvSA_T1_T2_EUlP24curandStatePhilox4_32_10E_ZNS1_27distribution_nullary_kernelIbf7double2S7_SJ_SE_EEvSA_SG_RKT3_T4_EUlifE0_EEvlNS_15PhiloxCudaStateESF_SG_)
        /*1130*/ 	.word	0x00000000


	//----- nvinfo : EIATTR_REGCOUNT
	.align		4
.L_786:
        /*1134*/ 	.byte	0x04, 0x2f
        /*1136*/ 	.short	(.L_788 - .L_787)
	.align		4
.L_787:
        /*1138*/ 	.word	index@(_ZN2at6native57_GLOBAL__N__cd6b329d_24_DistributionBernoulli_cu_7537a20d43distribution_elementwise_grid_stride_kernelIfLi4EZNS0_9templates4cuda21uniform_and_transformIbfPNS_17CUDAGeneratorImplEZZZNS4_16bernoulli_kernelIS7_EEvRNS_18TensorIteratorBaseEdT_ENKUlvE_clEvENKUlvE8_clEvEUlfE_EEvSA_T1_T2_EUlP24curandStatePhilox4_32_10E0_ZNS1_27distribution_nullary_kernelIbf6float4S7_SJ_SE_EEvSA_SG_RKT3_T4_EUlifE_EEvlNS_15PhiloxCudaStateESF_SG_)
        /*113c*/ 	.word	0x00000033


	//----- nvinfo : EIATTR_FRAME_SIZE
	.align		4
.L_788:
        /*1140*/ 	.byte	0x04, 0x11
        /*1142*/ 	.short	(.L_790 - .L_789)
	.align		4
.L_789:
        /*1144*/ 	.word	index@($__internal_1_$__cuda_sm20_div_s64)
        /*1148*/ 	.word	0x00000000


	//----- nvinfo : EIATTR_FRAME_SIZE
	.align		4
.L_790:
        /*114c*/ 	.byte	0x04, 0x11
        /*114e*/ 	.short	(.L_792 - .L_791)
	.align		4
.L_791:
        /*1150*/ 	.word	index@(_ZN2at6native57_GLOBAL__N__cd6b329d_24_DistributionBernoulli_cu_7537a20d43distribution_elementwise_grid_stride_kernelIfLi4EZNS0_9templates4cuda21uniform_and_transformIbfPNS_17CUDAGeneratorImplEZZZNS4_16bernoulli_kernelIS7_EEvRNS_18TensorIteratorBaseEdT_ENKUlvE_clEvENKUlvE8_clEvEUlfE_EEvSA_T1_T2_EUlP24curandStatePhilox4_32_10E0_ZNS1_27distribution_nullary_kernelIbf6float4S7_SJ_SE_EEvSA_SG_RKT3_T4_EUlifE_EEvlNS_15PhiloxCudaStateESF_SG_)
        /*1154*/ 	.word	0x00000000


	//----- nvinfo : EIATTR_REGCOUNT
	.align		4
.L_792:
        /*1158*/ 	.byte	0x04, 0x2f
        /*115a*/ 	.short	(.L_794 - .L_793)
	.align		4
.L_793:
        /*115c*/ 	.word	index@(_ZN2at6native57_GLOBAL__N__cd6b329d_24_DistributionBernoulli_cu_7537a20d43distribution_elementwise_grid_stride_kernelIfLi4EZNS0_9templates4cuda21uniform_and_transformIbfPNS_17CUDAGeneratorImplEZZZNS4_16bernoulli_kernelIS7_EEvRNS_18TensorIteratorBaseEdT_ENKUlvE_clEvENKUlvE8_clEvEUlfE_EEvSA_T1_T2_EUlP24curandStatePhilox4_32_10E0_ZNS1_27distribution_nullary_kernelIbf6float4S7_SJ_SE_EEvSA_SG_RKT3_T4_EUlifE0_EEvlNS_15PhiloxCudaStateESF_SG_)
        /*1160*/ 	.word	0x0000002c


	//----- nvinfo : EIATTR_FRAME_SIZE
	.align		4
.L_794:
        /*1164*/ 	.byte	0x04, 0x11
        /*1166*/ 	.short	(.L_796 - .L_795)
	.align		4
.L_795:
        /*1168*/ 	.word	index@($__internal_0_$__cuda_sm20_div_s64)
        /*116c*/ 	.word	0x00000000


	//----- nvinfo : EIATTR_FRAME_SIZE
	.align		4
.L_796:
        /*1170*/ 	.byte	0x04, 0x11
        /*1172*/ 	.short	(.L_798 - .L_797)
	.align		4
.L_797:
        /*1174*/ 	.word	index@(_ZN2at6native57_GLOBAL__N__cd6b329d_24_DistributionBernoulli_cu_7537a20d43distribution_elementwise_grid_stride_kernelIfLi4EZNS0_9templates4cuda21uniform_and_transformIbfPNS_17CUDAGeneratorImplEZZZNS4_16bernoulli_kernelIS7_EEvRNS_18TensorIteratorBaseEdT_ENKUlvE_clEvENKUlvE8_clEvEUlfE_EEvSA_T1_T2_EUlP24curandStatePhilox4_32_10E0_ZNS1_27distribution_nullary_kernelIbf6float4S7_SJ_SE_EEvSA_SG_RKT3_T4_EUlifE0_EEvlNS_15PhiloxCudaStateESF_SG_)
        /*1178*/ 	.word	0x00000000


	//----- nvinfo : EIATTR_MIN_STACK_SIZE
	.align		4
.L_798:
        /*117c*/ 	.byte	0x04, 0x12
        /*117e*/ 	.short	(.L_800 - .L_799)
	.align		4
.L_799:
        /*1180*/ 	.word	index@(_ZN2at6native57_GLOBAL__N__cd6b329d_24_DistributionBernoulli_cu_7537a20d43distribution_elementwise_grid_stride_kernelIfLi4EZNS0_9templates4cuda21uniform_and_transformIbfPNS_17CUDAGeneratorImplEZZZNS4_16bernoulli_kernelIS7_EEvRNS_18TensorIteratorBaseEdT_ENKUlvE_clEvENKUlvE8_clEvEUlfE_EEvSA_T1_T2_EUlP24curandStatePhilox4_32_10E0_ZNS1_27distribution_nullary_kernelIbf6float4S7_SJ_SE_EEvSA_SG_RKT3_T4_EUlifE0_EEvlNS_15PhiloxCudaStateESF_SG_)
        /*1184*/ 	.word	0x00000000


	//----- nvinfo : EIATTR_MIN_STACK_SIZE
	.align		4
.L_800:
        /*1188*/ 	.byte	0x04, 0x12
        /*118a*/ 	.short	(.L_802 - .L_801)
	.align		4
.L_801:
        /*118c*/ 	.word	index@(_ZN2at6native57_GLOBAL__N__cd6b329d_24_DistributionBernoulli_cu_7537a20d43distribution_elementwise_grid_stride_kernelIfLi4EZNS0_9templates4cuda21uniform_and_transformIbfPNS_17CUDAGeneratorImplEZZZNS4_16bernoulli_kernelIS7_EEvRNS_18TensorIteratorBaseEdT_ENKUlvE_clEvENKUlvE8_clEvEUlfE_EEvSA_T1_T2_EUlP24curandStatePhilox4_32_10E0_ZNS1_27distribution_nullary_kernelIbf6float4S7_SJ_SE_EEvSA_SG_RKT3_T4_EUlifE_EEvlNS_15PhiloxCudaStateESF_SG_)
        /*1190*/ 	.word	0x00000000


	//----- nvinfo : EIATTR_MIN_STACK_SIZE
	.align		4
.L_802:
        /*1194*/ 	.byte	0x04, 0x12
        /*1196*/ 	.short	(.L_804 - .L_803)
	.align		4
.L_803:
        /*1198*/ 	.word	index@(_ZN2at6native57_GLOBAL__N__cd6b329d_24_DistributionBernoulli_cu_7537a20d43distribution_elementwise_grid_stride_kernelIfLi4EZNS0_9templates4cuda21uniform_and_transformIbfPNS_17CUDAGeneratorImplEZZZNS4_16bernoulli_kernelIS7_EEvRNS_18TensorIteratorBaseEdT_ENKUlvE_clEvENKUlvE8_clEvEUlfE_EEvSA_T1_T2_EUlP24curandStatePhilox4_32_10E_ZNS1_27distribution_nullary_kernelIbf7double2S7_SJ_SE_EEvSA_SG_RKT3_T4_EUlifE0_EEvlNS_15PhiloxCudaStateESF_SG_)
        /*119c*/ 	.word	0x00000000


	//----- nvinfo : EIATTR_MIN_STACK_SIZE
	.align		4
.L_804:
        /*11a0*/ 	.byte	0x04, 0x12
        /*11a2*/ 	.short	(.L_806 - .L_805)
	.align		4
.L_805:
        /*11a4*/ 	.word	index@(_ZN2at6native57_GLOBAL__N__cd6b329d_24_DistributionBernoulli_cu_7537a20d43distribution_elementwise_grid_stride_kernelIfLi4EZNS0_9templates4cuda21uniform_and_transformIbfPNS_17CUDAGeneratorImplEZZZNS4_16bernoulli_kernelIS7_EEvRNS_18TensorIteratorBaseEdT_ENKUlvE_clEvENKUlvE8_clEvEUlfE_EEvSA_T1_T2_EUlP24curandStatePhilox4_32_10E_ZNS1_27distribution_nullary_kernelIbf7double2S7_SJ_SE_EEvSA_SG_RKT3_T4_EUlifE_EEvlNS_15PhiloxCudaStateESF_SG_)
        /*11a8*/ 	.word	0x00000000


	//----- nvinfo : EIATTR_MIN_STACK_SIZE
	.align		4
.L_806:
        /*11ac*/ 	.byte	0x04, 0x12
        /*11ae*/ 	.short	(.L_808 - .L_807)
	.align		4
.L_807:
        /*11b0*/ 	.word	index@(_ZN2at6native57_GLOBAL__N__cd6b329d_24_DistributionBernoulli_cu_7537a20d43distribution_elementwise_grid_stride_kernelIfLi4EZNS0_9templates4cuda21uniform_and_transformIN3c108BFloat16EfPNS_17CUDAGeneratorImplEZZZNS4_16bernoulli_kernelIS9_EEvRNS_18TensorIteratorBaseEdT_ENKUlvE_clEvENKUlvE7_clEvEUlfE_EEvSC_T1_T2_EUlP24curandStatePhilox4_32_10E0_ZNS1_27distribution_nullary_kernelIS7_f6float4S9_SL_SG_EEvSC_SI_RKT3_T4_EUlifE0_EEvlNS_15PhiloxCudaStateESH_SI_)
        /*11b4*/ 	.word	0x00000000


	//----- nvinfo : EIATTR_MIN_STACK_SIZE
	.align		4
.L_808:
        /*11b8*/ 	.byte	0x04, 0x12
        /*11ba*/ 	.short	(.L_810 - .L_809)
	.align		4
.L_809:
        /*11bc*/ 	.word	index@(_ZN2at6native57_GLOBAL__N__cd6b329d_24_DistributionBernoulli_cu_7537a20d43distribution_elementwise_grid_stride_kernelIfLi4EZNS0_9templates4cuda21uniform_and_transformIN3c108BFloat16EfPNS_17CUDAGeneratorImplEZZZNS4_16bernoulli_kernelIS9_EEvRNS_18TensorIteratorBaseEdT_ENKUlvE_clEvENKUlvE7_clEvEUlfE_EEvSC_T1_T2_EUlP24curandStatePhilox4_32_10E0_ZNS1_27distribution_nullary_kernelIS7_f6float4S9_SL_SG_EEvSC_SI_RKT3_T4_EUlifE_EEvlNS_15PhiloxCudaStateESH_SI_)
        /*11c0*/ 	.word	0x00000000


	//----- nvinfo : EIATTR_MIN_STACK_SIZE
	.align		4
.L_810:
        /*11c4*/ 	.byte	0x04, 0x12
        /*11c6*/ 	.short	(.L_812 - .L_811)
	.align		4
.L_811:
        /*11c8*/ 	.word	index@(_ZN2at6native57_GLOBAL__N__cd6b329d_24_DistributionBernoulli_cu_7537a20d43distribution_elementwise_grid_stride_kernelIfLi4EZNS0_9templates4cuda21uniform_and_transformIN3c108BFloat16EfPNS_17CUDAGeneratorImplEZZZNS4_16bernoulli_kernelIS9_EEvRNS_18TensorIteratorBaseEdT_ENKUlvE_clEvENKUlvE7_clEvEUlfE_EEvSC_T1_T2_EUlP24curandStatePhilox4_32_10E_ZNS1_27distribution_nullary_kernelIS7_f7double2S9_SL_SG_EEvSC_SI_RKT3_T4_EUlifE0_EEvlNS_15PhiloxCudaStateESH_SI_)
        /*11cc*/ 	.word	0x00000000


	//----- nvinfo : EIATTR_MIN_STACK_SIZE
	.align		4
.L_812:
        /*11d0*/ 	.byte	0x04, 0x12
        /*11d2*/ 	.short	(.L_814 - .L_813)
	.align		4
.L_813:
        /*11d4*/ 	.word	index@(_ZN2at6native57_GLOBAL__N__cd6b329d_24_DistributionBernoulli_cu_7537a20d43distribution_elementwise_grid_stride_kernelIfLi4EZNS0_9templates4cuda21uniform_and_transformIN3c108BFloat16EfPNS_17CUDAGeneratorImplEZZZNS4_16bernoulli_kernelIS9_EEvRNS_18TensorIteratorBaseEdT_ENKUlvE_clEvENKUlvE7_clEvEUlfE_EEvSC_T1_T2_EUlP24curandStatePhilox4_32_10E_ZNS1_27distribution_nullary_kernelIS7_f7double2S9_SL_SG_EEvSC_SI_RKT3_T4_EUlifE_EEvlNS_15PhiloxCudaStateESH_SI_)
        /*11d8*/ 	.word	0x00000000


	//----- nvinfo : EIATTR_MIN_STACK_SIZE
	.align		4
.L_814:
        /*11dc*/ 	.byte	0x04, 0x12
        /*11de*/ 	.short	(.L_816 - .L_815)
	.align		4
.L_815:
        /*11e0*/ 	.word	index@(_ZN2at6native57_GLOBAL__N__cd6b329d_24_DistributionBernoulli_cu_7537a20d43distribution_elementwise_grid_stride_kernelIfLi4EZNS0_9templates4cuda21uniform_and_transformIN3c104HalfEfPNS_17CUDAGeneratorImplEZZZNS4_16bernoulli_kernelIS9_EEvRNS_18TensorIteratorBaseEdT_ENKUlvE_clEvENKUlvE6_clEvEUlfE_EEvSC_T1_T2_EUlP24curandStatePhilox4_32_10E0_ZNS1_27distribution_nullary_kernelIS7_f6float4S9_SL_SG_EEvSC_SI_RKT3_T4_EUlifE0_EEvlNS_15PhiloxCudaStateESH_SI_)
        /*11e4*/ 	.word	0x00000000


	//----- nvinfo : EIATTR_MIN_STACK_SIZE
	.align		4
.L_816:
        /*11e8*/ 	.byte	0x04, 0x12
        /*11ea*/ 	.short	(.L_818 - .L_817)
	.align		4
.L_817:
        /*11ec*/ 	.word	index@(_ZN2at6native57_GLOBAL__N__cd6b329d_24_DistributionBernoulli_cu_7537a20d43distribution_elementwise_grid_stride_kernelIfLi4EZNS0_9templates4cuda21uniform_and_transformIN3c104HalfEfPNS_17CUDAGeneratorImplEZZZNS4_16bernoulli_kernelIS9_EEvRNS_18TensorIteratorBaseEdT_ENKUlvE_clEvENKUlvE6_clEvEUlfE_EEvSC_T1_T2_EUlP24curandStatePhilox4_32_10E0_ZNS1_27distribution_nullary_kernelIS7_f6float4S9_SL_SG_EEvSC_SI_RKT3_T4_EUlifE_EEvlNS_15PhiloxCudaStateESH_SI_)
        /*11f0*/ 	.word	0x00000000


	//----- nvinfo : EIATTR_MIN_STACK_SIZE
	.align		4
.L_818:
        /*11f4*/ 	.byte	0x04, 0x12
        /*11f6*/ 	.short	(.L_820 - .L_819)
	.align		4
.L_819:
        /*11f8*/ 	.word	index@(_ZN2at6native57_GLOBAL__N__cd6b329d_24_DistributionBernoulli_cu_7537a20d43distribution_elementwise_grid_stride_kernelIfLi4EZNS0_9templates4cuda21uniform_and_transformIN3c104HalfEfPNS_17CUDAGeneratorImplEZZZNS4_16bernoulli_kernelIS9_EEvRNS_18TensorIteratorBaseEdT_ENKUlvE_clEvENKUlvE6_clEvEUlfE_EEvSC_T1_T2_EUlP24curandStatePhilox4_32_10E_ZNS1_27distribution_nullary_kernelIS7_f7double2S9_SL_SG_EEvSC_SI_RKT3_T4_EUlifE0_EEvlNS_15PhiloxCudaStateESH_SI_)
        /*11fc*/ 	.word	0x00000000


	//----- nvinfo : EIATTR_MIN_STACK_SIZE
	.align		4
.L_820:
        /*1200*/ 	.byte	0x04, 0x12
        /*1202*/ 	.short	(.L_822 - .L_821)
	.align		4
.L_821:
        /*1204*/ 	.word	index@(_ZN2at6native57_GLOBAL__N__cd6b329d_24_DistributionBernoulli_cu_7537a20d43distribution_elementwise_grid_stride_kernelIfLi4EZNS0_9templates4cuda21uniform_and_transformIN3c104HalfEfPNS_17CUDAGeneratorImplEZZZNS4_16bernoulli_kernelIS9_EEvRNS_18TensorIteratorBaseEdT_ENKUlvE_clEvENKUlvE6_clEvEUlfE_EEvSC_T1_T2_EUlP24curandStatePhilox4_32_10E_ZNS1_27distribution_nullary_kernelIS7_f7double2S9_SL_SG_EEvSC_SI_RKT3_T4_EUlifE_EEvlNS_15PhiloxCudaStateESH_SI_)
        /*1208*/ 	.word	0x00000000


	//----- nvinfo : EIATTR_MIN_STACK_SIZE
	.align		4
.L_822:
        /*120c*/ 	.byte	0x04, 0x12
        /*120e*/ 	.short	(.L_824 - .L_823)
	.align		4
.L_823:
        /*1210*/ 	.word	index@(_ZN2at6native57_GLOBAL__N__cd6b329d_24_DistributionBernoulli_cu_7537a20d43distribution_elementwise_grid_stride_kernelIfLi4EZNS0_9templates4cuda21uniform_and_transformIffPNS_17CUDAGeneratorImplEZZZNS4_16bernoulli_kernelIS7_EEvRNS_18TensorIteratorBaseEdT_ENKUlvE_clEvENKUlvE5_clEvEUlfE_EEvSA_T1_T2_EUlP24curandStatePhilox4_32_10E0_ZNS1_27distribution_nullary_kernelIff6float4S7_SJ_SE_EEvSA_SG_RKT3_T4_EUlifE0_EEvlNS_15PhiloxCudaStateESF_SG_)
        /*1214*/ 	.word	0x00000000


	//----- nvinfo : EIATTR_MIN_STACK_SIZE
	.align		4
.L_824:
        /*1218*/ 	.byte	0x04, 0x12
        /*121a*/ 	.short	(.L_826 - .L_825)
	.align		4
.L_825:
        /*121c*/ 	.word	index@(_ZN2at6native57_GLOBAL__N__cd6b329d_24_DistributionBernoulli_cu_7537a20d43distribution_elementwise_grid_stride_kernelIfLi4EZNS0_9templates4cuda21uniform_and_transformIffPNS_17CUDAGeneratorImplEZZZNS4_16bernoulli_kernelIS7_EEvRNS_18TensorIteratorBaseEdT_ENKUlvE_clEvENKUlvE5_clEvEUlfE_EEvSA_T1_T2_EUlP24curandStatePhilox4_32_10E0_ZNS1_27distribution_nullary_kernelIff6float4S7_SJ_SE_EEvSA_SG_RKT3_T4_EUlifE_EEvlNS_15PhiloxCudaStateESF_SG_)
        /*1220*/ 	.word	0x00000000


	//----- nvinfo : EIATTR_MIN_STACK_SIZE
	.align		4
.L_826:
        /*1224*/ 	.byte	0x04, 0x12
        /*1226*/ 	.short	(.L_828 - .L_827)
	.align		4
.L_827:
        /*1228*/ 	.word	index@(_ZN2at6native57_GLOBAL__N__cd6b329d_24_DistributionBernoulli_cu_7537a20d43distribution_elementwise_grid_stride_kernelIfLi4EZNS0_9templates4cuda21uniform_and_transformIffPNS_17CUDAGeneratorImplEZZZNS4_16bernoulli_kernelIS7_EEvRNS_18TensorIteratorBaseEdT_ENKUlvE_clEvENKUlvE5_clEvEUlfE_EEvSA_T1_T2_EUlP24curandStatePhilox4_32_10E_ZNS1_27distribution_nullary_kernelIff7double2S7_SJ_SE_EEvSA_SG_RKT3_T4_EUlifE0_EEvlNS_15PhiloxCudaStateESF_SG_)
        /*122c*/ 	.word	0x00000000


	//----- nvinfo : EIATTR_MIN_STACK_SIZE
	.align		4
.L_828:
        /*1230*/ 	.byte	0x04, 0x12
        /*1232*/ 	.short	(.L_830 - .L_829)
	.align		4
.L_829:
        /*1234*/ 	.word	index@(_ZN2at6native57_GLOBAL__N__cd6b329d_24_DistributionBernoulli_cu_7537a20d43distribution_elementwise_grid_stride_kernelIfLi4EZNS0_9templates4cuda21uniform_and_transformIffPNS_17CUDAGeneratorImplEZZZNS4_16bernoulli_kernelIS7_EEvRNS_18TensorIteratorBaseEdT_ENKUlvE_clEvENKUlvE5_clEvEUlfE_EEvSA_T1_T2_EUlP24curandStatePhilox4_32_10E_ZNS1_27distribution_nullary_kernelIff7double2S7_SJ_SE_EEvSA_SG_RKT3_T4_EUlifE_EEvlNS_15PhiloxCudaStateESF_SG_)
        /*1238*/ 	.word	0x00000000


	//----- nvinfo : EIATTR_MIN_STACK_SIZE
	.align		4
.L_830:
        /*123c*/ 	.byte	0x04, 0x12
        /*123e*/ 	.short	(.L_832 - .L_831)
	.align		4
.L_831:
        /*1240*/ 	.word	index@(_ZN2at6native57_GLOBAL__N__cd6b329d_24_DistributionBernoulli_cu_7537a20d43distribution_elementwise_grid_stride_kernelIdLi2EZNS0_9templates4cuda21uniform_and_transformIddPNS_17CUDAGeneratorImplEZZZNS4_16bernoulli_kernelIS7_EEvRNS_18TensorIteratorBaseEdT_ENKUlvE_clEvENKUlvE4_clEvEUldE_EEvSA_T1_T2_EUlP24curandStatePhilox4_32_10E0_ZNS1_27distribution_nullary_kernelIdd6float4S7_SJ_SE_EEvSA_SG_RKT3_T4_EUlidE0_EEvlNS_15PhiloxCudaStateESF_SG_)
        /*1244*/ 	.word	0x00000000


	//----- nvinfo : EIATTR_MIN_STACK_SIZE
	.align		4
.L_832:
        /*1248*/ 	.byte	0x04, 0x12
        /*124a*/ 	.short	(.L_834 - .L_833)
	.align		4
.L_833:
        /*124c*/ 	.word	index@(_ZN2at6native57_GLOBAL__N__cd6b329d_24_DistributionBernoulli_cu_7537a20d43distribution_elementwise_grid_stride_kernelIdLi2EZNS0_9templates4cuda21uniform_and_transformIddPNS_17CUDAGeneratorImplEZZZNS4_16bernoulli_kernelIS7_EEvRNS_18TensorIteratorBaseEdT_ENKUlvE_clEvENKUlvE4_clEvEUldE_EEvSA_T1_T2_EUlP24curandStatePhilox4_32_10E0_ZNS1_27distribution_nullary_kernelIdd6float4S7_SJ_SE_EEvSA_SG_RKT3_T4_EUlidE_EEvlNS_15PhiloxCudaStateESF_SG_)
        /*1250*/ 	.word	0x00000000


	//----- nvinfo : EIATTR_MIN_STACK_SIZE
	.align		4
.L_834:
        /*1254*/ 	.byte	0x04, 0x12
        /*1256*/ 	.short	(.L_836 - .L_835)
	.align		4
.L_835:
        /*1258*/ 	.word	index@(_ZN2at6native57_GLOBAL__N__cd6b329d_24_DistributionBernoulli_cu_7537a20d43distribution_elementwise_grid_stride_kernelIdLi2EZNS0_9templates4cuda21uniform_and_transformIddPNS_17CUDAGeneratorImplEZZZNS4_16bernoulli_kernelIS7_EEvRNS_18TensorIteratorBaseEdT_ENKUlvE_clEvENKUlvE4_clEvEUldE_EEvSA_T1_T2_EUlP24curandStatePhilox4_32_10E_ZNS1_27distribution_nullary_kernelIdd7double2S7_SJ_SE_EEvSA_SG_RKT3_T4_EUlidE0_EEvlNS_15PhiloxCudaStateESF_SG_)
        /*125c*/ 	.word	0x00000000


	//----- nvinfo : EIATTR_MIN_STACK_SIZE
	.align		4
.L_836:
        /*1260*/ 	.byte	0x04, 0x12
        /*1262*/ 	.short	(.L_838 - .L_837)
	.align		4
.L_837:
        /*1264*/ 	.word	index@(_ZN2at6native57_GLOBAL__N__cd6b329d_24_DistributionBernoulli_cu_7537a20d43distribution_elementwise_grid_stride_kernelIdLi2EZNS0_9templates4cuda21uniform_and_transformIddPNS_17CUDAGeneratorImplEZZZNS4_16bernoulli_kernelIS7_EEvRNS_18TensorIteratorBaseEdT_ENKUlvE_clEvENKUlvE4_clEvEUldE_EEvSA_T1_T2_EUlP24curandStatePhilox4_32_10E_ZNS1_27distribution_nullary_kernelIdd7double2S7_SJ_SE_EEvSA_SG_RKT3_T4_EUlidE_EEvlNS_15PhiloxCudaStateESF_SG_)
        /*1268*/ 	.word	0x00000000


	//----- nvinfo : EIATTR_MIN_STACK_SIZE
	.align		4
.L_838:
        /*126c*/ 	.byte	0x04, 0x12
        /*126e*/ 	.short	(.L_840 - .L_839)
	.align		4
.L_839:
        /*1270*/ 	.word	index@(_ZN2at6native57_GLOBAL__N__cd6b329d_24_DistributionBernoulli_cu_7537a20d43distribution_elementwise_grid_stride_kernelIfLi4EZNS0_9templates4cuda21uniform_and_transformIsfPNS_17CUDAGeneratorImplEZZZNS4_16bernoulli_kernelIS7_EEvRNS_18TensorIteratorBaseEdT_ENKUlvE_clEvENKUlvE3_clEvEUlfE_EEvSA_T1_T2_EUlP24curandStatePhilox4_32_10E0_ZNS1_27distribution_nullary_kernelIsf6float4S7_SJ_SE_EEvSA_SG_RKT3_T4_EUlifE0_EEvlNS_15PhiloxCudaStateESF_SG_)
        /*1274*/ 	.word	0x00000000


	//----- nvinfo : EIATTR_MIN_STACK_SIZE
	.align		4
.L_840:
        /*1278*/ 	.byte	0x04, 0x12
        /*127a*/ 	.short	(.L_842 - .L_841)
	.align		4
.L_841:
        /*127c*/ 	.word	index@(_ZN2at6native57_GLOBAL__N__cd6b329d_24_DistributionBernoulli_cu_7537a20d43distribution_elementwise_grid_stride_kernelIfLi4EZNS0_9templates4cuda21uniform_and_transformIsfPNS_17CUDAGeneratorImplEZZZNS4_16bernoulli_kernelIS7_EEvRNS_18TensorIteratorBaseEdT_ENKUlvE_clEvENKUlvE3_clEvEUlfE_EEvSA_T1_T2_EUlP24curandStatePhilox4_32_10E0_ZNS1_27distribution_nullary_kernelIsf6float4S7_SJ_SE_EEvSA_SG_RKT3_T4_EUlifE_EEvlNS_15PhiloxCudaStateESF_SG_)
        /*1280*/ 	.word	0x00000000


	//----- nvinfo : EIATTR_MIN_STACK_SIZE
	.align		4
.L_842:
        /*1284*/ 	.byte	0x04, 0x12
        /*1286*/ 	.short	(.L_844 - .L_843)
	.align		4
.L_843:
        /*1288*/ 	.word	index@(_ZN2at6native57_GLOBAL__N__cd6b329d_24_DistributionBernoulli_cu_7537a20d43distribution_elementwise_grid_stride_kernelIfLi4EZNS0_9templates4cuda21uniform_and_transformIsfPNS_17CUDAGeneratorImplEZZZNS4_16bernoulli_kernelIS7_EEvRNS_18TensorIteratorBaseEdT_ENKUlvE_clEvENKUlvE3_clEvEUlfE_EEvSA_T1_T2_EUlP24curandStatePhilox4_32_10E_ZNS1_27distribution_nullary_kernelIsf7double2S7_SJ_SE_EEvSA_SG_RKT3_T4_EUlifE0_EEvlNS_15PhiloxCudaStateESF_SG_)
        /*128c*/ 	.word	0x00000000


	//----- nvinfo : EIATTR_MIN_STACK_SIZE
	.align		4
.L_844:
        /*1290*/ 	.byte	0x04, 0x12
        /*1292*/ 	.short	(.L_846 - .L_845)
	.align		4
.L_845:
        /*1294*/ 	.word	index@(_ZN2at6native57_GLOBAL__N__cd6b329d_24_DistributionBernoulli_cu_7537a20d43distribution_elementwise_grid_stride_kernelIfLi4EZNS0_9templates4cuda21uniform_and_transformIsfPNS_17CUDAGeneratorImplEZZZNS4_16bernoulli_kernelIS7_EEvRNS_18TensorIteratorBaseEdT_ENKUlvE_clEvENKUlvE3_clEvEUlfE_EEvSA_T1_T2_EUlP24curandStatePhilox4_32_10E_ZNS1_27distribution_nullary_kernelIsf7double2S7_SJ_SE_EEvSA_SG_RKT3_T4_EUlifE_EEvlNS_15PhiloxCudaStateESF_SG_)
        /*1298*/ 	.word	0x00000000


	//----- nvinfo : EIATTR_MIN_STACK_SIZE
	.align		4
.L_846:
        /*129c*/ 	.byte	0x04, 0x12
        /*129e*/ 	.short	(.L_848 - .L_847)
	.align		4
.L_847:
        /*12a0*/ 	.word	index@(_ZN2at6native57_GLOBAL__N__cd6b329d_24_DistributionBernoulli_cu_7537a20d43distribution_elementwise_grid_stride_kernelIfLi4EZNS0_9templates4cuda21uniform_and_transformIlfPNS_17CUDAGeneratorImplEZZZNS4_16bernoulli_kernelIS7_EEvRNS_18TensorIteratorBaseEdT_ENKUlvE_clEvENKUlvE2_clEvEUlfE_EEvSA_T1_T2_EUlP24curandStatePhilox4_32_10E0_ZNS1_27distribution_nullary_kernelIlf6float4S7_SJ_SE_EEvSA_SG_RKT3_T4_EUlifE0_EEvlNS_15PhiloxCudaStateESF_SG_)
        /*12a4*/ 	.word	0x00000000


	//----- nvinfo : EIATTR_MIN_STACK_SIZE
	.align		4
.L_848:
        /*12a8*/ 	.byte	0x04, 0x12
        /*12aa*/ 	.short	(.L_850 - .L_849)
	.align		4
.L_849:
        /*12ac*/ 	.word	index@(_ZN2at6native57_GLOBAL__N__cd6b329d_24_DistributionBernoulli_cu_7537a20d43distribution_elementwise_grid_stride_kernelIfLi4EZNS0_9templates4cuda21uniform_and_transformIlfPNS_17CUDAGeneratorImplEZZZNS4_16bernoulli_kernelIS7_EEvRNS_18TensorIteratorBaseEdT_ENKUlvE_clEvENKUlvE2_clEvEUlfE_EEvSA_T1_T2_EUlP24curandStatePhilox4_32_10E0_ZNS1_27distribution_nullary_kernelIlf6float4S7_SJ_SE_EEvSA_SG_RKT3_T4_EUlifE_EEvlNS_15PhiloxCudaStateESF_SG_)
        /*12b0*/ 	.word	0x00000000


	//----- nvinfo : EIATTR_MIN_STACK_SIZE
	.align		4
.L_850:
        /*12b4*/ 	.byte	0x04, 0x12
        /*12b6*/ 	.short	(.L_852 - .L_851)
	.align		4
.L_851:
        /*12b8*/ 	.word	index@(_ZN2at6native57_GLOBAL__N__cd6b329d_24_DistributionBernoulli_cu_7537a20d43distribution_elementwise_grid_stride_kernelIfLi4EZNS0_9templates4cuda21uniform_and_transformIlfPNS_17CUDAGeneratorImplEZZZNS4_16bernoulli_kernelIS7_EEvRNS_18TensorIteratorBaseEdT_ENKUlvE_clEvENKUlvE2_clEvEUlfE_EEvSA_T1_T2_EUlP24curandStatePhilox4_32_10E_ZNS1_27distribution_nullary_kernelIlf7double2S7_SJ_SE_EEvSA_SG_RKT3_T4_EUlifE0_EEvlNS_15PhiloxCudaStateESF_SG_)
        /*12bc*/ 	.word	0x00000000


	//----- nvinfo : EIATTR_MIN_STACK_SIZE
	.align		4
.L_852:
        /*12c0*/ 	.byte	0x04, 0x12
        /*12c2*/ 	.short	(.L_854 - .L_853)
	.align		4
.L_853:
        /*12c4*/ 	.word	index@(_ZN2at6native57_GLOBAL__N__cd6b329d_24_DistributionBernoulli_cu_7537a20d43distribution_elementwise_grid_stride_kernelIfLi4EZNS0_9templates4cuda21uniform_and_transformIlfPNS_17CUDAGeneratorImplEZZZNS4_16bernoulli_kernelIS7_EEvRNS_18TensorIteratorBaseEdT_ENKUlvE_clEvENKUlvE2_clEvEUlfE_EEvSA_T1_T2_EUlP24curandStatePhilox4_32_10E_ZNS1_27distribution_nullary_kernelIlf7double2S7_SJ_SE_EEvSA_SG_RKT3_T4_EUlifE_EEvlNS_15PhiloxCudaStateESF_SG_)
        /*12c8*/ 	.word	0x00000000


	//----- nvinfo : EIATTR_MIN_STACK_SIZE
	.align		4
.L_854:
        /*12cc*/ 	.byte	0x04, 0x12
        /*12ce*/ 	.short	(.L_856 - .L_855)
	.align		4
.L_855:
        /*12d0*/ 	.word	index@(_ZN2at6native57_GLOBAL__N__cd6b329d_24_DistributionBernoulli_cu_7537a20d43distribution_elementwise_grid_stride_kernelIfLi4EZNS0_9templates4cuda21uniform_and_transformIifPNS_17CUDAGeneratorImplEZZZNS4_16bernoulli_kernelIS7_EEvRNS_18TensorIteratorBaseEdT_ENKUlvE_clEvENKUlvE1_clEvEUlfE_EEvSA_T1_T2_EUlP24curandStatePhilox4_32_10E0_ZNS1_27distribution_nullary_kernelIif6float4S7_SJ_SE_EEvSA_SG_RKT3_T4_EUlifE0_EEvlNS_15PhiloxCudaStateESF_SG_)
        /*12d4*/ 	.word	0x00000000


	//----- nvinfo : EIATTR_MIN_STACK_SIZE
	.align		4
.L_856:
        /*12d8*/ 	.byte	0x04, 0x12
        /*12da*/ 	.short	(.L_858 - .L_857)
	.align		4
.L_857:
        /*12dc*/ 	.word	index@(_ZN2at6native57_GLOBAL__N__cd6b329d_24_DistributionBernoulli_cu_7537a20d43distribution_elementwise_grid_stride_kernelIfLi4EZNS0_9templates4cuda21uniform_and_transformIifPNS_17CUDAGeneratorImplEZZZNS4_16bernoulli_kernelIS7_EEvRNS_18TensorIteratorBaseEdT_ENKUlvE_clEvENKUlvE1_clEvEUlfE_EEvSA_T1_T2_EUlP24curandStatePhilox4_32_10E0_ZNS1_27distribution_nullary_kernelIif6float4S7_SJ_SE_EEvSA_SG_RKT3_T4_EUlifE_EEvlNS_15PhiloxCudaStateESF_SG_)
        /*12e0*/ 	.word	0x00000000


	//----- nvinfo : EIATTR_MIN_STACK_SIZE
	.align		4
.L_858:
        /*12e4*/ 	.byte	0x04, 0x12
        /*12e6*/ 	.short	(.L_860 - .L_859)
	.align		4
.L_859:
        /*12e8*/ 	.word	index@(_ZN2at6native57_GLOBAL__N__cd6b329d_24_DistributionBernoulli_cu_7537a20d43distribution_elementwise_grid_stride_kernelIfLi4EZNS0_9templates4cuda21uniform_and_transformIifPNS_17CUDAGeneratorImplEZZZNS4_16bernoulli_kernelIS7_EEvRNS_18TensorIteratorBaseEdT_ENKUlvE_clEvENKUlvE1_clEvEUlfE_EEvSA_T1_T2_EUlP24curandStatePhilox4_32_10E_ZNS1_27distribution_nullary_kernelIif7double2S7_SJ_SE_EEvSA_SG_RKT3_T4_EUlifE0_EEvlNS_15PhiloxCudaStateESF_SG_)
        /*12ec*/ 	.word	0x00000000


	//----- nvinfo : EIATTR_MIN_STACK_SIZE
	.align		4
.L_860:
        /*12f0*/ 	.byte	0x04, 0x12
        /*12f2*/ 	.short	(.L_862 - .L_861)
	.align		4
.L_861:
        /*12f4*/ 	.word	index@(_ZN2at6native57_GLOBAL__N__cd6b329d_24_DistributionBernoulli_cu_7537a20d43distribution_elementwise_grid_stride_kernelIfLi4EZNS0_9templates4cuda21uniform_and_transformIifPNS_17CUDAGeneratorImplEZZZNS4_16bernoulli_kernelIS7_EEvRNS_18TensorIteratorBaseEdT_ENKUlvE_clEvENKUlvE1_clEvEUlfE_EEvSA_T1_T2_EUlP24curandStatePhilox4_32_10E_ZNS1_27distribution_nullary_kernelIif7double2S7_SJ_SE_EEvSA_SG_RKT3_T4_EUlifE_EEvlNS_15PhiloxCudaStateESF_SG_)
        /*12f8*/ 	.word	0x00000000


	//----- nvinfo : EIATTR_MIN_STACK_SIZE
	.align		4
.L_862:
        /*12fc*/ 	.byte	0x04, 0x12
        /*12fe*/ 	.short	(.L_864 - .L_863)
	.align		4
.L_863:
        /*1300*/ 	.word	index@(_ZN2at6native57_GLOBAL__N__cd6b329d_24_DistributionBernoulli_cu_7537a20d43distribution_elementwise_grid_stride_kernelIfLi4EZNS0_9templates4cuda21uniform_and_transformIafPNS_17CUDAGeneratorImplEZZZNS4_16bernoulli_kernelIS7_EEvRNS_18TensorIteratorBaseEdT_ENKUlvE_clEvENKUlvE0_clEvEUlfE_EEvSA_T1_T2_EUlP24curandStatePhilox4_32_10E0_ZNS1_27distribution_nullary_kernelIaf6float4S7_SJ_SE_EEvSA_SG_RKT3_T4_EUlifE0_EEvlNS_15PhiloxCudaStateESF_SG_)
        /*1304*/ 	.word	0x00000000


	//----- nvinfo : EIATTR_MIN_STACK_SIZE
	.align		4
.L_864:
        /*1308*/ 	.byte	0x04, 0x12
        /*130a*/ 	.short	(.L_866 - .L_865)
	.align		4
.L_865:
        /*130c*/ 	.word	index@(_ZN2at6native57_GLOBAL__N__cd6b329d_24_DistributionBernoulli_cu_7537a20d43distribution_elementwise_grid_stride_kernelIfLi4EZNS0_9templates4cuda21uniform_and_transformIafPNS_17CUDAGeneratorImplEZZZNS4_16bernoulli_kernelIS7_EEvRNS_18TensorIteratorBaseEdT_ENKUlvE_clEvENKUlvE0_clEvEUlfE_EEvSA_T1_T2_EUlP24curandStatePhilox4_32_10E0_ZNS1_27distribution_nullary_kernelIaf6float4S7_SJ_SE_EEvSA_SG_RKT3_T4_EUlifE_EEvlNS_15PhiloxCudaStateESF_SG_)
        /*1310*/ 	.word	0x00000000


	//----- nvinfo : EIATTR_MIN_STACK_SIZE
	.align		4
.L_866:
        /*1314*/ 	.byte	0x04, 0x12
        /*1316*/ 	.short	(.L_868 - .L_867)
	.align		4
.L_867:
        /*1318*/ 	.word	index@(_ZN2at6native57_GLOBAL__N__cd6b329d_24_DistributionBernoulli_cu_7537a20d43distribution_elementwise_grid_stride_kernelIfLi4EZNS0_9templates4cuda21uniform_and_transformIafPNS_17CUDAGeneratorImplEZZZNS4_16bernoulli_kernelIS7_EEvRNS_18TensorIteratorBaseEdT_ENKUlvE_clEvENKUlvE0_clEvEUlfE_EEvSA_T1_T2_EUlP24curandStatePhilox4_32_10E_ZNS1_27distribution_nullary_kernelIaf7double2S7_SJ_SE_EEvSA_SG_RKT3_T4_EUlifE0_EEvlNS_15PhiloxCudaStateESF_SG_)
        /*131c*/ 	.word	0x00000000


	//----- nvinfo : EIATTR_MIN_STACK_SIZE
	.align		4
.L_868:
        /*1320*/ 	.byte	0x04, 0x12
        /*1322*/ 	.short	(.L_870 - .L_869)
	.align		4
.L_869:
        /*1324*/ 	.word	index@(_ZN2at6native57_GLOBAL__N__cd6b329d_24_DistributionBernoulli_cu_7537a20d43distribution_elementwise_grid_stride_kernelIfLi4EZNS0_9templates4cuda21uniform_and_transformIafPNS_17CUDAGeneratorImplEZZZNS4_16bernoulli_kernelIS7_EEvRNS_18TensorIteratorBaseEdT_ENKUlvE_clEvENKUlvE0_clEvEUlfE_EEvSA_T1_T2_EUlP24curandStatePhilox4_32_10E_ZNS1_27distribution_nullary_kernelIaf7double2S7_SJ_SE_EEvSA_SG_RKT3_T4_EUlifE_EEvlNS_15PhiloxCudaStateESF_SG_)
        /*1328*/ 	.word	0x00000000


	//----- nvinfo : EIATTR_MIN_STACK_SIZE
	.align		4
.L_870:
        /*132c*/ 	.byte	0x04, 0x12
        /*132e*/ 	.short	(.L_872 - .L_871)
	.align		4
.L_871:
        /*1330*/ 	.word	index@(_ZN2at6native57_GLOBAL__N__cd6b329d_24_DistributionBernoulli_cu_7537a20d43distribution_elementwise_grid_stride_kernelIfLi4EZNS0_9templates4cuda21uniform_and_transformIhfPNS_17CUDAGeneratorImplEZZZNS4_16bernoulli_kernelIS7_EEvRNS_18TensorIteratorBaseEdT_ENKUlvE_clEvENKUlvE_clEvEUlfE_EEvSA_T1_T2_EUlP24curandStatePhilox4_32_10E0_ZNS1_27distribution_nullary_kernelIhf6float4S7_SJ_SE_EEvSA_SG_RKT3_T4_EUlifE0_EEvlNS_15PhiloxCudaStateESF_SG_)
        /*1334*/ 	.word	0x00000000


	//----- nvinfo : EIATTR_MIN_STACK_SIZE
	.align		4
.L_872:
        /*1338*/ 	.byte	0x04, 0x12
        /*133a*/ 	.short	(.L_874 - .L_873)
	.align		4
.L_873:
        /*133c*/ 	.word	index@(_ZN2at6native57_GLOBAL__N__cd6b329d_24_DistributionBernoulli_cu_7537a20d43distribution_elementwise_grid_stride_kernelIfLi4EZNS0_9templates4cuda21uniform_and_transformIhfPNS_17CUDAGeneratorImplEZZZNS4_16bernoulli_kernelIS7_EEvRNS_18TensorIteratorBaseEdT_ENKUlvE_clEvENKUlvE_clEvEUlfE_EEvSA_T1_T2_EUlP24curandStatePhilox4_32_10E0_ZNS1_27distribution_nullary_kernelIhf6float4S7_SJ_SE_EEvSA_SG_RKT3_T4_EUlifE_EEvlNS_15PhiloxCudaStateESF_SG_)
        /*1340*/ 	.word	0x00000000


	//----- nvinfo : EIATTR_MIN_STACK_SIZE
	.align		4
.L_874:
        /*1344*/ 	.byte	0x04, 0x12
        /*1346*/ 	.short	(.L_876 - .L_875)
	.align		4
.L_875:
        /*1348*/ 	.word	index@(_ZN2at6native57_GLOBAL__N__cd6b329d_24_DistributionBernoulli_cu_7537a20d43distribution_elementwise_grid_stride_kernelIfLi4EZNS0_9templates4cuda21uniform_and_transformIhfPNS_17CUDAGeneratorImplEZZZNS4_16bernoulli_kernelIS7_EEvRNS_18TensorIteratorBaseEdT_ENKUlvE_clEvENKUlvE_clEvEUlfE_EEvSA_T1_T2_EUlP24curandStatePhilox4_32_10E_ZNS1_27distribution_nullary_kernelIhf7double2S7_SJ_SE_EEvSA_SG_RKT3_T4_EUlifE0_EEvlNS_15PhiloxCudaStateESF_SG_)
        /*134c*/ 	.word	0x00000000


	//----- nvinfo : EIATTR_MIN_STACK_SIZE
	.align		4
.L_876:
        /*1350*/ 	.byte	0x04, 0x12
        /*1352*/ 	.short	(.L_878 - .L_877)
	.align		4
.L_877:
        /*1354*/ 	.word	index@(_ZN2at6native57_GLOBAL__N__cd6b329d_24_DistributionBernoulli_cu_7537a20d43distribution_elementwise_grid_stride_kernelIfLi4EZNS0_9templates4cuda21uniform_and_transformIhfPNS_17CUDAGeneratorImplEZZZNS4_16bernoulli_kernelIS7_EEvRNS_18TensorIteratorBaseEdT_ENKUlvE_clEvENKUlvE_clEvEUlfE_EEvSA_T1_T2_EUlP24curandStatePhilox4_32_10E_ZNS1_27distribution_nullary_kernelIhf7double2S7_SJ_SE_EEvSA_SG_RKT3_T4_EUlifE_EEvlNS_15PhiloxCudaStateESF_SG_)
        /*1358*/ 	.word	0x00000000


	//----- nvinfo : EIATTR_MIN_STACK_SIZE
	.align		4
.L_878:
        /*135c*/ 	.byte	0x04, 0x12
        /*135e*/ 	.short	(.L_880 - .L_879)
	.align		4
.L_879:
        /*1360*/ 	.word	index@(_ZN2at4cuda57_GLOBAL__N__cd6b329d_24_DistributionBernoulli_cu_7537a20d21kernelPointwiseApply2IZNS_6native9templates4cuda28bernoulli_tensor_cuda_kernelIbfEEvRKNS_10TensorBaseES9_NS_15PhiloxCudaStateEEUliRbSB_SB_SB_RKfSD_SD_SD_E_bSC_mLin1ELin1ELi4ELi512ELi2EEEvNS0_6detail10TensorInfoIT0_T2_EENSG_IT1_SI_EESI_T_)
        /*1364*/ 	.word	0x00000000


	//----- nvinfo : EIATTR_MIN_STACK_SIZE
	.align		4
.L_880:
        /*1368*/ 	.byte	0x04, 0x12
        /*136a*/ 	.short	(.L_882 - .L_881)
	.align		4
.L_881:
        /*136c*/ 	.word	index@(_ZN2at4cuda57_GLOBAL__N__cd6b329d_24_DistributionBernoulli_cu_7537a20d21kernelPointwiseApply2IZNS_6native9templates4cuda28bernoulli_tensor_cuda_kernelIbfEEvRKNS_10TensorBaseES9_NS_15PhiloxCudaStateEEUliRbSB_SB_SB_RKfSD_SD_SD_E_bSC_mLi1ELi1ELi4ELi512ELi2EEEvNS0_6detail10TensorInfoIT0_T2_EENSG_IT1_SI_EESI_T_)
        /*1370*/ 	.word	0x00000000


	//----- nvinfo : EIATTR_MIN_STACK_SIZE
	.align		4
.L_882:
        /*1374*/ 	.byte	0x04, 0x12
        /*1376*/ 	.short	(.L_884 - .L_883)
	.align		4
.L_883:
        /*1378*/ 	.word	index@(_ZN2at4cuda57_GLOBAL__N__cd6b329d_24_DistributionBernoulli_cu_7537a20d21kernelPointwiseApply2IZNS_6native9templates4cuda28bernoulli_tensor_cuda_kernelIbfEEvRKNS_10TensorBaseES9_NS_15PhiloxCudaStateEEUliRbSB_SB_SB_RKfSD_SD_SD_E_bSC_jLin1ELin1ELi4ELi512ELi2EEEvNS0_6detail10TensorInfoIT0_T2_EENSG_IT1_SI_EESI_T_)
        /*137c*/ 	.word	0x00000000


	//----- nvinfo : EIATTR_MIN_STACK_SIZE
	.align		4
.L_884:
        /*1380*/ 	.byte	0x04, 0x12
        /*1382*/ 	.short	(.L_886 - .L_885)
	.align		4
.L_885:
        /*1384*/ 	.word	index@(_ZN2at4cuda57_GLOBAL__N__cd6b329d_24_DistributionBernoulli_cu_7537a20d21kernelPointwiseApply2IZNS_6native9templates4cuda28bernoulli_tensor_cuda_kernelIbfEEvRKNS_10TensorBaseES9_NS_15PhiloxCudaStateEEUliRbSB_SB_SB_RKfSD_SD_SD_E_bSC_jLin1ELi2ELi4ELi512ELi2EEEvNS0_6detail10TensorInfoIT0_T2_EENSG_IT1_SI_EESI_T_)
        /*1388*/ 	.word	0x00000000


	//----- nvinfo : EIATTR_MIN_STACK_SIZE
	.align		4
.L_886:
        /*138c*/ 	.byte	0x04, 0x12
        /*138e*/ 	.short	(.L_888 - .L_887)
	.align		4
.L_887:
        /*1390*/ 	.word	index@(_ZN2at4cuda57_GLOBAL__N__cd6b329d_24_DistributionBernoulli_cu_7537a20d21kernelPointwiseApply2IZNS_6native9templates4cuda28bernoulli_tensor_cuda_kernelIbfEEvRKNS_10TensorBaseES9_NS_15PhiloxCudaStateEEUliRbSB_SB_SB_RKfSD_SD_SD_E_bSC_jLin1ELi1ELi4ELi512ELi2EEEvNS0_6detail10TensorInfoIT0_T2_EENSG_IT1_SI_EESI_T_)
        /*1394*/ 	.word	0x00000000


	//----- nvinfo : EIATTR_MIN_STACK_SIZE
	.align		4
.L_888:
        /*1398*/ 	.byte	0x04, 0x12
        /*139a*/ 	.short	(.L_890 - .L_889)
	.align		4
.L_889:
        /*139c*/ 	.word	index@(_ZN2at4cuda57_GLOBAL__N__cd6b329d_24_DistributionBernoulli_cu_7537a20d21kernelPointwiseApply2IZNS_6native9templates4cuda28bernoulli_tensor_cuda_kernelIbfEEvRKNS_10TensorBaseES9_NS_15PhiloxCudaStateEEUliRbSB_SB_SB_RKfSD_SD_SD_E_bSC_jLi2ELin1ELi4ELi512ELi2EEEvNS0_6detail10TensorInfoIT0_T2_EENSG_IT1_SI_EESI_T_)
        /*13a0*/ 	.word	0x00000000


	//----- nvinfo : EIATTR_MIN_STACK_SIZE
	.align		4
.L_890:
        /*13a4*/ 	.byte	0x04, 0x12
        /*13a6*/ 	.short	(.L_892 - .L_891)
	.align		4
.L_891:
        /*13a8*/ 	.word	index@(_ZN2at4cuda57_GLOBAL__N__cd6b329d_24_DistributionBernoulli_cu_7537a20d21kernelPointwiseApply2IZNS_6native9templates4cuda28bernoulli_tensor_cuda_kernelIbfEEvRKNS_10TensorBaseES9_NS_15PhiloxCudaStateEEUliRbSB_SB_SB_RKfSD_SD_SD_E_bSC_jLi2ELi2ELi4ELi512ELi2EEEvNS0_6detail10TensorInfoIT0_T2_EENSG_IT1_SI_EESI_T_)
        /*13ac*/ 	.word	0x00000000


	//----- nvinfo : EIATTR_MIN_STACK_SIZE
	.align		4
.L_892:
        /*13b0*/ 	.byte	0x04, 0x12
        /*13b2*/ 	.short	(.L_894 - .L_893)
	.align		4
.L_893:
        /*13b4*/ 	.word	index@(_ZN2at4cuda57_GLOBAL__N__cd6b329d_24_DistributionBernoulli_cu_7537a20d21kernelPointwiseApply2IZNS_6native9templates4cuda28bernoulli_tensor_cuda_kernelIbfEEvRKNS_10TensorBaseES9_NS_15PhiloxCudaStateEEUliRbSB_SB_SB_RKfSD_SD_SD_E_bSC_jLi2ELi1ELi4ELi512ELi2EEEvNS0_6detail10TensorInfoIT0_T2_EENSG_IT1_SI_EESI_T_)
        /*13b8*/ 	.word	0x00000000


	//----- nvinfo : EIATTR_MIN_STACK_SIZE
	.align		4
.L_894:
        /*13bc*/ 	.byte	0x04, 0x12
        /*13be*/ 	.short	(.L_896 - .L_895)
	.align		4
.L_895:
        /*13c0*/ 	.word	index@(_ZN2at4cuda57_GLOBAL__N__cd6b329d_24_DistributionBernoulli_cu_7537a20d21kernelPointwiseApply2IZNS_6native9templates4cuda28bernoulli_tensor_cuda_kernelIbfEEvRKNS_10TensorBaseES9_NS_15PhiloxCudaStateEEUliRbSB_SB_SB_RKfSD_SD_SD_E_bSC_jLi1ELin1ELi4ELi512ELi2EEEvNS0_6detail10TensorInfoIT0_T2_EENSG_IT1_SI_EESI_T_)
        /*13c4*/ 	.word	0x00000000


	//----- nvinfo : EIATTR_MIN_STACK_SIZE
	.align		4
.L_896:
        /*13c8*/ 	.byte	0x04, 0x12
        /*13ca*/ 	.short	(.L_898 - .L_897)
	.align		4
.L_897:
        /*13cc*/ 	.word	index@(_ZN2at4cuda57_GLOBAL__N__cd6b329d_24_DistributionBernoulli_cu_7537a20d21kernelPointwiseApply2IZNS_6native9templates4cuda28bernoulli_tensor_cuda_kernelIbfEEvRKNS_10TensorBaseES9_NS_15PhiloxCudaStateEEUliRbSB_SB_SB_RKfSD_SD_SD_E_bSC_jLi1ELi2ELi4ELi512ELi2EEEvNS0_6detail10TensorInfoIT0_T2_EENSG_IT1_SI_EESI_T_)
        /*13d0*/ 	.word	0x00000000


	//----- nvinfo : EIATTR_MIN_STACK_SIZE
	.align		4
.L_898:
        /*13d4*/ 	.byte	0x04, 0x12
        /*13d6*/ 	.short	(.L_900 - .L_899)
	.align		4
.L_899:
        /*13d8*/ 	.word	index@(_ZN2at4cuda57_GLOBAL__N__cd6b329d_24_DistributionBernoulli_cu_7537a20d21kernelPointwiseApply2IZNS_6native9templates4cuda28bernoulli_tensor_cuda_kernelIbfEEvRKNS_10TensorBaseES9_NS_15PhiloxCudaStateEEUliRbSB_SB_SB_RKfSD_SD_SD_E_bSC_jLi1ELi1ELi4ELi512ELi2EEEvNS0_6detail10TensorInfoIT0_T2_EENSG_IT1_SI_EESI_T_)
        /*13dc*/ 	.word	0x00000000


	//----- nvinfo : EIATTR_MIN_STACK_SIZE
	.align		4
.L_900:
        /*13e0*/ 	.byte	0x04, 0x12
        /*13e2*/ 	.short	(.L_902 - .L_901)
	.align		4
.L_901:
        /*13e4*/ 	.word	index@(_ZN2at4cuda57_GLOBAL__N__cd6b329d_24_DistributionBernoulli_cu_7537a20d21kernelPointwiseApply2IZNS_6native9templates4cuda28bernoulli_tensor_cuda_kernelIN3c108BFloat16EfEEvRKNS_10TensorBaseESB_NS_15PhiloxCudaStateEEUliRS8_SD_SD_SD_RKfSF_SF_SF_E_S8_SE_mLin1ELin1ELi4ELi512ELi2EEEvNS0_6detail10TensorInfoIT0_T2_EENSI_IT1_SK_EESK_T_)
        /*13e8*/ 	.word	0x00000000


	//----- nvinfo : EIATTR_MIN_STACK_SIZE
	.align		4
.L_902:
        /*13ec*/ 	.byte	0x04, 0x12
        /*13ee*/ 	.short	(.L_904 - .L_903)
	.align		4
.L_903:
        /*13f0*/ 	.word	index@(_ZN2at4cuda57_GLOBAL__N__cd6b329d_24_DistributionBernoulli_cu_7537a20d21kernelPointwiseApply2IZNS_6native9templates4cuda28bernoulli_tensor_cuda_kernelIN3c108BFloat16EfEEvRKNS_10TensorBaseESB_NS_15PhiloxCudaStateEEUliRS8_SD_SD_SD_RKfSF_SF_SF_E_S8_SE_mLi1ELi1ELi4ELi512ELi2EEEvNS0_6detail10TensorInfoIT0_T2_EENSI_IT1_SK_EESK_T_)
        /*13f4*/ 	.word	0x00000000


	//----- nvinfo : EIATTR_MIN_STACK_SIZE
	.align		4
.L_904:
        /*13f8*/ 	.byte	0x04, 0x12
        /*13fa*/ 	.short	(.L_906 - .L_905)
	.align		4
.L_905:
        /*13fc*/ 	.word	index@(_ZN2at4cuda57_GLOBAL__N__cd6b329d_24_DistributionBernoulli_cu_7537a20d21kernelPointwiseApply2IZNS_6native9templates4cuda28bernoulli_tensor_cuda_kernelIN3c108BFloat16EfEEvRKNS_10TensorBaseESB_NS_15PhiloxCudaStateEEUliRS8_SD_SD_SD_RKfSF_SF_SF_E_S8_SE_jLin1ELin1ELi4ELi512ELi2EEEvNS0_6detail10TensorInfoIT0_T2_EENSI_IT1_SK_EESK_T_)
        /*1400*/ 	.word	0x00000000


	//----- nvinfo : EIATTR_MIN_STACK_SIZE
	.align		4
.L_906:
        /*1404*/ 	.byte	0x04, 0x12
        /*1406*/ 	.short	(.L_908 - .L_907)
	.align		4
.L_907:
        /*1408*/ 	.word	index@(_ZN2at4cuda57_GLOBAL__N__cd6b329d_24_DistributionBernoulli_cu_7537a20d21kernelPointwiseApply2IZNS_6native9templates4cuda28bernoulli_tensor_cuda_kernelIN3c108BFloat16EfEEvRKNS_10TensorBaseESB_NS_15PhiloxCudaStateEEUliRS8_SD_SD_SD_RKfSF_SF_SF_E_S8_SE_jLin1ELi2ELi4ELi512ELi2EEEvNS0_6detail10TensorInfoIT0_T2_EENSI_IT1_SK_EESK_T_)
        /*140c*/ 	.word	0x00000000


	//----- nvinfo : EIATTR_MIN_STACK_SIZE
	.align		4
.L_908:
        /*1410*/ 	.byte	0x04, 0x12
        /*1412*/ 	.short	(.L_910 - .L_909)
	.align		4
.L_909:
        /*1414*/ 	.word	index@(_ZN2at4cuda57_GLOBAL__N__cd6b329d_24_DistributionBernoulli_cu_7537a20d21kernelPointwiseApply2IZNS_6native9templates4cuda28bernoulli_tensor_cuda_kernelIN3c108BFloat16EfEEvRKNS_10TensorBaseESB_NS_15PhiloxCudaStateEEUliRS8_SD_SD_SD_RKfSF_SF_SF_E_S8_SE_jLin1ELi1ELi4ELi512ELi2EEEvNS0_6detail10TensorInfoIT0_T2_EENSI_IT1_SK_EESK_T_)
        /*1418*/ 	.word	0x00000000


	//----- nvinfo : EIATTR_MIN_STACK_SIZE
	.align		4
.L_910:
        /*141c*/ 	.byte	0x04, 0x12
        /*141e*/ 	.short	(.L_912 - .L_911)
	.align		4
.L_911:
        /*1420*/ 	.word	index@(_ZN2at4cuda57_GLOBAL__N__cd6b329d_24_DistributionBernoulli_cu_7537a20d21kernelPointwiseApply2IZNS_6native9templates4cuda28bernoulli_tensor_cuda_kernelIN3c108BFloat16EfEEvRKNS_10TensorBaseESB_NS_15PhiloxCudaStateEEUliRS8_SD_SD_SD_RKfSF_SF_SF_E_S8_SE_jLi2ELin1ELi4ELi512ELi2EEEvNS0_6detail10TensorInfoIT0_T2_EENSI_IT1_SK_EESK_T_)
        /*1424*/ 	.word	0x00000000


	//----- nvinfo : EIATTR_MIN_STACK_SIZE
	.align		4
.L_912:
        /*1428*/ 	.byte	0x04, 0x12
        /*142a*/ 	.short	(.L_914 - .L_913)
	.align		4
.L_913:
        /*142c*/ 	.word	index@(_ZN2at4cuda57_GLOBAL__N__cd6b329d_24_DistributionBernoulli_cu_7537a20d21kernelPointwiseApply2IZNS_6native9templates4cuda28bernoulli_tensor_cuda_kernelIN3c108BFloat16EfEEvRKNS_10TensorBaseESB_NS_15PhiloxCudaStateEEUliRS8_SD_SD_SD_RKfSF_SF_SF_E_S8_SE_jLi2ELi2ELi4ELi512ELi2EEEvNS0_6detail10TensorInfoIT0_T2_EENSI_IT1_SK_EESK_T_)
        /*1430*/ 	.word	0x00000000


	//----- nvinfo : EIATTR_MIN_STACK_SIZE
	.align		4
.L_914:
        /*1434*/ 	.byte	0x04, 0x12
        /*1436*/ 	.short	(.L_916 - .L_915)
	.align		4
.L_915:
        /*1438*/ 	.word	index@(_ZN2at4cuda57_GLOBAL__N__cd6b329d_24_DistributionBernoulli_cu_7537a20d21kernelPointwiseApply2IZNS_6native9templates4cuda28bernoulli_tensor_cuda_kernelIN3c108BFloat16EfEEvRKNS_10TensorBaseESB_NS_15PhiloxCudaStateEEUliRS8_SD_SD_SD_RKfSF_SF_SF_E_S8_SE_jLi2ELi1ELi4ELi512ELi2EEEvNS0_6detail10TensorInfoIT0_T2_EENSI_IT1_SK_EESK_T_)
        /*143c*/ 	.word	0x00000000


	//----- nvinfo : EIATTR_MIN_STACK_SIZE
	.align		4
.L_916:
        /*1440*/ 	.byte	0x04, 0x12
        /*1442*/ 	.short	(.L_918 - .L_917)
	.align		4
.L_917:
        /*1444*/ 	.word	index@(_ZN2at4cuda57_GLOBAL__N__cd6b329d_24_DistributionBernoulli_cu_7537a20d21kernelPointwiseApply2IZNS_6native9templates4cuda28bernoulli_tensor_cuda_kernelIN3c108BFloat16EfEEvRKNS_10TensorBaseESB_NS_15PhiloxCudaStateEEUliRS8_SD_SD_SD_RKfSF_SF_SF_E_S8_SE_jLi1ELin1ELi4ELi512ELi2EEEvNS0_6detail10TensorInfoIT0_T2_EENSI_IT1_SK_EESK_T_)
        /*1448*/ 	.word	0x00000000


	//----- nvinfo : EIATTR_MIN_STACK_SIZE
	.align		4
.L_918:
        /*144c*/ 	.byte	0x04, 0x12
        /*144e*/ 	.short	(.L_920 - .L_919)
	.align		4
.L_919:
        /*1450*/ 	.word	index@(_ZN2at4cuda57_GLOBAL__N__cd6b329d_24_DistributionBernoulli_cu_7537a20d21kernelPointwiseApply2IZNS_6native9templates4cuda28bernoulli_tensor_cuda_kernelIN3c108BFloat16EfEEvRKNS_10TensorBaseESB_NS_15PhiloxCudaStateEEUliRS8_SD_SD_SD_RKfSF_SF_SF_E_S8_SE_jLi1ELi2ELi4ELi512ELi2EEEvNS0_6detail10TensorInfoIT0_T2_EENSI_IT1_SK_EESK_T_)
        /*1454*/ 	.word	0x00000000


	//----- nvinfo : EIATTR_MIN_STACK_SIZE
	.align		4
.L_920:
        /*1458*/ 	.byte	0x04, 0x12
        /*145a*/ 	.short	(.L_922 - .L_921)
	.align		4
.L_921:
        /*145c*/ 	.word	index@(_ZN2at4cuda57_GLOBAL__N__cd6b329d_24_DistributionBernoulli_cu_7537a20d21kernelPointwiseApply2IZNS_6native9templates4cuda28bernoulli_tensor_cuda_kernelIN3c108BFloat16EfEEvRKNS_10TensorBaseESB_NS_15PhiloxCudaStateEEUliRS8_SD_SD_SD_RKfSF_SF_SF_E_S8_SE_jLi1ELi1ELi4ELi512ELi2EEEvNS0_6detail10TensorInfoIT0_T2_EENSI_IT1_SK_EESK_T_)
        /*1460*/ 	.word	0x00000000


	//----- nvinfo : EIATTR_MIN_STACK_SIZE
	.align		4
.L_922:
        /*1464*/ 	.byte	0x04, 0x12
        /*1466*/ 	.short	(.L_924 - .L_923)
	.align		4
.L_923:
        /*1468*/ 	.word	index@(_ZN2at4cuda57_GLOBAL__N__cd6b329d_24_DistributionBernoulli_cu_7537a20d21kernelPointwiseApply2IZNS_6native9templates4cuda28bernoulli_tensor_cuda_kernelIN3c104HalfEfEEvRKNS_10TensorBaseESB_NS_15PhiloxCudaStateEEUliRS8_SD_SD_SD_RKfSF_SF_SF_E_S8_SE_mLin1ELin1ELi4ELi512ELi2EEEvNS0_6detail10TensorInfoIT0_T2_EENSI_IT1_SK_EESK_T_)
        /*146c*/ 	.word	0x00000000


	//----- nvinfo : EIATTR_MIN_STACK_SIZE
	.align		4
.L_924:
        /*1470*/ 	.byte	0x04, 0x12
        /*1472*/ 	.short	(.L_926 - .L_925)
	.align		4
.L_925:
        /*1474*/ 	.word	index@(_ZN2at4cuda57_GLOBAL__N__cd6b329d_24_DistributionBernoulli_cu_7537a20d21kernelPointwiseApply2IZNS_6native9templates4cuda28bernoulli_tensor_cuda_kernelIN3c104HalfEfEEvRKNS_10TensorBaseESB_NS_15PhiloxCudaStateEEUliRS8_SD_SD_SD_RKfSF_SF_SF_E_S8_SE_mLi1ELi1ELi4ELi512ELi2EEEvNS0_6detail10TensorInfoIT0_T2_EENSI_IT1_SK_EESK_T_)
        /*1478*/ 	.word	0x00000000


	//----- nvinfo : EIATTR_MIN_STACK_SIZE
	.align		4
.L_926:
        /*147c*/ 	.byte	0x04, 0x12
        /*147e*/ 	.short	(.L_928 - .L_927)
	.align		4
.L_927:
        /*1480*/ 	.word	index@(_ZN2at4cuda57_GLOBAL__N__cd6b329d_24_DistributionBernoulli_cu_7537a20d21kernelPointwiseApply2IZNS_6native9templates4cuda28bernoulli_tensor_cuda_kernelIN3c104HalfEfEEvRKNS_10TensorBaseESB_NS_15PhiloxCudaStateEEUliRS8_SD_SD_SD_RKfSF_SF_SF_E_S8_SE_jLin1ELin1ELi4ELi512ELi2EEEvNS0_6detail10TensorInfoIT0_T2_EENSI_IT1_SK_EESK_T_)
        /*1484*/ 	.word	0x00000000


	//----- nvinfo : EIATTR_MIN_STACK_SIZE
	.align		4
.L_928:
        /*1488*/ 	.byte	0x04, 0x12
        /*148a*/ 	.short	(.L_930 - .L_929)
	.align		4
.L_929:
        /*148c*/ 	.word	index@(_ZN2at4cuda57_GLOBAL__N__cd6b329d_24_DistributionBernoulli_cu_7537a20d21kernelPointwiseApply2IZNS_6native9templates4cuda28bernoulli_tensor_cuda_kernelIN3c104HalfEfEEvRKNS_10TensorBaseESB_NS_15PhiloxCudaStateEEUliRS8_SD_SD_SD_RKfSF_SF_SF_E_S8_SE_jLin1ELi2ELi4ELi512ELi2EEEvNS0_6detail10TensorInfoIT0_T2_EENSI_IT1_SK_EESK_T_)
        /*1490*/ 	.word	0x00000000


	//----- nvinfo : EIATTR_MIN_STACK_SIZE
	.align		4
.L_930:
        /*1494*/ 	.byte	0x04, 0x12
        /*1496*/ 	.short	(.L_932 - .L_931)
	.align		4
.L_931:
        /*1498*/ 	.word	index@(_ZN2at4cuda57_GLOBAL__N__cd6b329d_24_DistributionBernoulli_cu_7537a20d21kernelPointwiseApply2IZNS_6native9templates4cuda28bernoulli_tensor_cuda_kernelIN3c104HalfEfEEvRKNS_10TensorBaseESB_NS_15PhiloxCudaStateEEUliRS8_SD_SD_SD_RKfSF_SF_SF_E_S8_SE_jLin1ELi1ELi4ELi512ELi2EEEvNS0_6detail10TensorInfoIT0_T2_EENSI_IT1_SK_EESK_T_)
        /*149c*/ 	.word	0x00000000


	//----- nvinfo : EIATTR_MIN_STACK_SIZE
	.align		4
.L_932:
        /*14a0*/ 	.byte	0x04, 0x12
        /*14a2*/ 	.short	(.L_934 - .L_933)
	.align		4
.L_933:
        /*14a4*/ 	.word	index@(_ZN2at4cuda57_GLOBAL__N__cd6b329d_24_DistributionBernoulli_cu_7537a20d21kernelPointwiseApply2IZNS_6native9templates4cuda28bernoulli_tensor_cuda_kernelIN3c104HalfEfEEvRKNS_10TensorBaseESB_NS_15PhiloxCudaStateEEUliRS8_SD_SD_SD_RKfSF_SF_SF_E_S8_SE_jLi2ELin1ELi4ELi512ELi2EEEvNS0_6detail10TensorInfoIT0_T2_EENSI_IT1_SK_EESK_T_)
        /*14a8*/ 	.word	0x00000000


	//----- nvinfo : EIATTR_MIN_STACK_SIZE
	.align		4
.L_934:
        /*14ac*/ 	.byte	0x04, 0x12
        /*14ae*/ 	.short	(.L_936 - .L_935)
	.align		4
.L_935:
        /*14b0*/ 	.word	index@(_ZN2at4cuda57_GLOBAL__N__cd6b329d_24_DistributionBernoulli_cu_7537a20d21kernelPointwiseApply2IZNS_6native9templates4cuda28bernoulli_tensor_cuda_kernelIN3c104HalfEfEEvRKNS_10TensorBaseESB_NS_15PhiloxCudaStateEEUliRS8_SD_SD_SD_RKfSF_SF_SF_E_S8_SE_jLi2ELi2ELi4ELi512ELi2EEEvNS0_6detail10TensorInfoIT0_T2_EENSI_IT1_SK_EESK_T_)
        /*14b4*/ 	.word	0x00000000


	//----- nvinfo : EIATTR_MIN_STACK_SIZE
	.align		4
.L_936:
        /*14b8*/ 	.byte	0x04, 0x12
        /*14ba*/ 	.short	(.L_938 - .L_937)
	.align		4
.L_937:
        /*14bc*/ 	.word	index@(_ZN2at4cuda57_GLOBAL__N__cd6b329d_24_DistributionBernoulli_cu_7537a20d21kernelPointwiseApply2IZNS_6native9templates4cuda28bernoulli_tensor_cuda_kernelIN3c104HalfEfEEvRKNS_10TensorBaseESB_NS_15PhiloxCudaStateEEUliRS8_SD_SD_SD_RKfSF_SF_SF_E_S8_SE_jLi2ELi1ELi4ELi512ELi2EEEvNS0_6detail10TensorInfoIT0_T2_EENSI_IT1_SK_EESK_T_)
        /*14c0*/ 	.word	0x00000000


	//----- nvinfo : EIATTR_MIN_STACK_SIZE
	.align		4
.L_938:
        /*14c4*/ 	.byte	0x04, 0x12
        /*14c6*/ 	.short	(.L_940 - .L_939)
	.align		4
.L_939:
        /*14c8*/ 	.word	index@(_ZN2at4cuda57_GLOBAL__N__cd6b329d_24_DistributionBernoulli_cu_7537a20d21kernelPointwiseApply2IZNS_6native9templates4cuda28bernoulli_tensor_cuda_kernelIN3c104HalfEfEEvRKNS_10TensorBaseESB_NS_15PhiloxCudaStateEEUliRS8_SD_SD_SD_RKfSF_SF_SF_E_S8_SE_jLi1ELin1ELi4ELi512ELi2EEEvNS0_6detail10TensorInfoIT0_T2_EENSI_IT1_SK_EESK_T_)
        /*14cc*/ 	.word	0x00000000


	//----- nvinfo : EIATTR_MIN_STACK_SIZE
	.align		4
.L_940:
        /*14d0*/ 	.byte	0x04, 0x12
        /*14d2*/ 	.short	(.L_942 - .L_941)
	.align		4
.L_941:
        /*14d4*/ 	.word	index@(_ZN2at4cuda57_GLOBAL__N__cd6b329d_24_DistributionBernoulli_cu_7537a20d21kernelPointwiseApply2IZNS_6native9templates4cuda28bernoulli_tensor_cuda_kernelIN3c104HalfEfEEvRKNS_10TensorBaseESB_NS_15PhiloxCudaStateEEUliRS8_SD_SD_SD_RKfSF_SF_SF_E_S8_SE_jLi1ELi2ELi4ELi512ELi2EEEvNS0_6detail10TensorInfoIT0_T2_EENSI_IT1_SK_EESK_T_)
        /*14d8*/ 	.word	0x00000000


	//----- nvinfo : EIATTR_MIN_STACK_SIZE
	.align		4
.L_942:
        /*14dc*/ 	.byte	0x04, 0x12
        /*14de*/ 	.short	(.L_944 - .L_943)
	.align		4
.L_943:
        /*14e0*/ 	.word	index@(_ZN2at4cuda57_GLOBAL__N__cd6b329d_24_DistributionBernoulli_cu_7537a20d21kernelPointwiseApply2IZNS_6native9templates4cuda28bernoulli_tensor_cuda_kernelIN3c104HalfEfEEvRKNS_10TensorBaseESB_NS_15PhiloxCudaStateEEUliRS8_SD_SD_SD_RKfSF_SF_SF_E_S8_SE_jLi1ELi1ELi4ELi512ELi2EEEvNS0_6detail10TensorInfoIT0_T2_EENSI_IT1_SK_EESK_T_)
        /*14e4*/ 	.word	0x00000000


	//----- nvinfo : EIATTR_MIN_STACK_SIZE
	.align		4
.L_944:
        /*14e8*/ 	.byte	0x04, 0x12
        /*14ea*/ 	.short	(.L_946 - .L_945)
	.align		4
.L_945:
        /*14ec*/ 	.word	index@(_ZN2at4cuda57_GLOBAL__N__cd6b329d_24_DistributionBernoulli_cu_7537a20d21kernelPointwiseApply2IZNS_6native9templates4cuda28bernoulli_tensor_cuda_kernelIffEEvRKNS_10TensorBaseES9_NS_15PhiloxCudaStateEEUliRfSB_SB_SB_RKfSD_SD_SD_E_fSC_mLin1ELin1ELi4ELi512ELi2EEEvNS0_6detail10TensorInfoIT0_T2_EENSG_IT1_SI_EESI_T_)
        /*14f0*/ 	.word	0x00000000


	//----- nvinfo : EIATTR_MIN_STACK_SIZE
	.align		4
.L_946:
        /*14f4*/ 	.byte	0x04, 0x12
        /*14f6*/ 	.short	(.L_948 - .L_947)
	.align		4
.L_947:
        /*14f8*/ 	.word	index@(_ZN2at4cuda57_GLOBAL__N__cd6b329d_24_DistributionBernoulli_cu_7537a20d21kernelPointwiseApply2IZNS_6native9templates4cuda28bernoulli_tensor_cuda_kernelIffEEvRKNS_10TensorBaseES9_NS_15PhiloxCudaStateEEUliRfSB_SB_SB_RKfSD_SD_SD_E_fSC_mLi1ELi1ELi4ELi512ELi2EEEvNS0_6detail10TensorInfoIT0_T2_EENSG_IT1_SI_EESI_T_)
        /*14fc*/ 	.word	0x00000000


	//----- nvinfo : EIATTR_MIN_STACK_SIZE
	.align		4
.L_948:
        /*1500*/ 	.byte	0x04, 0x12
        /*1502*/ 	.short	(.L_950 - .L_949)
	.align		4
.L_949:
        /*1504*/ 	.word	index@(_ZN2at4cuda57_GLOBAL__N__cd6b329d_24_DistributionBernoulli_cu_7537a20d21kernelPointwiseApply2IZNS_6native9templates4cuda28bernoulli_tensor_cuda_kernelIffEEvRKNS_10TensorBaseES9_NS_15PhiloxCudaStateEEUliRfSB_SB_SB_RKfSD_SD_SD_E_fSC_jLin1ELin1ELi4ELi512ELi2EEEvNS0_6detail10TensorInfoIT0_T2_EENSG_IT1_SI_EESI_T_)
        /*1508*/ 	.word	0x00000000


	//----- nvinfo : EIATTR_MIN_STACK_SIZE
	.align		4
.L_950:
        /*150c*/ 	.byte	0x04, 0x12
        /*150e*/ 	.short	(.L_952 - .L_951)
	.align		4
.L_951:
        /*1510*/ 	.word	index@(_ZN2at4cuda57_GLOBAL__N__cd6b329d_24_DistributionBernoulli_cu_7537a20d21kernelPointwiseApply2IZNS_6native9templates4cuda28bernoulli_tensor_cuda_kernelIffEEvRKNS_10TensorBaseES9_NS_15PhiloxCudaStateEEUliRfSB_SB_SB_RKfSD_SD_SD_E_fSC_jLin1ELi2ELi4ELi512ELi2EEEvNS0_6detail10TensorInfoIT0_T2_EENSG_IT1_SI_EESI_T_)
        /*1514*/ 	.word	0x00000000


	//----- nvinfo : EIATTR_MIN_STACK_SIZE
	.align		4
.L_952:
        /*1518*/ 	.byte	0x04, 0x12
        /*151a*/ 	.short	(.L_954 - .L_953)
	.align		4
.L_953:
        /*151c*/ 	.word	index@(_ZN2at4cuda57_GLOBAL__N__cd6b329d_24_DistributionBernoulli_cu_7537a20d21kernelPointwiseApply2IZNS_6native9templates4cuda28bernoulli_tensor_cuda_kernelIffEEvRKNS_10TensorBaseES9_NS_15PhiloxCudaStateEEUliRfSB_SB_SB_RKfSD_SD_SD_E_fSC_jLin1ELi1ELi4ELi512ELi2EEEvNS0_6detail10TensorInfoIT0_T2_EENSG_IT1_SI_EESI_T_)
        /*1520*/ 	.word	0x00000000


	//----- nvinfo : EIATTR_MIN_STACK_SIZE
	.align		4
.L_954:
        /*1524*/ 	.byte	0x04, 0x12
        /*1526*/ 	.short	(.L_956 - .L_955)
	.align		4
.L_955:
        /*1528*/ 	.word	index@(_ZN2at4cuda57_GLOBAL__N__cd6b329d_24_DistributionBernoulli_cu_7537a20d21kernelPointwiseApply2IZNS_6native9templates4cuda28bernoulli_tensor_cuda_kernelIffEEvRKNS_10TensorBaseES9_NS_15PhiloxCudaStateEEUliRfSB_SB_SB_RKfSD_SD_SD_E_fSC_jLi2ELin1ELi4ELi512ELi2EEEvNS0_6detail10TensorInfoIT0_T2_EENSG_IT1_SI_EESI_T_)
        /*152c*/ 	.word	0x00000000


	//----- nvinfo : EIATTR_MIN_STACK_SIZE
	.align		4
.L_956:
        /*1530*/ 	.byte	0x04, 0x12
        /*1532*/ 	.short	(.L_958 - .L_957)
	.align		4
.L_957:
        /*1534*/ 	.word	index@(_ZN2at4cuda57_GLOBAL__N__cd6b329d_24_DistributionBernoulli_cu_7537a20d21kernelPointwiseApply2IZNS_6native9templates4cuda28bernoulli_tensor_cuda_kernelIffEEvRKNS_10TensorBaseES9_NS_15PhiloxCudaStateEEUliRfSB_SB_SB_RKfSD_SD_SD_E_fSC_jLi2ELi2ELi4ELi512ELi2EEEvNS0_6detail10TensorInfoIT0_T2_EENSG_IT1_SI_EESI_T_)
        /*1538*/ 	.word	0x00000000


	//----- nvinfo : EIATTR_MIN_STACK_SIZE
	.align		4
.L_958:
        /*153c*/ 	.byte	0x04, 0x12
        /*153e*/ 	.short	(.L_960 - .L_959)
	.align		4
.L_959:
        /*1540*/ 	.word	index@(_ZN2at4cuda57_GLOBAL__N__cd6b329d_24_DistributionBernoulli_cu_7537a20d21kernelPointwiseApply2IZNS_6native9templates4cuda28bernoulli_tensor_cuda_kernelIffEEvRKNS_10TensorBaseES9_NS_15PhiloxCudaStateEEUliRfSB_SB_SB_RKfSD_SD_SD_E_fSC_jLi2ELi1ELi4ELi512ELi2EEEvNS0_6detail10TensorInfoIT0_T2_EENSG_IT1_SI_EESI_T_)
        /*1544*/ 	.word	0x00000000


	//----- nvinfo : EIATTR_MIN_STACK_SIZE
	.align		4
.L_960:
        /*1548*/ 	.byte	0x04, 0x12
        /*154a*/ 	.short	(.L_962 - .L_961)
	.align		4
.L_961:
        /*154c*/ 	.word	index@(_ZN2at4cuda57_GLOBAL__N__cd6b329d_24_DistributionBernoulli_cu_7537a20d21kernelPointwiseApply2IZNS_6native9templates4cuda28bernoulli_tensor_cuda_kernelIffEEvRKNS_10TensorBaseES9_NS_15PhiloxCudaStateEEUliRfSB_SB_SB_RKfSD_SD_SD_E_fSC_jLi1ELin1ELi4ELi512ELi2EEEvNS0_6detail10TensorInfoIT0_T2_EENSG_IT1_SI_EESI_T_)
        /*1550*/ 	.word	0x00000000


	//----- nvinfo : EIATTR_MIN_STACK_SIZE
	.align		4
.L_962:
        /*1554*/ 	.byte	0x04, 0x12
        /*1556*/ 	.short	(.L_964 - .L_963)
	.align		4
.L_963:
        /*1558*/ 	.word	index@(_ZN2at4cuda57_GLOBAL__N__cd6b329d_24_DistributionBernoulli_cu_7537a20d21kernelPointwiseApply2IZNS_6native9templates4cuda28bernoulli_tensor_cuda_kernelIffEEvRKNS_10TensorBaseES9_NS_15PhiloxCudaStateEEUliRfSB_SB_SB_RKfSD_SD_SD_E_fSC_jLi1ELi2ELi4ELi512ELi2EEEvNS0_6detail10TensorInfoIT0_T2_EENSG_IT1_SI_EESI_T_)
        /*155c*/ 	.word	0x00000000


	//----- nvinfo : EIATTR_MIN_STACK_SIZE
	.align		4
.L_964:
        /*1560*/ 	.byte	0x04, 0x12
        /*1562*/ 	.short	(.L_966 - .L_965)
	.align		4
.L_965:
        /*1564*/ 	.word	index@(_ZN2at4cuda57_GLOBAL__N__cd6b329d_24_DistributionBernoulli_cu_7537a20d21kernelPointwiseApply2IZNS_6native9templates4cuda28bernoulli_tensor_cuda_kernelIffEEvRKNS_10TensorBaseES9_NS_15PhiloxCudaStateEEUliRfSB_SB_SB_RKfSD_SD_SD_E_fSC_jLi1ELi1ELi4ELi512ELi2EEEvNS0_6detail10TensorInfoIT0_T2_EENSG_IT1_SI_EESI_T_)
        /*1568*/ 	.word	0x00000000


	//----- nvinfo : EIATTR_MIN_STACK_SIZE
	.align		4
.L_966:
        /*156c*/ 	.byte	0x04, 0x12
        /*156e*/ 	.short	(.L_968 - .L_967)
	.align		4
.L_967:
        /*1570*/ 	.word	index@(_ZN2at4cuda57_GLOBAL__N__cd6b329d_24_DistributionBernoulli_cu_7537a20d21kernelPointwiseApply2IZNS_6native9templates4cuda28bernoulli_tensor_cuda_kernelIdfEEvRKNS_10TensorBaseES9_NS_15PhiloxCudaStateEEUliRdSB_SB_SB_RKfSD_SD_SD_E_dSC_mLin1ELin1ELi4ELi512ELi2EEEvNS0_6detail10TensorInfoIT0_T2_EENSG_IT1_SI_EESI_T_)
        /*1574*/ 	.word	0x00000000


	//----- nvinfo : EIATTR_MIN_STACK_SIZE
	.align		4
.L_968:
        /*1578*/ 	.byte	0x04, 0x12
        /*157a*/ 	.short	(.L_970 - .L_969)
	.align		4
.L_969:
        /*157c*/ 	.word	index@(_ZN2at4cuda57_GLOBAL__N__cd6b329d_24_DistributionBernoulli_cu_7537a20d21kernelPointwiseApply2IZNS_6native9templates4cuda28bernoulli_tensor_cuda_kernelIdfEEvRKNS_10TensorBaseES9_NS_15PhiloxCudaStateEEUliRdSB_SB_SB_RKfSD_SD_SD_E_dSC_mLi1ELi1ELi4ELi512ELi2EEEvNS0_6detail10TensorInfoIT0_T2_EENSG_IT1_SI_EESI_T_)
        /*1580*/ 	.word	0x00000000


	//----- nvinfo : EIATTR_MIN_STACK_SIZE
	.align		4
.L_970:
        /*1584*/ 	.byte	0x04, 0x12
        /*1586*/ 	.short	(.L_972 - .L_971)
	.align		4
.L_971:
        /*1588*/ 	.word	index@(_ZN2at4cuda57_GLOBAL__N__cd6b329d_24_DistributionBernoulli_cu_7537a20d21kernelPointwiseApply2IZNS_6native9templates4cuda28bernoulli_tensor_cuda_kernelIdfEEvRKNS_10TensorBaseES9_NS_15PhiloxCudaStateEEUliRdSB_SB_SB_RKfSD_SD_SD_E_dSC_jLin1ELin1ELi4ELi512ELi2EEEvNS0_6detail10TensorInfoIT0_T2_EENSG_IT1_SI_EESI_T_)
        /*158c*/ 	.word	0x00000000


	//----- nvinfo : EIATTR_MIN_STACK_SIZE
	.align		4
.L_972:
        /*1590*/ 	.byte	0x04, 0x12
        /*1592*/ 	.short	(.L_974 - .L_973)
	.align		4
.L_973:
        /*1594*/ 	.word	index@(_ZN2at4cuda57_GLOBAL__N__cd6b329d_24_DistributionBernoulli_cu_7537a20d21kernelPointwiseApply2IZNS_6native9templates4cuda28bernoulli_tensor_cuda_kernelIdfEEvRKNS_10TensorBaseES9_NS_15PhiloxCudaStateEEUliRdSB_SB_SB_RKfSD_SD_SD_E_dSC_jLin1ELi2ELi4ELi512ELi2EEEvNS0_6detail10TensorInfoIT0_T2_EENSG_IT1_SI_EESI_T_)
        /*1598*/ 	.word	0x00000000


	//----- nvinfo : EIATTR_MIN_STACK_SIZE
	.align		4
.L_974:
        /*159c*/ 	.byte	0x04, 0x12
        /*159e*/ 	.short	(.L_976 - .L_975)
	.align		4
.L_975:
        /*15a0*/ 	.word	index@(_ZN2at4cuda57_GLOBAL__N__cd6b329d_24_DistributionBernoulli_cu_7537a20d21kernelPointwiseApply2IZNS_6native9templates4cuda28bernoulli_tensor_cuda_kernelIdfEEvRKNS_10TensorBaseES9_NS_15PhiloxCudaStateEEUliRdSB_SB_SB_RKfSD_SD_SD_E_dSC_jLin1ELi1ELi4ELi512ELi2EEEvNS0_6detail10TensorInfoIT0_T2_EENSG_IT1_SI_EESI_T_)
        /*15a4*/ 	.word	0x00000000


	//----- nvinfo : EIATTR_MIN_STACK_SIZE
	.align		4
.L_976:
        /*15a8*/ 	.byte	0x04, 0x12
        /*15aa*/ 	.short	(.L_978 - .L_977)
	.align		4
.L_977:
        /*15ac*/ 	.word	index@(_ZN2at4cuda57_GLOBAL__N__cd6b329d_24_DistributionBernoulli_cu_7537a20d21kernelPointwiseApply2IZNS_6native9templates4cuda28bernoulli_tensor_cuda_kernelIdfEEvRKNS_10TensorBaseES9_NS_15PhiloxCudaStateEEUliRdSB_SB_SB_RKfSD_SD_SD_E_dSC_jLi2ELin1ELi4ELi512ELi2EEEvNS0_6detail10TensorInfoIT0_T2_EENSG_IT1_SI_EESI_T_)
        /*15b0*/ 	.word	0x00000000


	//----- nvinfo : EIATTR_MIN_STACK_SIZE
	.align		4
.L_978:
        /*15b4*/ 	.byte	0x04, 0x12
        /*15b6*/ 	.short	(.L_980 - .L_979)
	.align		4
.L_979:
        /*15b8*/ 	.word	index@(_ZN2at4cuda57_GLOBAL__N__cd6b329d_24_DistributionBernoulli_cu_7537a20d21kernelPointwiseApply2IZNS_6native9templates4cuda28bernoulli_tensor_cuda_kernelIdfEEvRKNS_10TensorBaseES9_NS_15PhiloxCudaStateEEUliRdSB_SB_SB_RKfSD_SD_SD_E_dSC_jLi2ELi2ELi4ELi512ELi2EEEvNS0_6detail10TensorInfoIT0_T2_EENSG_IT1_SI_EESI_T_)
        /*15bc*/ 	.word	0x00000000


	//----- nvinfo : EIATTR_MIN_STACK_SIZE
	.align		4
.L_980:
        /*15c0*/ 	.byte	0x04, 0x12
        /*15c2*/ 	.short	(.L_982 - .L_981)
	.align		4
.L_981:
        /*15c4*/ 	.word	index@(_ZN2at4cuda57_GLOBAL__N__cd6b329d_24_DistributionBernoulli_cu_7537a20d21kernelPointwiseApply2IZNS_6native9templates4cuda28bernoulli_tensor_cuda_kernelIdfEEvRKNS_10TensorBaseES9_NS_15PhiloxCudaStateEEUliRdSB_SB_SB_RKfSD_SD_SD_E_dSC_jLi2ELi1ELi4ELi512ELi2EEEvNS0_6detail10TensorInfoIT0_T2_EENSG_IT1_SI_EESI_T_)
        /*15c8*/ 	.word	0x00000000


	//----- nvinfo : EIATTR_MIN_STACK_SIZE
	.align		4
.L_982:
        /*15cc*/ 	.byte	0x04, 0x12
        /*15ce*/ 	.short	(.L_984 - .L_983)
	.align		4
.L_983:
        /*15d0*/ 	.word	index@(_ZN2at4cuda57_GLOBAL__N__cd6b329d_24_DistributionBernoulli_cu_7537a20d21kernelPointwiseApply2IZNS_6native9templates4cuda28bernoulli_tensor_cuda_kernelIdfEEvRKNS_10TensorBaseES9_NS_15PhiloxCudaStateEEUliRdSB_SB_SB_RKfSD_SD_SD_E_dSC_jLi1ELin1ELi4ELi512ELi2EEEvNS0_6detail10TensorInfoIT0_T2_EENSG_IT1_SI_EESI_T_)
        /*15d4*/ 	.word	0x00000000


	//----- nvinfo : EIATTR_MIN_STACK_SIZE
	.align		4
.L_984:
        /*15d8*/ 	.byte	0x04, 0x12
        /*15da*/ 	.short	(.L_986 - .L_985)
	.align		4
.L_985:
        /*15dc*/ 	.word	index@(_ZN2at4cuda57_GLOBAL__N__cd6b329d_24_DistributionBernoulli_cu_7537a20d21kernelPointwiseApply2IZNS_6native9templates4cuda28bernoulli_tensor_cuda_kernelIdfEEvRKNS_10TensorBaseES9_NS_15PhiloxCudaStateEEUliRdSB_SB_SB_RKfSD_SD_SD_E_dSC_jLi1ELi2ELi4ELi512ELi2EEEvNS0_6detail10TensorInfoIT0_T2_EENSG_IT1_SI_EESI_T_)
        /*15e0*/ 	.word	0x00000000


	//----- nvinfo : EIATTR_MIN_STACK_SIZE
	.align		4
.L_986:
        /*15e4*/ 	.byte	0x04, 0x12
        /*15e6*/ 	.short	(.L_988 - .L_987)
	.align		4
.L_987:
        /*15e8*/ 	.word	index@(_ZN2at4cuda57_GLOBAL__N__cd6b329d_24_DistributionBernoulli_cu_7537a20d21kernelPointwiseApply2IZNS_6native9templates4cuda28bernoulli_tensor_cuda_kernelIdfEEvRKNS_10TensorBaseES9_NS_15PhiloxCudaStateEEUliRdSB_SB_SB_RKfSD_SD_SD_E_dSC_jLi1ELi1ELi4ELi512ELi2EEEvNS0_6detail10TensorInfoIT0_T2_EENSG_IT1_SI_EESI_T_)
        /*15ec*/ 	.word	0x00000000


	//----- nvinfo : EIATTR_MIN_STACK_SIZE
	.align		4
.L_988:
        /*15f0*/ 	.byte	0x04, 0x12
        /*15f2*/ 	.short	(.L_990 - .L_989)
	.align		4
.L_989:
        /*15f4*/ 	.word	index@(_ZN2at4cuda57_GLOBAL__N__cd6b329d_24_DistributionBernoulli_cu_7537a20d21kernelPointwiseApply2IZNS_6native9templates4cuda28bernoulli_tensor_cuda_kernelIsfEEvRKNS_10TensorBaseES9_NS_15PhiloxCudaStateEEUliRsSB_SB_SB_RKfSD_SD_SD_E_sSC_mLin1ELin1ELi4ELi512ELi2EEEvNS0_6detail10TensorInfoIT0_T2_EENSG_IT1_SI_EESI_T_)
        /*15f8*/ 	.word	0x00000000


	//----- nvinfo : EIATTR_MIN_STACK_SIZE
	.align		4
.L_990:
        /*15fc*/ 	.byte	0x04, 0x12
        /*15fe*/ 	.short	(.L_992 - .L_991)
	.align		4
.L_991:
        /*1600*/ 	.word	index@(_ZN2at4cuda57_GLOBAL__N__cd6b329d_24_DistributionBernoulli_cu_7537a20d21kernelPointwiseApply2IZNS_6native9templates4cuda28bernoulli_tensor_cuda_kernelIsfEEvRKNS_10TensorBaseES9_NS_15PhiloxCudaStateEEUliRsSB_SB_SB_RKfSD_SD_SD_E_sSC_mLi1ELi1ELi4ELi512ELi2EEEvNS0_6detail10TensorInfoIT0_T2_EENSG_IT1_SI_EESI_T_)
        /*1604*/ 	.word	0x00000000


	//----- nvinfo : EIATTR_MIN_STACK_SIZE
	.align		4
.L_992:
        /*1608*/ 	.byte	0x04, 0x12
        /*160a*/ 	.short	(.L_994 - .L_993)
	.align		4
.L_993:
        /*160c*/ 	.word	index@(_ZN2at4cuda57_GLOBAL__N__cd6b329d_24_DistributionBernoulli_cu_7537a20d21kernelPointwiseApply2IZNS_6native9templates4cuda28bernoulli_tensor_cuda_kernelIsfEEvRKNS_10TensorBaseES9_NS_15PhiloxCudaStateEEUliRsSB_SB_SB_RKfSD_SD_SD_E_sSC_jLin1ELin1ELi4ELi512ELi2EEEvNS0_6detail10TensorInfoIT0_T2_EENSG_IT1_SI_EESI_T_)
        /*1610*/ 	.word	0x00000000


	//----- nvinfo : EIATTR_MIN_STACK_SIZE
	.align		4
.L_994:
        /*1614*/ 	.byte	0x04, 0x12
        /*1616*/ 	.short	(.L_996 - .L_995)
	.align		4
.L_995:
        /*1618*/ 	.word	index@(_ZN2at4cuda57_GLOBAL__N__cd6b329d_24_DistributionBernoulli_cu_7537a20d21kernelPointwiseApply2IZNS_6native9templates4cuda28bernoulli_tensor_cuda_kernelIsfEEvRKNS_10TensorBaseES9_NS_15PhiloxCudaStateEEUliRsSB_SB_SB_RKfSD_SD_SD_E_sSC_jLin1ELi2ELi4ELi512ELi2EEEvNS0_6detail10TensorInfoIT0_T2_EENSG_IT1_SI_EESI_T_)
        /*161c*/ 	.word	0x00000000


	//----- nvinfo : EIATTR_MIN_STACK_SIZE
	.align		4
.L_996:
        /*1620*/ 	.byte	0x04, 0x12
        /*1622*/ 	.short	(.L_998 - .L_997)
	.align		4
.L_997:
        /*1624*/ 	.word	index@(_ZN2at4cuda57_GLOBAL__N__cd6b329d_24_DistributionBernoulli_cu_7537a20d21kernelPointwiseApply2IZNS_6native9templates4cuda28bernoulli_tensor_cuda_kernelIsfEEvRKNS_10TensorBaseES9_NS_15PhiloxCudaStateEEUliRsSB_SB_SB_RKfSD_SD_SD_E_sSC_jLin1ELi1ELi4ELi512ELi2EEEvNS0_6detail10TensorInfoIT0_T2_EENSG_IT1_SI_EESI_T_)
        /*1628*/ 	.word	0x00000000


	//----- nvinfo : EIATTR_MIN_STACK_SIZE
	.align		4
.L_998:
        /*162c*/ 	.byte	0x04, 0x12
        /*162e*/ 	.short	(.L_1000 - .L_999)
	.align		4
.L_999:
        /*1630*/ 	.word	index@(_ZN2at4cuda57_GLOBAL__N__cd6b329d_24_DistributionBernoulli_cu_7537a20d21kernelPointwiseApply2IZNS_6native9templates4cuda28bernoulli_tensor_cuda_kernelIsfEEvRKNS_10TensorBaseES9_NS_15PhiloxCudaStateEEUliRsSB_SB_SB_RKfSD_SD_SD_E_sSC_jLi2ELin1ELi4ELi512ELi2EEEvNS0_6detail10TensorInfoIT0_T2_EENSG_IT1_SI_EESI_T_)
        /*1634*/ 	.word	0x00000000


	//----- nvinfo : EIATTR_MIN_STACK_SIZE
	.align		4
.L_1000:
        /*1638*/ 	.byte	0x04, 0x12
        /*163a*/ 	.short	(.L_1002 - .L_1001)
	.align		4
.L_1001:
        /*163c*/ 	.word	index@(_ZN2at4cuda57_GLOBAL__N__cd6b329d_24_DistributionBernoulli_cu_7537a20d21kernelPointwiseApply2IZNS_6native9templates4cuda28bernoulli_tensor_cuda_kernelIsfEEvRKNS_10TensorBaseES9_NS_15PhiloxCudaStateEEUliRsSB_SB_SB_RKfSD_SD_SD_E_sSC_jLi2ELi2ELi4ELi512ELi2EEEvNS0_6detail10TensorInfoIT0_T2_EENSG_IT1_SI_EESI_T_)
        /*1640*/ 	.word	0x00000000


	//----- nvinfo : EIATTR_MIN_STACK_SIZE
	.align		4
.L_1002:
        /*1644*/ 	.byte	0x04, 0x12
        /*1646*/ 	.short	(.L_1004 - .L_1003)
	.align		4
.L_1003:
        /*1648*/ 	.word	index@(_ZN2at4cuda57_GLOBAL__N__cd6b329d_24_DistributionBernoulli_cu_7537a20d21kernelPointwiseApply2IZNS_6native9templates4cuda28bernoulli_tensor_cuda_kernelIsfEEvRKNS_10TensorBaseES9_NS_15PhiloxCudaStateEEUliRsSB_SB_SB_RKfSD_SD_SD_E_sSC_jLi2ELi1ELi4ELi512ELi2EEEvNS0_6detail10TensorInfoIT0_T2_EENSG_IT1_SI_EESI_T_)
        /*164c*/ 	.word	0x00000000


	//----- nvinfo : EIATTR_MIN_STACK_SIZE
	.align		4
.L_1004:
        /*1650*/ 	.byte	0x04, 0x12
        /*1652*/ 	.short	(.L_1006 - .L_1005)
	.align		4
.L_1005:
        /*1654*/ 	.word	index@(_ZN2at4cuda57_GLOBAL__N__cd6b329d_24_DistributionBernoulli_cu_7537a20d21kernelPointwiseApply2IZNS_6native9templates4cuda28bernoulli_tensor_cuda_kernelIsfEEvRKNS_10TensorBaseES9_NS_15PhiloxCudaStateEEUliRsSB_SB_SB_RKfSD_SD_SD_E_sSC_jLi1ELin1ELi4ELi512ELi2EEEvNS0_6detail10TensorInfoIT0_T2_EENSG_IT1_SI_EESI_T_)
        /*1658*/ 	.word	0x00000000


	//----- nvinfo : EIATTR_MIN_STACK_SIZE
	.align		4
.L_1006:
        /*165c*/ 	.byte	0x04, 0x12
        /*165e*/ 	.short	(.L_1008 - .L_1007)
	.align		4
.L_1007:
        /*1660*/ 	.word	index@(_ZN2at4cuda57_GLOBAL__N__cd6b329d_24_DistributionBernoulli_cu_7537a20d21kernelPointwiseApply2IZNS_6native9templates4cuda28bernoulli_tensor_cuda_kernelIsfEEvRKNS_10TensorBaseES9_NS_15PhiloxCudaStateEEUliRsSB_SB_SB_RKfSD_SD_SD_E_sSC_jLi1ELi2ELi4ELi512ELi2EEEvNS0_6detail10TensorInfoIT0_T2_EENSG_IT1_SI_EESI_T_)
        /*1664*/ 	.word	0x00000000


	//----- nvinfo : EIATTR_MIN_STACK_SIZE
	.align		4
.L_1008:
        /*1668*/ 	.byte	0x04, 0x12
        /*166a*/ 	.short	(.L_1010 - .L_1009)
	.align		4
.L_1009:
        /*166c*/ 	.word	index@(_ZN2at4cuda57_GLOBAL__N__cd6b329d_24_DistributionBernoulli_cu_7537a20d21kernelPointwiseApply2IZNS_6native9templates4cuda28bernoulli_tensor_cuda_kernelIsfEEvRKNS_10TensorBaseES9_NS_15PhiloxCudaStateEEUliRsSB_SB_SB_RKfSD_SD_SD_E_sSC_jLi1ELi1ELi4ELi512ELi2EEEvNS0_6detail10TensorInfoIT0_T2_EENSG_IT1_SI_EESI_T_)
        /*1670*/ 	.word	0x00000000


	//----- nvinfo : EIATTR_MIN_STACK_SIZE
	.align		4
.L_1010:
        /*1674*/ 	.byte	0x04, 0x12
        /*1676*/ 	.short	(.L_1012 - .L_1011)
	.align		4
.L_1011:
        /*1678*/ 	.word	index@(_ZN2at4cuda57_GLOBAL__N__cd6b329d_24_DistributionBernoulli_cu_7537a20d21kernelPointwiseApply2IZNS_6native9templates4cuda28bernoulli_tensor_cuda_kernelIlfEEvRKNS_10TensorBaseES9_NS_15PhiloxCudaStateEEUliRlSB_SB_SB_RKfSD_SD_SD_E_lSC_mLin1ELin1ELi4ELi512ELi2EEEvNS0_6detail10TensorInfoIT0_T2_EENSG_IT1_SI_EESI_T_)
        /*167c*/ 	.word	0x00000000


	//----- nvinfo : EIATTR_MIN_STACK_SIZE
	.align		4
.L_1012:
        /*1680*/ 	.byte	0x04, 0x12
        /*1682*/ 	.short	(.L_1014 - .L_1013)
	.align		4
.L_1013:
        /*1684*/ 	.word	index@(_ZN2at4cuda57_GLOBAL__N__cd6b329d_24_DistributionBernoulli_cu_7537a20d21kernelPointwiseApply2IZNS_6native9templates4cuda28bernoulli_tensor_cuda_kernelIlfEEvRKNS_10TensorBaseES9_NS_15PhiloxCudaStateEEUliRlSB_SB_SB_RKfSD_SD_SD_E_lSC_mLi1ELi1ELi4ELi512ELi2EEEvNS0_6detail10TensorInfoIT0_T2_EENSG_IT1_SI_EESI_T_)
        /*1688*/ 	.word	0x00000000


	//----- nvinfo : EIATTR_MIN_STACK_SIZE
	.align		4
.L_1014:
        /*168c*/ 	.byte	0x04, 0x12
        /*168e*/ 	.short	(.L_1016 - .L_1015)
	.align		4
.L_1015:
        /*1690*/ 	.word	index@(_ZN2at4cuda57_GLOBAL__N__cd6b329d_24_DistributionBernoulli_cu_7537a20d21kernelPointwiseApply2IZNS_6native9templates4cuda28bernoulli_tensor_cuda_kernelIlfEEvRKNS_10TensorBaseES9_NS_15PhiloxCudaStateEEUliRlSB_SB_SB_RKfSD_SD_SD_E_lSC_jLin1ELin1ELi4ELi512ELi2EEEvNS0_6detail10TensorInfoIT0_T2_EENSG_IT1_SI_EESI_T_)
        /*1694*/ 	.word	0x00000000


	//----- nvinfo : EIATTR_MIN_STACK_SIZE
	.align		4
.L_1016:
        /*1698*/ 	.byte	0x04, 0x12
        /*169a*/ 	.short	(.L_1018 - .L_1017)
	.align		4
.L_1017:
        /*169c*/ 	.word	index@(_ZN2at4cuda57_GLOBAL__N__cd6b329d_24_DistributionBernoulli_cu_7537a20d21kernelPointwiseApply2IZNS_6native9templates4cuda28bernoulli_tensor_cuda_kernelIlfEEvRKNS_10TensorBaseES9_NS_15PhiloxCudaStateEEUliRlSB_SB_SB_RKfSD_SD_SD_E_lSC_jLin1ELi2ELi4ELi512ELi2EEEvNS0_6detail10TensorInfoIT0_T2_EENSG_IT1_SI_EESI_T_)
        /*16a0*/ 	.word	0x00000000


	//----- nvinfo : EIATTR_MIN_STACK_SIZE
	.align		4
.L_1018:
        /*16a4*/ 	.byte	0x04, 0x12
        /*16a6*/ 	.short	(.L_1020 - .L_1019)
	.align		4
.L_1019:
        /*16a8*/ 	.word	index@(_ZN2at4cuda57_GLOBAL__N__cd6b329d_24_DistributionBernoulli_cu_7537a20d21kernelPointwiseApply2IZNS_6native9templates4cuda28bernoulli_tensor_cuda_kernelIlfEEvRKNS_10TensorBaseES9_NS_15PhiloxCudaStateEEUliRlSB_SB_SB_RKfSD_SD_SD_E_lSC_jLin1ELi1ELi4ELi512ELi2EEEvNS0_6detail10TensorInfoIT0_T2_EENSG_IT1_SI_EESI_T_)
        /*16ac*/ 	.word	0x00000000


	//----- nvinfo : EIATTR_MIN_STACK_SIZE
	.align		4
.L_1020:
        /*16b0*/ 	.byte	0x04, 0x12
        /*16b2*/ 	.short	(.L_1022 - .L_1021)
	.align		4
.L_1021:
        /*16b4*/ 	.word	index@(_ZN2at4cuda57_GLOBAL__N__cd6b329d_24_DistributionBernoulli_cu_7537a20d21kernelPointwiseApply2IZNS_6native9templates4cuda28bernoulli_tensor_cuda_kernelIlfEEvRKNS_10TensorBaseES9_NS_15PhiloxCudaStateEEUliRlSB_SB_SB_RKfSD_SD_SD_E_lSC_jLi2ELin1ELi4ELi512ELi2EEEvNS0_6detail10TensorInfoIT0_T2_EENSG_IT1_SI_EESI_T_)
        /*16b8*/ 	.word	0x00000000


	//----- nvinfo : EIATTR_MIN_STACK_SIZE
	.align		4
.L_1022:
        /*16bc*/ 	.byte	0x04, 0x12
        /*16be*/ 	.short	(.L_1024 - .L_1023)
	.align		4
.L_1023:
        /*16c0*/ 	.word	index@(_ZN2at4cuda57_GLOBAL__N__cd6b329d_24_DistributionBernoulli_cu_7537a20d21kernelPointwiseApply2IZNS_6native9templates4cuda28bernoulli_tensor_cuda_kernelIlfEEvRKNS_10TensorBaseES9_NS_15PhiloxCudaStateEEUliRlSB_SB_SB_RKfSD_SD_SD_E_lSC_jLi2ELi2ELi4ELi512ELi2EEEvNS0_6detail10TensorInfoIT0_T2_EENSG_IT1_SI_EESI_T_)
        /*16c4*/ 	.word	0x00000000


	//----- nvinfo : EIATTR_MIN_STACK_SIZE
	.align		4
.L_1024:
        /*16c8*/ 	.byte	0x04, 0x12
        /*16ca*/ 	.short	(.L_1026 - .L_1025)
	.align		4
.L_1025:
        /*16cc*/ 	.word	index@(_ZN2at4cuda57_GLOBAL__N__cd6b329d_24_DistributionBernoulli_cu_7537a20d21kernelPointwiseApply2IZNS_6native9templates4cuda28bernoulli_tensor_cuda_kernelIlfEEvRKNS_10TensorBaseES9_NS_15PhiloxCudaStateEEUliRlSB_SB_SB_RKfSD_SD_SD_E_lSC_jLi2ELi1ELi4ELi512ELi2EEEvNS0_6detail10TensorInfoIT0_T2_EENSG_IT1_SI_EESI_T_)
        /*16d0*/ 	.word	0x00000000


	//----- nvinfo : EIATTR_MIN_STACK_SIZE
	.align		4
.L_1026:
        /*16d4*/ 	.byte	0x04, 0x12
        /*16d6*/ 	.short	(.L_1028 - .L_1027)
	.align		4
.L_1027:
        /*16d8*/ 	.word	index@(_ZN2at4cuda57_GLOBAL__N__cd6b329d_24_DistributionBernoulli_cu_7537a20d21kernelPointwiseApply2IZNS_6native9templates4cuda28bernoulli_tensor_cuda_kernelIlfEEvRKNS_10TensorBaseES9_NS_15PhiloxCudaStateEEUliRlSB_SB_SB_RKfSD_SD_SD_E_lSC_jLi1ELin1ELi4ELi512ELi2EEEvNS0_6detail10TensorInfoIT0_T2_EENSG_IT1_SI_EESI_T_)
        /*16dc*/ 	.word	0x00000000


	//----- nvinfo : EIATTR_MIN_STACK_SIZE
	.align		4
.L_1028:
        /*16e0*/ 	.byte	0x04, 0x12
        /*16e2*/ 	.short	(.L_1030 - .L_1029)
	.align		4
.L_1029:
        /*16e4*/ 	.word	index@(_ZN2at4cuda57_GLOBAL__N__cd6b329d_24_DistributionBernoulli_cu_7537a20d21kernelPointwiseApply2IZNS_6native9templates4cuda28bernoulli_tensor_cuda_kernelIlfEEvRKNS_10TensorBaseES9_NS_15PhiloxCudaStateEEUliRlSB_SB_SB_RKfSD_SD_SD_E_lSC_jLi1ELi2ELi4ELi512ELi2EEEvNS0_6detail10TensorInfoIT0_T2_EENSG_IT1_SI_EESI_T_)
        /*16e8*/ 	.word	0x00000000


	//----- nvinfo : EIATTR_MIN_STACK_SIZE
	.align		4
.L_1030:
        /*16ec*/ 	.byte	0x04, 0x12
        /*16ee*/ 	.short	(.L_1032 - .L_1031)
	.align		4
.L_1031:
        /*16f0*/ 	.word	index@(_ZN2at4cuda57_GLOBAL__N__cd6b329d_24_DistributionBernoulli_cu_7537a20d21kernelPointwiseApply2IZNS_6native9templates4cuda28bernoulli_tensor_cuda_kernelIlfEEvRKNS_10TensorBaseES9_NS_15PhiloxCudaStateEEUliRlSB_SB_SB_RKfSD_SD_SD_E_lSC_jLi1ELi1ELi4ELi512ELi2EEEvNS0_6detail10TensorInfoIT0_T2_EENSG_IT1_SI_EESI_T_)
        /*16f4*/ 	.word	0x00000000


	//----- nvinfo : EIATTR_MIN_STACK_SIZE
	.align		4
.L_1032:
        /*16f8*/ 	.byte	0x04, 0x12
        /*16fa*/ 	.short	(.L_1034 - .L_1033)
	.align		4
.L_1033:
        /*16fc*/ 	.word	index@(_ZN2at4cuda57_GLOBAL__N__cd6b329d_24_DistributionBernoulli_cu_7537a20d21kernelPointwiseApply2IZNS_6native9templates4cuda28bernoulli_tensor_cuda_kernelIifEEvRKNS_10TensorBaseES9_NS_15PhiloxCudaStateEEUliRiSB_SB_SB_RKfSD_SD_SD_E_iSC_mLin1ELin1ELi4ELi512ELi2EEEvNS0_6detail10TensorInfoIT0_T2_EENSG_IT1_SI_EESI_T_)
        /*1700*/ 	.word	0x00000000


	//----- nvinfo : EIATTR_MIN_STACK_SIZE
	.align		4
.L_1034:
        /*1704*/ 	.byte	0x04, 0x12
        /*1706*/ 	.short	(.L_1036 - .L_1035)
	.align		4
.L_1035:
        /*1708*/ 	.word	index@(_ZN2at4cuda57_GLOBAL__N__cd6b329d_24_DistributionBernoulli_cu_7537a20d21kernelPointwiseApply2IZNS_6native9templates4cuda28bernoulli_tensor_cuda_kernelIifEEvRKNS_10TensorBaseES9_NS_15PhiloxCudaStateEEUliRiSB_SB_SB_RKfSD_SD_SD_E_iSC_mLi1ELi1ELi4ELi512ELi2EEEvNS0_6detail10TensorInfoIT0_T2_EENSG_IT1_SI_EESI_T_)
        /*170c*/ 	.word	0x00000000


	//----- nvinfo : EIATTR_MIN_STACK_SIZE
	.align		4
.L_1036:
        /*1710*/ 	.byte	0x04, 0x12
        /*1712*/ 	.short	(.L_1038 - .L_1037)
	.align		4
.L_1037:
        /*1714*/ 	.word	index@(_ZN2at4cuda57_GLOBAL__N__cd6b329d_24_DistributionBernoulli_cu_7537a20d21kernelPointwiseApply2IZNS_6native9templates4cuda28bernoulli_tensor_cuda_kernelIifEEvRKNS_10TensorBaseES9_NS_15PhiloxCudaStateEEUliRiSB_SB_SB_RKfSD_SD_SD_E_iSC_jLin1ELin1ELi4ELi512ELi2EEEvNS0_6detail10TensorInfoIT0_T2_EENSG_IT1_SI_EESI_T_)
        /*1718*/ 	.word	0x00000000


	//----- nvinfo : EIATTR_MIN_STACK_SIZE
	.align		4
.L_1038:
        /*171c*/ 	.byte	0x04, 0x12
        /*171e*/ 	.short	(.L_1040 - .L_1039)
	.align		4
.L_1039:
        /*1720*/ 	.word	index@(_ZN2at4cuda57_GLOBAL__N__cd6b329d_24_DistributionBernoulli_cu_7537a20d21kernelPointwiseApply2IZNS_6native9templates4cuda28bernoulli_tensor_cuda_kernelIifEEvRKNS_10TensorBaseES9_NS_15PhiloxCudaStateEEUliRiSB_SB_SB_RKfSD_SD_SD_E_iSC_jLin1ELi2ELi4ELi512ELi2EEEvNS0_6detail10TensorInfoIT0_T2_EENSG_IT1_SI_EESI_T_)
        /*1724*/ 	.word	0x00000000


	//----- nvinfo : EIATTR_MIN_STACK_SIZE
	.align		4
.L_1040:
        /*1728*/ 	.byte	0x04, 0x12
        /*172a*/ 	.short	(.L_1042 - .L_1041)
	.align		4
.L_1041:
        /*172c*/ 	.word	index@(_ZN2at4cuda57_GLOBAL__N__cd6b329d_24_DistributionBernoulli_cu_7537a20d21kernelPointwiseApply2IZNS_6native9templates4cuda28bernoulli_tensor_cuda_kernelIifEEvRKNS_10TensorBaseES9_NS_15PhiloxCudaStateEEUliRiSB_SB_SB_RKfSD_SD_SD_E_iSC_jLin1ELi1ELi4ELi512ELi2EEEvNS0_6detail10TensorInfoIT0_T2_EENSG_IT1_SI_EESI_T_)
        /*1730*/ 	.word	0x00000000


	//----- nvinfo : EIATTR_MIN_STACK_SIZE
	.align		4
.L_1042:
        /*1734*/ 	.byte	0x04, 0x12
        /*1736*/ 	.short	(.L_1044 - .L_1043)
	.align		4
.L_1043:
        /*1738*/ 	.word	index@(_ZN2at4cuda57_GLOBAL__N__cd6b329d_24_DistributionBernoulli_cu_7537a20d21kernelPointwiseApply2IZNS_6native9templates4cuda28bernoulli_tensor_cuda_kernelIifEEvRKNS_10TensorBaseES9_NS_15PhiloxCudaStateEEUliRiSB_SB_SB_RKfSD_SD_SD_E_iSC_jLi2ELin1ELi4ELi512ELi2EEEvNS0_6detail10TensorInfoIT0_T2_EENSG_IT1_SI_EESI_T_)
        /*173c*/ 	.word	0x00000000


	//----- nvinfo : EIATTR_MIN_STACK_SIZE
	.align		4
.L_1044:
        /*1740*/ 	.byte	0x04, 0x12
        /*1742*/ 	.short	(.L_1046 - .L_1045)
	.align		4
.L_1045:
        /*1744*/ 	.word	index@(_ZN2at4cuda57_GLOBAL__N__cd6b329d_24_DistributionBernoulli_cu_7537a20d21kernelPointwiseApply2IZNS_6native9templates4cuda28bernoulli_tensor_cuda_kernelIifEEvRKNS_10TensorBaseES9_NS_15PhiloxCudaStateEEUliRiSB_SB_SB_RKfSD_SD_SD_E_iSC_jLi2ELi2ELi4ELi512ELi2EEEvNS0_6detail10TensorInfoIT0_T2_EENSG_IT1_SI_EESI_T_)
        /*1748*/ 	.word	0x00000000


	//----- nvinfo : EIATTR_MIN_STACK_SIZE
	.align		4
.L_1046:
        /*174c*/ 	.byte	0x04, 0x12
        /*174e*/ 	.short	(.L_1048 - .L_1047)
	.align		4
.L_1047:
        /*1750*/ 	.word	index@(_ZN2at4cuda57_GLOBAL__N__cd6b329d_24_DistributionBernoulli_cu_7537a20d21kernelPointwiseApply2IZNS_6native9templates4cuda28bernoulli_tensor_cuda_kernelIifEEvRKNS_10TensorBaseES9_NS_15PhiloxCudaStateEEUliRiSB_SB_SB_RKfSD_SD_SD_E_iSC_jLi2ELi1ELi4ELi512ELi2EEEvNS0_6detail10TensorInfoIT0_T2_EENSG_IT1_SI_EESI_T_)
        /*1754*/ 	.word	0x00000000


	//----- nvinfo : EIATTR_MIN_STACK_SIZE
	.align		4
.L_1048:
        /*1758*/ 	.byte	0x04, 0x12
        /*175a*/ 	.short	(.L_1050 - .L_1049)
	.align		4
.L_1049:
        /*175c*/ 	.word	index@(_ZN2at4cuda57_GLOBAL__N__cd6b329d_24_DistributionBernoulli_cu_7537a20d21kernelPointwiseApply2IZNS_6native9templates4cuda28bernoulli_tensor_cuda_kernelIifEEvRKNS_10TensorBaseES9_NS_15PhiloxCudaStateEEUliRiSB_SB_SB_RKfSD_SD_SD_E_iSC_jLi1ELin1ELi4ELi512ELi2EEEvNS0_6detail10TensorInfoIT0_T2_EENSG_IT1_SI_EESI_T_)
        /*1760*/ 	.word	0x00000000


	//----- nvinfo : EIATTR_MIN_STACK_SIZE
	.align		4
.L_1050:
        /*1764*/ 	.byte	0x04, 0x12
        /*1766*/ 	.short	(.L_1052 - .L_1051)
	.align		4
.L_1051:
        /*1768*/ 	.word	index@(_ZN2at4cuda57_GLOBAL__N__cd6b329d_24_DistributionBernoulli_cu_7537a20d21kernelPointwiseApply2IZNS_6native9templates4cuda28bernoulli_tensor_cuda_kernelIifEEvRKNS_10TensorBaseES9_NS_15PhiloxCudaStateEEUliRiSB_SB_SB_RKfSD_SD_SD_E_iSC_jLi1ELi2ELi4ELi512ELi2EEEvNS0_6detail10TensorInfoIT0_T2_EENSG_IT1_SI_EESI_T_)
        /*176c*/ 	.word	0x00000000


	//----- nvinfo : EIATTR_MIN_STACK_SIZE
	.align		4
.L_1052:
        /*1770*/ 	.byte	0x04, 0x12
        /*1772*/ 	.short	(.L_1054 - .L_1053)
	.align		4
.L_1053:
        /*1774*/ 	.word	index@(_ZN2at4cuda57_GLOBAL__N__cd6b329d_24_DistributionBernoulli_cu_7537a20d21kernelPointwiseApply2IZNS_6native9templates4cuda28bernoulli_tensor_cuda_kernelIifEEvRKNS_10TensorBaseES9_NS_15PhiloxCudaStateEEUliRiSB_SB_SB_RKfSD_SD_SD_E_iSC_jLi1ELi1ELi4ELi512ELi2EEEvNS0_6detail10TensorInfoIT0_T2_EENSG_IT1_SI_EESI_T_)
        /*1778*/ 	.word	0x00000000


	//----- nvinfo : EIATTR_MIN_STACK_SIZE
	.align		4
.L_1054:
        /*177c*/ 	.byte	0x04, 0x12
        /*177e*/ 	.short	(.L_1056 - .L_1055)
	.align		4
.L_1055:
        /*1780*/ 	.word	index@(_ZN2at4cuda57_GLOBAL__N__cd6b329d_24_DistributionBernoulli_cu_7537a20d21kernelPointwiseApply2IZNS_6native9templates4cuda28bernoulli_tensor_cuda_kernelIafEEvRKNS_10TensorBaseES9_NS_15PhiloxCudaStateEEUliRaSB_SB_SB_RKfSD_SD_SD_E_aSC_mLin1ELin1ELi4ELi512ELi2EEEvNS0_6detail10TensorInfoIT0_T2_EENSG_IT1_SI_EESI_T_)
        /*1784*/ 	.word	0x00000000


	//----- nvinfo : EIATTR_MIN_STACK_SIZE
	.align		4
.L_1056:
        /*1788*/ 	.byte	0x04, 0x12
        /*178a*/ 	.short	(.L_1058 - .L_1057)
	.align		4
.L_1057:
        /*178c*/ 	.word	index@(_ZN2at4cuda57_GLOBAL__N__cd6b329d_24_DistributionBernoulli_cu_7537a20d21kernelPointwiseApply2IZNS_6native9templates4cuda28bernoulli_tensor_cuda_kernelIafEEvRKNS_10TensorBaseES9_NS_15PhiloxCudaStateEEUliRaSB_SB_SB_RKfSD_SD_SD_E_aSC_mLi1ELi1ELi4ELi512ELi2EEEvNS0_6detail10TensorInfoIT0_T2_EENSG_IT1_SI_EESI_T_)
        /*1790*/ 	.word	0x00000000


	//----- nvinfo : EIATTR_MIN_STACK_SIZE
	.align		4
.L_1058:
        /*1794*/ 	.byte	0x04, 0x12
        /*1796*/ 	.short	(.L_1060 - .L_1059)
	.align		4
.L_1059:
        /*1798*/ 	.word	index@(_ZN2at4cuda57_GLOBAL__N__cd6b329d_24_DistributionBernoulli_cu_7537a20d21kernelPointwiseApply2IZNS_6native9templates4cuda28bernoulli_tensor_cuda_kernelIafEEvRKNS_10TensorBaseES9_NS_15PhiloxCudaStateEEUliRaSB_SB_SB_RKfSD_SD_SD_E_aSC_jLin1ELin1ELi4ELi512ELi2EEEvNS0_6detail10TensorInfoIT0_T2_EENSG_IT1_SI_EESI_T_)
        /*179c*/ 	.word	0x00000000


	//----- nvinfo : EIATTR_MIN_STACK_SIZE
	.align		4
.L_1060:
        /*17a0*/ 	.byte	0x04, 0x12
        /*17a2*/ 	.short	(.L_1062 - .L_1061)
	.align		4
.L_1061:
        /*17a4*/ 	.word	index@(_ZN2at4cuda57_GLOBAL__N__cd6b329d_24_DistributionBernoulli_cu_7537a20d21kernelPointwiseApply2IZNS_6native9templates4cuda28bernoulli_tensor_cuda_kernelIafEEvRKNS_10TensorBaseES9_NS_15PhiloxCudaStateEEUliRaSB_SB_SB_RKfSD_SD_SD_E_aSC_jLin1ELi2ELi4ELi512ELi2EEEvNS0_6detail10TensorInfoIT0_T2_EENSG_IT1_SI_EESI_T_)
        /*17a8*/ 	.word	0x00000000


	//----- nvinfo : EIATTR_MIN_STACK_SIZE
	.align		4
.L_1062:
        /*17ac*/ 	.byte	0x04, 0x12
        /*17ae*/ 	.short	(.L_1064 - .L_1063)
	.align		4
.L_1063:
        /*17b0*/ 	.word	index@(_ZN2at4cuda57_GLOBAL__N__cd6b329d_24_DistributionBernoulli_cu_7537a20d21kernelPointwiseApply2IZNS_6native9templates4cuda28bernoulli_tensor_cuda_kernelIafEEvRKNS_10TensorBaseES9_NS_15PhiloxCudaStateEEUliRaSB_SB_SB_RKfSD_SD_SD_E_aSC_jLin1ELi1ELi4ELi512ELi2EEEvNS0_6detail10TensorInfoIT0_T2_EENSG_IT1_SI_EESI_T_)
        /*17b4*/ 	.word	0x00000000


	//----- nvinfo : EIATTR_MIN_STACK_SIZE
	.align		4
.L_1064:
        /*17b8*/ 	.byte	0x04, 0x12
        /*17ba*/ 	.short	(.L_1066 - .L_1065)
	.align		4
.L_1065:
        /*17bc*/ 	.word	index@(_ZN2at4cuda57_GLOBAL__N__cd6b329d_24_DistributionBernoulli_cu_7537a20d21kernelPointwiseApply2IZNS_6native9templates4cuda28bernoulli_tensor_cuda_kernelIafEEvRKNS_10TensorBaseES9_NS_15PhiloxCudaStateEEUliRaSB_SB_SB_RKfSD_SD_SD_E_aSC_jLi2ELin1ELi4ELi512ELi2EEEvNS0_6detail10TensorInfoIT0_T2_EENSG_IT1_SI_EESI_T_)
        /*17c0*/ 	.word	0x00000000


	//----- nvinfo : EIATTR_MIN_STACK_SIZE
	.align		4
.L_1066:
        /*17c4*/ 	.byte	0x04, 0x12
        /*17c6*/ 	.short	(.L_1068 - .L_1067)
	.align		4
.L_1067:
        /*17c8*/ 	.word	index@(_ZN2at4cuda57_GLOBAL__N__cd6b329d_24_DistributionBernoulli_cu_7537a20d21kernelPointwiseApply2IZNS_6native9templates4cuda28bernoulli_tensor_cuda_kernelIafEEvRKNS_10TensorBaseES9_NS_15PhiloxCudaStateEEUliRaSB_SB_SB_RKfSD_SD_SD_E_aSC_jLi2ELi2ELi4ELi512ELi2EEEvNS0_6detail10TensorInfoIT0_T2_EENSG_IT1_SI_EESI_T_)
        /*17cc*/ 	.word	0x00000000


	//----- nvinfo : EIATTR_MIN_STACK_SIZE
	.align		4
.L_1068:
        /*17d0*/ 	.byte	0x04, 0x12
        /*17d2*/ 	.short	(.L_1070 - .L_1069)
	.align		4
.L_1069:
        /*17d4*/ 	.word	index@(_ZN2at4cuda57_GLOBAL__N__cd6b329d_24_DistributionBernoulli_cu_7537a20d21kernelPointwiseApply2IZNS_6native9templates4cuda28bernoulli_tensor_cuda_kernelIafEEvRKNS_10TensorBaseES9_NS_15PhiloxCudaStateEEUliRaSB_SB_SB_RKfSD_SD_SD_E_aSC_jLi2ELi1ELi4ELi512ELi2EEEvNS0_6detail10TensorInfoIT0_T2_EENSG_IT1_SI_EESI_T_)
        /*17d8*/ 	.word	0x00000000


	//----- nvinfo : EIATTR_MIN_STACK_SIZE
	.align		4
.L_1070:
        /*17dc*/ 	.byte	0x04, 0x12
        /*17de*/ 	.short	(.L_1072 - .L_1071)
	.align		4
.L_1071:
        /*17e0*/ 	.word	index@(_ZN2at4cuda57_GLOBAL__N__cd6b329d_24_DistributionBernoulli_cu_7537a20d21kernelPointwiseApply2IZNS_6native9templates4cuda28bernoulli_tensor_cuda_kernelIafEEvRKNS_10TensorBaseES9_NS_15PhiloxCudaStateEEUliRaSB_SB_SB_RKfSD_SD_SD_E_aSC_jLi1ELin1ELi4ELi512ELi2EEEvNS0_6detail10TensorInfoIT0_T2_EENSG_IT1_SI_EESI_T_)
        /*17e4*/ 	.word	0x00000000


	//----- nvinfo : EIATTR_MIN_STACK_SIZE
	.align		4
.L_1072:
        /*17e8*/ 	.byte	0x04, 0x12
        /*17ea*/ 	.short	(.L_1074 - .L_1073)
	.align		4
.L_1073:
        /*17ec*/ 	.word	index@(_ZN2at4cuda57_GLOBAL__N__cd6b329d_24_DistributionBernoulli_cu_7537a20d21kernelPointwiseApply2IZNS_6native9templates4cuda28bernoulli_tensor_cuda_kernelIafEEvRKNS_10TensorBaseES9_NS_15PhiloxCudaStateEEUliRaSB_SB_SB_RKfSD_SD_SD_E_aSC_jLi1ELi2ELi4ELi512ELi2EEEvNS0_6detail10TensorInfoIT0_T2_EENSG_IT1_SI_EESI_T_)
        /*17f0*/ 	.word	0x00000000


	//----- nvinfo : EIATTR_MIN_STACK_SIZE
	.align		4
.L_1074:
        /*17f4*/ 	.byte	0x04, 0x12
        /*17f6*/ 	.short	(.L_1076 - .L_1075)
	.align		4
.L_1075:
        /*17f8*/ 	.word	index@(_ZN2at4cuda57_GLOBAL__N__cd6b329d_24_DistributionBernoulli_cu_7537a20d21kernelPointwiseApply2IZNS_6native9templates4cuda28bernoulli_tensor_cuda_kernelIafEEvRKNS_10TensorBaseES9_NS_15PhiloxCudaStateEEUliRaSB_SB_SB_RKfSD_SD_SD_E_aSC_jLi1ELi1ELi4ELi512ELi2EEEvNS0_6detail10TensorInfoIT0_T2_EENSG_IT1_SI_EESI_T_)
        /*17fc*/ 	.word	0x00000000


	//----- nvinfo : EIATTR_MIN_STACK_SIZE
	.align		4
.L_1076:
        /*1800*/ 	.byte	0x04, 0x12
        /*1802*/ 	.short	(.L_1078 - .L_1077)
	.align		4
.L_1077:
        /*1804*/ 	.word	index@(_ZN2at4cuda57_GLOBAL__N__cd6b329d_24_DistributionBernoulli_cu_7537a20d21kernelPointwiseApply2IZNS_6native9templates4cuda28bernoulli_tensor_cuda_kernelIhfEEvRKNS_10TensorBaseES9_NS_15PhiloxCudaStateEEUliRhSB_SB_SB_RKfSD_SD_SD_E_hSC_mLin1ELin1ELi4ELi512ELi2EEEvNS0_6detail10TensorInfoIT0_T2_EENSG_IT1_SI_EESI_T_)
        /*1808*/ 	.word	0x00000000


	//----- nvinfo : EIATTR_MIN_STACK_SIZE
	.align		4
.L_1078:
        /*180c*/ 	.byte	0x04, 0x12
        /*180e*/ 	.short	(.L_1080 - .L_1079)
	.align		4
.L_1079:
        /*1810*/ 	.word	index@(_ZN2at4cuda57_GLOBAL__N__cd6b329d_24_DistributionBernoulli_cu_7537a20d21kernelPointwiseApply2IZNS_6native9templates4cuda28bernoulli_tensor_cuda_kernelIhfEEvRKNS_10TensorBaseES9_NS_15PhiloxCudaStateEEUliRhSB_SB_SB_RKfSD_SD_SD_E_hSC_mLi1ELi1ELi4ELi512ELi2EEEvNS0_6detail10TensorInfoIT0_T2_EENSG_IT1_SI_EESI_T_)
        /*1814*/ 	.word	0x00000000


	//----- nvinfo : EIATTR_MIN_STACK_SIZE
	.align		4
.L_1080:
        /*1818*/ 	.byte	0x04, 0x12
        /*181a*/ 	.short	(.L_1082 - .L_1081)
	.align		4
.L_1081:
        /*181c*/ 	.word	index@(_ZN2at4cuda57_GLOBAL__N__cd6b329d_24_DistributionBernoulli_cu_7537a20d21kernelPointwiseApply2IZNS_6native9templates4cuda28bernoulli_tensor_cuda_kernelIhfEEvRKNS_10TensorBaseES9_NS_15PhiloxCudaStateEEUliRhSB_SB_SB_RKfSD_SD_SD_E_hSC_jLin1ELin1ELi4ELi512ELi2EEEvNS0_6detail10TensorInfoIT0_T2_EENSG_IT1_SI_EESI_T_)
        /*1820*/ 	.word	0x00000000


	//----- nvinfo : EIATTR_MIN_STACK_SIZE
	.align		4
.L_1082:
        /*1824*/ 	.byte	0x04, 0x12
        /*1826*/ 	.short	(.L_1084 - .L_1083)
	.align		4
.L_1083:
        /*1828*/ 	.word	index@(_ZN2at4cuda57_GLOBAL__N__cd6b329d_24_DistributionBernoulli_cu_7537a20d21kernelPointwiseApply2IZNS_6native9templates4cuda28bernoulli_tensor_cuda_kernelIhfEEvRKNS_10TensorBaseES9_NS_15PhiloxCudaStateEEUliRhSB_SB_SB_RKfSD_SD_SD_E_hSC_jLin1ELi2ELi4ELi512ELi2EEEvNS0_6detail10TensorInfoIT0_T2_EENSG_IT1_SI_EESI_T_)
        /*182c*/ 	.word	0x00000000


	//----- nvinfo : EIATTR_MIN_STACK_SIZE
	.align		4
.L_1084:
        /*1830*/ 	.byte	0x04, 0x12
        /*1832*/ 	.short	(.L_1086 - .L_1085)
	.align		4
.L_1085:
        /*1834*/ 	.word	index@(_ZN2at4cuda57_GLOBAL__N__cd6b329d_24_DistributionBernoulli_cu_7537a20d21kernelPointwiseApply2IZNS_6native9templates4cuda28bernoulli_tensor_cuda_kernelIhfEEvRKNS_10TensorBaseES9_NS_15PhiloxCudaStateEEUliRhSB_SB_SB_RKfSD_SD_SD_E_hSC_jLin1ELi1ELi4ELi512ELi2EEEvNS0_6detail10TensorInfoIT0_T2_EENSG_IT1_SI_EESI_T_)
        /*1838*/ 	.word	0x00000000


	//----- nvinfo : EIATTR_MIN_STACK_SIZE
	.align		4
.L_1086:
        /*183c*/ 	.byte	0x04, 0x12
        /*183e*/ 	.short	(.L_1088 - .L_1087)
	.align		4
.L_1087:
        /*1840*/ 	.word	index@(_ZN2at4cuda57_GLOBAL__N__cd6b329d_24_DistributionBernoulli_cu_7537a20d21kernelPointwiseApply2IZNS_6native9templates4cuda28bernoulli_tensor_cuda_kernelIhfEEvRKNS_10TensorBaseES9_NS_15PhiloxCudaStateEEUliRhSB_SB_SB_RKfSD_SD_SD_E_hSC_jLi2ELin1ELi4ELi512ELi2EEEvNS0_6detail10TensorInfoIT0_T2_EENSG_IT1_SI_EESI_T_)
        /*1844*/ 	.word	0x00000000


	//----- nvinfo : EIATTR_MIN_STACK_SIZE
	.align		4
.L_1088:
        /*1848*/ 	.byte	0x04, 0x12
        /*184a*/ 	.short	(.L_1090 - .L_1089)
	.align		4
.L_1089:
        /*184c*/ 	.word	index@(_ZN2at4cuda57_GLOBAL__N__cd6b329d_24_DistributionBernoulli_cu_7537a20d21kernelPointwiseApply2IZNS_6native9templates4cuda28bernoulli_tensor_cuda_kernelIhfEEvRKNS_10TensorBaseES9_NS_15PhiloxCudaStateEEUliRhSB_SB_SB_RKfSD_SD_SD_E_hSC_jLi2ELi2ELi4ELi512ELi2EEEvNS0_6detail10TensorInfoIT0_T2_EENSG_IT1_SI_EESI_T_)
        /*1850*/ 	.word	0x00000000


	//----- nvinfo : EIATTR_MIN_STACK_SIZE
	.align		4
.L_1090:
        /*1854*/ 	.byte	0x04, 0x12
        /*1856*/ 	.short	(.L_1092 - .L_1091)
	.align		4
.L_1091:
        /*1858*/ 	.word	index@(_ZN2at4cuda57_GLOBAL__N__cd6b329d_24_DistributionBernoulli_cu_7537a20d21kernelPointwiseApply2IZNS_6native9templates4cuda28bernoulli_tensor_cuda_kernelIhfEEvRKNS_10TensorBaseES9_NS_15PhiloxCudaStateEEUliRhSB_SB_SB_RKfSD_SD_SD_E_hSC_jLi2ELi1ELi4ELi512ELi2EEEvNS0_6detail10TensorInfoIT0_T2_EENSG_IT1_SI_EESI_T_)
        /*185c*/ 	.word	0x00000000


	//----- nvinfo : EIATTR_MIN_STACK_SIZE
	.align		4
.L_1092:
        /*1860*/ 	.byte	0x04, 0x12
        /*1862*/ 	.short	(.L_1094 - .L_1093)
	.align		4
.L_1093:
        /*1864*/ 	.word	index@(_ZN2at4cuda57_GLOBAL__N__cd6b329d_24_DistributionBernoulli_cu_7537a20d21kernelPointwiseApply2IZNS_6native9templates4cuda28bernoulli_tensor_cuda_kernelIhfEEvRKNS_10TensorBaseES9_NS_15PhiloxCudaStateEEUliRhSB_SB_SB_RKfSD_SD_SD_E_hSC_jLi1ELin1ELi4ELi512ELi2EEEvNS0_6detail10TensorInfoIT0_T2_EENSG_IT1_SI_EESI_T_)
        /*1868*/ 	.word	0x00000000


	//----- nvinfo : EIATTR_MIN_STACK_SIZE
	.align		4
.L_1094:
        /*186c*/ 	.byte	0x04, 0x12
        /*186e*/ 	.short	(.L_1096 - .L_1095)
	.align		4
.L_1095:
        /*1870*/ 	.word	index@(_ZN2at4cuda57_GLOBAL__N__cd6b329d_24_DistributionBernoulli_cu_7537a20d21kernelPointwiseApply2IZNS_6native9templates4cuda28bernoulli_tensor_cuda_kernelIhfEEvRKNS_10TensorBaseES9_NS_15PhiloxCudaStateEEUliRhSB_SB_SB_RKfSD_SD_SD_E_hSC_jLi1ELi2ELi4ELi512ELi2EEEvNS0_6detail10TensorInfoIT0_T2_EENSG_IT1_SI_EESI_T_)
        /*1874*/ 	.word	0x00000000


	//----- nvinfo : EIATTR_MIN_STACK_SIZE
	.align		4
.L_1096:
        /*1878*/ 	.byte	0x04, 0x12
        /*187a*/ 	.short	(.L_1098 - .L_1097)
	.align		4
.L_1097:
        /*187c*/ 	.word	index@(_ZN2at4cuda57_GLOBAL__N__cd6b329d_24_DistributionBernoulli_cu_7537a20d21kernelPointwiseApply2IZNS_6native9templates4cuda28bernoulli_tensor_cuda_kernelIhfEEvRKNS_10TensorBaseES9_NS_15PhiloxCudaStateEEUliRhSB_SB_SB_RKfSD_SD_SD_E_hSC_jLi1ELi1ELi4ELi512ELi2EEEvNS0_6detail10TensorInfoIT0_T2_EENSG_IT1_SI_EESI_T_)
        /*1880*/ 	.word	0x00000000


	//----- nvinfo : EIATTR_MIN_STACK_SIZE
	.align		4
.L_1098:
        /*1884*/ 	.byte	0x04, 0x12
        /*1886*/ 	.short	(.L_1100 - .L_1099)
	.align		4
.L_1099:
        /*1888*/ 	.word	index@(_ZN2at4cuda57_GLOBAL__N__cd6b329d_24_DistributionBernoulli_cu_7537a20d21kernelPointwiseApply2IZNS_6native9templates4cuda28bernoulli_tensor_cuda_kernelIddEEvRKNS_10TensorBaseES9_NS_15PhiloxCudaStateEEUliRdSB_SB_SB_RKdSD_SD_SD_E_dSC_mLin1ELin1ELi4ELi512ELi2EEEvNS0_6detail10TensorInfoIT0_T2_EENSG_IT1_SI_EESI_T_)
        /*188c*/ 	.word	0x00000000


	//----- nvinfo : EIATTR_MIN_STACK_SIZE
	.align		4
.L_1100:
        /*1890*/ 	.byte	0x04, 0x12
        /*1892*/ 	.short	(.L_1102 - .L_1101)
	.align		4
.L_1101:
        /*1894*/ 	.word	index@(_ZN2at4cuda57_GLOBAL__N__cd6b329d_24_DistributionBernoulli_cu_7537a20d21kernelPointwiseApply2IZNS_6native9templates4cuda28bernoulli_tensor_cuda_kernelIddEEvRKNS_10TensorBaseES9_NS_15PhiloxCudaStateEEUliRdSB_SB_SB_RKdSD_SD_SD_E_dSC_mLi1ELi1ELi4ELi512ELi2EEEvNS0_6detail10TensorInfoIT0_T2_EENSG_IT1_SI_EESI_T_)
        /*1898*/ 	.word	0x00000000


	//----- nvinfo : EIATTR_MIN_STACK_SIZE
	.align		4
.L_1102:
        /*189c*/ 	.byte	0x04, 0x12
        /*189e*/ 	.short	(.L_1104 - .L_1103)
	.align		4
.L_1103:
        /*18a0*/ 	.word	index@(_ZN2at4cuda57_GLOBAL__N__cd6b329d_24_DistributionBernoulli_cu_7537a20d21kernelPointwiseApply2IZNS_6native9templates4cuda28bernoulli_tensor_cuda_kernelIddEEvRKNS_10TensorBaseES9_NS_15PhiloxCudaStateEEUliRdSB_SB_SB_RKdSD_SD_SD_E_dSC_jLin1ELin1ELi4ELi512ELi2EEEvNS0_6detail10TensorInfoIT0_T2_EENSG_IT1_SI_EESI_T_)
        /*18a4*/ 	.word	0x00000000


	//----- nvinfo : EIATTR_MIN_STACK_SIZE
	.align		4
.L_1104:
        /*18a8*/ 	.byte	0x04, 0x12
        /*18aa*/ 	.short	(.L_1106 - .L_1105)
	.align		4
.L_1105:
        /*18ac*/ 	.word	index@(_ZN2at4cuda57_GLOBAL__N__cd6b329d_24_DistributionBernoulli_cu_7537a20d21kernelPointwiseApply2IZNS_6native9templates4cuda28bernoulli_tensor_cuda_kernelIddEEvRKNS_10TensorBaseES9_NS_15PhiloxCudaStateEEUliRdSB_SB_SB_RKdSD_SD_SD_E_dSC_jLin1ELi2ELi4ELi512ELi2EEEvNS0_6detail10TensorInfoIT0_T2_EENSG_IT1_SI_EESI_T_)
        /*18b0*/ 	.word	0x00000000


	//----- nvinfo : EIATTR_MIN_STACK_SIZE
	.align		4
.L_1106:
        /*18b4*/ 	.byte	0x04, 0x12
        /*18b6*/ 	.short	(.L_1108 - .L_1107)
	.align		4
.L_1107:
        /*18b8*/ 	.word	index@(_ZN2at4cuda57_GLOBAL__N__cd6b329d_24_DistributionBernoulli_cu_7537a20d21kernelPointwiseApply2IZNS_6native9templates4cuda28bernoulli_tensor_cuda_kernelIddEEvRKNS_10TensorBaseES9_NS_15PhiloxCudaStateEEUliRdSB_SB_SB_RKdSD_SD_SD_E_dSC_jLin1ELi1ELi4ELi512ELi2EEEvNS0_6detail10TensorInfoIT0_T2_EENSG_IT1_SI_EESI_T_)
        /*18bc*/ 	.word	0x00000000


	//----- nvinfo : EIATTR_MIN_STACK_SIZE
	.align		4
.L_1108:
        /*18c0*/ 	.byte	0x04, 0x12
        /*18c2*/ 	.short	(.L_1110 - .L_1109)
	.align		4
.L_1109:
        /*18c4*/ 	.word	index@(_ZN2at4cuda57_GLOBAL__N__cd6b329d_24_DistributionBernoulli_cu_7537a20d21kernelPointwiseApply2IZNS_6native9templates4cuda28bernoulli_tensor_cuda_kernelIddEEvRKNS_10TensorBaseES9_NS_15PhiloxCudaStateEEUliRdSB_SB_SB_RKdSD_SD_SD_E_dSC_jLi2ELin1ELi4ELi512ELi2EEEvNS0_6detail10TensorInfoIT0_T2_EENSG_IT1_SI_EESI_T_)
        /*18c8*/ 	.word	0x00000000


	//----- nvinfo : EIATTR_MIN_STACK_SIZE
	.align		4
.L_1110:
        /*18cc*/ 	.byte	0x04, 0x12
        /*18ce*/ 	.short	(.L_1112 - .L_1111)
	.align		4
.L_1111:
        /*18d0*/ 	.word	index@(_ZN2at4cuda57_GLOBAL__N__cd6b329d_24_DistributionBernoulli_cu_7537a20d21kernelPointwiseApply2IZNS_6native9templates4cuda28bernoulli_tensor_cuda_kernelIddEEvRKNS_10TensorBaseES9_NS_15PhiloxCudaStateEEUliRdSB_SB_SB_RKdSD_SD_SD_E_dSC_jLi2ELi2ELi4ELi512ELi2EEEvNS0_6detail10TensorInfoIT0_T2_EENSG_IT1_SI_EESI_T_)
        /*18d4*/ 	.word	0x00000000


	//----- nvinfo : EIATTR_MIN_STACK_SIZE
	.align		4
.L_1112:
        /*18d8*/ 	.byte	0x04, 0x12
        /*18da*/ 	.short	(.L_1114 - .L_1113)
	.align		4
.L_1113:
        /*18dc*/ 	.word	index@(_ZN2at4cuda57_GLOBAL__N__cd6b329d_24_DistributionBernoulli_cu_7537a20d21kernelPointwiseApply2IZNS_6native9templates4cuda28bernoulli_tensor_cuda_kernelIddEEvRKNS_10TensorBaseES9_NS_15PhiloxCudaStateEEUliRdSB_SB_SB_RKdSD_SD_SD_E_dSC_jLi2ELi1ELi4ELi512ELi2EEEvNS0_6detail10TensorInfoIT0_T2_EENSG_IT1_SI_EESI_T_)
        /*18e0*/ 	.word	0x00000000


	//----- nvinfo : EIATTR_MIN_STACK_SIZE
	.align		4
.L_1114:
        /*18e4*/ 	.byte	0x04, 0x12
        /*18e6*/ 	.short	(.L_1116 - .L_1115)
	.align		4
.L_1115:
        /*18e8*/ 	.word	index@(_ZN2at4cuda57_GLOBAL__N__cd6b329d_24_DistributionBernoulli_cu_7537a20d21kernelPointwiseApply2IZNS_6native9templates4cuda28bernoulli_tensor_cuda_kernelIddEEvRKNS_10TensorBaseES9_NS_15PhiloxCudaStateEEUliRdSB_SB_SB_RKdSD_SD_SD_E_dSC_jLi1ELin1ELi4ELi512ELi2EEEvNS0_6detail10TensorInfoIT0_T2_EENSG_IT1_SI_EESI_T_)
        /*18ec*/ 	.word	0x00000000


	//----- nvinfo : EIATTR_MIN_STACK_SIZE
	.align		4
.L_1116:
        /*18f0*/ 	.byte	0x04, 0x12
        /*18f2*/ 	.short	(.L_1118 - .L_1117)
	.align		4
.L_1117:
        /*18f4*/ 	.word	index@(_ZN2at4cuda57_GLOBAL__N__cd6b329d_24_DistributionBernoulli_cu_7537a20d21kernelPointwiseApply2IZNS_6native9templates4cuda28bernoulli_tensor_cuda_kernelIddEEvRKNS_10TensorBaseES9_NS_15PhiloxCudaStateEEUliRdSB_SB_SB_RKdSD_SD_SD_E_dSC_jLi1ELi2ELi4ELi512ELi2EEEvNS0_6detail10TensorInfoIT0_T2_EENSG_IT1_SI_EESI_T_)
        /*18f8*/ 	.word	0x00000000


	//----- nvinfo : EIATTR_MIN_STACK_SIZE
	.align		4
.L_1118:
        /*18fc*/ 	.byte	0x04, 0x12
        /*18fe*/ 	.short	(.L_1120 - .L_1119)
	.align		4
.L_1119:
        /*1900*/ 	.word	index@(_ZN2at4cuda57_GLOBAL__N__cd6b329d_24_DistributionBernoulli_cu_7537a20d21kernelPointwiseApply2IZNS_6native9templates4cuda28bernoulli_tensor_cuda_kernelIddEEvRKNS_10TensorBaseES9_NS_15PhiloxCudaStateEEUliRdSB_SB_SB_RKdSD_SD_SD_E_dSC_jLi1ELi1ELi4ELi512ELi2EEEvNS0_6detail10TensorInfoIT0_T2_EENSG_IT1_SI_EESI_T_)
        /*1904*/ 	.word	0x00000000
.L_1120:


//--------------------- .nv.compat                --------------------------
	.section	.nv.compat,"",@"SHT_CUDA_COMPAT_INFO"
	.align	4
        /*0000*/ 	.byte	0x02, 0x09, 0x01, 0x00, 0x02, 0x02, 0x01, 0x00, 0x02, 0x05, 0x05, 0x00, 0x03, 0x07, 0x01, 0x01
        /*0010*/ 	.byte	0x02, 0x03, 0x00, 0x00, 0x02, 0x06, 0x01, 0x00, 0x04, 0x0b, 0x08, 0x00, 0x00, 0x00, 0x00, 0x00
        /*0020*/ 	.byte	0x00, 0x00, 0x00, 0x00


//--------------------- .nv.info._ZN2at6native57_GLOBAL__N__cd6b329d_24_DistributionBernoulli_cu_7537a20d43distribution_elementwise_grid_stride_kernelIfLi4EZNS0_9templates4cuda21uniform_and_transformIbfPNS_17CUDAGeneratorImplEZZZNS4_16bernoulli_kernelIS7_EEvRNS_18TensorIteratorBaseEdT_ENKUlvE_clEvENKUlvE8_clEvEUlfE_EEvSA_T1_T2_EUlP24curandStatePhilox4_32_10E0_ZNS1_27distribution_nullary_kernelIbf6float4S7_SJ_SE_EEvSA_SG_RKT3_T4_EUlifE0_EEvlNS_15PhiloxCudaStateESF_SG_ --------------------------
	.section	.nv.info._ZN2at6native57_GLOBAL__N__cd6b329d_24_DistributionBernoulli_cu_7537a20d43distribution_elementwise_grid_stride_kernelIfLi4EZNS0_9templates4cuda21uniform_and_transformIbfPNS_17CUDAGeneratorImplEZZZNS4_16bernoulli_kernelIS7_EEvRNS_18TensorIteratorBaseEdT_ENKUlvE_clEvENKUlvE8_clEvEUlfE_EEvSA_T1_T2_EUlP24curandStatePhilox4_32_10E0_ZNS1_27distribution_nullary_kernelIbf6float4S7_SJ_SE_EEvSA_SG_RKT3_T4_EUlifE0_EEvlNS_15PhiloxCudaStateESF_SG_,"",@"SHT_CUDA_INFO"
	.sectionflags	@""
	.align	4


	//----- nvinfo : EIATTR_CUDA_API_VERSION
	.align		4
        /*0000*/ 	.byte	0x04, 0x37
        /*0002*/ 	.short	(.L_1122 - .L_1121)
.L_1121:
        /*0004*/ 	.word	0x00000082


	//----- nvinfo : EIATTR_KPARAM_INFO
	.align		4
.L_1122:
        /*0008*/ 	.byte	0x04, 0x17
        /*000a*/ 	.short	(.L_1124 - .L_1123)
.L_1123:
        /*000c*/ 	.word	0x00000000
        /*0010*/ 	.short	0x0003
        /*0012*/ 	.short	0x0028
        /*0014*/ 	.byte	0x00, 0xf0, 0xa1, 0x06


	//----- nvinfo : EIATTR_KPARAM_INFO
	.align		4
.L_1124:
        /*0018*/ 	.byte	0x04, 0x17
        /*001a*/ 	.short	(.L_1126 - .L_1125)
.L_1125:
        /*001c*/ 	.word	0x00000000
        /*0020*/ 	.short	0x0002
        /*0022*/ 	.short	0x0020
        /*0024*/ 	.byte	0x00, 0xf0, 0x05, 0x00


	//----- nvinfo : EIATTR_KPARAM_INFO
	.align		4
.L_1126:
        /*0028*/ 	.byte	0x04, 0x17
        /*002a*/ 	.short	(.L_1128 - .L_1127)
.L_1127:
        /*002c*/ 	.word	0x00000000
        /*0030*/ 	.short	0x0001
        /*0032*/ 	.short	0x0008
        /*0034*/ 	.byte	0x00, 0xf0, 0x61, 0x00


	//----- nvinfo : EIATTR_KPARAM_INFO
	.align		4
.L_1128:
        /*0038*/ 	.byte	0x04, 0x17
        /*003a*/ 	.short	(.L_1130 - .L_1129)
.L_1129:
        /*003c*/ 	.word	0x00000000
        /*0040*/ 	.short	0x0000
        /*0042*/ 	.short	0x0000
        /*0044*/ 	.byte	0x00, 0xf0, 0x21, 0x00


	//----- nvinfo : EIATTR_SPARSE_MMA_MASK
	.align		4
.L_1130:
        /*0048*/ 	.byte	0x03, 0x50
        /*004a*/ 	.short	0x0000


	//----- nvinfo : EIATTR_MAXREG_COUNT
	.align		4
        /*004c*/ 	.byte	0x03, 0x1b
        /*004e*/ 	.short	0x0040


	//----- nvinfo : EIATTR_NUM_BARRIERS
	.align		4
        /*0050*/ 	.byte	0x02, 0x4c
        /*0052*/ 	.byte	0x01
	.zero		1


	//----- nvinfo : EIATTR_MERCURY_ISA_VERSION
	.align		4
        /*0054*/ 	.byte	0x03, 0x5f
        /*0056*/ 	.short	0x0101


	//----- nvinfo : EIATTR_EXIT_INSTR_OFFSETS
	.align		4
        /*0058*/ 	.byte	0x04, 0x1c
        /*005a*/ 	.short	(.L_1132 - .L_1131)


	//   ....[0]....
.L_1131:
        /*005c*/ 	.word	0x00000810


	//   ....[1]....
        /*0060*/ 	.word	0x000052b0


	//----- nvinfo : EIATTR_MAX_THREADS
	.align		4
.L_1132:
        /*0064*/ 	.byte	0x04, 0x05
        /*0066*/ 	.short	(.L_1134 - .L_1133)
.L_1133:
        /*0068*/ 	.word	0x00000100
        /*006c*/ 	.word	0x00000001
        /*0070*/ 	.word	0x00000001


	//----- nvinfo : EIATTR_CRS_STACK_SIZE
	.align		4
.L_1134:
        /*0074*/ 	.byte	0x04, 0x1e
        /*0076*/ 	.short	(.L_1136 - .L_1135)
.L_1135:
        /*0078*/ 	.word	0x00000000


	//----- nvinfo : EIATTR_CBANK_PARAM_SIZE
	.align		4
.L_1136:
        /*007c*/ 	.byte	0x03, 0x19
        /*007e*/ 	.short	0x01d0


	//----- nvinfo : EIATTR_PARAM_CBANK
	.align		4
        /*0080*/ 	.byte	0x04, 0x0a
        /*0082*/ 	.short	(.L_1138 - .L_1137)
	.align		4
.L_1137:
        /*0084*/ 	.word	index@(.nv.constant0._ZN2at6native57_GLOBAL__N__cd6b329d_24_DistributionBernoulli_cu_7537a20d43distribution_elementwise_grid_stride_kernelIfLi4EZNS0_9templates4cuda21uniform_and_transformIbfPNS_17CUDAGeneratorImplEZZZNS4_16bernoulli_kernelIS7_EEvRNS_18TensorIteratorBaseEdT_ENKUlvE_clEvENKUlvE8_clEvEUlfE_EEvSA_T1_T2_EUlP24curandStatePhilox4_32_10E0_ZNS1_27distribution_nullary_kernelIbf6float4S7_SJ_SE_EEvSA_SG_RKT3_T4_EUlifE0_EEvlNS_15PhiloxCudaStateESF_SG_)
        /*0088*/ 	.short	0x0210
        /*008a*/ 	.short	0x01d0


	//----- nvinfo : EIATTR_SW_WAR
	.align		4
.L_1138:
        /*008c*/ 	.byte	0x04, 0x36
        /*008e*/ 	.short	(.L_1140 - .L_1139)
.L_1139:
        /*0090*/ 	.word	0x00000008
.L_1140:


//--------------------- .nv.info._ZN2at6native57_GLOBAL__N__cd6b329d_24_DistributionBernoulli_cu_7537a20d43distribution_elementwise_grid_stride_kernelIfLi4EZNS0_9templates4cuda21uniform_and_transformIbfPNS_17CUDAGeneratorImplEZZZNS4_16bernoulli_kernelIS7_EEvRNS_18TensorIteratorBaseEdT_ENKUlvE_clEvENKUlvE8_clEvEUlfE_EEvSA_T1_T2_EUlP24curandStatePhilox4_32_10E0_ZNS1_27distribution_nullary_kernelIbf6float4S7_SJ_SE_EEvSA_SG_RKT3_T4_EUlifE_EEvlNS_15PhiloxCudaStateESF_SG_ --------------------------
	.section	.nv.info._ZN2at6native57_GLOBAL__N__cd6b329d_24_DistributionBernoulli_cu_7537a20d43distribution_elementwise_grid_stride_kernelIfLi4EZNS0_9templates4cuda21uniform_and_transformIbfPNS_17CUDAGeneratorImplEZZZNS4_16bernoulli_kernelIS7_EEvRNS_18TensorIteratorBaseEdT_ENKUlvE_clEvENKUlvE8_clEvEUlfE_EEvSA_T1_T2_EUlP24curandStatePhilox4_32_10E0_ZNS1_27distribution_nullary_kernelIbf6float4S7_SJ_SE_EEvSA_SG_RKT3_T4_EUlifE_EEvlNS_15PhiloxCudaStateESF_SG_,"",@"SHT_CUDA_INFO"
	.sectionflags	@""
	.align	4


	//----- nvinfo : EIATTR_CUDA_API_VERSION
	.align		4
        /*0000*/ 	.byte	0x04, 0x37
        /*0002*/ 	.short	(.L_1142 - .L_1141)
.L_1141:
        /*0004*/ 	.word	0x00000082


	//----- nvinfo : EIATTR_KPARAM_INFO
	.align		4
.L_1142:
        /*0008*/ 	.byte	0x04, 0x17
        /*000a*/ 	.short	(.L_1144 - .L_1143)
.L_1143:
        /*000c*/ 	.word	0x00000000
        /*0010*/ 	.short	0x0003
        /*0012*/ 	.short	0x0028
        /*0014*/ 	.byte	0x00, 0xf0, 0x61, 0x00


	//----- nvinfo : EIATTR_KPARAM_INFO
	.align		4
.L_1144:
        /*0018*/ 	.byte	0x04, 0x17
        /*001a*/ 	.short	(.L_1146 - .L_1145)
.L_1145:
        /*001c*/ 	.word	0x00000000
        /*0020*/ 	.short	0x0002
        /*0022*/ 	.short	0x0020
        /*0024*/ 	.byte	0x00, 0xf0, 0x05, 0x00


	//----- nvinfo : EIATTR_KPARAM_INFO
	.align		4
.L_1146:
        /*0028*/ 	.byte	0x04, 0x17
        /*002a*/ 	.short	(.L_1148 - .L_1147)
.L_1147:
        /*002c*/ 	.word	0x00000000
        /*0030*/ 	.short	0x0001
        /*0032*/ 	.short	0x0008
        /*0034*/ 	.byte	0x00, 0xf0, 0x61, 0x00


	//----- nvinfo : EIATTR_KPARAM_INFO
	.align		4
.L_1148:
        /*0038*/ 	.byte	0x04, 0x17
        /*003a*/ 	.short	(.L_1150 - .L_1149)
.L_1149:
        /*003c*/ 	.word	0x00000000
        /*0040*/ 	.short	0x0000
        /*0042*/ 	.short	0x0000
        /*0044*/ 	.byte	0x00, 0xf0, 0x21, 0x00


	//----- nvinfo : EIATTR_SPARSE_MMA_MASK
	.align		4
.L_1150:
        /*0048*/ 	.byte	0x03, 0x50
        /*004a*/ 	.short	0x0000


	//----- nvinfo : EIATTR_MAXREG_COUNT
	.align		4
        /*004c*/ 	.byte	0x03, 0x1b
        /*004e*/ 	.short	0x0040


	//----- nvinfo : EIATTR_NUM_BARRIERS
	.align		4
        /*0050*/ 	.byte	0x02, 0x4c
        /*0052*/ 	.byte	0x01
	.zero		1


	//----- nvinfo : EIATTR_MERCURY_ISA_VERSION
	.align		4
        /*0054*/ 	.byte	0x03, 0x5f
        /*0056*/ 	.short	0x0101


	//----- nvinfo : EIATTR_EXIT_INSTR_OFFSETS
	.align		4
        /*0058*/ 	.byte	0x04, 0x1c
        /*005a*/ 	.short	(.L_1152 - .L_1151)


	//   ....[0]....
.L_1151:
        /*005c*/ 	.word	0x00000840


	//   ....[1]....
        /*0060*/ 	.word	0x00001270


	//----- nvinfo : EIATTR_MAX_THREADS
	.align		4
.L_1152:
        /*0064*/ 	.byte	0x04, 0x05
        /*0066*/ 	.short	(.L_1154 - .L_1153)
.L_1153:
        /*0068*/ 	.word	0x00000100
        /*006c*/ 	.word	0x00000001
        /*0070*/ 	.word	0x00000001


	//----- nvinfo : EIATTR_CRS_STACK_SIZE
	.align		4
.L_1154:
        /*0074*/ 	.byte	0x04, 0x1e
        /*0076*/ 	.short	(.L_1156 - .L_1155)
.L_1155:
        /*0078*/ 	.word	0x00000000


	//----- nvinfo : EIATTR_CBANK_PARAM_SIZE
	.align		4
.L_1156:
        /*007c*/ 	.byte	0x03, 0x19
        /*007e*/ 	.short	0x0040


	//----- nvinfo : EIATTR_PARAM_CBANK
	.align		4
        /*0080*/ 	.byte	0x04, 0x0a
        /*0082*/ 	.short	(.L_1158 - .L_1157)
	.align		4
.L_1157:
        /*0084*/ 	.word	index@(.nv.constant0._ZN2at6native57_GLOBAL__N__cd6b329d_24_DistributionBernoulli_cu_7537a20d43distribution_elementwise_grid_stride_kernelIfLi4EZNS0_9templates4cuda21uniform_and_transformIbfPNS_17CUDAGeneratorImplEZZZNS4_16bernoulli_kernelIS7_EEvRNS_18TensorIteratorBaseEdT_ENKUlvE_clEvENKUlvE8_clEvEUlfE_EEvSA_T1_T2_EUlP24curandStatePhilox4_32_10E0_ZNS1_27distribution_nullary_kernelIbf6float4S7_SJ_SE_EEvSA_SG_RKT3_T4_EUlifE_EEvlNS_15PhiloxCudaStateESF_SG_)
        /*0088*/ 	.short	0x0210
        /*008a*/ 	.short	0x0040


	//----- nvinfo : EIATTR_SW_WAR
	.align		4
.L_1158:
        /*008c*/ 	.byte	0x04, 0x36
        /*008e*/ 	.short	(.L_1160 - .L_1159)
.L_1159:
        /*0090*/ 	.word	0x00000008
.L_1160:


//--------------------- .nv.info._ZN2at6native57_GLOBAL__N__cd6b329d_24_DistributionBernoulli_cu_7537a20d43distribution_elementwise_grid_stride_kernelIfLi4EZNS0_9templates4cuda21uniform_and_transformIbfPNS_17CUDAGeneratorImplEZZZNS4_16bernoulli_kernelIS7_EEvRNS_18TensorIteratorBaseEdT_ENKUlvE_clEvENKUlvE8_clEvEUlfE_EEvSA_T1_T2_EUlP24curandStatePhilox4_32_10E_ZNS1_27distribution_nullary_kernelIbf7double2S7_SJ_SE_EEvSA_SG_RKT3_T4_EUlifE0_EEvlNS_15PhiloxCudaStateESF_SG_ --------------------------
	.section	.nv.info._ZN2at6native57_GLOBAL__N__cd6b329d_24_DistributionBernoulli_cu_7537a20d43distribution_elementwise_grid_stride_kernelIfLi4EZNS0_9templates4cuda21uniform_and_transformIbfPNS_17CUDAGeneratorImplEZZZNS4_16bernoulli_kernelIS7_EEvRNS_18TensorIteratorBaseEdT_ENKUlvE_clEvENKUlvE8_clEvEUlfE_EEvSA_T1_T2_EUlP24curandStatePhilox4_32_10E_ZNS1_27distribution_nullary_kernelIbf7double2S7_SJ_SE_EEvSA_SG_RKT3_T4_EUlifE0_EEvlNS_15PhiloxCudaStateESF_SG_,"",@"SHT_CUDA_INFO"
	.sectionflags	@""
	.align	4


	//----- nvinfo : EIATTR_CUDA_API_VERSION
	.align		4
        /*0000*/ 	.byte	0x04, 0x37
        /*0002*/ 	.short	(.L_1162 - .L_1161)
.L_1161:
        /*0004*/ 	.word	0x00000082


	//----- nvinfo : EIATTR_KPARAM_INFO
	.align		4
.L_1162:
        /*0008*/ 	.byte	0x04, 0x17
        /*000a*/ 	.short	(.L_1164 - .L_1163)
.L_1163:
        /*000c*/ 	.word	0x00000000
        /*0010*/ 	.short	0x0003
        /*0012*/ 	.short	0x0028
        /*0014*/ 	.byte	0x00, 0xf0, 0xa1, 0x06


	//----- nvinfo : EIATTR_KPARAM_INFO
	.align		4
.L_1164:
        /*0018*/ 	.byte	0x04, 0x17
        /*001a*/ 	.short	(.L_1166 - .L_1165)
.L_1165:
        /*001c*/ 	.word	0x00000000
        /*0020*/ 	.short	0x0002
        /*0022*/ 	.short	0x0020
        /*0024*/ 	.byte	0x00, 0xf0, 0x05, 0x00


	//----- nvinfo : EIATTR_KPARAM_INFO
	.align		4
.L_1166:
        /*0028*/ 	.byte	0x04, 0x17
        /*002a*/ 	.short	(.L_1168 - .L_1167)
.L_1167:
        /*002c*/ 	.word	0x00000000
        /*0030*/ 	.short	0x0001
        /*0032*/ 	.short	0x0008
        /*0034*/ 	.byte	0x00, 0xf0, 0x61, 0x00


	//----- nvinfo : EIATTR_KPARAM_INFO
	.align		4
.L_1168:
        /*0038*/ 	.byte	0x04, 0x17
        /*003a*/ 	.short	(.L_1170 - .L_1169)
.L_1169:
        /*003c*/ 	.word	0x00000000
        /*0040*/ 	.short	0x0000
        /*0042*/ 	.short	0x0000
        /*0044*/ 	.byte	0x00, 0xf0, 0x21, 0x00


	//----- nvinfo : EIATTR_SPARSE_MMA_MASK
	.align		4
.L_1170:
        /*0048*/ 	.byte	0x03, 0x50
        /*004a*/ 	.short	0x0000


	//----- nvinfo : EIATTR_MAXREG_COUNT
	.align		4
        /*004c*/ 	.byte	0x03, 0x1b
        /*004e*/ 	.short	0x0040


	//----- nvinfo : EIATTR_NUM_BARRIERS
	.align		4
        /*0050*/ 	.byte	0x02, 0x4c
        /*0052*/ 	.byte	0x01
	.zero		1


	//----- nvinfo : EIATTR_MERCURY_ISA_VERSION
	.align		4
        /*0054*/ 	.byte	0x03, 0x5f
        /*0056*/ 	.short	0x0101


	//----- nvinfo : EIATTR_EXIT_INSTR_OFFSETS
	.align		4
        /*0058*/ 	.byte	0x04, 0x1c
        /*005a*/ 	.short	(.L_1172 - .L_1171)


	//   ....[0]....
.L_1171:
        /*005c*/ 	.word	0x00000800


	//   ....[1]....
        /*0060*/ 	.word	0x00005310


	//----- nvinfo : EIATTR_MAX_THREADS
	.align		4
.L_1172:
        /*0064*/ 	.byte	0x04, 0x05
        /*0066*/ 	.short	(.L_1174 - .L_1173)
.L_1173:
        /*0068*/ 	.word	0x00000100
        /*006c*/ 	.word	0x00000001
        /*0070*/ 	.word	0x00000001


	//----- nvinfo : EIATTR_CRS_STACK_SIZE
	.align		4
.L_1174:
        /*0074*/ 	.byte	0x04, 0x1e
        /*0076*/ 	.short	(.L_1176 - .L_1175)
.L_1175:
        /*0078*/ 	.word	0x00000000


	//----- nvinfo : EIATTR_CBANK_PARAM_SIZE
	.align		4
.L_1176:
        /*007c*/ 	.byte	0x03, 0x19
        /*007e*/ 	.short	0x01d0


	//----- nvinfo : EIATTR_PARAM_CBANK
	.align		4
        /*0080*/ 	.byte	0x04, 0x0a
        /*0082*/ 	.short	(.L_1178 - .L_1177)
	.align		4
.L_1177:
        /*0084*/ 	.word	index@(.nv.constant0._ZN2at6native57_GLOBAL__N__cd6b329d_24_DistributionBernoulli_cu_7537a20d43distribution_elementwise_grid_stride_kernelIfLi4EZNS0_9templates4cuda21uniform_and_transformIbfPNS_17CUDAGeneratorImplEZZZNS4_16bernoulli_kernelIS7_EEvRNS_18TensorIteratorBaseEdT_ENKUlvE_clEvENKUlvE8_clEvEUlfE_EEvSA_T1_T2_EUlP24curandStatePhilox4_32_10E_ZNS1_27distribution_nullary_kernelIbf7double2S7_SJ_SE_EEvSA_SG_RKT3_T4_EUlifE0_EEvlNS_15PhiloxCudaStateESF_SG_)
        /*0088*/ 	.short	0x0210
        /*008a*/ 	.short	0x01d0


	//----- nvinfo : EIATTR_SW_WAR
	.align		4
.L_1178:
        /*008c*/ 	.byte	0x04, 0x36
        /*008e*/ 	.short	(.L_1180 - .L_1179)
.L_1179:
        /*0090*/ 	.word	0x00000008
.L_1180:


//--------------------- .nv.info._ZN2at6native57_GLOBAL__N__cd6b329d_24_DistributionBernoulli_cu_7537a20d43distribution_elementwise_grid_stride_kernelIfLi4EZNS0_9templates4cuda21uniform_and_transformIbfPNS_17CUDAGeneratorImplEZZZNS4_16bernoulli_kernelIS7_EEvRNS_18TensorIteratorBaseEdT_ENKUlvE_clEvENKUlvE8_clEvEUlfE_EEvSA_T1_T2_EUlP24curandStatePhilox4_32_10E_ZNS1_27distribution_nullary_kernelIbf7double2S7_SJ_SE_EEvSA_SG_RKT3_T4_EUlifE_EEvlNS_15PhiloxCudaStateESF_SG_ --------------------------
	.section	.nv.info._ZN2at6native57_GLOBAL__N__cd6b329d_24_DistributionBernoulli_cu_7537a20d43distribution_elementwise_grid_stride_kernelIfLi4EZNS0_9templates4cuda21uniform_and_transformIbfPNS_17CUDAGeneratorImplEZZZNS4_16bernoulli_kernelIS7_EEvRNS_18TensorIteratorBaseEdT_ENKUlvE_clEvENKUlvE8_clEvEUlfE_EEvSA_T1_T2_EUlP24curandStatePhilox4_32_10E_ZNS1_27distribution_nullary_kernelIbf7double2S7_SJ_SE_EEvSA_SG_RKT3_T4_EUlifE_EEvlNS_15PhiloxCudaStateESF_SG_,"",@"SHT_CUDA_INFO"
	.sectionflags	@""
	.align	4


	//----- nvinfo : EIATTR_CUDA_API_VERSION
	.align		4
        /*0000*/ 	.byte	0x04, 0x37
        /*0002*/ 	.short	(.L_1182 - .L_1181)
.L_1181:
        /*0004*/ 	.word	0x00000082


	//----- nvinfo : EIATTR_KPARAM_INFO
	.align		4
.L_1182:
        /*0008*/ 	.byte	0x04, 0x17
        /*000a*/ 	.short	(.L_1184 - .L_1183)
.L_1183:
        /*000c*/ 	.word	0x00000000
        /*0010*/ 	.short	0x0003
        /*0012*/ 	.short	0x0028
        /*0014*/ 	.byte	0x00, 0xf0, 0x61, 0x00


	//----- nvinfo : EIATTR_KPARAM_INFO
	.align		4
.L_1184:
        /*0018*/ 	.byte	0x04, 0x17
        /*001a*/ 	.short	(.L_1186 - .L_1185)
.L_1185:
        /*001c*/ 	.word	0x00000000
        /*0020*/ 	.short	0x0002
        /*0022*/ 	.short	0x0020
        /*0024*/ 	.byte	0x00, 0xf0, 0x05, 0x00


	//----- nvinfo : EIATTR_KPARAM_INFO
	.align		4
.L_1186:
        /*0028*/ 	.byte	0x04, 0x17
        /*002a*/ 	.short	(.L_1188 - .L_1187)
.L_1187:
        /*002c*/ 	.word	0x00000000
        /*0030*/ 	.short	0x0001
        /*0032*/ 	.short	0x0008
        /*0034*/ 	.byte	0x00, 0xf0, 0x61, 0x00


	//----- nvinfo : EIATTR_KPARAM_INFO
	.align		4
.L_1188:
        /*0038*/ 	.byte	0x04, 0x17
        /*003a*/ 	.short	(.L_1190 - .L_1189)
.L_1189:
        /*003c*/ 	.word	0x00000000
        /*0040*/ 	.short	0x0000
        /*0042*/ 	.short	0x0000
        /*0044*/ 	.byte	0x00, 0xf0, 0x21, 0x00


	//----- nvinfo : EIATTR_SPARSE_MMA_MASK
	.align		4
.L_1190:
        /*0048*/ 	.byte	0x03, 0x50
        /*004a*/ 	.short	0x0000


	//----- nvinfo : EIATTR_MAXREG_COUNT
	.align		4
        /*004c*/ 	.byte	0x03, 0x1b
        /*004e*/ 	.short	0x0040


	//----- nvinfo : EIATTR_NUM_BARRIERS
	.align		4
        /*0050*/ 	.byte	0x02, 0x4c
        /*0052*/ 	.byte	0x01
	.zero		1


	//----- nvinfo : EIATTR_MERCURY_ISA_VERSION
	.align		4
        /*0054*/ 	.byte	0x03, 0x5f
        /*0056*/ 	.short	0x0101


	//----- nvinfo : EIATTR_EXIT_INSTR_OFFSETS
	.align		4
        /*0058*/ 	.byte	0x04, 0x1c
        /*005a*/ 	.short	(.L_1192 - .L_1191)


	//   ....[0]....
.L_1191:
        /*005c*/ 	.word	0x00000840


	//   ....[1]....
        /*0060*/ 	.word	0x000012e0


	//----- nvinfo : EIATTR_MAX_THREADS
	.align		4
.L_1192:
        /*0064*/ 	.byte	0x04, 0x05
        /*0066*/ 	.short	(.L_1194 - .L_1193)
.L_1193:
        /*0068*/ 	.word	0x00000100
        /*006c*/ 	.word	0x00000001
        /*0070*/ 	.word	0x00000001


	//----- nvinfo : EIATTR_CRS_STACK_SIZE
	.align		4
.L_1194:
        /*0074*/ 	.byte	0x04, 0x1e
        /*0076*/ 	.short	(.L_1196 - .L_1195)
.L_1195:
        /*0078*/ 	.word	0x00000000


	//----- nvinfo : EIATTR_CBANK_PARAM_SIZE
	.align		4
.L_1196:
        /*007c*/ 	.byte	0x03, 0x19
        /*007e*/ 	.short	0x0040


	//----- nvinfo : EIATTR_PARAM_CBANK
	.align		4
        /*0080*/ 	.byte	0x04, 0x0a
        /*0082*/ 	.short	(.L_1198 - .L_1197)
	.align		4
.L_1197:
        /*0084*/ 	.word	index@(.nv.constant0._ZN2at6native57_GLOBAL__N__cd6b329d_24_DistributionBernoulli_cu_7537a20d43distribution_elementwise_grid_stride_kernelIfLi4EZNS0_9templates4cuda21uniform_and_transformIbfPNS_17CUDAGeneratorImplEZZZNS4_16bernoulli_kernelIS7_EEvRNS_18TensorIteratorBaseEdT_ENKUlvE_clEvENKUlvE8_clEvEUlfE_EEvSA_T1_T2_EUlP24curandStatePhilox4_32_10E_ZNS1_27distribution_nullary_kernelIbf7double2S7_SJ_SE_EEvSA_SG_RKT3_T4_EUlifE_EEvlNS_15PhiloxCudaStateESF_SG_)
        /*0088*/ 	.short	0x0210
        /*008a*/ 	.short	0x0040


	//----- nvinfo : EIATTR_SW_WAR
	.align		4
.L_1198:
        /*008c*/ 	.byte	0x04, 0x36
        /*008e*/ 	.short	(.L_1200 - .L_1199)
.L_1199:
        /*0090*/ 	.word	0x00000008
.L_1200:


//--------------------- .nv.info._ZN2at6native57_GLOBAL__N__cd6b329d_24_DistributionBernoulli_cu_7537a20d43distribution_elementwise_grid_stride_kernelIfLi4EZNS0_9templates4cuda21uniform_and_transformIN3c108BFloat16EfPNS_17CUDAGeneratorImplEZZZNS4_16bernoulli_kernelIS9_EEvRNS_18TensorIteratorBaseEdT_ENKUlvE_clEvENKUlvE7_clEvEUlfE_EEvSC_T1_T2_EUlP24curandStatePhilox4_32_10E0_ZNS1_27distribution_nullary_kernelIS7_f6float4S9_SL_SG_EEvSC_SI_RKT3_T4_EUlifE0_EEvlNS_15PhiloxCudaStateESH_SI_ --------------------------
	.section	.nv.info._ZN2at6native57_GLOBAL__N__cd6b329d_24_DistributionBernoulli_cu_7537a20d43distribution_elementwise_grid_stride_kernelIfLi4EZNS0_9templates4cuda21uniform_and_transformIN3c108BFloat16EfPNS_17CUDAGeneratorImplEZZZNS4_16bernoulli_kernelIS9_EEvRNS_18TensorIteratorBaseEdT_ENKUlvE_clEvENKUlvE7_clEvEUlfE_EEvSC_T1_T2_EUlP24curandStatePhilox4_32_10E0_ZNS1_27distribution_nullary_kernelIS7_f6float4S9_SL_SG_EEvSC_SI_RKT3_T4_EUlifE0_EEvlNS_15PhiloxCudaStateESH_SI_,"",@"SHT_CUDA_INFO"
	.sectionflags	@""
	.align	4


	//----- nvinfo : EIATTR_CUDA_API_VERSION
	.align		4
        /*0000*/ 	.byte	0x04, 0x37
        /*0002*/ 	.short	(.L_1202 - .L_1201)
.L_1201:
        /*0004*/ 	.word	0x00000082


	//----- nvinfo : EIATTR_KPARAM_INFO
	.align		4
.L_1202:
        /*0008*/ 	.byte	0x04, 0x17
        /*000a*/ 	.short	(.L_1204 - .L_1203)
.L_1203:
        /*000c*/ 	.word	0x00000000
        /*0010*/ 	.short	0x0003
        /*0012*/ 	.short	0x0028
        /*0014*/ 	.byte	0x00, 0xf0, 0xa1, 0x06


	//----- nvinfo : EIATTR_KPARAM_INFO
	.align		4
.L_1204:
        /*0018*/ 	.byte	0x04, 0x17
        /*001a*/ 	.short	(.L_1206 - .L_1205)
.L_1205:
        /*001c*/ 	.word	0x00000000
        /*0020*/ 	.short	0x0002
        /*0022*/ 	.short	0x0020
        /*0024*/ 	.byte	0x00, 0xf0, 0x05, 0x00


	//----- nvinfo : EIATTR_KPARAM_INFO
	.align		4
.L_1206:
        /*0028*/ 	.byte	0x04, 0x17
        /*002a*/ 	.short	(.L_1208 - .L_1207)
.L_1207:
        /*002c*/ 	.word	0x00000000
        /*0030*/ 	.short	0x0001
        /*0032*/ 	.short	0x0008
        /*0034*/ 	.byte	0x00, 0xf0, 0x61, 0x00


	//----- nvinfo : EIATTR_KPARAM_INFO
	.align		4
.L_1208:
        /*0038*/ 	.byte	0x04, 0x17
        /*003a*/ 	.short	(.L_1210 - .L_1209)
.L_1209:
        /*003c*/ 	.word	0x00000000
        /*0040*/ 	.short	0x0000
        /*0042*/ 	.short	0x0000
        /*0044*/ 	.byte	0x00, 0xf0, 0x21, 0x00


	//----- nvinfo : EIATTR_SPARSE_MMA_MASK
	.align		4
.L_1210:
        /*0048*/ 	.byte	0x03, 0x50
        /*004a*/ 	.short	0x0000


	//----- nvinfo : EIATTR_MAXREG_COUNT
	.align		4
        /*004c*/ 	.byte	0x03, 0x1b
        /*004e*/ 	.short	0x0040


	//----- nvinfo : EIATTR_NUM_BARRIERS
	.align		4
        /*0050*/ 	.byte	0x02, 0x4c
        /*0052*/ 	.byte	0x01
	.zero		1


	//----- nvinfo : EIATTR_MERCURY_ISA_VERSION
	.align		4
        /*0054*/ 	.byte	0x03, 0x5f
        /*0056*/ 	.short	0x0101


	//----- nvinfo : EIATTR_EXIT_INSTR_OFFSETS
	.align		4
        /*0058*/ 	.byte	0x04, 0x1c
        /*005a*/ 	.short	(.L_1212 - .L_1211)


	//   ....[0]....
.L_1211:
        /*005c*/ 	.word	0x00000840


	//   ....[1]....
        /*0060*/ 	.word	0x00005260


	//----- nvinfo : EIATTR_MAX_THREADS
	.align		4
.L_1212:
        /*0064*/ 	.byte	0x04, 0x05
        /*0066*/ 	.short	(.L_1214 - .L_1213)
.L_1213:
        /*0068*/ 	.word	0x00000100
        /*006c*/ 	.word	0x00000001
        /*0070*/ 	.word	0x00000001


	//----- nvinfo : EIATTR_CRS_STACK_SIZE
	.align		4
.L_1214:
        /*0074*/ 	.byte	0x04, 0x1e
        /*0076*/ 	.short	(.L_1216 - .L_1215)
.L_1215:
        /*0078*/ 	.word	0x00000000


	//----- nvinfo : EIATTR_CBANK_PARAM_SIZE
	.align		4
.L_1216:
        /*007c*/ 	.byte	0x03, 0x19
        /*007e*/ 	.short	0x01d0


	//----- nvinfo : EIATTR_PARAM_CBANK
	.align		4
        /*0080*/ 	.byte	0x04, 0x0a
        /*0082*/ 	.short	(.L_1218 - .L_1217)
	.align		4
.L_1217:
        /*0084*/ 	.word	index@(.nv.constant0._ZN2at6native57_GLOBAL__N__cd6b329d_24_DistributionBernoulli_cu_7537a20d43distribution_elementwise_grid_stride_kernelIfLi4EZNS0_9templates4cuda21uniform_and_transformIN3c108BFloat16EfPNS_17CUDAGeneratorImplEZZZNS4_16bernoulli_kernelIS9_EEvRNS_18TensorIteratorBaseEdT_ENKUlvE_clEvENKUlvE7_clEvEUlfE_EEvSC_T1_T2_EUlP24curandStatePhilox4_32_10E0_ZNS1_27distribution_nullary_kernelIS7_f6float4S9_SL_SG_EEvSC_SI_RKT3_T4_EUlifE0_EEvlNS_15PhiloxCudaStateESH_SI_)
        /*0088*/ 	.short	0x0210
        /*008a*/ 	.short	0x01d0


	//----- nvinfo : EIATTR_SW_WAR
	.align		4
.L_1218:
        /*008c*/ 	.byte	0x04, 0x36
        /*008e*/ 	.short	(.L_1220 - .L_1219)
.L_1219:
        /*0090*/ 	.word	0x00000008
.L_1220:


//--------------------- .nv.info._ZN2at6native57_GLOBAL__N__cd6b329d_24_DistributionBernoulli_cu_7537a20d43distribution_elementwise_grid_stride_kernelIfLi4EZNS0_9templates4cuda21uniform_and_transformIN3c108BFloat16EfPNS_17CUDAGeneratorImplEZZZNS4_16bernoulli_kernelIS9_EEvRNS_18TensorIteratorBaseEdT_ENKUlvE_clEvENKUlvE7_clEvEUlfE_EEvSC_T1_T2_EUlP24curandStatePhilox4_32_10E0_ZNS1_27distribution_nullary_kernelIS7_f6float4S9_SL_SG_EEvSC_SI_RKT3_T4_EUlifE_EEvlNS_15PhiloxCudaStateESH_SI_ --------------------------
	.section	.nv.info._ZN2at6native57_GLOBAL__N__cd6b329d_24_DistributionBernoulli_cu_7537a20d43distribution_elementwise_grid_stride_kernelIfLi4EZNS0_9templates4cuda21uniform_and_transformIN3c108BFloat16EfPNS_17CUDAGeneratorImplEZZZNS4_16bernoulli_kernelIS9_EEvRNS_18TensorIteratorBaseEdT_ENKUlvE_clEvENKUlvE7_clEvEUlfE_EEvSC_T1_T2_EUlP24curandStatePhilox4_32_10E0_ZNS1_27distribution_nullary_kernelIS7_f6float4S9_SL_SG_EEvSC_SI_RKT3_T4_EUlifE_EEvlNS_15PhiloxCudaStateESH_SI_,"",@"SHT_CUDA_INFO"
	.sectionflags	@""
	.align	4


	//----- nvinfo : EIATTR_CUDA_API_VERSION
	.align		4
        /*0000*/ 	.byte	0x04, 0x37
        /*0002*/ 	.short	(.L_1222 - .L_1221)
.L_1221:
        /*0004*/ 	.word	0x00000082


	//----- nvinfo : EIATTR_KPARAM_INFO
	.align		4
.L_1222:
        /*0008*/ 	.byte	0x04, 0x17
        /*000a*/ 	.short	(.L_1224 - .L_1223)
.L_1223:
        /*000c*/ 	.word	0x00000000
        /*0010*/ 	.short	0x0003
        /*0012*/ 	.short	0x0028
        /*0014*/ 	.byte	0x00, 0xf0, 0x61, 0x00


	//----- nvinfo : EIATTR_KPARAM_INFO
	.align		4
.L_1224:
        /*0018*/ 	.byte	0x04, 0x17
        /*001a*/ 	.short	(.L_1226 - .L_1225)
.L_1225:
        /*001c*/ 	.word	0x00000000
        /*0020*/ 	.short	0x0002
        /*0022*/ 	.short	0x0020
        /*0024*/ 	.byte	0x00, 0xf0, 0x05, 0x00


	//----- nvinfo : EIATTR_KPARAM_INFO
	.align		4
.L_1226:
        /*0028*/ 	.byte	0x04, 0x17
        /*002a*/ 	.short	(.L_1228 - .L_1227)
.L_1227:
        /*002c*/ 	.word	0x00000000
        /*0030*/ 	.short	0x0001
        /*0032*/ 	.short	0x0008
        /*0034*/ 	.byte	0x00, 0xf0, 0x61, 0x00


	//----- nvinfo : EIATTR_KPARAM_INFO
	.align		4
.L_1228:
        /*0038*/ 	.byte	0x04, 0x17
        /*003a*/ 	.short	(.L_1230 - .L_1229)
.L_1229:
        /*003c*/ 	.word	0x00000000
        /*0040*/ 	.short	0x0000
        /*0042*/ 	.short	0x0000
        /*0044*/ 	.byte	0x00, 0xf0, 0x21, 0x00


	//----- nvinfo : EIATTR_SPARSE_MMA_MASK
	.align		4
.L_1230:
        /*0048*/ 	.byte	0x03, 0x50
        /*004a*/ 	.short	0x0000


	//----- nvinfo : EIATTR_MAXREG_COUNT
	.align		4
        /*004c*/ 	.byte	0x03, 0x1b
        /*004e*/ 	.short	0x0040


	//----- nvinfo : EIATTR_NUM_BARRIERS
	.align		4
        /*0050*/ 	.byte	0x02, 0x4c
        /*0052*/ 	.byte	0x01
	.zero		1


	//----- nvinfo : EIATTR_MERCURY_ISA_VERSION
	.align		4
        /*0054*/ 	.byte	0x03, 0x5f
        /*0056*/ 	.short	0x0101


	//----- nvinfo : EIATTR_EXIT_INSTR_OFFSETS
	.align		4
        /*0058*/ 	.byte	0x04, 0x1c
        /*005a*/ 	.short	(.L_1232 - .L_1231)


	//   ....[0]....
.L_1231:
        /*005c*/ 	.word	0x00000840


	//   ....[1]....
        /*0060*/ 	.word	0x00001270


	//----- nvinfo : EIATTR_MAX_THREADS
	.align		4
.L_1232:
        /*0064*/ 	.byte	0x04, 0x05
        /*0066*/ 	.short	(.L_1234 - .L_1233)
.L_1233:
        /*0068*/ 	.word	0x00000100
        /*006c*/ 	.word	0x00000001
        /*0070*/ 	.word	0x00000001


	//----- nvinfo : EIATTR_CRS_STACK_SIZE
	.align		4
.L_1234:
        /*0074*/ 	.byte	0x04, 0x1e
        /*0076*/ 	.short	(.L_1236 - .L_1235)
.L_1235:
        /*0078*/ 	.word	0x00000000


	//----- nvinfo : EIATTR_CBANK_PARAM_SIZE
	.align		4
.L_1236:
        /*007c*/ 	.byte	0x03, 0x19
        /*007e*/ 	.short	0x0040


	//----- nvinfo : EIATTR_PARAM_CBANK
	.align		4
        /*0080*/ 	.byte	0x04, 0x0a
        /*0082*/ 	.short	(.L_1238 - .L_1237)
	.align		4
.L_1237:
        /*0084*/ 	.word	index@(.nv.constant0._ZN2at6native57_GLOBAL__N__cd6b329d_24_DistributionBernoulli_cu_7537a20d43distribution_elementwise_grid_stride_kernelIfLi4EZNS0_9templates4cuda21uniform_and_transformIN3c108BFloat16EfPNS_17CUDAGeneratorImplEZZZNS4_16bernoulli_kernelIS9_EEvRNS_18TensorIteratorBaseEdT_ENKUlvE_clEvENKUlvE7_clEvEUlfE_EEvSC_T1_T2_EUlP24curandStatePhilox4_32_10E0_ZNS1_27distribution_nullary_kernelIS7_f6float4S9_SL_SG_EEvSC_SI_RKT3_T4_EUlifE_EEvlNS_15PhiloxCudaStateESH_SI_)
        /*0088*/ 	.short	0x0210
        /*008a*/ 	.short	0x0040


	//----- nvinfo : EIATTR_SW_WAR
	.align		4
.L_1238:
        /*008c*/ 	.byte	0x04, 0x36
        /*008e*/ 	.short	(.L_1240 - .L_1239)
.L_1239:
        /*0090*/ 	.word	0x00000008
.L_1240:


//--------------------- .nv.info._ZN2at6native57_GLOBAL__N__cd6b329d_24_DistributionBernoulli_cu_7537a20d43distribution_elementwise_grid_stride_kernelIfLi4EZNS0_9templates4cuda21uniform_and_transformIN3c108BFloat16EfPNS_17CUDAGeneratorImplEZZZNS4_16bernoulli_kernelIS9_EEvRNS_18TensorIteratorBaseEdT_ENKUlvE_clEvENKUlvE7_clEvEUlfE_EEvSC_T1_T2_EUlP24curandStatePhilox4_32_10E_ZNS1_27distribution_nullary_kernelIS7_f7double2S9_SL_SG_EEvSC_SI_RKT3_T4_EUlifE0_EEvlNS_15PhiloxCudaStateESH_SI_ --------------------------
	.section	.nv.info._ZN2at6native57_GLOBAL__N__cd6b329d_24_DistributionBernoulli_cu_7537a20d43distribution_elementwise_grid_stride_kernelIfLi4EZNS0_9templates4cuda21uniform_and_transformIN3c108BFloat16EfPNS_17CUDAGeneratorImplEZZZNS4_16bernoulli_kernelIS9_EEvRNS_18TensorIteratorBaseEdT_ENKUlvE_clEvENKUlvE7_clEvEUlfE_EEvSC_T1_T2_EUlP24curandStatePhilox4_32_10E_ZNS1_27distribution_nullary_kernelIS7_f7double2S9_SL_SG_EEvSC_SI_RKT3_T4_EUlifE0_EEvlNS_15PhiloxCudaStateESH_SI_,"",@"SHT_CUDA_INFO"
	.sectionflags	@""
	.align	4


	//----- nvinfo : EIATTR_CUDA_API_VERSION
	.align		4
        /*0000*/ 	.byte	0x04, 0x37
        /*0002*/ 	.short	(.L_1242 - .L_1241)
.L_1241:
        /*0004*/ 	.word	0x00000082


	//----- nvinfo : EIATTR_KPARAM_INFO
	.align		4
.L_1242:
        /*0008*/ 	.byte	0x04, 0x17
        /*000a*/ 	.short	(.L_1244 - .L_1243)
.L_1243:
        /*000c*/ 	.word	0x00000000
        /*0010*/ 	.short	0x0003
        /*0012*/ 	.short	0x0028
        /*0014*/ 	.byte	0x00, 0xf0, 0xa1, 0x06


	//----- nvinfo : EIATTR_KPARAM_INFO
	.align		4
.L_1244:
        /*0018*/ 	.byte	0x04, 0x17
        /*001a*/ 	.short	(.L_1246 - .L_1245)
.L_1245:
        /*001c*/ 	.word	0x00000000
        /*0020*/ 	.short	0x0002
        /*0022*/ 	.short	0x0020
        /*0024*/ 	.byte	0x00, 0xf0, 0x05, 0x00


	//----- nvinfo : EIATTR_KPARAM_INFO
	.align		4
.L_1246:
        /*0028*/ 	.byte	0x04, 0x17
        /*002a*/ 	.short	(.L_1248 - .L_1247)
.L_1247:
        /*002c*/ 	.word	0x00000000
        /*0030*/ 	.short	0x0001
        /*0032*/ 	.short	0x0008
        /*0034*/ 	.byte	0x00, 0xf0, 0x61, 0x00


	//----- nvinfo : EIATTR_KPARAM_INFO
	.align		4
.L_1248:
        /*0038*/ 	.byte	0x04, 0x17
        /*003a*/ 	.short	(.L_1250 - .L_1249)
.L_1249:
        /*003c*/ 	.word	0x00000000
        /*0040*/ 	.short	0x0000
        /*0042*/ 	.short	0x0000
        /*0044*/ 	.byte	0x00, 0xf0, 0x21, 0x00


	//----- nvinfo : EIATTR_SPARSE_MMA_MASK
	.align		4
.L_1250:
        /*0048*/ 	.byte	0x03, 0x50
        /*004a*/ 	.short	0x0000


	//----- nvinfo : EIATTR_MAXREG_COUNT
	.align		4
        /*004c*/ 	.byte	0x03, 0x1b
        /*004e*/ 	.short	0x0040


	//----- nvinfo : EIATTR_NUM_BARRIERS
	.align		4
        /*0050*/ 	.byte	0x02, 0x4c
        /*0052*/ 	.byte	0x01
	.zero		1


	//----- nvinfo : EIATTR_MERCURY_ISA_VERSION
	.align		4
        /*0054*/ 	.byte	0x03, 0x5f
        /*0056*/ 	.short	0x0101


	//----- nvinfo : EIATTR_EXIT_INSTR_OFFSETS
	.align		4
        /*0058*/ 	.byte	0x04, 0x1c
        /*005a*/ 	.short	(.L_1252 - .L_1251)


	//   ....[0]....
.L_1251:
        /*005c*/ 	.word	0x00000800


	//   ....[1]....
        /*0060*/ 	.word	0x00005310


	//----- nvinfo : EIATTR_MAX_THREADS
	.align		4
.L_1252:
        /*0064*/ 	.byte	0x04, 0x05
        /*0066*/ 	.short	(.L_1254 - .L_1253)
.L_1253:
        /*0068*/ 	.word	0x00000100
        /*006c*/ 	.word	0x00000001
        /*0070*/ 	.word	0x00000001


	//----- nvinfo : EIATTR_CRS_STACK_SIZE
	.align		4
.L_1254:
        /*0074*/ 	.byte	0x04, 0x1e
        /*0076*/ 	.short	(.L_1256 - .L_1255)
.L_1255:
        /*0078*/ 	.word	0x00000000


	//----- nvinfo : EIATTR_CBANK_PARAM_SIZE
	.align		4
.L_1256:
        /*007c*/ 	.byte	0x03, 0x19
        /*007e*/ 	.short	0x01d0


	//----- nvinfo : EIATTR_PARAM_CBANK
	.align		4
        /*0080*/ 	.byte	0x04, 0x0a
        /*0082*/ 	.short	(.L_1258 - .L_1257)
	.align		4
.L_1257:
        /*0084*/ 	.word	index@(.nv.constant0._ZN2at6native57_GLOBAL__N__cd6b329d_24_DistributionBernoulli_cu_7537a20d43distribution_elementwise_grid_stride_kernelIfLi4EZNS0_9templates4cuda21uniform_and_transformIN3c108BFloat16EfPNS_17CUDAGeneratorImplEZZZNS4_16bernoulli_kernelIS9_EEvRNS_18TensorIteratorBaseEdT_ENKUlvE_clEvENKUlvE7_clEvEUlfE_EEvSC_T1_T2_EUlP24curandStatePhilox4_32_10E_ZNS1_27distribution_nullary_kernelIS7_f7double2S9_SL_SG_EEvSC_SI_RKT3_T4_EUlifE0_EEvlNS_15PhiloxCudaStateESH_SI_)
        /*0088*/ 	.short	0x0210
        /*008a*/ 	.short	0x01d0


	//----- nvinfo : EIATTR_SW_WAR
	.align		4
.L_1258:
        /*008c*/ 	.byte	0x04, 0x36
        /*008e*/ 	.short	(.L_1260 - .L_1259)
.L_1259:
        /*0090*/ 	.word	0x00000008
.L_1260:


//--------------------- .nv.info._ZN2at6native57_GLOBAL__N__cd6b329d_24_DistributionBernoulli_cu_7537a20d43distribution_elementwise_grid_stride_kernelIfLi4EZNS0_9templates4cuda21uniform_and_transformIN3c108BFloat16EfPNS_17CUDAGeneratorImplEZZZNS4_16bernoulli_kernelIS9_EEvRNS_18TensorIteratorBaseEdT_ENKUlvE_clEvENKUlvE7_clEvEUlfE_EEvSC_T1_T2_EUlP24curandStatePhilox4_32_10E_ZNS1_27distribution_nullary_kernelIS7_f7double2S9_SL_SG_EEvSC_SI_RKT3_T4_EUlifE_EEvlNS_15PhiloxCudaStateESH_SI_ --------------------------
	.section	.nv.info._ZN2at6native57_GLOBAL__N__cd6b329d_24_DistributionBernoulli_cu_7537a20d43distribution_elementwise_grid_stride_kernelIfLi4EZNS0_9templates4cuda21uniform_and_transformIN3c108BFloat16EfPNS_17CUDAGeneratorImplEZZZNS4_16bernoulli_kernelIS9_EEvRNS_18TensorIteratorBaseEdT_ENKUlvE_clEvENKUlvE7_clEvEUlfE_EEvSC_T1_T2_EUlP24curandStatePhilox4_32_10E_ZNS1_27distribution_nullary_kernelIS7_f7double2S9_SL_SG_EEvSC_SI_RKT3_T4_EUlifE_EEvlNS_15PhiloxCudaStateESH_SI_,"",@"SHT_CUDA_INFO"
	.sectionflags	@""
	.align	4


	//----- nvinfo : EIATTR_CUDA_API_VERSION
	.align		4
        /*0000*/ 	.byte	0x04, 0x37
        /*0002*/ 	.short	(.L_1262 - .L_1261)
.L_1261:
        /*0004*/ 	.word	0x00000082


	//----- nvinfo : EIATTR_KPARAM_INFO
	.align		4
.L_1262:
        /*0008*/ 	.byte	0x04, 0x17
        /*000a*/ 	.short	(.L_1264 - .L_1263)
.L_1263:
        /*000c*/ 	.word	0x00000000
        /*0010*/ 	.short	0x0003
        /*0012*/ 	.short	0x0028
        /*0014*/ 	.byte	0x00, 0xf0, 0x61, 0x00


	//----- nvinfo : EIATTR_KPARAM_INFO
	.align		4
.L_1264:
        /*0018*/ 	.byte	0x04, 0x17
        /*001a*/ 	.short	(.L_1266 - .L_1265)
.L_1265:
        /*001c*/ 	.word	0x00000000
        /*0020*/ 	.short	0x0002
        /*0022*/ 	.short	0x0020
        /*0024*/ 	.byte	0x00, 0xf0, 0x05, 0x00


	//----- nvinfo : EIATTR_KPARAM_INFO
	.align		4
.L_1266:
        /*0028*/ 	.byte	0x04, 0x17
        /*002a*/ 	.short	(.L_1268 - .L_1267)
.L_1267:
        /*002c*/ 	.word	0x00000000
        /*0030*/ 	.short	0x0001
        /*0032*/ 	.short	0x0008
        /*0034*/ 	.byte	0x00, 0xf0, 0x61, 0x00


	//----- nvinfo : EIATTR_KPARAM_INFO
	.align		4
.L_1268:
        /*0038*/ 	.byte	0x04, 0x17
        /*003a*/ 	.short	(.L_1270 - .L_1269)
.L_1269:
        /*003c*/ 	.word	0x00000000
        /*0040*/ 	.short	0x0000
        /*0042*/ 	.short	0x0000
        /*0044*/ 	.byte	0x00, 0xf0, 0x21, 0x00


	//----- nvinfo : EIATTR_SPARSE_MMA_MASK
	.align		4
.L_1270:
        /*0048*/ 	.byte	0x03, 0x50
        /*004a*/ 	.short	0x0000


	//----- nvinfo : EIATTR_MAXREG_COUNT
	.align		4
        /*004c*/ 	.byte	0x03, 0x1b
        /*004e*/ 	.short	0x0040


	//----- nvinfo : EIATTR_NUM_BARRIERS
	.align		4
        /*0050*/ 	.byte	0x02, 0x4c
        /*0052*/ 	.byte	0x01
	.zero		1


	//----- nvinfo : EIATTR_MERCURY_ISA_VERSION
	.align		4
        /*0054*/ 	.byte	0x03, 0x5f
        /*0056*/ 	.short	0x0101


	//----- nvinfo : EIATTR_EXIT_INSTR_OFFSETS
	.align		4
        /*0058*/ 	.byte	0x04, 0x1c
        /*005a*/ 	.short	(.L_1272 - .L_1271)


	//   ....[0]....
.L_1271:
        /*005c*/ 	.word	0x00000840


	//   ....[1]....
        /*0060*/ 	.word	0x000012f0


	//----- nvinfo : EIATTR_MAX_THREADS
	.align		4
.L_1272:
        /*0064*/ 	.byte	0x04, 0x05
        /*0066*/ 	.short	(.L_1274 - .L_1273)
.L_1273:
        /*0068*/ 	.word	0x00000100
        /*006c*/ 	.word	0x00000001
        /*0070*/ 	.word	0x00000001


	//----- nvinfo : EIATTR_CRS_STACK_SIZE
	.align		4
.L_1274:
        /*0074*/ 	.byte	0x04, 0x1e
        /*0076*/ 	.short	(.L_1276 - .L_1275)
.L_1275:
        /*0078*/ 	.word	0x00000000


	//----- nvinfo : EIATTR_CBANK_PARAM_SIZE
	.align		4
.L_1276:
        /*007c*/ 	.byte	0x03, 0x19
        /*007e*/ 	.short	0x0040


	//----- nvinfo : EIATTR_PARAM_CBANK
	.align		4
        /*0080*/ 	.byte	0x04, 0x0a
        /*0082*/ 	.short	(.L_1278 - .L_1277)
	.align		4
.L_1277:
        /*0084*/ 	.word	index@(.nv.constant0._ZN2at6native57_GLOBAL__N__cd6b329d_24_DistributionBernoulli_cu_7537a20d43distribution_elementwise_grid_stride_kernelIfLi4EZNS0_9templates4cuda21uniform_and_transformIN3c108BFloat16EfPNS_17CUDAGeneratorImplEZZZNS4_16bernoulli_kernelIS9_EEvRNS_18TensorIteratorBaseEdT_ENKUlvE_clEvENKUlvE7_clEvEUlfE_EEvSC_T1_T2_EUlP24curandStatePhilox4_32_10E_ZNS1_27distribution_nullary_kernelIS7_f7double2S9_SL_SG_EEvSC_SI_RKT3_T4_EUlifE_EEvlNS_15PhiloxCudaStateESH_SI_)
        /*0088*/ 	.short	0x0210
        /*008a*/ 	.short	0x0040


	//----- nvinfo : EIATTR_SW_WAR
	.align		4
.L_1278:
        /*008c*/ 	.byte	0x04, 0x36
        /*008e*/ 	.short	(.L_1280 - .L_1279)
.L_1279:
        /*0090*/ 	.word	0x00000008
.L_1280:


//--------------------- .nv.info._ZN2at6native57_GLOBAL__N__cd6b329d_24_DistributionBernoulli_cu_7537a20d43distribution_elementwise_grid_stride_kernelIfLi4EZNS0_9templates4cuda21uniform_and_transformIN3c104HalfEfPNS_17CUDAGeneratorImplEZZZNS4_16bernoulli_kernelIS9_EEvRNS_18TensorIteratorBaseEdT_ENKUlvE_clEvENKUlvE6_clEvEUlfE_EEvSC_T1_T2_EUlP24curandStatePhilox4_32_10E0_ZNS1_27distribution_nullary_kernelIS7_f6float4S9_SL_SG_EEvSC_SI_RKT3_T4_EUlifE0_EEvlNS_15PhiloxCudaStateESH_SI_ --------------------------
	.section	.nv.info._ZN2at6native57_GLOBAL__N__cd6b329d_24_DistributionBernoulli_cu_7537a20d43distribution_elementwise_grid_stride_kernelIfLi4EZNS0_9templates4cuda21uniform_and_transformIN3c104HalfEfPNS_17CUDAGeneratorImplEZZZNS4_16bernoulli_kernelIS9_EEvRNS_18TensorIteratorBaseEdT_ENKUlvE_clEvENKUlvE6_clEvEUlfE_EEvSC_T1_T2_EUlP24curandStatePhilox4_32_10E0_ZNS1_27distribution_nullary_kernelIS7_f6float4S9_SL_SG_EEvSC_SI_RKT3_T4_EUlifE0_EEvlNS_15PhiloxCudaStateESH_SI_,"",@"SHT_CUDA_INFO"
	.sectionflags	@""
	.align	4


	//----- nvinfo : EIATTR_CUDA_API_VERSION
	.align		4
        /*0000*/ 	.byte	0x04, 0x37
        /*0002*/ 	.short	(.L_1282 - .L_1281)
.L_1281:
        /*0004*/ 	.word	0x00000082


	//----- nvinfo : EIATTR_KPARAM_INFO
	.align		4
.L_1282:
        /*0008*/ 	.byte	0x04, 0x17
        /*000a*/ 	.short	(.L_1284 - .L_1283)
.L_1283:
        /*000c*/ 	.word	0x00000000
        /*0010*/ 	.short	0x0003
        /*0012*/ 	.short	0x0028
        /*0014*/ 	.byte	0x00, 0xf0, 0xa1, 0x06


	//----- nvinfo : EIATTR_KPARAM_INFO
	.align		4
.L_1284:
        /*0018*/ 	.byte	0x04, 0x17
        /*001a*/ 	.short	(.L_1286 - .L_1285)
.L_1285:
        /*001c*/ 	.word	0x00000000
        /*0020*/ 	.short	0x0002
        /*0022*/ 	.short	0x0020
        /*0024*/ 	.byte	0x00, 0xf0, 0x05, 0x00


	//----- nvinfo : EIATTR_KPARAM_INFO
	.align		4
.L_1286:
        /*0028*/ 	.byte	0x04, 0x17
        /*002a*/ 	.short	(.L_1288 - .L_1287)
.L_1287:
        /*002c*/ 	.word	0x00000000
        /*0030*/ 	.short	0x0001
        /*0032*/ 	.short	0x0008
        /*0034*/ 	.byte	0x00, 0xf0, 0x61, 0x00


	//----- nvinfo : EIATTR_KPARAM_INFO
	.align		4
.L_1288:
        /*0038*/ 	.byte	0x04, 0x17
        /*003a*/ 	.short	(.L_1290 - .L_1289)
.L_1289:
        /*003c*/ 	.word	0x00000000
        /*0040*/ 	.short	0x0000
        /*0042*/ 	.short	0x0000
        /*0044*/ 	.byte	0x00, 0xf0, 0x21, 0x00


	//----- nvinfo : EIATTR_SPARSE_MMA_MASK
	.align		4
.L_1290:
        /*0048*/ 	.byte	0x03, 0x50
        /*004a*/ 	.short	0x0000


	//----- nvinfo : EIATTR_MAXREG_COUNT
	.align		4
        /*004c*/ 	.byte	0x03, 0x1b
        /*004e*/ 	.short	0x0040


	//----- nvinfo : EIATTR_NUM_BARRIERS
	.align		4
        /*0050*/ 	.byte	0x02, 0x4c
        /*0052*/ 	.byte	0x01
	.zero		1


	//----- nvinfo : EIATTR_MERCURY_ISA_VERSION
	.align		4
        /*0054*/ 	.byte	0x03, 0x5f
        /*0056*/ 	.short	0x0101


	//----- nvinfo : EIATTR_EXIT_INSTR_OFFSETS
	.align		4
        /*0058*/ 	.byte	0x04, 0x1c
        /*005a*/ 	.short	(.L_1292 - .L_1291)


	//   ....[0]....
.L_1291:
        /*005c*/ 	.word	0x00000840


	//   ....[1]....
        /*0060*/ 	.word	0x00005260


	//----- nvinfo : EIATTR_MAX_THREADS
	.align		4
.L_1292:
        /*0064*/ 	.byte	0x04, 0x05
        /*0066*/ 	.short	(.L_1294 - .L_1293)
.L_1293:
        /*0068*/ 	.word	0x00000100
        /*006c*/ 	.word	0x00000001
        /*0070*/ 	.word	0x00000001


	//----- nvinfo : EIATTR_CRS_STACK_SIZE
	.align		4
.L_1294:
        /*0074*/ 	.byte	0x04, 0x1e
        /*0076*/ 	.short	(.L_1296 - .L_1295)
.L_1295:
        /*0078*/ 	.word	0x00000000


	//----- nvinfo : EIATTR_CBANK_PARAM_SIZE
	.align		4
.L_1296:
        /*007c*/ 	.byte	0x03, 0x19
        /*007e*/ 	.short	0x01d0


	//----- nvinfo : EIATTR_PARAM_CBANK
	.align		4
        /*0080*/ 	.byte	0x04, 0x0a
        /*0082*/ 	.short	(.L_1298 - .L_1297)
	.align		4
.L_1297:
        /*0084*/ 	.word	index@(.nv.constant0._ZN2at6native57_GLOBAL__N__cd6b329d_24_DistributionBernoulli_cu_7537a20d43distribution_elementwise_grid_stride_kernelIfLi4EZNS0_9templates4cuda21uniform_and_transformIN3c104HalfEfPNS_17CUDAGeneratorImplEZZZNS4_16bernoulli_kernelIS9_EEvRNS_18TensorIteratorBaseEdT_ENKUlvE_clEvENKUlvE6_clEvEUlfE_EEvSC_T1_T2_EUlP24curandStatePhilox4_32_10E0_ZNS1_27distribution_nullary_kernelIS7_f6float4S9_SL_SG_EEvSC_SI_RKT3_T4_EUlifE0_EEvlNS_15PhiloxCudaStateESH_SI_)
        /*0088*/ 	.short	0x0210
        /*008a*/ 	.short	0x01d0


	//----- nvinfo : EIATTR_SW_WAR
	.align		4
.L_1298:
        /*008c*/ 	.byte	0x04, 0x36
        /*008e*/ 	.short	(.L_1300 - .L_1299)
.L_1299:
        /*0090*/ 	.word	0x00000008
.L_1300:


//--------------------- .nv.info._ZN2at6native57_GLOBAL__N__cd6b329d_24_DistributionBernoulli_cu_7537a20d43distribution_elementwise_grid_stride_kernelIfLi4EZNS0_9templates4cuda21uniform_and_transformIN3c104HalfEfPNS_17CUDAGeneratorImplEZZZNS4_16bernoulli_kernelIS9_EEvRNS_18TensorIteratorBaseEdT_ENKUlvE_clEvENKUlvE6_clEvEUlfE_EEvSC_T1_T2_EUlP24curandStatePhilox4_32_10E0_ZNS1_27distribution_nullary_kernelIS7_f6float4S9_SL_SG_EEvSC_SI_RKT3_T4_EUlifE_EEvlNS_15PhiloxCudaStateESH_SI_ --------------------------
	.section	.nv.info._ZN2at6native57_GLOBAL__N__cd6b329d_24_DistributionBernoulli_cu_7537a20d43distribution_elementwise_grid_stride_kernelIfLi4EZNS0_9templates4cuda21uniform_and_transformIN3c104HalfEfPNS_17CUDAGeneratorImplEZZZNS4_16bernoulli_kernelIS9_EEvRNS_18TensorIteratorBaseEdT_ENKUlvE_clEvENKUlvE6_clEvEUlfE_EEvSC_T1_T2_EUlP24curandStatePhilox4_32_10E0_ZNS1_27distribution_nullary_kernelIS7_f6float4S9_SL_SG_EEvSC_SI_RKT3_T4_EUlifE_EEvlNS_15PhiloxCudaStateESH_SI_,"",@"SHT_CUDA_INFO"
	.sectionflags	@""
	.align	4


	//----- nvinfo : EIATTR_CUDA_API_VERSION
	.align		4
        /*0000*/ 	.byte	0x04, 0x37
        /*0002*/ 	.short	(.L_1302 - .L_1301)
.L_1301:
        /*0004*/ 	.word	0x00000082


	//----- nvinfo : EIATTR_KPARAM_INFO
	.align		4
.L_1302:
        /*0008*/ 	.byte	0x04, 0x17
        /*000a*/ 	.short	(.L_1304 - .L_1303)
.L_1303:
        /*000c*/ 	.word	0x00000000
        /*0010*/ 	.short	0x0003
        /*0012*/ 	.short	0x0028
        /*0014*/ 	.byte	0x00, 0xf0, 0x61, 0x00


	//----- nvinfo : EIATTR_KPARAM_INFO
	.align		4
.L_1304:
        /*0018*/ 	.byte	0x04, 0x17
        /*001a*/ 	.short	(.L_1306 - .L_1305)
.L_1305:
        /*001c*/ 	.word	0x00000000
        /*0020*/ 	.short	0x0002
        /*0022*/ 	.short	0x0020
        /*0024*/ 	.byte	0x00, 0xf0, 0x05, 0x00


	//----- nvinfo : EIATTR_KPARAM_INFO
	.align		4
.L_1306:
        /*0028*/ 	.byte	0x04, 0x17
        /*002a*/ 	.short	(.L_1308 - .L_1307)
.L_1307:
        /*002c*/ 	.word	0x00000000
        /*0030*/ 	.short	0x0001
        /*0032*/ 	.short	0x0008
        /*0034*/ 	.byte	0x00, 0xf0, 0x61, 0x00


	//----- nvinfo : EIATTR_KPARAM_INFO
	.align		4
.L_1308:
        /*0038*/ 	.byte	0x04, 0x17
        /*003a*/ 	.short	(.L_1310 - .L_1309)
.L_1309:
        /*003c*/ 	.word	0x00000000
        /*0040*/ 	.short	0x0000
        /*0042*/ 	.short	0x0000
        /*0044*/ 	.byte	0x00, 0xf0, 0x21, 0x00


	//----- nvinfo : EIATTR_SPARSE_MMA_MASK
	.align		4
.L_1310:
        /*0048*/ 	.byte	0x03, 0x50
        /*004a*/ 	.short	0x0000


	//----- nvinfo : EIATTR_MAXREG_COUNT
	.align		4
        /*004c*/ 	.byte	0x03, 0x1b
        /*004e*/ 	.short	0x0040


	//----- nvinfo : EIATTR_NUM_BARRIERS
	.align		4
        /*0050*/ 	.byte	0x02, 0x4c
        /*0052*/ 	.byte	0x01
	.zero		1


	//----- nvinfo : EIATTR_MERCURY_ISA_VERSION
	.align		4
        /*0054*/ 	.byte	0x03, 0x5f
        /*0056*/ 	.short	0x0101


	//----- nvinfo : EIATTR_EXIT_INSTR_OFFSETS
	.align		4
        /*0058*/ 	.byte	0x04, 0x1c
        /*005a*/ 	.short	(.L_1312 - .L_1311)


	//   ....[0]....
.L_1311:
        /*005c*/ 	.word	0x00000840


	//   ....[1]....
        /*0060*/ 	.word	0x00001270


	//----- nvinfo : EIATTR_MAX_THREADS
	.align		4
.L_1312:
        /*0064*/ 	.byte	0x04, 0x05
        /*0066*/ 	.short	(.L_1314 - .L_1313)
.L_1313:
        /*0068*/ 	.word	0x00000100
        /*006c*/ 	.word	0x00000001
        /*0070*/ 	.word	0x00000001


	//----- nvinfo : EIATTR_CRS_STACK_SIZE
	.align		4
.L_1314:
        /*0074*/ 	.byte	0x04, 0x1e
        /*0076*/ 	.short	(.L_1316 - .L_1315)
.L_1315:
        /*0078*/ 	.word	0x00000000


	//----- nvinfo : EIATTR_CBANK_PARAM_SIZE
	.align		4
.L_1316:
        /*007c*/ 	.byte	0x03, 0x19
        /*007e*/ 	.short	0x0040


	//----- nvinfo : EIATTR_PARAM_CBANK
	.align		4
        /*0080*/ 	.byte	0x04, 0x0a
        /*0082*/ 	.short	(.L_1318 - .L_1317)
	.align		4
.L_1317:
        /*0084*/ 	.word	index@(.nv.constant0._ZN2at6native57_GLOBAL__N__cd6b329d_24_DistributionBernoulli_cu_7537a20d43distribution_elementwise_grid_stride_kernelIfLi4EZNS0_9templates4cuda21uniform_and_transformIN3c104HalfEfPNS_17CUDAGeneratorImplEZZZNS4_16bernoulli_kernelIS9_EEvRNS_18TensorIteratorBaseEdT_ENKUlvE_clEvENKUlvE6_clEvEUlfE_EEvSC_T1_T2_EUlP24curandStatePhilox4_32_10E0_ZNS1_27distribution_nullary_kernelIS7_f6float4S9_SL_SG_EEvSC_SI_RKT3_T4_EUlifE_EEvlNS_15PhiloxCudaStateESH_SI_)
        /*0088*/ 	.short	0x0210
        /*008a*/ 	.short	0x0040


	//----- nvinfo : EIATTR_SW_WAR
	.align		4
.L_1318:
        /*008c*/ 	.byte	0x04, 0x36
        /*008e*/ 	.short	(.L_1320 - .L_1319)
.L_1319:
        /*0090*/ 	.word	0x00000008
.L_1320:


//--------------------- .nv.info._ZN2at6native57_GLOBAL__N__cd6b329d_24_DistributionBernoulli_cu_7537a20d43distribution_elementwise_grid_stride_kernelIfLi4EZNS0_9templates4cuda21uniform_and_transformIN3c104HalfEfPNS_17CUDAGeneratorImplEZZZNS4_16bernoulli_kernelIS9_EEvRNS_18TensorIteratorBaseEdT_ENKUlvE_clEvENKUlvE6_clEvEUlfE_EEvSC_T1_T2_EUlP24curandStatePhilox4_32_10E_ZNS1_27distribution_nullary_kernelIS7_f7double2S9_SL_SG_EEvSC_SI_RKT3_T4_EUlifE0_EEvlNS_15PhiloxCudaStateESH_SI_ --------------------------
	.section	.nv.info._ZN2at6native57_GLOBAL__N__cd6b329d_24_DistributionBernoulli_cu_7537a20d43distribution_elementwise_grid_stride_kernelIfLi4EZNS0_9templates4cuda21uniform_and_transformIN3c104HalfEfPNS_17CUDAGeneratorImplEZZZNS4_16bernoulli_kernelIS9_EEvRNS_18TensorIteratorBaseEdT_ENKUlvE_clEvENKUlvE6_clEvEUlfE_EEvSC_T1_T2_EUlP24curandStatePhilox4_32_10E_ZNS1_27distribution_nullary_kernelIS7_f7double2S9_SL_SG_EEvSC_SI_RKT3_T4_EUlifE0_EEvlNS_15PhiloxCudaStateESH_SI_,"",@"SHT_CUDA_INFO"
	.sectionflags	@""
	.align	4


	//----- nvinfo : EIATTR_CUDA_API_VERSION
	.align		4
        /*0000*/ 	.byte	0x04, 0x37
        /*0002*/ 	.short	(.L_1322 - .L_1321)
.L_1321:
        /*0004*/ 	.word	0x00000082


	//----- nvinfo : EIATTR_KPARAM_INFO
	.align		4
.L_1322:
        /*0008*/ 	.byte	0x04, 0x17
        /*000a*/ 	.short	(.L_1324 - .L_1323)
.L_1323:
        /*000c*/ 	.word	0x00000000
        /*0010*/ 	.short	0x0003
        /*0012*/ 	.short	0x0028
        /*0014*/ 	.byte	0x00, 0xf0, 0xa1, 0x06


	//----- nvinfo : EIATTR_KPARAM_INFO
	.align		4
.L_1324:
        /*0018*/ 	.byte	0x04, 0x17
        /*001a*/ 	.short	(.L_1326 - .L_1325)
.L_1325:
        /*001c*/ 	.word	0x00000000
        /*0020*/ 	.short	0x0002
        /*0022*/ 	.short	0x0020
        /*0024*/ 	.byte	0x00, 0xf0, 0x05, 0x00


	//----- nvinfo : EIATTR_KPARAM_INFO
	.align		4
.L_1326:
        /*0028*/ 	.byte	0x04, 0x17
        /*002a*/ 	.short	(.L_1328 - .L_1327)
.L_1327:
        /*002c*/ 	.word	0x00000000
        /*0030*/ 	.short	0x0001
        /*0032*/ 	.short	0x0008
        /*0034*/ 	.byte	0x00, 0xf0, 0x61, 0x00


	//----- nvinfo : EIATTR_KPARAM_INFO
	.align		4
.L_1328:
        /*0038*/ 	.byte	0x04, 0x17
        /*003a*/ 	.short	(.L_1330 - .L_1329)
.L_1329:
        /*003c*/ 	.word	0x00000000
        /*0040*/ 	.short	0x0000
        /*0042*/ 	.short	0x0000
        /*0044*/ 	.byte	0x00, 0xf0, 0x21, 0x00


	//----- nvinfo : EIATTR_SPARSE_MMA_MASK
	.align		4
.L_1330:
        /*0048*/ 	.byte	0x03, 0x50
        /*004a*/ 	.short	0x0000


	//----- nvinfo : EIATTR_MAXREG_COUNT
	.align		4
        /*004c*/ 	.byte	0x03, 0x1b
        /*004e*/ 	.short	0x0040


	//----- nvinfo : EIATTR_NUM_BARRIERS
	.align		4
        /*0050*/ 	.byte	0x02, 0x4c
        /*0052*/ 	.byte	0x01
	.zero		1


	//----- nvinfo : EIATTR_MERCURY_ISA_VERSION
	.align		4
        /*0054*/ 	.byte	0x03, 0x5f
        /*0056*/ 	.short	0x0101


	//----- nvinfo : EIATTR_EXIT_INSTR_OFFSETS
	.align		4
        /*0058*/ 	.byte	0x04, 0x1c
        /*005a*/ 	.short	(.L_1332 - .L_1331)


	//   ....[0]....
.L_1331:
        /*005c*/ 	.word	0x00000800


	//   ....[1]....
        /*0060*/ 	.word	0x00005310


	//----- nvinfo : EIATTR_MAX_THREADS
	.align		4
.L_1332:
        /*0064*/ 	.byte	0x04, 0x05
        /*0066*/ 	.short	(.L_1334 - .L_1333)
.L_1333:
        /*0068*/ 	.word	0x00000100
        /*006c*/ 	.word	0x00000001
        /*0070*/ 	.word	0x00000001


	//----- nvinfo : EIATTR_CRS_STACK_SIZE
	.align		4
.L_1334:
        /*0074*/ 	.byte	0x04, 0x1e
        /*0076*/ 	.short	(.L_1336 - .L_1335)
.L_1335:
        /*0078*/ 	.word	0x00000000


	//----- nvinfo : EIATTR_CBANK_PARAM_SIZE
	.align		4
.L_1336:
        /*007c*/ 	.byte	0x03, 0x19
        /*007e*/ 	.short	0x01d0


	//----- nvinfo : EIATTR_PARAM_CBANK
	.align		4
        /*0080*/ 	.byte	0x04, 0x0a
        /*0082*/ 	.short	(.L_1338 - .L_1337)
	.align		4
.L_1337:
        /*0084*/ 	.word	index@(.nv.constant0._ZN2at6native57_GLOBAL__N__cd6b329d_24_DistributionBernoulli_cu_7537a20d43distribution_elementwise_grid_stride_kernelIfLi4EZNS0_9templates4cuda21uniform_and_transformIN3c104HalfEfPNS_17CUDAGeneratorImplEZZZNS4_16bernoulli_kernelIS9_EEvRNS_18TensorIteratorBaseEdT_ENKUlvE_clEvENKUlvE6_clEvEUlfE_EEvSC_T1_T2_EUlP24curandStatePhilox4_32_10E_ZNS1_27distribution_nullary_kernelIS7_f7double2S9_SL_SG_EEvSC_SI_RKT3_T4_EUlifE0_EEvlNS_15PhiloxCudaStateESH_SI_)
        /*0088*/ 	.short	0x0210
        /*008a*/ 	.short	0x01d0


	//----- nvinfo : EIATTR_SW_WAR
	.align		4
.L_1338:
        /*008c*/ 	.byte	0x04, 0x36
        /*008e*/ 	.short	(.L_1340 - .L_1339)
.L_1339:
        /*0090*/ 	.word	0x00000008
.L_1340:


//--------------------- .nv.info._ZN2at6native57_GLOBAL__N__cd6b329d_24_DistributionBernoulli_cu_7537a20d43distribution_elementwise_grid_stride_kernelIfLi4EZNS0_9templates4cuda21uniform_and_transformIN3c104HalfEfPNS_17CUDAGeneratorImplEZZZNS4_16bernoulli_kernelIS9_EEvRNS_18TensorIteratorBaseEdT_ENKUlvE_clEvENKUlvE6_clEvEUlfE_EEvSC_T1_T2_EUlP24curandStatePhilox4_32_10E_ZNS1_27distribution_nullary_kernelIS7_f7double2S9_SL_SG_EEvSC_SI_RKT3_T4_EUlifE_EEvlNS_15PhiloxCudaStateESH_SI_ --------------------------
	.section	.nv.info._ZN2at6native57_GLOBAL__N__cd6b329d_24_DistributionBernoulli_cu_7537a20d43distribution_elementwise_grid_stride_kernelIfLi4EZNS0_9templates4cuda21uniform_and_transformIN3c104HalfEfPNS_17CUDAGeneratorImplEZZZNS4_16bernoulli_kernelIS9_EEvRNS_18TensorIteratorBaseEdT_ENKUlvE_clEvENKUlvE6_clEvEUlfE_EEvSC_T1_T2_EUlP24curandStatePhilox4_32_10E_ZNS1_27distribution_nullary_kernelIS7_f7double2S9_SL_SG_EEvSC_SI_RKT3_T4_EUlifE_EEvlNS_15PhiloxCudaStateESH_SI_,"",@"SHT_CUDA_INFO"
	.sectionflags	@""
	.align	4


	//----- nvinfo : EIATTR_CUDA_API_VERSION
	.align		4
        /*0000*/ 	.byte	0x04, 0x37
        /*0002*/ 	.short	(.L_1342 - .L_1341)
.L_1341:
        /*0004*/ 	.word	0x00000082


	//----- nvinfo : EIATTR_KPARAM_INFO
	.align		4
.L_1342:
        /*0008*/ 	.byte	0x04, 0x17
        /*000a*/ 	.short	(.L_1344 - .L_1343)
.L_1343:
        /*000c*/ 	.word	0x00000000
        /*0010*/ 	.short	0x0003
        /*0012*/ 	.short	0x0028
        /*0014*/ 	.byte	0x00, 0xf0, 0x61, 0x00


	//----- nvinfo : EIATTR_KPARAM_INFO
	.align		4
.L_1344:
        /*0018*/ 	.byte	0x04, 0x17
        /*001a*/ 	.short	(.L_1346 - .L_1345)
.L_1345:
        /*001c*/ 	.word	0x00000000
        /*0020*/ 	.short	0x0002
        /*0022*/ 	.short	0x0020
        /*0024*/ 	.byte	0x00, 0xf0, 0x05, 0x00


	//----- nvinfo : EIATTR_KPARAM_INFO
	.align		4
.L_1346:
        /*0028*/ 	.byte	0x04, 0x17
        /*002a*/ 	.short	(.L_1348 - .L_1347)
.L_1347:
        /*002c*/ 	.word	0x00000000
        /*0030*/ 	.short	0x0001
        /*0032*/ 	.short	0x0008
        /*0034*/ 	.byte	0x00, 0xf0, 0x61, 0x00


	//----- nvinfo : EIATTR_KPARAM_INFO
	.align		4
.L_1348:
        /*0038*/ 	.byte	0x04, 0x17
        /*003a*/ 	.short	(.L_1350 - .L_1349)
.L_1349:
        /*003c*/ 	.word	0x00000000
        /*0040*/ 	.short	0x0000
        /*0042*/ 	.short	0x0000
        /*0044*/ 	.byte	0x00, 0xf0, 0x21, 0x00


	//----- nvinfo : EIATTR_SPARSE_MMA_MASK
	.align		4
.L_1350:
        /*0048*/ 	.byte	0x03, 0x50
        /*004a*/ 	.short	0x0000


	//----- nvinfo : EIATTR_MAXREG_COUNT
	.align		4
        /*004c*/ 	.byte	0x03, 0x1b
        /*004e*/ 	.short	0x0040


	//----- nvinfo : EIATTR_NUM_BARRIERS
	.align		4
        /*0050*/ 	.byte	0x02, 0x4c
        /*0052*/ 	.byte	0x01
	.zero		1


	//----- nvinfo : EIATTR_MERCURY_ISA_VERSION
	.align		4
        /*0054*/ 	.byte	0x03, 0x5f
        /*0056*/ 	.short	0x0101


	//----- nvinfo : EIATTR_EXIT_INSTR_OFFSETS
	.align		4
        /*0058*/ 	.byte	0x04, 0x1c
        /*005a*/ 	.short	(.L_1352 - .L_1351)


	//   ....[0]....
.L_1351:
        /*005c*/ 	.word	0x00000840


	//   ....[1]....
        /*0060*/ 	.word	0x000012f0


	//----- nvinfo : EIATTR_MAX_THREADS
	.align		4
.L_1352:
        /*0064*/ 	.byte	0x04, 0x05
        /*0066*/ 	.short	(.L_1354 - .L_1353)
.L_1353:
        /*0068*/ 	.word	0x00000100
        /*006c*/ 	.word	0x00000001
        /*0070*/ 	.word	0x00000001


	//----- nvinfo : EIATTR_CRS_STACK_SIZE
	.align		4
.L_1354:
        /*0074*/ 	.byte	0x04, 0x1e
        /*0076*/ 	.short	(.L_1356 - .L_1355)
.L_1355:
        /*0078*/ 	.word	0x00000000


	//----- nvinfo : EIATTR_CBANK_PARAM_SIZE
	.align		4
.L_1356:
        /*007c*/ 	.byte	0x03, 0x19
        /*007e*/ 	.short	0x0040


	//----- nvinfo : EIATTR_PARAM_CBANK
	.align		4
        /*0080*/ 	.byte	0x04, 0x0a
        /*0082*/ 	.short	(.L_1358 - .L_1357)
	.align		4
.L_1357:
        /*0084*/ 	.word	index@(.nv.constant0._ZN2at6native57_GLOBAL__N__cd6b329d_24_DistributionBernoulli_cu_7537a20d43distribution_elementwise_grid_stride_kernelIfLi4EZNS0_9templates4cuda21uniform_and_transformIN3c104HalfEfPNS_17CUDAGeneratorImplEZZZNS4_16bernoulli_kernelIS9_EEvRNS_18TensorIteratorBaseEdT_ENKUlvE_clEvENKUlvE6_clEvEUlfE_EEvSC_T1_T2_EUlP24curandStatePhilox4_32_10E_ZNS1_27distribution_nullary_kernelIS7_f7double2S9_SL_SG_EEvSC_SI_RKT3_T4_EUlifE_EEvlNS_15PhiloxCudaStateESH_SI_)
        /*0088*/ 	.short	0x0210
        /*008a*/ 	.short	0x0040


	//----- nvinfo : EIATTR_SW_WAR
	.align		4
.L_1358:
        /*008c*/ 	.byte	0x04, 0x36
        /*008e*/ 	.short	(.L_1360 - .L_1359)
.L_1359:
        /*0090*/ 	.word	0x00000008
.L_1360:


//--------------------- .nv.info._ZN2at6native57_GLOBAL__N__cd6b329d_24_DistributionBernoulli_cu_7537a20d43distribution_elementwise_grid_stride_kernelIfLi4EZNS0_9templates4cuda21uniform_and_transformIffPNS_17CUDAGeneratorImplEZZZNS4_16bernoulli_kernelIS7_EEvRNS_18TensorIteratorBaseEdT_ENKUlvE_clEvENKUlvE5_clEvEUlfE_EEvSA_T1_T2_EUlP24curandStatePhilox4_32_10E0_ZNS1_27distribution_nullary_kernelIff6float4S7_SJ_SE_EEvSA_SG_RKT3_T4_EUlifE0_EEvlNS_15PhiloxCudaStateESF_SG_ --------------------------
	.section	.nv.info._ZN2at6native57_GLOBAL__N__cd6b329d_24_DistributionBernoulli_cu_7537a20d43distribution_elementwise_grid_stride_kernelIfLi4EZNS0_9templates4cuda21uniform_and_transformIffPNS_17CUDAGeneratorImplEZZZNS4_16bernoulli_kernelIS7_EEvRNS_18TensorIteratorBaseEdT_ENKUlvE_clEvENKUlvE5_clEvEUlfE_EEvSA_T1_T2_EUlP24curandStatePhilox4_32_10E0_ZNS1_27distribution_nullary_kernelIff6float4S7_SJ_SE_EEvSA_SG_RKT3_T4_EUlifE0_EEvlNS_15PhiloxCudaStateESF_SG_,"",@"SHT_CUDA_INFO"
	.sectionflags	@""
	.align	4


	//----- nvinfo : EIATTR_CUDA_API_VERSION
	.align		4
        /*0000*/ 	.byte	0x04, 0x37
        /*0002*/ 	.short	(.L_1362 - .L_1361)
.L_1361:
        /*0004*/ 	.word	0x00000082


	//----- nvinfo : EIATTR_KPARAM_INFO
	.align		4
.L_1362:
        /*0008*/ 	.byte	0x04, 0x17
        /*000a*/ 	.short	(.L_1364 - .L_1363)
.L_1363:
        /*000c*/ 	.word	0x00000000
        /*0010*/ 	.short	0x0003
        /*0012*/ 	.short	0x0028
        /*0014*/ 	.byte	0x00, 0xf0, 0xa1, 0x06


	//----- nvinfo : EIATTR_KPARAM_INFO
	.align		4
.L_1364:
        /*0018*/ 	.byte	0x04, 0x17
        /*001a*/ 	.short	(.L_1366 - .L_1365)
.L_1365:
        /*001c*/ 	.word	0x00000000
        /*0020*/ 	.short	0x0002
        /*0022*/ 	.short	0x0020
        /*0024*/ 	.byte	0x00, 0xf0, 0x05, 0x00


	//----- nvinfo : EIATTR_KPARAM_INFO
	.align		4
.L_1366:
        /*0028*/ 	.byte	0x04, 0x17
        /*002a*/ 	.short	(.L_1368 - .L_1367)
.L_1367:
        /*002c*/ 	.word	0x00000000
        /*0030*/ 	.short	0x0001
        /*0032*/ 	.short	0x0008
        /*0034*/ 	.byte	0x00, 0xf0, 0x61, 0x00


	//----- nvinfo : EIATTR_KPARAM_INFO
	.align		4
.L_1368:
        /*0038*/ 	.byte	0x04, 0x17
        /*003a*/ 	.short	(.L_1370 - .L_1369)
.L_1369:
        /*003c*/ 	.word	0x00000000
        /*0040*/ 	.short	0x0000
        /*0042*/ 	.short	0x0000
        /*0044*/ 	.byte	0x00, 0xf0, 0x21, 0x00


	//----- nvinfo : EIATTR_SPARSE_MMA_MASK
	.align		4
.L_1370:
        /*0048*/ 	.byte	0x03, 0x50
        /*004a*/ 	.short	0x0000


	//----- nvinfo : EIATTR_MAXREG_COUNT
	.align		4
        /*004c*/ 	.byte	0x03, 0x1b
        /*004e*/ 	.short	0x0040


	//----- nvinfo : EIATTR_NUM_BARRIERS
	.align		4
        /*0050*/ 	.byte	0x02, 0x4c
        /*0052*/ 	.byte	0x01
	.zero		1


	//----- nvinfo : EIATTR_MERCURY_ISA_VERSION
	.align		4
        /*0054*/ 	.byte	0x03, 0x5f
        /*0056*/ 	.short	0x0101


	//----- nvinfo : EIATTR_EXIT_INSTR_OFFSETS
	.align		4
        /*0058*/ 	.byte	0x04, 0x1c
        /*005a*/ 	.short	(.L_1372 - .L_1371)


	//   ....[0]....
.L_1371:
        /*005c*/ 	.word	0x00000810


	//   ....[1]....
        /*0060*/ 	.word	0x00005270


	//----- nvinfo : EIATTR_MAX_THREADS
	.align		4
.L_1372:
        /*0064*/ 	.byte	0x04, 0x05
        /*0066*/ 	.short	(.L_1374 - .L_1373)
.L_1373:
        /*0068*/ 	.word	0x00000100
        /*006c*/ 	.word	0x00000001
        /*0070*/ 	.word	0x00000001


	//----- nvinfo : EIATTR_CRS_STACK_SIZE
	.align		4
.L_1374:
        /*0074*/ 	.byte	0x04, 0x1e
        /*0076*/ 	.short	(.L_1376 - .L_1375)
.L_1375:
        /*0078*/ 	.word	0x00000000


	//----- nvinfo : EIATTR_CBANK_PARAM_SIZE
	.align		4
.L_1376:
        /*007c*/ 	.byte	0x03, 0x19
        /*007e*/ 	.short	0x01d0


	//----- nvinfo : EIATTR_PARAM_CBANK
	.align		4
        /*0080*/ 	.byte	0x04, 0x0a
        /*0082*/ 	.short	(.L_1378 - .L_1377)
	.align		4
.L_1377:
        /*0084*/ 	.word	index@(.nv.constant0._ZN2at6native57_GLOBAL__N__cd6b329d_24_DistributionBernoulli_cu_7537a20d43distribution_elementwise_grid_stride_kernelIfLi4EZNS0_9templates4cuda21uniform_and_transformIffPNS_17CUDAGeneratorImplEZZZNS4_16bernoulli_kernelIS7_EEvRNS_18TensorIteratorBaseEdT_ENKUlvE_clEvENKUlvE5_clEvEUlfE_EEvSA_T1_T2_EUlP24curandStatePhilox4_32_10E0_ZNS1_27distribution_nullary_kernelIff6float4S7_SJ_SE_EEvSA_SG_RKT3_T4_EUlifE0_EEvlNS_15PhiloxCudaStateESF_SG_)
        /*0088*/ 	.short	0x0210
        /*008a*/ 	.short	0x01d0


	//----- nvinfo : EIATTR_SW_WAR
	.align		4
.L_1378:
        /*008c*/ 	.byte	0x04, 0x36
        /*008e*/ 	.short	(.L_1380 - .L_1379)
.L_1379:
        /*0090*/ 	.word	0x00000008
.L_1380:


//--------------------- .nv.info._ZN2at6native57_GLOBAL__N__cd6b329d_24_DistributionBernoulli_cu_7537a20d43distribution_elementwise_grid_stride_kernelIfLi4EZNS0_9templates4cuda21uniform_and_transformIffPNS_17CUDAGeneratorImplEZZZNS4_16bernoulli_kernelIS7_EEvRNS_18TensorIteratorBaseEdT_ENKUlvE_clEvENKUlvE5_clEvEUlfE_EEvSA_T1_T2_EUlP24curandStatePhilox4_32_10E0_ZNS1_27distribution_nullary_kernelIff6float4S7_SJ_SE_EEvSA_SG_RKT3_T4_EUlifE_EEvlNS_15PhiloxCudaStateESF_SG_ --------------------------
	.section	.nv.info._ZN2at6native57_GLOBAL__N__cd6b329d_24_DistributionBernoulli_cu_7537a20d43distribution_elementwise_grid_stride_kernelIfLi4EZNS0_9templates4cuda21uniform_and_transformIffPNS_17CUDAGeneratorImplEZZZNS4_16bernoulli_kernelIS7_EEvRNS_18TensorIteratorBaseEdT_ENKUlvE_clEvENKUlvE5_clEvEUlfE_EEvSA_T1_T2_EUlP24curandStatePhilox4_32_10E0_ZNS1_27distribution_nullary_kernelIff6float4S7_SJ_SE_EEvSA_SG_RKT3_T4_EUlifE_EEvlNS_15PhiloxCudaStateESF_SG_,"",@"SHT_CUDA_INFO"
	.sectionflags	@""
	.align	4


	//----- nvinfo : EIATTR_CUDA_API_VERSION
	.align		4
        /*0000*/ 	.byte	0x04, 0x37
        /*0002*/ 	.short	(.L_1382 - .L_1381)
.L_1381:
        /*0004*/ 	.word	0x00000082


	//----- nvinfo : EIATTR_KPARAM_INFO
	.align		4
.L_1382:
        /*0008*/ 	.byte	0x04, 0x17
        /*000a*/ 	.short	(.L_1384 - .L_1383)
.L_1383:
        /*000c*/ 	.word	0x00000000
        /*0010*/ 	.short	0x0003
        /*0012*/ 	.short	0x0028
        /*0014*/ 	.byte	0x00, 0xf0, 0x61, 0x00


	//----- nvinfo : EIATTR_KPARAM_INFO
	.align		4
.L_1384:
        /*0018*/ 	.byte	0x04, 0x17
        /*001a*/ 	.short	(.L_1386 - .L_1385)
.L_1385:
        /*001c*/ 	.word	0x00000000
        /*0020*/ 	.short	0x0002
        /*0022*/ 	.short	0x0020
        /*0024*/ 	.byte	0x00, 0xf0, 0x05, 0x00


	//----- nvinfo : EIATTR_KPARAM_INFO
	.align		4
.L_1386:
        /*0028*/ 	.byte	0x04, 0x17
        /*002a*/ 	.short	(.L_1388 - .L_1387)
.L_1387:
        /*002c*/ 	.word	0x00000000
        /*0030*/ 	.short	0x0001
        /*0032*/ 	.short	0x0008
        /*0034*/ 	.byte	0x00, 0xf0, 0x61, 0x00


	//----- nvinfo : EIATTR_KPARAM_INFO
	.align		4
.L_1388:
        /*0038*/ 	.byte	0x04, 0x17
        /*003a*/ 	.short	(.L_1390 - .L_1389)
.L_1389:
        /*003c*/ 	.word	0x00000000
        /*0040*/ 	.short	0x0000
        /*0042*/ 	.short	0x0000
        /*0044*/ 	.byte	0x00, 0xf0, 0x21, 0x00


	//----- nvinfo : EIATTR_SPARSE_MMA_MASK
	.align		4
.L_1390:
        /*0048*/ 	.byte	0x03, 0x50
        /*004a*/ 	.short	0x0000


	//----- nvinfo : EIATTR_MAXREG_COUNT
	.align		4
        /*004c*/ 	.byte	0x03, 0x1b
        /*004e*/ 	.short	0x0040


	//----- nvinfo : EIATTR_NUM_BARRIERS
	.align		4
        /*0050*/ 	.byte	0x02, 0x4c
        /*0052*/ 	.byte	0x01
	.zero		1


	//----- nvinfo : EIATTR_MERCURY_ISA_VERSION
	.align		4
        /*0054*/ 	.byte	0x03, 0x5f
        /*0056*/ 	.short	0x0101


	//----- nvinfo : EIATTR_EXIT_INSTR_OFFSETS
	.align		4
        /*0058*/ 	.byte	0x04, 0x1c
        /*005a*/ 	.short	(.L_1392 - .L_1391)


	//   ....[0]....
.L_1391:
        /*005c*/ 	.word	0x00000860


	//   ....[1]....
        /*0060*/ 	.word	0x00001240


	//----- nvinfo : EIATTR_MAX_THREADS
	.align		4
.L_1392:
        /*0064*/ 	.byte	0x04, 0x05
        /*0066*/ 	.short	(.L_1394 - .L_1393)
.L_1393:
        /*0068*/ 	.word	0x00000100
        /*006c*/ 	.word	0x00000001
        /*0070*/ 	.word	0x00000001


	//----- nvinfo : EIATTR_CRS_STACK_SIZE
	.align		4
.L_1394:
        /*0074*/ 	.byte	0x04, 0x1e
        /*0076*/ 	.short	(.L_1396 - .L_1395)
.L_1395:
        /*0078*/ 	.word	0x00000000


	//----- nvinfo : EIATTR_CBANK_PARAM_SIZE
	.align		4
.L_1396:
        /*007c*/ 	.byte	0x03, 0x19
        /*007e*/ 	.short	0x0040


	//----- nvinfo : EIATTR_PARAM_CBANK
	.align		4
        /*0080*/ 	.byte	0x04, 0x0a
        /*0082*/ 	.short	(.L_1398 - .L_1397)
	.align		4
.L_1397:
        /*0084*/ 	.word	index@(.nv.constant0._ZN2at6native57_GLOBAL__N__cd6b329d_24_DistributionBernoulli_cu_7537a20d43distribution_elementwise_grid_stride_kernelIfLi4EZNS0_9templates4cuda21uniform_and_transformIffPNS_17CUDAGeneratorImplEZZZNS4_16bernoulli_kernelIS7_EEvRNS_18TensorIteratorBaseEdT_ENKUlvE_clEvENKUlvE5_clEvEUlfE_EEvSA_T1_T2_EUlP24curandStatePhilox4_32_10E0_ZNS1_27distribution_nullary_kernelIff6float4S7_SJ_SE_EEvSA_SG_RKT3_T4_EUlifE_EEvlNS_15PhiloxCudaStateESF_SG_)
        /*0088*/ 	.short	0x0210
        /*008a*/ 	.short	0x0040


	//----- nvinfo : EIATTR_SW_WAR
	.align		4
.L_1398:
        /*008c*/ 	.byte	0x04, 0x36
        /*008e*/ 	.short	(.L_1400 - .L_1399)
.L_1399:
        /*0090*/ 	.word	0x00000008
.L_1400:


//--------------------- .nv.info._ZN2at6native57_GLOBAL__N__cd6b329d_24_DistributionBernoulli_cu_7537a20d43distribution_elementwise_grid_stride_kernelIfLi4EZNS0_9templates4cuda21uniform_and_transformIffPNS_17CUDAGeneratorImplEZZZNS4_16bernoulli_kernelIS7_EEvRNS_18TensorIteratorBaseEdT_ENKUlvE_clEvENKUlvE5_clEvEUlfE_EEvSA_T1_T2_EUlP24curandStatePhilox4_32_10E_ZNS1_27distribution_nullary_kernelIff7double2S7_SJ_SE_EEvSA_SG_RKT3_T4_EUlifE0_EEvlNS_15PhiloxCudaStateESF_SG_ --------------------------
	.section	.nv.info._ZN2at6native57_GLOBAL__N__cd6b329d_24_DistributionBernoulli_cu_7537a20d43distribution_elementwise_grid_stride_kernelIfLi4EZNS0_9templates4cuda21uniform_and_transformIffPNS_17CUDAGeneratorImplEZZZNS4_16bernoulli_kernelIS7_EEvRNS_18TensorIteratorBaseEdT_ENKUlvE_clEvENKUlvE5_clEvEUlfE_EEvSA_T1_T2_EUlP24curandStatePhilox4_32_10E_ZNS1_27distribution_nullary_kernelIff7double2S7_SJ_SE_EEvSA_SG_RKT3_T4_EUlifE0_EEvlNS_15PhiloxCudaStateESF_SG_,"",@"SHT_CUDA_INFO"
	.sectionflags	@""
	.align	4


	//----- nvinfo : EIATTR_CUDA_API_VERSION
	.align		4
        /*0000*/ 	.byte	0x04, 0x37
        /*0002*/ 	.short	(.L_1402 - .L_1401)
.L_1401:
        /*0004*/ 	.word	0x00000082


	//----- nvinfo : EIATTR_KPARAM_INFO
	.align		4
.L_1402:
        /*0008*/ 	.byte	0x04, 0x17
        /*000a*/ 	.short	(.L_1404 - .L_1403)
.L_1403:
        /*000c*/ 	.word	0x00000000
        /*0010*/ 	.short	0x0003
        /*0012*/ 	.short	0x0028
        /*0014*/ 	.byte	0x00, 0xf0, 0xa1, 0x06


	//----- nvinfo : EIATTR_KPARAM_INFO
	.align		4
.L_1404:
        /*0018*/ 	.byte	0x04, 0x17
        /*001a*/ 	.short	(.L_1406 - .L_1405)
.L_1405:
        /*001c*/ 	.word	0x00000000
        /*0020*/ 	.short	0x0002
        /*0022*/ 	.short	0x0020
        /*0024*/ 	.byte	0x00, 0xf0, 0x05, 0x00


	//----- nvinfo : EIATTR_KPARAM_INFO
	.align		4
.L_1406:
        /*0028*/ 	.byte	0x04, 0x17
        /*002a*/ 	.short	(.L_1408 - .L_1407)
.L_1407:
        /*002c*/ 	.word	0x00000000
        /*0030*/ 	.short	0x0001
        /*0032*/ 	.short	0x0008
        /*0034*/ 	.byte	0x00, 0xf0, 0x61, 0x00


	//----- nvinfo : EIATTR_KPARAM_INFO
	.align		4
.L_1408:
        /*0038*/ 	.byte	0x04, 0x17
        /*003a*/ 	.short	(.L_1410 - .L_1409)
.L_1409:
        /*003c*/ 	.word	0x00000000
        /*0040*/ 	.short	0x0000
        /*0042*/ 	.short	0x0000
        /*0044*/ 	.byte	0x00, 0xf0, 0x21, 0x00


	//----- nvinfo : EIATTR_SPARSE_MMA_MASK
	.align		4
.L_1410:
        /*0048*/ 	.byte	0x03, 0x50
        /*004a*/ 	.short	0x0000


	//----- nvinfo : EIATTR_MAXREG_COUNT
	.align		4
        /*004c*/ 	.byte	0x03, 0x1b
        /*004e*/ 	.short	0x0040


	//----- nvinfo : EIATTR_NUM_BARRIERS
	.align		4
        /*0050*/ 	.byte	0x02, 0x4c
        /*0052*/ 	.byte	0x01
	.zero		1


	//----- nvinfo : EIATTR_MERCURY_ISA_VERSION
	.align		4
        /*0054*/ 	.byte	0x03, 0x5f
        /*0056*/ 	.short	0x0101


	//----- nvinfo : EIATTR_EXIT_INSTR_OFFSETS
	.align		4
        /*0058*/ 	.byte	0x04, 0x1c
        /*005a*/ 	.short	(.L_1412 - .L_1411)


	//   ....[0]....
.L_1411:
        /*005c*/ 	.word	0x00000800


	//   ....[1]....
        /*0060*/ 	.word	0x000052f0


	//----- nvinfo : EIATTR_MAX_THREADS
	.align		4
.L_1412:
        /*0064*/ 	.byte	0x04, 0x05
        /*0066*/ 	.short	(.L_1414 - .L_1413)
.L_1413:
        /*0068*/ 	.word	0x00000100
        /*006c*/ 	.word	0x00000001
        /*0070*/ 	.word	0x00000001


	//----- nvinfo : EIATTR_CRS_STACK_SIZE
	.align		4
.L_1414:
        /*0074*/ 	.byte	0x04, 0x1e
        /*0076*/ 	.short	(.L_1416 - .L_1415)
.L_1415:
        /*0078*/ 	.word	0x00000000


	//----- nvinfo : EIATTR_CBANK_PARAM_SIZE
	.align		4
.L_1416:
        /*007c*/ 	.byte	0x03, 0x19
        /*007e*/ 	.short	0x01d0


	//----- nvinfo : EIATTR_PARAM_CBANK
	.align		4
        /*0080*/ 	.byte	0x04, 0x0a
        /*0082*/ 	.short	(.L_1418 - .L_1417)
	.align		4
.L_1417:
        /*0084*/ 	.word	index@(.nv.constant0._ZN2at6native57_GLOBAL__N__cd6b329d_24_DistributionBernoulli_cu_7537a20d43distribution_elementwise_grid_stride_kernelIfLi4EZNS0_9templates4cuda21uniform_and_transformIffPNS_17CUDAGeneratorImplEZZZNS4_16bernoulli_kernelIS7_EEvRNS_18TensorIteratorBaseEdT_ENKUlvE_clEvENKUlvE5_clEvEUlfE_EEvSA_T1_T2_EUlP24curandStatePhilox4_32_10E_ZNS1_27distribution_nullary_kernelIff7double2S7_SJ_SE_EEvSA_SG_RKT3_T4_EUlifE0_EEvlNS_15PhiloxCudaStateESF_SG_)
        /*0088*/ 	.short	0x0210
        /*008a*/ 	.short	0x01d0


	//----- nvinfo : EIATTR_SW_WAR
	.align		4
.L_1418:
        /*008c*/ 	.byte	0x04, 0x36
        /*008e*/ 	.short	(.L_1420 - .L_1419)
.L_1419:
        /*0090*/ 	.word	0x00000008
.L_1420:


//--------------------- .nv.info._ZN2at6native57_GLOBAL__N__cd6b329d_24_DistributionBernoulli_cu_7537a20d43distribution_elementwise_grid_stride_kernelIfLi4EZNS0_9templates4cuda21uniform_and_transformIffPNS_17CUDAGeneratorImplEZZZNS4_16bernoulli_kernelIS7_EEvRNS_18TensorIteratorBaseEdT_ENKUlvE_clEvENKUlvE5_clEvEUlfE_EEvSA_T1_T2_EUlP24curandStatePhilox4_32_10E_ZNS1_27distribution_nullary_kernelIff7double2S7_SJ_SE_EEvSA_SG_RKT3_T4_EUlifE_EEvlNS_15PhiloxCudaStateESF_SG_ --------------------------
	.section	.nv.info._ZN2at6native57_GLOBAL__N__cd6b329d_24_DistributionBernoulli_cu_7537a20d43distribution_elementwise_grid_stride_kernelIfLi4EZNS0_9templates4cuda21uniform_and_transformIffPNS_17CUDAGeneratorImplEZZZNS4_16bernoulli_kernelIS7_EEvRNS_18TensorIteratorBaseEdT_ENKUlvE_clEvENKUlvE5_clEvEUlfE_EEvSA_T1_T2_EUlP24curandStatePhilox4_32_10E_ZNS1_27distribution_nullary_kernelIff7double2S7_SJ_SE_EEvSA_SG_RKT3_T4_EUlifE_EEvlNS_15PhiloxCudaStateESF_SG_,"",@"SHT_CUDA_INFO"
	.sectionflags	@""
	.align	4


	//----- nvinfo : EIATTR_CUDA_API_VERSION
	.align		4
        /*0000*/ 	.byte	0x04, 0x37
        /*0002*/ 	.short	(.L_1422 - .L_1421)
.L_1421:
        /*0004*/ 	.word	0x00000082


	//----- nvinfo : EIATTR_KPARAM_INFO
	.align		4
.L_1422:
        /*0008*/ 	.byte	0x04, 0x17
        /*000a*/ 	.short	(.L_1424 - .L_1423)
.L_1423:
        /*000c*/ 	.word	0x00000000
        /*0010*/ 	.short	0x0003
        /*0012*/ 	.short	0x0028
        /*0014*/ 	.byte	0x00, 0xf0, 0x61, 0x00


	//----- nvinfo : EIATTR_KPARAM_INFO
	.align		4
.L_1424:
        /*0018*/ 	.byte	0x04, 0x17
        /*001a*/ 	.short	(.L_1426 - .L_1425)
.L_1425:
        /*001c*/ 	.word	0x00000000
        /*0020*/ 	.short	0x0002
        /*0022*/ 	.short	0x0020
        /*0024*/ 	.byte	0x00, 0xf0, 0x05, 0x00


	//----- nvinfo : EIATTR_KPARAM_INFO
	.align		4
.L_1426:
        /*0028*/ 	.byte	0x04, 0x17
        /*002a*/ 	.short	(.L_1428 - .L_1427)
.L_1427:
        /*002c*/ 	.word	0x00000000
        /*0030*/ 	.short	0x0001
        /*0032*/ 	.short	0x0008
        /*0034*/ 	.byte	0x00, 0xf0, 0x61, 0x00


	//----- nvinfo : EIATTR_KPARAM_INFO
	.align		4
.L_1428:
        /*0038*/ 	.byte	0x04, 0x17
        /*003a*/ 	.short	(.L_1430 - .L_1429)
.L_1429:
        /*003c*/ 	.word	0x00000000
        /*0040*/ 	.short	0x0000
        /*0042*/ 	.short	0x0000
        /*0044*/ 	.byte	0x00, 0xf0, 0x21, 0x00


	//----- nvinfo : EIATTR_SPARSE_MMA_MASK
	.align		4
.L_1430:
        /*0048*/ 	.byte	0x03, 0x50
        /*004a*/ 	.short	0x0000


	//----- nvinfo : EIATTR_MAXREG_COUNT
	.align		4
        /*004c*/ 	.byte	0x03, 0x1b
        /*004e*/ 	.short	0x0040


	//----- nvinfo : EIATTR_NUM_BARRIERS
	.align		4
        /*0050*/ 	.byte	0x02, 0x4c
        /*0052*/ 	.byte	0x01
	.zero		1


	//----- nvinfo : EIATTR_MERCURY_ISA_VERSION
	.align		4
        /*0054*/ 	.byte	0x03, 0x5f
        /*0056*/ 	.short	0x0101


	//----- nvinfo : EIATTR_EXIT_INSTR_OFFSETS
	.align		4
        /*0058*/ 	.byte	0x04, 0x1c
        /*005a*/ 	.short	(.L_1432 - .L_1431)


	//   ....[0]....
.L_1431:
        /*005c*/ 	.word	0x00000840


	//   ....[1]....
        /*0060*/ 	.word	0x000012c0


	//----- nvinfo : EIATTR_MAX_THREADS
	.align		4
.L_1432:
        /*0064*/ 	.byte	0x04, 0x05
        /*0066*/ 	.short	(.L_1434 - .L_1433)
.L_1433:
        /*0068*/ 	.word	0x00000100
        /*006c*/ 	.word	0x00000001
        /*0070*/ 	.word	0x00000001


	//----- nvinfo : EIATTR_CRS_STACK_SIZE
	.align		4
.L_1434:
        /*0074*/ 	.byte	0x04, 0x1e
        /*0076*/ 	.short	(.L_1436 - .L_1435)
.L_1435:
        /*0078*/ 	.word	0x00000000


	//----- nvinfo : EIATTR_CBANK_PARAM_SIZE
	.align		4
.L_1436:
        /*007c*/ 	.byte	0x03, 0x19
        /*007e*/ 	.short	0x0040


	//----- nvinfo : EIATTR_PARAM_CBANK
	.align		4
        /*0080*/ 	.byte	0x04, 0x0a
        /*0082*/ 	.short	(.L_1438 - .L_1437)
	.align		4
.L_1437:
        /*0084*/ 	.word	index@(.nv.constant0._ZN2at6native57_GLOBAL__N__cd6b329d_24_DistributionBernoulli_cu_7537a20d43distribution_elementwise_grid_stride_kernelIfLi4EZNS0_9templates4cuda21uniform_and_transformIffPNS_17CUDAGeneratorImplEZZZNS4_16bernoulli_kernelIS7_EEvRNS_18TensorIteratorBaseEdT_ENKUlvE_clEvENKUlvE5_clEvEUlfE_EEvSA_T1_T2_EUlP24curandStatePhilox4_32_10E_ZNS1_27distribution_nullary_kernelIff7double2S7_SJ_SE_EEvSA_SG_RKT3_T4_EUlifE_EEvlNS_15PhiloxCudaStateESF_SG_)
        /*0088*/ 	.short	0x0210
        /*008a*/ 	.short	0x0040


	//----- nvinfo : EIATTR_SW_WAR
	.align		4
.L_1438:
        /*008c*/ 	.byte	0x04, 0x36
        /*008e*/ 	.short	(.L_1440 - .L_1439)
.L_1439:
        /*0090*/ 	.word	0x00000008
.L_1440:


//--------------------- .nv.info._ZN2at6native57_GLOBAL__N__cd6b329d_24_DistributionBernoulli_cu_7537a20d43distribution_elementwise_grid_stride_kernelIdLi2EZNS0_9templates4cuda21uniform_and_transformIddPNS_17CUDAGeneratorImplEZZZNS4_16bernoulli_kernelIS7_EEvRNS_18TensorIteratorBaseEdT_ENKUlvE_clEvENKUlvE4_clEvEUldE_EEvSA_T1_T2_EUlP24curandStatePhilox4_32_10E0_ZNS1_27distribution_nullary_kernelIdd6float4S7_SJ_SE_EEvSA_SG_RKT3_T4_EUlidE0_EEvlNS_15PhiloxCudaStateESF_SG_ --------------------------
	.section	.nv.info._ZN2at6native57_GLOBAL__N__cd6b329d_24_DistributionBernoulli_cu_7537a20d43distribution_elementwise_grid_stride_kernelIdLi2EZNS0_9templates4cuda21uniform_and_transformIddPNS_17CUDAGeneratorImplEZZZNS4_16bernoulli_kernelIS7_EEvRNS_18TensorIteratorBaseEdT_ENKUlvE_clEvENKUlvE4_clEvEUldE_EEvSA_T1_T2_EUlP24curandStatePhilox4_32_10E0_ZNS1_27distribution_nullary_kernelIdd6float4S7_SJ_SE_EEvSA_SG_RKT3_T4_EUlidE0_EEvlNS_15PhiloxCudaStateESF_SG_,"",@"SHT_CUDA_INFO"
	.sectionflags	@""
	.align	4


	//----- nvinfo : EIATTR_CUDA_API_VERSION
	.align		4
        /*0000*/ 	.byte	0x04, 0x37
        /*0002*/ 	.short	(.L_1442 - .L_1441)
.L_1441:
        /*0004*/ 	.word	0x00000082


	//----- nvinfo : EIATTR_KPARAM_INFO
	.align		4
.L_1442:
        /*0008*/ 	.byte	0x04, 0x17
        /*000a*/ 	.short	(.L_1444 - .L_1443)
.L_1443:
        /*000c*/ 	.word	0x00000000
        /*0010*/ 	.short	0x0003
        /*0012*/ 	.short	0x0028
        /*0014*/ 	.byte	0x00, 0xf0, 0xa1, 0x06


	//----- nvinfo : EIATTR_KPARAM_INFO
	.align		4
.L_1444:
        /*0018*/ 	.byte	0x04, 0x17
        /*001a*/ 	.short	(.L_1446 - .L_1445)
.L_1445:
        /*001c*/ 	.word	0x00000000
        /*0020*/ 	.short	0x0002
        /*0022*/ 	.short	0x0020
        /*0024*/ 	.byte	0x00, 0xf0, 0x05, 0x00


	//----- nvinfo : EIATTR_KPARAM_INFO
	.align		4
.L_1446:
        /*0028*/ 	.byte	0x04, 0x17
        /*002a*/ 	.short	(.L_1448 - .L_1447)
.L_1447:
        /*002c*/ 	.word	0x00000000
        /*0030*/ 	.short	0x0001
        /*0032*/ 	.short	0x0008
        /*0034*/ 	.byte	0x00, 0xf0, 0x61, 0x00


	//----- nvinfo : EIATTR_KPARAM_INFO
	.align		4
.L_1448:
        /*0038*/ 	.byte	0x04, 0x17
        /*003a*/ 	.short	(.L_1450 - .L_1449)
.L_1449:
        /*003c*/ 	.word	0x00000000
        /*0040*/ 	.short	0x0000
        /*0042*/ 	.short	0x0000
        /*0044*/ 	.byte	0x00, 0xf0, 0x21, 0x00


	//----- nvinfo : EIATTR_SPARSE_MMA_MASK
	.align		4
.L_1450:
        /*0048*/ 	.byte	0x03, 0x50
        /*004a*/ 	.short	0x0000


	//----- nvinfo : EIATTR_MAXREG_COUNT
	.align		4
        /*004c*/ 	.byte	0x03, 0x1b
        /*004e*/ 	.short	0x0040


	//----- nvinfo : EIATTR_NUM_BARRIERS
	.align		4
        /*0050*/ 	.byte	0x02, 0x4c
        /*0052*/ 	.byte	0x01
	.zero		1


	//----- nvinfo : EIATTR_MERCURY_ISA_VERSION
	.align		4
        /*0054*/ 	.byte	0x03, 0x5f
        /*0056*/ 	.short	0x0101


	//----- nvinfo : EIATTR_EXIT_INSTR_OFFSETS
	.align		4
        /*0058*/ 	.byte	0x04, 0x1c
        /*005a*/ 	.short	(.L_1452 - .L_1451)


	//   ....[0]....
.L_1451:
        /*005c*/ 	.word	0x00000820


	//   ....[1]....
        /*0060*/ 	.word	0x00003130


	//----- nvinfo : EIATTR_MAX_THREADS
	.align		4
.L_1452:
        /*0064*/ 	.byte	0x04, 0x05
        /*0066*/ 	.short	(.L_1454 - .L_1453)
.L_1453:
        /*0068*/ 	.word	0x00000100
        /*006c*/ 	.word	0x00000001
        /*0070*/ 	.word	0x00000001


	//----- nvinfo : EIATTR_CRS_STACK_SIZE
	.align		4
.L_1454:
        /*0074*/ 	.byte	0x04, 0x1e
        /*0076*/ 	.short	(.L_1456 - .L_1455)
.L_1455:
        /*0078*/ 	.word	0x00000000


	//----- nvinfo : EIATTR_CBANK_PARAM_SIZE
	.align		4
.L_1456:
        /*007c*/ 	.byte	0x03, 0x19
        /*007e*/ 	.short	0x01d0


	//----- nvinfo : EIATTR_PARAM_CBANK
	.align		4
        /*0080*/ 	.byte	0x04, 0x0a
        /*0082*/ 	.short	(.L_1458 - .L_1457)
	.align		4
.L_1457:
        /*0084*/ 	.word	index@(.nv.constant0._ZN2at6native57_GLOBAL__N__cd6b329d_24_DistributionBernoulli_cu_7537a20d43distribution_elementwise_grid_stride_kernelIdLi2EZNS0_9templates4cuda21uniform_and_transformIddPNS_17CUDAGeneratorImplEZZZNS4_16bernoulli_kernelIS7_EEvRNS_18TensorIteratorBaseEdT_ENKUlvE_clEvENKUlvE4_clEvEUldE_EEvSA_T1_T2_EUlP24curandStatePhilox4_32_10E0_ZNS1_27distribution_nullary_kernelIdd6float4S7_SJ_SE_EEvSA_SG_RKT3_T4_EUlidE0_EEvlNS_15PhiloxCudaStateESF_SG_)
        /*0088*/ 	.short	0x0210
        /*008a*/ 	.short	0x01d0


	//----- nvinfo : EIATTR_SW_WAR
	.align		4
.L_1458:
        /*008c*/ 	.byte	0x04, 0x36
        /*008e*/ 	.short	(.L_1460 - .L_1459)
.L_1459:
        /*0090*/ 	.word	0x00000008
.L_1460:


//--------------------- .nv.info._ZN2at6native57_GLOBAL__N__cd6b329d_24_DistributionBernoulli_cu_7537a20d43distribution_elementwise_grid_stride_kernelIdLi2EZNS0_9templates4cuda21uniform_and_transformIddPNS_17CUDAGeneratorImplEZZZNS4_16bernoulli_kernelIS7_EEvRNS_18TensorIteratorBaseEdT_ENKUlvE_clEvENKUlvE4_clEvEUldE_EEvSA_T1_T2_EUlP24curandStatePhilox4_32_10E0_ZNS1_27distribution_nullary_kernelIdd6float4S7_SJ_SE_EEvSA_SG_RKT3_T4_EUlidE_EEvlNS_15PhiloxCudaStateESF_SG_ --------------------------
	.section	.nv.info._ZN2at6native57_GLOBAL__N__cd6b329d_24_DistributionBernoulli_cu_7537a20d43distribution_elementwise_grid_stride_kernelIdLi2EZNS0_9templates4cuda21uniform_and_transformIddPNS_17CUDAGeneratorImplEZZZNS4_16bernoulli_kernelIS7_EEvRNS_18TensorIteratorBaseEdT_ENKUlvE_clEvENKUlvE4_clEvEUldE_EEvSA_T1_T2_EUlP24curandStatePhilox4_32_10E0_ZNS1_27distribution_nullary_kernelIdd6float4S7_SJ_SE_EEvSA_SG_RKT3_T4_EUlidE_EEvlNS_15PhiloxCudaStateESF_SG_,"",@"SHT_CUDA_INFO"
	.sectionflags	@""
	.align	4


	//----- nvinfo : EIATTR_CUDA_API_VERSION
	.align		4
        /*0000*/ 	.byte	0x04, 0x37
        /*0002*/ 	.short	(.L_1462 - .L_1461)
.L_1461:
        /*0004*/ 	.word	0x00000082


	//----- nvinfo : EIATTR_KPARAM_INFO
	.align		4
.L_1462:
        /*0008*/ 	.byte	0x04, 0x17
        /*000a*/ 	.short	(.L_1464 - .L_1463)
.L_1463:
        /*000c*/ 	.word	0x00000000
        /*0010*/ 	.short	0x0003
        /*0012*/ 	.short	0x0028
        /*0014*/ 	.byte	0x00, 0xf0, 0x61, 0x00


	//----- nvinfo : EIATTR_KPARAM_INFO
	.align		4
.L_1464:
        /*0018*/ 	.byte	0x04, 0x17
        /*001a*/ 	.short	(.L_1466 - .L_1465)
.L_1465:
        /*001c*/ 	.word	0x00000000
        /*0020*/ 	.short	0x0002
        /*0022*/ 	.short	0x0020
        /*0024*/ 	.byte	0x00, 0xf0, 0x05, 0x00


	//----- nvinfo : EIATTR_KPARAM_INFO
	.align		4
.L_1466:
        /*0028*/ 	.byte	0x04, 0x17
        /*002a*/ 	.short	(.L_1468 - .L_1467)
.L_1467:
        /*002c*/ 	.word	0x00000000
        /*0030*/ 	.short	0x0001
        /*0032*/ 	.short	0x0008
        /*0034*/ 	.byte	0x00, 0xf0, 0x61, 0x00


	//----- nvinfo : EIATTR_KPARAM_INFO
	.align		4
.L_1468:
        /*0038*/ 	.byte	0x04, 0x17
        /*003a*/ 	.short	(.L_1470 - .L_1469)
.L_1469:
        /*003c*/ 	.word	0x00000000
        /*0040*/ 	.short	0x0000
        /*0042*/ 	.short	0x0000
        /*0044*/ 	.byte	0x00, 0xf0, 0x21, 0x00


	//----- nvinfo : EIATTR_SPARSE_MMA_MASK
	.align		4
.L_1470:
        /*0048*/ 	.byte	0x03, 0x50
        /*004a*/ 	.short	0x0000


	//----- nvinfo : EIATTR_MAXREG_COUNT
	.align		4
        /*004c*/ 	.byte	0x03, 0x1b
        /*004e*/ 	.short	0x0040


	//----- nvinfo : EIATTR_NUM_BARRIERS
	.align		4
        /*0050*/ 	.byte	0x02, 0x4c
        /*0052*/ 	.byte	0x01
	.zero		1


	//----- nvinfo : EIATTR_MERCURY_ISA_VERSION
	.align		4
        /*0054*/ 	.byte	0x03, 0x5f
        /*0056*/ 	.short	0x0101


	//----- nvinfo : EIATTR_EXIT_INSTR_OFFSETS
	.align		4
        /*0058*/ 	.byte	0x04, 0x1c
        /*005a*/ 	.short	(.L_1472 - .L_1471)


	//   ....[0]....
.L_1471:
        /*005c*/ 	.word	0x00000840


	//   ....[1]....
        /*0060*/ 	.word	0x00000ff0


	//----- nvinfo : EIATTR_MAX_THREADS
	.align		4
.L_1472:
        /*0064*/ 	.byte	0x04, 0x05
        /*0066*/ 	.short	(.L_1474 - .L_1473)
.L_1473:
        /*0068*/ 	.word	0x00000100
        /*006c*/ 	.word	0x00000001
        /*0070*/ 	.word	0x00000001


	//----- nvinfo : EIATTR_CRS_STACK_SIZE
	.align		4
.L_1474:
        /*0074*/ 	.byte	0x04, 0x1e
        /*0076*/ 	.short	(.L_1476 - .L_1475)
.L_1475:
        /*0078*/ 	.word	0x00000000


	//----- nvinfo : EIATTR_CBANK_PARAM_SIZE
	.align		4
.L_1476:
        /*007c*/ 	.byte	0x03, 0x19
        /*007e*/ 	.short	0x0040


	//----- nvinfo : EIATTR_PARAM_CBANK
	.align		4
        /*0080*/ 	.byte	0x04, 0x0a
        /*0082*/ 	.short	(.L_1478 - .L_1477)
	.align		4
.L_1477:
        /*0084*/ 	.word	index@(.nv.constant0._ZN2at6native57_GLOBAL__N__cd6b329d_24_DistributionBernoulli_cu_7537a20d43distribution_elementwise_grid_stride_kernelIdLi2EZNS0_9templates4cuda21uniform_and_transformIddPNS_17CUDAGeneratorImplEZZZNS4_16bernoulli_kernelIS7_EEvRNS_18TensorIteratorBaseEdT_ENKUlvE_clEvENKUlvE4_clEvEUldE_EEvSA_T1_T2_EUlP24curandStatePhilox4_32_10E0_ZNS1_27distribution_nullary_kernelIdd6float4S7_SJ_SE_EEvSA_SG_RKT3_T4_EUlidE_EEvlNS_15PhiloxCudaStateESF_SG_)
        /*0088*/ 	.short	0x0210
        /*008a*/ 	.short	0x0040


	//----- nvinfo : EIATTR_SW_WAR
	.align		4
.L_1478:
        /*008c*/ 	.byte	0x04, 0x36
        /*008e*/ 	.short	(.L_1480 - .L_1479)
.L_1479:
        /*0090*/ 	.word	0x00000008
.L_1480:


//--------------------- .nv.info._ZN2at6native57_GLOBAL__N__cd6b329d_24_DistributionBernoulli_cu_7537a20d43distribution_elementwise_grid_stride_kernelIdLi2EZNS0_9templates4cuda21uniform_and_transformIddPNS_17CUDAGeneratorImplEZZZNS4_16bernoulli_kernelIS7_EEvRNS_18TensorIteratorBaseEdT_ENKUlvE_clEvENKUlvE4_clEvEUldE_EEvSA_T1_T2_EUlP24curandStatePhilox4_32_10E_ZNS1_27distribution_nullary_kernelIdd7double2S7_SJ_SE_EEvSA_SG_RKT3_T4_EUlidE0_EEvlNS_15PhiloxCudaStateESF_SG_ --------------------------
	.section	.nv.info._ZN2at6native57_GLOBAL__N__cd6b329d_24_DistributionBernoulli_cu_7537a20d43distribution_elementwise_grid_stride_kernelIdLi2EZNS0_9templates4cuda21uniform_and_transformIddPNS_17CUDAGeneratorImplEZZZNS4_16bernoulli_kernelIS7_EEvRNS_18TensorIteratorBaseEdT_ENKUlvE_clEvENKUlvE4_clEvEUldE_EEvSA_T1_T2_EUlP24curandStatePhilox4_32_10E_ZNS1_27distribution_nullary_kernelIdd7double2S7_SJ_SE_EEvSA_SG_RKT3_T4_EUlidE0_EEvlNS_15PhiloxCudaStateESF_SG_,"",@"SHT_CUDA_INFO"
	.sectionflags	@""
	.align	4


	//----- nvinfo : EIATTR_CUDA_API_VERSION
	.align		4
        /*0000*/ 	.byte	0x04, 0x37
        /*0002*/ 	.short	(.L_1482 - .L_1481)
.L_1481:
        /*0004*/ 	.word	0x00000082


	//----- nvinfo : EIATTR_KPARAM_INFO
	.align		4
.L_1482:
        /*0008*/ 	.byte	0x04, 0x17
        /*000a*/ 	.short	(.L_1484 - .L_1483)
.L_1483:
        /*000c*/ 	.word	0x00000000
        /*0010*/ 	.short	0x0003
        /*0012*/ 	.short	0x0028
        /*0014*/ 	.byte	0x00, 0xf0, 0xa1, 0x06


	//----- nvinfo : EIATTR_KPARAM_INFO
	.align		4
.L_1484:
        /*0018*/ 	.byte	0x04, 0x17
        /*001a*/ 	.short	(.L_1486 - .L_1485)
.L_1485:
        /*001c*/ 	.word	0x00000000
        /*0020*/ 	.short	0x0002
        /*0022*/ 	.short	0x0020
        /*0024*/ 	.byte	0x00, 0xf0, 0x05, 0x00


	//----- nvinfo : EIATTR_KPARAM_INFO
	.align		4
.L_1486:
        /*0028*/ 	.byte	0x04, 0x17
        /*002a*/ 	.short	(.L_1488 - .L_1487)
.L_1487:
        /*002c*/ 	.word	0x00000000
        /*0030*/ 	.short	0x0001
        /*0032*/ 	.short	0x0008
        /*0034*/ 	.byte	0x00, 0xf0, 0x61, 0x00


	//----- nvinfo : EIATTR_KPARAM_INFO
	.align		4
.L_1488:
        /*0038*/ 	.byte	0x04, 0x17
        /*003a*/ 	.short	(.L_1490 - .L_1489)
.L_1489:
        /*003c*/ 	.word	0x00000000
        /*0040*/ 	.short	0x0000
        /*0042*/ 	.short	0x0000
        /*0044*/ 	.byte	0x00, 0xf0, 0x21, 0x00


	//----- nvinfo : EIATTR_SPARSE_MMA_MASK
	.align		4
.L_1490:
        /*0048*/ 	.byte	0x03, 0x50
        /*004a*/ 	.short	0x0000


	//----- nvinfo : EIATTR_MAXREG_COUNT
	.align		4
        /*004c*/ 	.byte	0x03, 0x1b
        /*004e*/ 	.short	0x0040


	//----- nvinfo : EIATTR_NUM_BARRIERS
	.align		4
        /*0050*/ 	.byte	0x02, 0x4c
        /*0052*/ 	.byte	0x01
	.zero		1


	//----- nvinfo : EIATTR_MERCURY_ISA_VERSION
	.align		4
        /*0054*/ 	.byte	0x03, 0x5f
        /*0056*/ 	.short	0x0101


	//----- nvinfo : EIATTR_EXIT_INSTR_OFFSETS
	.align		4
        /*0058*/ 	.byte	0x04, 0x1c
        /*005a*/ 	.short	(.L_1492 - .L_1491)


	//   ....[0]....
.L_1491:
        /*005c*/ 	.word	0x00000800


	//   ....[1]....
        /*0060*/ 	.word	0x00003110


	//----- nvinfo : EIATTR_MAX_THREADS
	.align		4
.L_1492:
        /*0064*/ 	.byte	0x04, 0x05
        /*0066*/ 	.short	(.L_1494 - .L_1493)
.L_1493:
        /*0068*/ 	.word	0x00000100
        /*006c*/ 	.word	0x00000001
        /*0070*/ 	.word	0x00000001


	//----- nvinfo : EIATTR_CRS_STACK_SIZE
	.align		4
.L_1494:
        /*0074*/ 	.byte	0x04, 0x1e
        /*0076*/ 	.short	(.L_1496 - .L_1495)
.L_1495:
        /*0078*/ 	.word	0x00000000


	//----- nvinfo : EIATTR_CBANK_PARAM_SIZE
	.align		4
.L_1496:
        /*007c*/ 	.byte	0x03, 0x19
        /*007e*/ 	.short	0x01d0


	//----- nvinfo : EIATTR_PARAM_CBANK
	.align		4
        /*0080*/ 	.byte	0x04, 0x0a
        /*0082*/ 	.short	(.L_1498 - .L_1497)
	.align		4
.L_1497:
        /*0084*/ 	.word	index@(.nv.constant0._ZN2at6native57_GLOBAL__N__cd6b329d_24_DistributionBernoulli_cu_7537a20d43distribution_elementwise_grid_stride_kernelIdLi2EZNS0_9templates4cuda21uniform_and_transformIddPNS_17CUDAGeneratorImplEZZZNS4_16bernoulli_kernelIS7_EEvRNS_18TensorIteratorBaseEdT_ENKUlvE_clEvENKUlvE4_clEvEUldE_EEvSA_T1_T2_EUlP24curandStatePhilox4_32_10E_ZNS1_27distribution_nullary_kernelIdd7double2S7_SJ_SE_EEvSA_SG_RKT3_T4_EUlidE0_EEvlNS_15PhiloxCudaStateESF_SG_)
        /*0088*/ 	.short	0x0210
        /*008a*/ 	.short	0x01d0


	//----- nvinfo : EIATTR_SW_WAR
	.align		4
.L_1498:
        /*008c*/ 	.byte	0x04, 0x36
        /*008e*/ 	.short	(.L_1500 - .L_1499)
.L_1499:
        /*0090*/ 	.word	0x00000008
.L_1500:


//--------------------- .nv.info._ZN2at6native57_GLOBAL__N__cd6b329d_24_DistributionBernoulli_cu_7537a20d43distribution_elementwise_grid_stride_kernelIdLi2EZNS0_9templates4cuda21uniform_and_transformIddPNS_17CUDAGeneratorImplEZZZNS4_16bernoulli_kernelIS7_EEvRNS_18TensorIteratorBaseEdT_ENKUlvE_clEvENKUlvE4_clEvEUldE_EEvSA_T1_T2_EUlP24curandStatePhilox4_32_10E_ZNS1_27distribution_nullary_kernelIdd7double2S7_SJ_SE_EEvSA_SG_RKT3_T4_EUlidE_EEvlNS_15PhiloxCudaStateESF_SG_ --------------------------
	.section	.nv.info._ZN2at6native57_GLOBAL__N__cd6b329d_24_DistributionBernoulli_cu_7537a20d43distribution_elementwise_grid_stride_kernelIdLi2EZNS0_9templates4cuda21uniform_and_transformIddPNS_17CUDAGeneratorImplEZZZNS4_16bernoulli_kernelIS7_EEvRNS_18TensorIteratorBaseEdT_ENKUlvE_clEvENKUlvE4_clEvEUldE_EEvSA_T1_T2_EUlP24curandStatePhilox4_32_10E_ZNS1_27distribution_nullary_kernelIdd7double2S7_SJ_SE_EEvSA_SG_RKT3_T4_EUlidE_EEvlNS_15PhiloxCudaStateESF_SG_,"",@"SHT_CUDA_INFO"
	.sectionflags	@""
	.align	4


	//----- nvinfo : EIATTR_CUDA_API_VERSION
	.align		4
        /*0000*/ 	.byte	0x04, 0x37
        /*0002*/ 	.short	(.L_1502 - .L_1501)
.L_1501:
        /*0004*/ 	.word	0x00000082


	//----- nvinfo : EIATTR_KPARAM_INFO
	.align		4
.L_1502:
        /*0008*/ 	.byte	0x04, 0x17
        /*000a*/ 	.short	(.L_1504 - .L_1503)
.L_1503:
        /*000c*/ 	.word	0x00000000
        /*0010*/ 	.short	0x0003
        /*0012*/ 	.short	0x0028
        /*0014*/ 	.byte	0x00, 0xf0, 0x61, 0x00


	//----- nvinfo : EIATTR_KPARAM_INFO
	.align		4
.L_1504:
        /*0018*/ 	.byte	0x04, 0x17
        /*001a*/ 	.short	(.L_1506 - .L_1505)
.L_1505:
        /*001c*/ 	.word	0x00000000
        /*0020*/ 	.short	0x0002
        /*0022*/ 	.short	0x0020
        /*0024*/ 	.byte	0x00, 0xf0, 0x05, 0x00


	//----- nvinfo : EIATTR_KPARAM_INFO
	.align		4
.L_1506:
        /*0028*/ 	.byte	0x04, 0x17
        /*002a*/ 	.short	(.L_1508 - .L_1507)
.L_1507:
        /*002c*/ 	.word	0x00000000
        /*0030*/ 	.short	0x0001
        /*0032*/ 	.short	0x0008
        /*0034*/ 	.byte	0x00, 0xf0, 0x61, 0x00


	//----- nvinfo : EIATTR_KPARAM_INFO
	.align		4
.L_1508:
        /*0038*/ 	.byte	0x04, 0x17
        /*003a*/ 	.short	(.L_1510 - .L_1509)
.L_1509:
        /*003c*/ 	.word	0x00000000
        /*0040*/ 	.short	0x0000
        /*0042*/ 	.short	0x0000
        /*0044*/ 	.byte	0x00, 0xf0, 0x21, 0x00


	//----- nvinfo : EIATTR_SPARSE_MMA_MASK
	.align		4
.L_1510:
        /*0048*/ 	.byte	0x03, 0x50
        /*004a*/ 	.short	0x0000


	//----- nvinfo : EIATTR_MAXREG_COUNT
	.align		4
        /*004c*/ 	.byte	0x03, 0x1b
        /*004e*/ 	.short	0x0040


	//----- nvinfo : EIATTR_NUM_BARRIERS
	.align		4
        /*0050*/ 	.byte	0x02, 0x4c
        /*0052*/ 	.byte	0x01
	.zero		1


	//----- nvinfo : EIATTR_MERCURY_ISA_VERSION
	.align		4
        /*0054*/ 	.byte	0x03, 0x5f
        /*0056*/ 	.short	0x0101


	//----- nvinfo : EIATTR_EXIT_INSTR_OFFSETS
	.align		4
        /*0058*/ 	.byte	0x04, 0x1c
        /*005a*/ 	.short	(.L_1512 - .L_1511)


	//   ....[0]....
.L_1511:
        /*005c*/ 	.word	0x00000850


	//   ....[1]....
        /*0060*/ 	.word	0x000010a0


	//----- nvinfo : EIATTR_MAX_THREADS
	.align		4
.L_1512:
        /*0064*/ 	.byte	0x04, 0x05
        /*0066*/ 	.short	(.L_1514 - .L_1513)
.L_1513:
        /*0068*/ 	.word	0x00000100
        /*006c*/ 	.word	0x00000001
        /*0070*/ 	.word	0x00000001


	//----- nvinfo : EIATTR_CRS_STACK_SIZE
	.align		4
.L_1514:
        /*0074*/ 	.byte	0x04, 0x1e
        /*0076*/ 	.short	(.L_1516 - .L_1515)
.L_1515:
        /*0078*/ 	.word	0x00000000


	//----- nvinfo : EIATTR_CBANK_PARAM_SIZE
	.align		4
.L_1516:
        /*007c*/ 	.byte	0x03, 0x19
        /*007e*/ 	.short	0x0040


	//----- nvinfo : EIATTR_PARAM_CBANK
	.align		4
        /*0080*/ 	.byte	0x04, 0x0a
        /*0082*/ 	.short	(.L_1518 - .L_1517)
	.align		4
.L_1517:
        /*0084*/ 	.word	index@(.nv.constant0._ZN2at6native57_GLOBAL__N__cd6b329d_24_DistributionBernoulli_cu_7537a20d43distribution_elementwise_grid_stride_kernelIdLi2EZNS0_9templates4cuda21uniform_and_transformIddPNS_17CUDAGeneratorImplEZZZNS4_16bernoulli_kernelIS7_EEvRNS_18TensorIteratorBaseEdT_ENKUlvE_clEvENKUlvE4_clEvEUldE_EEvSA_T1_T2_EUlP24curandStatePhilox4_32_10E_ZNS1_27distribution_nullary_kernelIdd7double2S7_SJ_SE_EEvSA_SG_RKT3_T4_EUlidE_EEvlNS_15PhiloxCudaStateESF_SG_)
        /*0088*/ 	.short	0x0210
        /*008a*/ 	.short	0x0040


	//----- nvinfo : EIATTR_SW_WAR
	.align		4
.L_1518:
        /*008c*/ 	.byte	0x04, 0x36
        /*008e*/ 	.short	(.L_1520 - .L_1519)
.L_1519:
        /*0090*/ 	.word	0x00000008
.L_1520:


//--------------------- .nv.info._ZN2at6native57_GLOBAL__N__cd6b329d_24_DistributionBernoulli_cu_7537a20d43distribution_elementwise_grid_stride_kernelIfLi4EZNS0_9templates4cuda21uniform_and_transformIsfPNS_17CUDAGeneratorImplEZZZNS4_16bernoulli_kernelIS7_EEvRNS_18TensorIteratorBaseEdT_ENKUlvE_clEvENKUlvE3_clEvEUlfE_EEvSA_T1_T2_EUlP24curandStatePhilox4_32_10E0_ZNS1_27distribution_nullary_kernelIsf6float4S7_SJ_SE_EEvSA_SG_RKT3_T4_EUlifE0_EEvlNS_15PhiloxCudaStateESF_SG_ --------------------------
	.section	.nv.info._ZN2at6native57_GLOBAL__N__cd6b329d_24_DistributionBernoulli_cu_7537a20d43distribution_elementwise_grid_stride_kernelIfLi4EZNS0_9templates4cuda21uniform_and_transformIsfPNS_17CUDAGeneratorImplEZZZNS4_16bernoulli_kernelIS7_EEvRNS_18TensorIteratorBaseEdT_ENKUlvE_clEvENKUlvE3_clEvEUlfE_EEvSA_T1_T2_EUlP24curandStatePhilox4_32_10E0_ZNS1_27distribution_nullary_kernelIsf6float4S7_SJ_SE_EEvSA_SG_RKT3_T4_EUlifE0_EEvlNS_15PhiloxCudaStateESF_SG_,"",@"SHT_CUDA_INFO"
	.sectionflags	@""
	.align	4


	//----- nvinfo : EIATTR_CUDA_API_VERSION
	.align		4
        /*0000*/ 	.byte	0x04, 0x37
        /*0002*/ 	.short	(.L_1522 - .L_1521)
.L_1521:
        /*0004*/ 	.word	0x00000082


	//----- nvinfo : EIATTR_KPARAM_INFO
	.align		4
.L_1522:
        /*0008*/ 	.byte	0x04, 0x17
        /*000a*/ 	.short	(.L_1524 - .L_1523)
.L_1523:
        /*000c*/ 	.word	0x00000000
        /*0010*/ 	.short	0x0003
        /*0012*/ 	.short	0x0028
        /*0014*/ 	.byte	0x00, 0xf0, 0xa1, 0x06


	//----- nvinfo : EIATTR_KPARAM_INFO
	.align		4
.L_1524:
        /*0018*/ 	.byte	0x04, 0x17
        /*001a*/ 	.short	(.L_1526 - .L_1525)
.L_1525:
        /*001c*/ 	.word	0x00000000
        /*0020*/ 	.short	0x0002
        /*0022*/ 	.short	0x0020
        /*0024*/ 	.byte	0x00, 0xf0, 0x05, 0x00


	//----- nvinfo : EIATTR_KPARAM_INFO
	.align		4
.L_1526:
        /*0028*/ 	.byte	0x04, 0x17
        /*002a*/ 	.short	(.L_1528 - .L_1527)
.L_1527:
        /*002c*/ 	.word	0x00000000
        /*0030*/ 	.short	0x0001
        /*0032*/ 	.short	0x0008
        /*0034*/ 	.byte	0x00, 0xf0, 0x61, 0x00


	//----- nvinfo : EIATTR_KPARAM_INFO
	.align		4
.L_1528:
        /*0038*/ 	.byte	0x04, 0x17
        /*003a*/ 	.short	(.L_1530 - .L_1529)
.L_1529:
        /*003c*/ 	.word	0x00000000
        /*0040*/ 	.short	0x0000
        /*0042*/ 	.short	0x0000
        /*0044*/ 	.byte	0x00, 0xf0, 0x21, 0x00


	//----- nvinfo : EIATTR_SPARSE_MMA_MASK
	.align		4
.L_1530:
        /*0048*/ 	.byte	0x03, 0x50
        /*004a*/ 	.short	0x0000


	//----- nvinfo : EIATTR_MAXREG_COUNT
	.align		4
        /*004c*/ 	.byte	0x03, 0x1b
        /*004e*/ 	.short	0x0040


	//----- nvinfo : EIATTR_NUM_BARRIERS
	.align		4
        /*0050*/ 	.byte	0x02, 0x4c
        /*0052*/ 	.byte	0x01
	.zero		1


	//----- nvinfo : EIATTR_MERCURY_ISA_VERSION
	.align		4
        /*0054*/ 	.byte	0x03, 0x5f
        /*0056*/ 	.short	0x0101


	//----- nvinfo : EIATTR_EXIT_INSTR_OFFSETS
	.align		4
        /*0058*/ 	.byte	0x04, 0x1c
        /*005a*/ 	.short	(.L_1532 - .L_1531)


	//   ....[0]....
.L_1531:
        /*005c*/ 	.word	0x00000810


	//   ....[1]....
        /*0060*/ 	.word	0x000052b0


	//----- nvinfo : EIATTR_MAX_THREADS
	.align		4
.L_1532:
        /*0064*/ 	.byte	0x04, 0x05
        /*0066*/ 	.short	(.L_1534 - .L_1533)
.L_1533:
        /*0068*/ 	.word	0x00000100
        /*006c*/ 	.word	0x00000001
        /*0070*/ 	.word	0x00000001


	//----- nvinfo : EIATTR_CRS_STACK_SIZE
	.align		4
.L_1534:
        /*0074*/ 	.byte	0x04, 0x1e
        /*0076*/ 	.short	(.L_1536 - .L_1535)
.L_1535:
        /*0078*/ 	.word	0x00000000


	//----- nvinfo : EIATTR_CBANK_PARAM_SIZE
	.align		4
.L_1536:
        /*007c*/ 	.byte	0x03, 0x19
        /*007e*/ 	.short	0x01d0


	//----- nvinfo : EIATTR_PARAM_CBANK
	.align		4
        /*0080*/ 	.byte	0x04, 0x0a
        /*0082*/ 	.short	(.L_1538 - .L_1537)
	.align		4
.L_1537:
        /*0084*/ 	.word	index@(.nv.constant0._ZN2at6native57_GLOBAL__N__cd6b329d_24_DistributionBernoulli_cu_7537a20d43distribution_elementwise_grid_stride_kernelIfLi4EZNS0_9templates4cuda21uniform_and_transformIsfPNS_17CUDAGeneratorImplEZZZNS4_16bernoulli_kernelIS7_EEvRNS_18TensorIteratorBaseEdT_ENKUlvE_clEvENKUlvE3_clEvEUlfE_EEvSA_T1_T2_EUlP24curandStatePhilox4_32_10E0_ZNS1_27distribution_nullary_kernelIsf6float4S7_SJ_SE_EEvSA_SG_RKT3_T4_EUlifE0_EEvlNS_15PhiloxCudaStateESF_SG_)
        /*0088*/ 	.short	0x0210
        /*008a*/ 	.short	0x01d0


	//----- nvinfo : EIATTR_SW_WAR
	.align		4
.L_1538:
        /*008c*/ 	.byte	0x04, 0x36
        /*008e*/ 	.short	(.L_1540 - .L_1539)
.L_1539:
        /*0090*/ 	.word	0x00000008
.L_1540:


//--------------------- .nv.info._ZN2at6native57_GLOBAL__N__cd6b329d_24_DistributionBernoulli_cu_7537a20d43distribution_elementwise_grid_stride_kernelIfLi4EZNS0_9templates4cuda21uniform_and_transformIsfPNS_17CUDAGeneratorImplEZZZNS4_16bernoulli_kernelIS7_EEvRNS_18TensorIteratorBaseEdT_ENKUlvE_clEvENKUlvE3_clEvEUlfE_EEvSA_T1_T2_EUlP24curandStatePhilox4_32_10E0_ZNS1_27distribution_nullary_kernelIsf6float4S7_SJ_SE_EEvSA_SG_RKT3_T4_EUlifE_EEvlNS_15PhiloxCudaStateESF_SG_ --------------------------
	.section	.nv.info._ZN2at6native57_GLOBAL__N__cd6b329d_24_DistributionBernoulli_cu_7537a20d43distribution_elementwise_grid_stride_kernelIfLi4EZNS0_9templates4cuda21uniform_and_transformIsfPNS_17CUDAGeneratorImplEZZZNS4_16bernoulli_kernelIS7_EEvRNS_18TensorIteratorBaseEdT_ENKUlvE_clEvENKUlvE3_clEvEUlfE_EEvSA_T1_T2_EUlP24curandStatePhilox4_32_10E0_ZNS1_27distribution_nullary_kernelIsf6float4S7_SJ_SE_EEvSA_SG_RKT3_T4_EUlifE_EEvlNS_15PhiloxCudaStateESF_SG_,"",@"SHT_CUDA_INFO"
	.sectionflags	@""
	.align	4


	//----- nvinfo : EIATTR_CUDA_API_VERSION
	.align		4
        /*0000*/ 	.byte	0x04, 0x37
        /*0002*/ 	.short	(.L_1542 - .L_1541)
.L_1541:
        /*0004*/ 	.word	0x00000082


	//----- nvinfo : EIATTR_KPARAM_INFO
	.align		4
.L_1542:
        /*0008*/ 	.byte	0x04, 0x17
        /*000a*/ 	.short	(.L_1544 - .L_1543)
.L_1543:
        /*000c*/ 	.word	0x00000000
        /*0010*/ 	.short	0x0003
        /*0012*/ 	.short	0x0028
        /*0014*/ 	.byte	0x00, 0xf0, 0x61, 0x00


	//----- nvinfo : EIATTR_KPARAM_INFO
	.align		4
.L_1544:
        /*0018*/ 	.byte	0x04, 0x17
        /*001a*/ 	.short	(.L_1546 - .L_1545)
.L_1545:
        /*001c*/ 	.word	0x00000000
        /*0020*/ 	.short	0x0002
        /*0022*/ 	.short	0x0020
        /*0024*/ 	.byte	0x00, 0xf0, 0x05, 0x00


	//----- nvinfo : EIATTR_KPARAM_INFO
	.align		4
.L_1546:
        /*0028*/ 	.byte	0x04, 0x17
        /*002a*/ 	.short	(.L_1548 - .L_1547)
.L_1547:
        /*002c*/ 	.word	0x00000000
        /*0030*/ 	.short	0x0001
        /*0032*/ 	.short	0x0008
        /*0034*/ 	.byte	0x00, 0xf0, 0x61, 0x00


	//----- nvinfo : EIATTR_KPARAM_INFO
	.align		4
.L_1548:
        /*0038*/ 	.byte	0x04, 0x17
        /*003a*/ 	.short	(.L_1550 - .L_1549)
.L_1549:
        /*003c*/ 	.word	0x00000000
        /*0040*/ 	.short	0x0000
        /*0042*/ 	.short	0x0000
        /*0044*/ 	.byte	0x00, 0xf0, 0x21, 0x00


	//----- nvinfo : EIATTR_SPARSE_MMA_MASK
	.align		4
.L_1550:
        /*0048*/ 	.byte	0x03, 0x50
        /*004a*/ 	.short	0x0000


	//----- nvinfo : EIATTR_MAXREG_COUNT
	.align		4
        /*004c*/ 	.byte	0x03, 0x1b
        /*004e*/ 	.short	0x0040


	//----- nvinfo : EIATTR_NUM_BARRIERS
	.align		4
        /*0050*/ 	.byte	0x02, 0x4c
        /*0052*/ 	.byte	0x01
	.zero		1


	//----- nvinfo : EIATTR_MERCURY_ISA_VERSION
	.align		4
        /*0054*/ 	.byte	0x03, 0x5f
        /*0056*/ 	.short	0x0101


	//----- nvinfo : EIATTR_EXIT_INSTR_OFFSETS
	.align		4
        /*0058*/ 	.byte	0x04, 0x1c
        /*005a*/ 	.short	(.L_1552 - .L_1551)


	//   ....[0]....
.L_1551:
        /*005c*/ 	.word	0x00000840


	//   ....[1]....
        /*0060*/ 	.word	0x00001270


	//----- nvinfo : EIATTR_MAX_THREADS
	.align		4
.L_1552:
        /*0064*/ 	.byte	0x04, 0x05
        /*0066*/ 	.short	(.L_1554 - .L_1553)
.L_1553:
        /*0068*/ 	.word	0x00000100
        /*006c*/ 	.word	0x00000001
        /*0070*/ 	.word	0x00000001


	//----- nvinfo : EIATTR_CRS_STACK_SIZE
	.align		4
.L_1554:
        /*0074*/ 	.byte	0x04, 0x1e
        /*0076*/ 	.short	(.L_1556 - .L_1555)
.L_1555:
        /*0078*/ 	.word	0x00000000


	//----- nvinfo : EIATTR_CBANK_PARAM_SIZE
	.align		4
.L_1556:
        /*007c*/ 	.byte	0x03, 0x19
        /*007e*/ 	.short	0x0040


	//----- nvinfo : EIATTR_PARAM_CBANK
	.align		4
        /*0080*/ 	.byte	0x04, 0x0a
        /*0082*/ 	.short	(.L_1558 - .L_1557)
	.align		4
.L_1557:
        /*0084*/ 	.word	index@(.nv.constant0._ZN2at6native57_GLOBAL__N__cd6b329d_24_DistributionBernoulli_cu_7537a20d43distribution_elementwise_grid_stride_kernelIfLi4EZNS0_9templates4cuda21uniform_and_transformIsfPNS_17CUDAGeneratorImplEZZZNS4_16bernoulli_kernelIS7_EEvRNS_18TensorIteratorBaseEdT_ENKUlvE_clEvENKUlvE3_clEvEUlfE_EEvSA_T1_T2_EUlP24curandStatePhilox4_32_10E0_ZNS1_27distribution_nullary_kernelIsf6float4S7_SJ_SE_EEvSA_SG_RKT3_T4_EUlifE_EEvlNS_15PhiloxCudaStateESF_SG_)
        /*0088*/ 	.short	0x0210
        /*008a*/ 	.short	0x0040


	//----- nvinfo : EIATTR_SW_WAR
	.align		4
.L_1558:
        /*008c*/ 	.byte	0x04, 0x36
        /*008e*/ 	.short	(.L_1560 - .L_1559)
.L_1559:
        /*0090*/ 	.word	0x00000008
.L_1560:


//--------------------- .nv.info._ZN2at6native57_GLOBAL__N__cd6b329d_24_DistributionBernoulli_cu_7537a20d43distribution_elementwise_grid_stride_kernelIfLi4EZNS0_9templates4cuda21uniform_and_transformIsfPNS_17CUDAGeneratorImplEZZZNS4_16bernoulli_kernelIS7_EEvRNS_18TensorIteratorBaseEdT_ENKUlvE_clEvENKUlvE3_clEvEUlfE_EEvSA_T1_T2_EUlP24curandStatePhilox4_32_10E_ZNS1_27distribution_nullary_kernelIsf7double2S7_SJ_SE_EEvSA_SG_RKT3_T4_EUlifE0_EEvlNS_15PhiloxCudaStateESF_SG_ --------------------------
	.section	.nv.info._ZN2at6native57_GLOBAL__N__cd6b329d_24_DistributionBernoulli_cu_7537a20d43distribution_elementwise_grid_stride_kernelIfLi4EZNS0_9templates4cuda21uniform_and_transformIsfPNS_17CUDAGeneratorImplEZZZNS4_16bernoulli_kernelIS7_EEvRNS_18TensorIteratorBaseEdT_ENKUlvE_clEvENKUlvE3_clEvEUlfE_EEvSA_T1_T2_EUlP24curandStatePhilox4_32_10E_ZNS1_27distribution_nullary_kernelIsf7double2S7_SJ_SE_EEvSA_SG_RKT3_T4_EUlifE0_EEvlNS_15PhiloxCudaStateESF_SG_,"",@"SHT_CUDA_INFO"
	.sectionflags	@""
	.align	4


	//----- nvinfo : EIATTR_CUDA_API_VERSION
	.align		4
        /*0000*/ 	.byte	0x04, 0x37
        /*0002*/ 	.short	(.L_1562 - .L_1561)
.L_1561:
        /*0004*/ 	.word	0x00000082


	//----- nvinfo : EIATTR_KPARAM_INFO
	.align		4
.L_1562:
        /*0008*/ 	.byte	0x04, 0x17
        /*000a*/ 	.short	(.L_1564 - .L_1563)
.L_1563:
        /*000c*/ 	.word	0x00000000
        /*0010*/ 	.short	0x0003
        /*0012*/ 	.short	0x0028
        /*0014*/ 	.byte	0x00, 0xf0, 0xa1, 0x06


	//----- nvinfo : EIATTR_KPARAM_INFO
	.align		4
.L_1564:
        /*0018*/ 	.byte	0x04, 0x17
        /*001a*/ 	.short	(.L_1566 - .L_1565)
.L_1565:
        /*001c*/ 	.word	0x00000000
        /*0020*/ 	.short	0x0002
        /*0022*/ 	.short	0x0020
        /*0024*/ 	.byte	0x00, 0xf0, 0x05, 0x00


	//----- nvinfo : EIATTR_KPARAM_INFO
	.align		4
.L_1566:
        /*0028*/ 	.byte	0x04, 0x17
        /*002a*/ 	.short	(.L_1568 - .L_1567)
.L_1567:
        /*002c*/ 	.word	0x00000000
        /*0030*/ 	.short	0x0001
        /*0032*/ 	.short	0x0008
        /*0034*/ 	.byte	0x00, 0xf0, 0x61, 0x00


	//----- nvinfo : EIATTR_KPARAM_INFO
	.align		4
.L_1568:
        /*0038*/ 	.byte	0x04, 0x17
        /*003a*/ 	.short	(.L_1570 - .L_1569)
.L_1569:
        /*003c*/ 	.word	0x00000000
        /*0040*/ 	.short	0x0000
        /*0042*/ 	.short	0x0000
        /*0044*/ 	.byte	0x00, 0xf0, 0x21, 0x00


	//----- nvinfo : EIATTR_SPARSE_MMA_MASK
	.align		4
.L_1570:
        /*0048*/ 	.byte	0x03, 0x50
        /*004a*/ 	.short	0x0000


	//----- nvinfo : EIATTR_MAXREG_COUNT
	.align		4
        /*004c*/ 	.byte	0x03, 0x1b
        /*004e*/ 	.short	0x0040


	//----- nvinfo : EIATTR_NUM_BARRIERS
	.align		4
        /*0050*/ 	.byte	0x02, 0x4c
        /*0052*/ 	.byte	0x01
	.zero		1


	//----- nvinfo : EIATTR_MERCURY_ISA_VERSION
	.align		4
        /*0054*/ 	.byte	0x03, 0x5f
        /*0056*/ 	.short	0x0101


	//----- nvinfo : EIATTR_EXIT_INSTR_OFFSETS
	.align		4
        /*0058*/ 	.byte	0x04, 0x1c
        /*005a*/ 	.short	(.L_1572 - .L_1571)


	//   ....[0]....
.L_1571:
        /*005c*/ 	.word	0x00000800


	//   ....[1]....
        /*0060*/ 	.word	0x00005310


	//----- nvinfo : EIATTR_MAX_THREADS
	.align		4
.L_1572:
        /*0064*/ 	.byte	0x04, 0x05
        /*0066*/ 	.short	(.L_1574 - .L_1573)
.L_1573:
        /*0068*/ 	.word	0x00000100
        /*006c*/ 	.word	0x00000001
        /*0070*/ 	.word	0x00000001


	//----- nvinfo : EIATTR_CRS_STACK_SIZE
	.align		4
.L_1574:
        /*0074*/ 	.byte	0x04, 0x1e
        /*0076*/ 	.short	(.L_1576 - .L_1575)
.L_1575:
        /*0078*/ 	.word	0x00000000


	//----- nvinfo : EIATTR_CBANK_PARAM_SIZE
	.align		4
.L_1576:
        /*007c*/ 	.byte	0x03, 0x19
        /*007e*/ 	.short	0x01d0


	//----- nvinfo : EIATTR_PARAM_CBANK
	.align		4
        /*0080*/ 	.byte	0x04, 0x0a
        /*0082*/ 	.short	(.L_1578 - .L_1577)
	.align		4
.L_1577:
        /*0084*/ 	.word	index@(.nv.constant0._ZN2at6native57_GLOBAL__N__cd6b329d_24_DistributionBernoulli_cu_7537a20d43distribution_elementwise_grid_stride_kernelIfLi4EZNS0_9templates4cuda21uniform_and_transformIsfPNS_17CUDAGeneratorImplEZZZNS4_16bernoulli_kernelIS7_EEvRNS_18TensorIteratorBaseEdT_ENKUlvE_clEvENKUlvE3_clEvEUlfE_EEvSA_T1_T2_EUlP24curandStatePhilox4_32_10E_ZNS1_27distribution_nullary_kernelIsf7double2S7_SJ_SE_EEvSA_SG_RKT3_T4_EUlifE0_EEvlNS_15PhiloxCudaStateESF_SG_)
        /*0088*/ 	.short	0x0210
        /*008a*/ 	.short	0x01d0


	//----- nvinfo : EIATTR_SW_WAR
	.align		4
.L_1578:
        /*008c*/ 	.byte	0x04, 0x36
        /*008e*/ 	.short	(.L_1580 - .L_1579)
.L_1579:
        /*0090*/ 	.word	0x00000008
.L_1580:


//--------------------- .nv.info._ZN2at6native57_GLOBAL__N__cd6b329d_24_DistributionBernoulli_cu_7537a20d43distribution_elementwise_grid_stride_kernelIfLi4EZNS0_9templates4cuda21uniform_and_transformIsfPNS_17CUDAGeneratorImplEZZZNS4_16bernoulli_kernelIS7_EEvRNS_18TensorIteratorBaseEdT_ENKUlvE_clEvENKUlvE3_clEvEUlfE_EEvSA_T1_T2_EUlP24curandStatePhilox4_32_10E_ZNS1_27distribution_nullary_kernelIsf7double2S7_SJ_SE_EEvSA_SG_RKT3_T4_EUlifE_EEvlNS_15PhiloxCudaStateESF_SG_ --------------------------
	.section	.nv.info._ZN2at6native57_GLOBAL__N__cd6b329d_24_DistributionBernoulli_cu_7537a20d43distribution_elementwise_grid_stride_kernelIfLi4EZNS0_9templates4cuda21uniform_and_transformIsfPNS_17CUDAGeneratorImplEZZZNS4_16bernoulli_kernelIS7_EEvRNS_18TensorIteratorBaseEdT_ENKUlvE_clEvENKUlvE3_clEvEUlfE_EEvSA_T1_T2_EUlP24curandStatePhilox4_32_10E_ZNS1_27distribution_nullary_kernelIsf7double2S7_SJ_SE_EEvSA_SG_RKT3_T4_EUlifE_EEvlNS_15PhiloxCudaStateESF_SG_,"",@"SHT_CUDA_INFO"
	.sectionflags	@""
	.align	4


	//----- nvinfo : EIATTR_CUDA_API_VERSION
	.align		4
        /*0000*/ 	.byte	0x04, 0x37
        /*0002*/ 	.short	(.L_1582 - .L_1581)
.L_1581:
        /*0004*/ 	.word	0x00000082


	//----- nvinfo : EIATTR_KPARAM_INFO
	.align		4
.L_1582:
        /*0008*/ 	.byte	0x04, 0x17
        /*000a*/ 	.short	(.L_1584 - .L_1583)
.L_1583:
        /*000c*/ 	.word	0x00000000
        /*0010*/ 	.short	0x0003
        /*0012*/ 	.short	0x0028
        /*0014*/ 	.byte	0x00, 0xf0, 0x61, 0x00


	//----- nvinfo : EIATTR_KPARAM_INFO
	.align		4
.L_1584:
        /*0018*/ 	.byte	0x04, 0x17
        /*001a*/ 	.short	(.L_1586 - .L_1585)
.L_1585:
        /*001c*/ 	.word	0x00000000
        /*0020*/ 	.short	0x0002
        /*0022*/ 	.short	0x0020
        /*0024*/ 	.byte	0x00, 0xf0, 0x05, 0x00


	//----- nvinfo : EIATTR_KPARAM_INFO
	.align		4
.L_1586:
        /*0028*/ 	.byte	0x04, 0x17
        /*002a*/ 	.short	(.L_1588 - .L_1587)
.L_1587:
        /*002c*/ 	.word	0x00000000
        /*0030*/ 	.short	0x0001
        /*0032*/ 	.short	0x0008
        /*0034*/ 	.byte	0x00, 0xf0, 0x61, 0x00


	//----- nvinfo : EIATTR_KPARAM_INFO
	.align		4
.L_1588:
        /*0038*/ 	.byte	0x04, 0x17
        /*003a*/ 	.short	(.L_1590 - .L_1589)
.L_1589:
        /*003c*/ 	.word	0x00000000
        /*0040*/ 	.short	0x0000
        /*0042*/ 	.short	0x0000
        /*0044*/ 	.byte	0x00, 0xf0, 0x21, 0x00


	//----- nvinfo : EIATTR_SPARSE_MMA_MASK
	.align		4
.L_1590:
        /*0048*/ 	.byte	0x03, 0x50
        /*004a*/ 	.short	0x0000


	//----- nvinfo : EIATTR_MAXREG_COUNT
	.align		4
        /*004c*/ 	.byte	0x03, 0x1b
        /*004e*/ 	.short	0x0040


	//----- nvinfo : EIATTR_NUM_BARRIERS
	.align		4
        /*0050*/ 	.byte	0x02, 0x4c
        /*0052*/ 	.byte	0x01
	.zero		1


	//----- nvinfo : EIATTR_MERCURY_ISA_VERSION
	.align		4
        /*0054*/ 	.byte	0x03, 0x5f
        /*0056*/ 	.short	0x0101


	//----- nvinfo : EIATTR_EXIT_INSTR_OFFSETS
	.align		4
        /*0058*/ 	.byte	0x04, 0x1c
        /*005a*/ 	.short	(.L_1592 - .L_1591)


	//   ....[0]....
.L_1591:
        /*005c*/ 	.word	0x00000840


	//   ....[1]....
        /*0060*/ 	.word	0x000012f0


	//----- nvinfo : EIATTR_MAX_THREADS
	.align		4
.L_1592:
        /*0064*/ 	.byte	0x04, 0x05
        /*0066*/ 	.short	(.L_1594 - .L_1593)
.L_1593:
        /*0068*/ 	.word	0x00000100
        /*006c*/ 	.word	0x00000001
        /*0070*/ 	.word	0x00000001


	//----- nvinfo : EIATTR_CRS_STACK_SIZE
	.align		4
.L_1594:
        /*0074*/ 	.byte	0x04, 0x1e
        /*0076*/ 	.short	(.L_1596 - .L_1595)
.L_1595:
        /*0078*/ 	.word	0x00000000


	//----- nvinfo : EIATTR_CBANK_PARAM_SIZE
	.align		4
.L_1596:
        /*007c*/ 	.byte	0x03, 0x19
        /*007e*/ 	.short	0x0040


	//----- nvinfo : EIATTR_PARAM_CBANK
	.align		4
        /*0080*/ 	.byte	0x04, 0x0a
        /*0082*/ 	.short	(.L_1598 - .L_1597)
	.align		4
.L_1597:
        /*0084*/ 	.word	index@(.nv.constant0._ZN2at6native57_GLOBAL__N__cd6b329d_24_DistributionBernoulli_cu_7537a20d43distribution_elementwise_grid_stride_kernelIfLi4EZNS0_9templates4cuda21uniform_and_transformIsfPNS_17CUDAGeneratorImplEZZZNS4_16bernoulli_kernelIS7_EEvRNS_18TensorIteratorBaseEdT_ENKUlvE_clEvENKUlvE3_clEvEUlfE_EEvSA_T1_T2_EUlP24curandStatePhilox4_32_10E_ZNS1_27distribution_nullary_kernelIsf7double2S7_SJ_SE_EEvSA_SG_RKT3_T4_EUlifE_EEvlNS_15PhiloxCudaStateESF_SG_)
        /*0088*/ 	.short	0x0210
        /*008a*/ 	.short	0x0040


	//----- nvinfo : EIATTR_SW_WAR
	.align		4
.L_1598:
        /*008c*/ 	.byte	0x04, 0x36
        /*008e*/ 	.short	(.L_1600 - .L_1599)
.L_1599:
        /*0090*/ 	.word	0x00000008
.L_1600:


//--------------------- .nv.info._ZN2at6native57_GLOBAL__N__cd6b329d_24_DistributionBernoulli_cu_7537a20d43distribution_elementwise_grid_stride_kernelIfLi4EZNS0_9templates4cuda21uniform_and_transformIlfPNS_17CUDAGeneratorImplEZZZNS4_16bernoulli_kernelIS7_EEvRNS_18TensorIteratorBaseEdT_ENKUlvE_clEvENKUlvE2_clEvEUlfE_EEvSA_T1_T2_EUlP24curandStatePhilox4_32_10E0_ZNS1_27distribution_nullary_kernelIlf6float4S7_SJ_SE_EEvSA_SG_RKT3_T4_EUlifE0_EEvlNS_15PhiloxCudaStateESF_SG_ --------------------------
	.section	.nv.info._ZN2at6native57_GLOBAL__N__cd6b329d_24_DistributionBernoulli_cu_7537a20d43distribution_elementwise_grid_stride_kernelIfLi4EZNS0_9templates4cuda21uniform_and_transformIlfPNS_17CUDAGeneratorImplEZZZNS4_16bernoulli_kernelIS7_EEvRNS_18TensorIteratorBaseEdT_ENKUlvE_clEvENKUlvE2_clEvEUlfE_EEvSA_T1_T2_EUlP24curandStatePhilox4_32_10E0_ZNS1_27distribution_nullary_kernelIlf6float4S7_SJ_SE_EEvSA_SG_RKT3_T4_EUlifE0_EEvlNS_15PhiloxCudaStateESF_SG_,"",@"SHT_CUDA_INFO"
	.sectionflags	@""
	.align	4


	//----- nvinfo : EIATTR_CUDA_API_VERSION
	.align		4
        /*0000*/ 	.byte	0x04, 0x37
        /*0002*/ 	.short	(.L_1602 - .L_1601)
.L_1601:
        /*0004*/ 	.word	0x00000082


	//----- nvinfo : EIATTR_KPARAM_INFO
	.align		4
.L_1602:
        /*0008*/ 	.byte	0x04, 0x17
        /*000a*/ 	.short	(.L_1604 - .L_1603)
.L_1603:
        /*000c*/ 	.word	0x00000000
        /*0010*/ 	.short	0x0003
        /*0012*/ 	.short	0x0028
        /*0014*/ 	.byte	0x00, 0xf0, 0xa1, 0x06


	//----- nvinfo : EIATTR_KPARAM_INFO
	.align		4
.L_1604:
        /*0018*/ 	.byte	0x04, 0x17
        /*001a*/ 	.short	(.L_1606 - .L_1605)
.L_1605:
        /*001c*/ 	.word	0x00000000
        /*0020*/ 	.short	0x0002
        /*0022*/ 	.short	0x0020
        /*0024*/ 	.byte	0x00, 0xf0, 0x05, 0x00


	//----- nvinfo : EIATTR_KPARAM_INFO
	.align		4
.L_1606:
        /*0028*/ 	.byte	0x04, 0x17
        /*002a*/ 	.short	(.L_1608 - .L_1607)
.L_1607:
        /*002c*/ 	.word	0x00000000
        /*0030*/ 	.short	0x0001
        /*0032*/ 	.short	0x0008
        /*0034*/ 	.byte	0x00, 0xf0, 0x61, 0x00


	//----- nvinfo : EIATTR_KPARAM_INFO
	.align		4
.L_1608:
        /*0038*/ 	.byte	0x04, 0x17
        /*003a*/ 	.short	(.L_1610 - .L_1609)
.L_1609:
        /*003c*/ 	.word	0x00000000
        /*0040*/ 	.short	0x0000
        /*0042*/ 	.short	0x0000
        /*0044*/ 	.byte	0x00, 0xf0, 0x21, 0x00


	//----- nvinfo : EIATTR_SPARSE_MMA_MASK
	.align		4
.L_1610:
        /*0048*/ 	.byte	0x03, 0x50
        /*004a*/ 	.short	0x0000


	//----- nvinfo : EIATTR_MAXREG_COUNT
	.align		4
        /*004c*/ 	.byte	0x03, 0x1b
        /*004e*/ 	.short	0x0040


	//----- nvinfo : EIATTR_NUM_BARRIERS
	.align		4
        /*0050*/ 	.byte	0x02, 0x4c
        /*0052*/ 	.byte	0x01
	.zero		1


	//----- nvinfo : EIATTR_MERCURY_ISA_VERSION
	.align		4
        /*0054*/ 	.byte	0x03, 0x5f
        /*0056*/ 	.short	0x0101


	//----- nvinfo : EIATTR_EXIT_INSTR_OFFSETS
	.align		4
        /*0058*/ 	.byte	0x04, 0x1c
        /*005a*/ 	.short	(.L_1612 - .L_1611)


	//   ....[0]....
.L_1611:
        /*005c*/ 	.word	0x00000810


	//   ....[1]....
        /*0060*/ 	.word	0x000052b0


	//----- nvinfo : EIATTR_MAX_THREADS
	.align		4
.L_1612:
        /*0064*/ 	.byte	0x04, 0x05
        /*0066*/ 	.short	(.L_1614 - .L_1613)
.L_1613:
        /*0068*/ 	.word	0x00000100
        /*006c*/ 	.word	0x00000001
        /*0070*/ 	.word	0x00000001


	//----- nvinfo : EIATTR_CRS_STACK_SIZE
	.align		4
.L_1614:
        /*0074*/ 	.byte	0x04, 0x1e
        /*0076*/ 	.short	(.L_1616 - .L_1615)
.L_1615:
        /*0078*/ 	.word	0x00000000


	//----- nvinfo : EIATTR_CBANK_PARAM_SIZE
	.align		4
.L_1616:
        /*007c*/ 	.byte	0x03, 0x19
        /*007e*/ 	.short	0x01d0


	//----- nvinfo : EIATTR_PARAM_CBANK
	.align		4
        /*0080*/ 	.byte	0x04, 0x0a
        /*0082*/ 	.short	(.L_1618 - .L_1617)
	.align		4
.L_1617:
        /*0084*/ 	.word	index@(.nv.constant0._ZN2at6native57_GLOBAL__N__cd6b329d_24_DistributionBernoulli_cu_7537a20d43distribution_elementwise_grid_stride_kernelIfLi4EZNS0_9templates4cuda21uniform_and_transformIlfPNS_17CUDAGeneratorImplEZZZNS4_16bernoulli_kernelIS7_EEvRNS_18TensorIteratorBaseEdT_ENKUlvE_clEvENKUlvE2_clEvEUlfE_EEvSA_T1_T2_EUlP24curandStatePhilox4_32_10E0_ZNS1_27distribution_nullary_kernelIlf6float4S7_SJ_SE_EEvSA_SG_RKT3_T4_EUlifE0_EEvlNS_15PhiloxCudaStateESF_SG_)
        /*0088*/ 	.short	0x0210
        /*008a*/ 	.short	0x01d0


	//----- nvinfo : EIATTR_SW_WAR
	.align		4
.L_1618:
        /*008c*/ 	.byte	0x04, 0x36
        /*008e*/ 	.short	(.L_1620 - .L_1619)
.L_1619:
        /*0090*/ 	.word	0x00000008
.L_1620:


//--------------------- .nv.info._ZN2at6native57_GLOBAL__N__cd6b329d_24_DistributionBernoulli_cu_7537a20d43distribution_elementwise_grid_stride_kernelIfLi4EZNS0_9templates4cuda21uniform_and_transformIlfPNS_17CUDAGeneratorImplEZZZNS4_16bernoulli_kernelIS7_EEvRNS_18TensorIteratorBaseEdT_ENKUlvE_clEvENKUlvE2_clEvEUlfE_EEvSA_T1_T2_EUlP24curandStatePhilox4_32_10E0_ZNS1_27distribution_nullary_kernelIlf6float4S7_SJ_SE_EEvSA_SG_RKT3_T4_EUlifE_EEvlNS_15PhiloxCudaStateESF_SG_ --------------------------
	.section	.nv.info._ZN2at6native57_GLOBAL__N__cd6b329d_24_DistributionBernoulli_cu_7537a20d43distribution_elementwise_grid_stride_kernelIfLi4EZNS0_9templates4cuda21uniform_and_transformIlfPNS_17CUDAGeneratorImplEZZZNS4_16bernoulli_kernelIS7_EEvRNS_18TensorIteratorBaseEdT_ENKUlvE_clEvENKUlvE2_clEvEUlfE_EEvSA_T1_T2_EUlP24curandStatePhilox4_32_10E0_ZNS1_27distribution_nullary_kernelIlf6float4S7_SJ_SE_EEvSA_SG_RKT3_T4_EUlifE_EEvlNS_15PhiloxCudaStateESF_SG_,"",@"SHT_CUDA_INFO"
	.sectionflags	@""
	.align	4


	//----- nvinfo : EIATTR_CUDA_API_VERSION
	.align		4
        /*0000*/ 	.byte	0x04, 0x37
        /*0002*/ 	.short	(.L_1622 - .L_1621)
.L_1621:
        /*0004*/ 	.word	0x00000082


	//----- nvinfo : EIATTR_KPARAM_INFO
	.align		4
.L_1622:
        /*0008*/ 	.byte	0x04, 0x17
        /*000a*/ 	.short	(.L_1624 - .L_1623)
.L_1623:
        /*000c*/ 	.word	0x00000000
        /*0010*/ 	.short	0x0003
        /*0012*/ 	.short	0x0028
        /*0014*/ 	.byte	0x00, 0xf0, 0x61, 0x00


	//----- nvinfo : EIATTR_KPARAM_INFO
	.align		4
.L_1624:
        /*0018*/ 	.byte	0x04, 0x17
        /*001a*/ 	.short	(.L_1626 - .L_1625)
.L_1625:
        /*001c*/ 	.word	0x00000000
        /*0020*/ 	.short	0x0002
        /*0022*/ 	.short	0x0020
        /*0024*/ 	.byte	0x00, 0xf0, 0x05, 0x00


	//----- nvinfo : EIATTR_KPARAM_INFO
	.align		4
.L_1626:
        /*0028*/ 	.byte	0x04, 0x17
        /*002a*/ 	.short	(.L_1628 - .L_1627)
.L_1627:
        /*002c*/ 	.word	0x00000000
        /*0030*/ 	.short	0x0001
        /*0032*/ 	.short	0x0008
        /*0034*/ 	.byte	0x00, 0xf0, 0x61, 0x00


	//----- nvinfo : EIATTR_KPARAM_INFO
	.align		4
.L_1628:
        /*0038*/ 	.byte	0x04, 0x17
        /*003a*/ 	.short	(.L_1630 - .L_1629)
.L_1629:
        /*003c*/ 	.word	0x00000000
        /*0040*/ 	.short	0x0000
        /*0042*/ 	.short	0x0000
        /*0044*/ 	.byte	0x00, 0xf0, 0x21, 0x00


	//----- nvinfo : EIATTR_SPARSE_MMA_MASK
	.align		4
.L_1630:
        /*0048*/ 	.byte	0x03, 0x50
        /*004a*/ 	.short	0x0000


	//----- nvinfo : EIATTR_MAXREG_COUNT
	.align		4
        /*004c*/ 	.byte	0x03, 0x1b
        /*004e*/ 	.short	0x0040


	//----- nvinfo : EIATTR_NUM_BARRIERS
	.align		4
        /*0050*/ 	.byte	0x02, 0x4c
        /*0052*/ 	.byte	0x01
	.zero		1


	//----- nvinfo : EIATTR_MERCURY_ISA_VERSION
	.align		4
        /*0054*/ 	.byte	0x03, 0x5f
        /*0056*/ 	.short	0x0101


	//----- nvinfo : EIATTR_EXIT_INSTR_OFFSETS
	.align		4
        /*0058*/ 	.byte	0x04, 0x1c
        /*005a*/ 	.short	(.L_1632 - .L_1631)


	//   ....[0]....
.L_1631:
        /*005c*/ 	.word	0x00000840


	//   ....[1]....
        /*0060*/ 	.word	0x00001270


	//----- nvinfo : EIATTR_MAX_THREADS
	.align		4
.L_1632:
        /*0064*/ 	.byte	0x04, 0x05
        /*0066*/ 	.short	(.L_1634 - .L_1633)
.L_1633:
        /*0068*/ 	.word	0x00000100
        /*006c*/ 	.word	0x00000001
        /*0070*/ 	.word	0x00000001


	//----- nvinfo : EIATTR_CRS_STACK_SIZE
	.align		4
.L_1634:
        /*0074*/ 	.byte	0x04, 0x1e
        /*0076*/ 	.short	(.L_1636 - .L_1635)
.L_1635:
        /*0078*/ 	.word	0x00000000


	//----- nvinfo : EIATTR_CBANK_PARAM_SIZE
	.align		4
.L_1636:
        /*007c*/ 	.byte	0x03, 0x19
        /*007e*/ 	.short	0x0040


	//----- nvinfo : EIATTR_PARAM_CBANK
	.align		4
        /*0080*/ 	.byte	0x04, 0x0a
        /*0082*/ 	.short	(.L_1638 - .L_1637)
	.align		4
.L_1637:
        /*0084*/ 	.word	index@(.nv.constant0._ZN2at6native57_GLOBAL__N__cd6b329d_24_DistributionBernoulli_cu_7537a20d43distribution_elementwise_grid_stride_kernelIfLi4EZNS0_9templates4cuda21uniform_and_transformIlfPNS_17CUDAGeneratorImplEZZZNS4_16bernoulli_kernelIS7_EEvRNS_18TensorIteratorBaseEdT_ENKUlvE_clEvENKUlvE2_clEvEUlfE_EEvSA_T1_T2_EUlP24curandStatePhilox4_32_10E0_ZNS1_27distribution_nullary_kernelIlf6float4S7_SJ_SE_EEvSA_SG_RKT3_T4_EUlifE_EEvlNS_15PhiloxCudaStateESF_SG_)
        /*0088*/ 	.short	0x0210
        /*008a*/ 	.short	0x0040


	//----- nvinfo : EIATTR_SW_WAR
	.align		4
.L_1638:
        /*008c*/ 	.byte	0x04, 0x36
        /*008e*/ 	.short	(.L_1640 - .L_1639)
.L_1639:
        /*0090*/ 	.word	0x00000008
.L_1640:


//--------------------- .nv.info._ZN2at6native57_GLOBAL__N__cd6b329d_24_DistributionBernoulli_cu_7537a20d43distribution_elementwise_grid_stride_kernelIfLi4EZNS0_9templates4cuda21uniform_and_transformIlfPNS_17CUDAGeneratorImplEZZZNS4_16bernoulli_kernelIS7_EEvRNS_18TensorIteratorBaseEdT_ENKUlvE_clEvENKUlvE2_clEvEUlfE_EEvSA_T1_T2_EUlP24curandStatePhilox4_32_10E_ZNS1_27distribution_nullary_kernelIlf7double2S7_SJ_SE_EEvSA_SG_RKT3_T4_EUlifE0_EEvlNS_15PhiloxCudaStateESF_SG_ --------------------------
	.section	.nv.info._ZN2at6native57_GLOBAL__N__cd6b329d_24_DistributionBernoulli_cu_7537a20d43distribution_elementwise_grid_stride_kernelIfLi4EZNS0_9templates4cuda21uniform_and_transformIlfPNS_17CUDAGeneratorImplEZZZNS4_16bernoulli_kernelIS7_EEvRNS_18TensorIteratorBaseEdT_ENKUlvE_clEvENKUlvE2_clEvEUlfE_EEvSA_T1_T2_EUlP24curandStatePhilox4_32_10E_ZNS1_27distribution_nullary_kernelIlf7double2S7_SJ_SE_EEvSA_SG_RKT3_T4_EUlifE0_EEvlNS_15PhiloxCudaStateESF_SG_,"",@"SHT_CUDA_INFO"
	.sectionflags	@""
	.align	4


	//----- nvinfo : EIATTR_CUDA_API_VERSION
	.align		4
        /*0000*/ 	.byte	0x04, 0x37
        /*0002*/ 	.short	(.L_1642 - .L_1641)
.L_1641:
        /*0004*/ 	.word	0x00000082


	//----- nvinfo : EIATTR_KPARAM_INFO
	.align		4
.L_1642:
        /*0008*/ 	.byte	0x04, 0x17
        /*000a*/ 	.short	(.L_1644 - .L_1643)
.L_1643:
        /*000c*/ 	.word	0x00000000
        /*0010*/ 	.short	0x0003
        /*0012*/ 	.short	0x0028
        /*0014*/ 	.byte	0x00, 0xf0, 0xa1, 0x06


	//----- nvinfo : EIATTR_KPARAM_INFO
	.align		4
.L_1644:
        /*0018*/ 	.byte	0x04, 0x17
        /*001a*/ 	.short	(.L_1646 - .L_1645)
.L_1645:
        /*001c*/ 	.word	0x00000000
        /*0020*/ 	.short	0x0002
        /*0022*/ 	.short	0x0020
        /*0024*/ 	.byte	0x00, 0xf0, 0x05, 0x00


	//----- nvinfo : EIATTR_KPARAM_INFO
	.align		4
.L_1646:
        /*0028*/ 	.byte	0x04, 0x17
        /*002a*/ 	.short	(.L_1648 - .L_1647)
.L_1647:
        /*002c*/ 	.word	0x00000000
        /*0030*/ 	.short	0x0001
        /*0032*/ 	.short	0x0008
        /*0034*/ 	.byte	0x00, 0xf0, 0x61, 0x00


	//----- nvinfo : EIATTR_KPARAM_INFO
	.align		4
.L_1648:
        /*0038*/ 	.byte	0x04, 0x17
        /*003a*/ 	.short	(.L_1650 - .L_1649)
.L_1649:
        /*003c*/ 	.word	0x00000000
        /*0040*/ 	.short	0x0000
        /*0042*/ 	.short	0x0000
        /*0044*/ 	.byte	0x00, 0xf0, 0x21, 0x00


	//----- nvinfo : EIATTR_SPARSE_MMA_MASK
	.align		4
.L_1650:
        /*0048*/ 	.byte	0x03, 0x50
        /*004a*/ 	.short	0x0000


	//----- nvinfo : EIATTR_MAXREG_COUNT
	.align		4
        /*004c*/ 	.byte	0x03, 0x1b
        /*004e*/ 	.short	0x0040


	//----- nvinfo : EIATTR_NUM_BARRIERS
	.align		4
        /*0050*/ 	.byte	0x02, 0x4c
        /*0052*/ 	.byte	0x01
	.zero		1


	//----- nvinfo : EIATTR_MERCURY_ISA_VERSION
	.align		4
        /*0054*/ 	.byte	0x03, 0x5f
        /*0056*/ 	.short	0x0101


	//----- nvinfo : EIATTR_EXIT_INSTR_OFFSETS
	.align		4
        /*0058*/ 	.byte	0x04, 0x1c
        /*005a*/ 	.short	(.L_1652 - .L_1651)


	//   ....[0]....
.L_1651:
        /*005c*/ 	.word	0x00000800


	//   ....[1]....
        /*0060*/ 	.word	0x00005310


	//----- nvinfo : EIATTR_MAX_THREADS
	.align		4
.L_1652:
        /*0064*/ 	.byte	0x04, 0x05
        /*0066*/ 	.short	(.L_1654 - .L_1653)
.L_1653:
        /*0068*/ 	.word	0x00000100
        /*006c*/ 	.word	0x00000001
        /*0070*/ 	.word	0x00000001


	//----- nvinfo : EIATTR_CRS_STACK_SIZE
	.align		4
.L_1654:
        /*0074*/ 	.byte	0x04, 0x1e
        /*0076*/ 	.short	(.L_1656 - .L_1655)
.L_1655:
        /*0078*/ 	.word	0x00000000


	//----- nvinfo : EIATTR_CBANK_PARAM_SIZE
	.align		4
.L_1656:
        /*007c*/ 	.byte	0x03, 0x19
        /*007e*/ 	.short	0x01d0


	//----- nvinfo : EIATTR_PARAM_CBANK
	.align		4
        /*0080*/ 	.byte	0x04, 0x0a
        /*0082*/ 	.short	(.L_1658 - .L_1657)
	.align		4
.L_1657:
        /*0084*/ 	.word	index@(.nv.constant0._ZN2at6native57_GLOBAL__N__cd6b329d_24_DistributionBernoulli_cu_7537a20d43distribution_elementwise_grid_stride_kernelIfLi4EZNS0_9templates4cuda21uniform_and_transformIlfPNS_17CUDAGeneratorImplEZZZNS4_16bernoulli_kernelIS7_EEvRNS_18TensorIteratorBaseEdT_ENKUlvE_clEvENKUlvE2_clEvEUlfE_EEvSA_T1_T2_EUlP24curandStatePhilox4_32_10E_ZNS1_27distribution_nullary_kernelIlf7double2S7_SJ_SE_EEvSA_SG_RKT3_T4_EUlifE0_EEvlNS_15PhiloxCudaStateESF_SG_)
        /*0088*/ 	.short	0x0210
        /*008a*/ 	.short	0x01d0


	//----- nvinfo : EIATTR_SW_WAR
	.align		4
.L_1658:
        /*008c*/ 	.byte	0x04, 0x36
        /*008e*/ 	.short	(.L_1660 - .L_1659)
.L_1659:
        /*0090*/ 	.word	0x00000008
.L_1660:


//--------------------- .nv.info._ZN2at6native57_GLOBAL__N__cd6b329d_24_DistributionBernoulli_cu_7537a20d43distribution_elementwise_grid_stride_kernelIfLi4EZNS0_9templates4cuda21uniform_and_transformIlfPNS_17CUDAGeneratorImplEZZZNS4_16bernoulli_kernelIS7_EEvRNS_18TensorIteratorBaseEdT_ENKUlvE_clEvENKUlvE2_clEvEUlfE_EEvSA_T1_T2_EUlP24curandStatePhilox4_32_10E_ZNS1_27distribution_nullary_kernelIlf7double2S7_SJ_SE_EEvSA_SG_RKT3_T4_EUlifE_EEvlNS_15PhiloxCudaStateESF_SG_ --------------------------
	.section	.nv.info._ZN2at6native57_GLOBAL__N__cd6b329d_24_DistributionBernoulli_cu_7537a20d43distribution_elementwise_grid_stride_kernelIfLi4EZNS0_9templates4cuda21uniform_and_transformIlfPNS_17CUDAGeneratorImplEZZZNS4_16bernoulli_kernelIS7_EEvRNS_18TensorIteratorBaseEdT_ENKUlvE_clEvENKUlvE2_clEvEUlfE_EEvSA_T1_T2_EUlP24curandStatePhilox4_32_10E_ZNS1_27distribution_nullary_kernelIlf7double2S7_SJ_SE_EEvSA_SG_RKT3_T4_EUlifE_EEvlNS_15PhiloxCudaStateESF_SG_,"",@"SHT_CUDA_INFO"
	.sectionflags	@""
	.align	4


	//----- nvinfo : EIATTR_CUDA_API_VERSION
	.align		4
        /*0000*/ 	.byte	0x04, 0x37
        /*0002*/ 	.short	(.L_1662 - .L_1661)
.L_1661:
        /*0004*/ 	.word	0x00000082


	//----- nvinfo : EIATTR_KPARAM_INFO
	.align		4
.L_1662:
        /*0008*/ 	.byte	0x04, 0x17
        /*000a*/ 	.short	(.L_1664 - .L_1663)
.L_1663:
        /*000c*/ 	.word	0x00000000
        /*0010*/ 	.short	0x0003
        /*0012*/ 	.short	0x0028
        /*0014*/ 	.byte	0x00, 0xf0, 0x61, 0x00


	//----- nvinfo : EIATTR_KPARAM_INFO
	.align		4
.L_1664:
        /*0018*/ 	.byte	0x04, 0x17
        /*001a*/ 	.short	(.L_1666 - .L_1665)
.L_1665:
        /*001c*/ 	.word	0x00000000
        /*0020*/ 	.short	0x0002
        /*0022*/ 	.short	0x0020
        /*0024*/ 	.byte	0x00, 0xf0, 0x05, 0x00


	//----- nvinfo : EIATTR_KPARAM_INFO
	.align		4
.L_1666:
        /*0028*/ 	.byte	0x04, 0x17
        /*002a*/ 	.short	(.L_1668 - .L_1667)
.L_1667:
        /*002c*/ 	.word	0x00000000
        /*0030*/ 	.short	0x0001
        /*0032*/ 	.short	0x0008
        /*0034*/ 	.byte	0x00, 0xf0, 0x61, 0x00


	//----- nvinfo : EIATTR_KPARAM_INFO
	.align		4
.L_1668:
        /*0038*/ 	.byte	0x04, 0x17
        /*003a*/ 	.short	(.L_1670 - .L_1669)
.L_1669:
        /*003c*/ 	.word	0x00000000
        /*0040*/ 	.short	0x0000
        /*0042*/ 	.short	0x0000
        /*0044*/ 	.byte	0x00, 0xf0, 0x21, 0x00


	//----- nvinfo : EIATTR_SPARSE_MMA_MASK
	.align		4
.L_1670:
        /*0048*/ 	.byte	0x03, 0x50
        /*004a*/ 	.short	0x0000


	//----- nvinfo : EIATTR_MAXREG_COUNT
	.align		4
        /*004c*/ 	.byte	0x03, 0x1b
        /*004e*/ 	.short	0x0040


	//----- nvinfo : EIATTR_NUM_BARRIERS
	.align		4
        /*0050*/ 	.byte	0x02, 0x4c
        /*0052*/ 	.byte	0x01
	.zero		1


	//----- nvinfo : EIATTR_MERCURY_ISA_VERSION
	.align		4
        /*0054*/ 	.byte	0x03, 0x5f
        /*0056*/ 	.short	0x0101


	//----- nvinfo : EIATTR_EXIT_INSTR_OFFSETS
	.align		4
        /*0058*/ 	.byte	0x04, 0x1c
        /*005a*/ 	.short	(.L_1672 - .L_1671)


	//   ....[0]....
.L_1671:
        /*005c*/ 	.word	0x00000840


	//   ....[1]....
        /*0060*/ 	.word	0x000012f0


	//----- nvinfo : EIATTR_MAX_THREADS
	.align		4
.L_1672:
        /*0064*/ 	.byte	0x04, 0x05
        /*0066*/ 	.short	(.L_1674 - .L_1673)
.L_1673:
        /*0068*/ 	.word	0x00000100
        /*006c*/ 	.word	0x00000001
        /*0070*/ 	.word	0x00000001


	//----- nvinfo : EIATTR_CRS_STACK_SIZE
	.align		4
.L_1674:
        /*0074*/ 	.byte	0x04, 0x1e
        /*0076*/ 	.short	(.L_1676 - .L_1675)
.L_1675:
        /*0078*/ 	.word	0x00000000


	//----- nvinfo : EIATTR_CBANK_PARAM_SIZE
	.align		4
.L_1676:
        /*007c*/ 	.byte	0x03, 0x19
        /*007e*/ 	.short	0x0040


	//----- nvinfo : EIATTR_PARAM_CBANK
	.align		4
        /*0080*/ 	.byte	0x04, 0x0a
        /*0082*/ 	.short	(.L_1678 - .L_1677)
	.align		4
.L_1677:
        /*0084*/ 	.word	index@(.nv.constant0._ZN2at6native57_GLOBAL__N__cd6b329d_24_DistributionBernoulli_cu_7537a20d43distribution_elementwise_grid_stride_kernelIfLi4EZNS0_9templates4cuda21uniform_and_transformIlfPNS_17CUDAGeneratorImplEZZZNS4_16bernoulli_kernelIS7_EEvRNS_18TensorIteratorBaseEdT_ENKUlvE_clEvENKUlvE2_clEvEUlfE_EEvSA_T1_T2_EUlP24curandStatePhilox4_32_10E_ZNS1_27distribution_nullary_kernelIlf7double2S7_SJ_SE_EEvSA_SG_RKT3_T4_EUlifE_EEvlNS_15PhiloxCudaStateESF_SG_)
        /*0088*/ 	.short	0x0210
        /*008a*/ 	.short	0x0040


	//----- nvinfo : EIATTR_SW_WAR
	.align		4
.L_1678:
        /*008c*/ 	.byte	0x04, 0x36
        /*008e*/ 	.short	(.L_1680 - .L_1679)
.L_1679:
        /*0090*/ 	.word	0x00000008
.L_1680:


//--------------------- .nv.info._ZN2at6native57_GLOBAL__N__cd6b329d_24_DistributionBernoulli_cu_7537a20d43distribution_elementwise_grid_stride_kernelIfLi4EZNS0_9templates4cuda21uniform_and_transformIifPNS_17CUDAGeneratorImplEZZZNS4_16bernoulli_kernelIS7_EEvRNS_18TensorIteratorBaseEdT_ENKUlvE_clEvENKUlvE1_clEvEUlfE_EEvSA_T1_T2_EUlP24curandStatePhilox4_32_10E0_ZNS1_27distribution_nullary_kernelIif6float4S7_SJ_SE_EEvSA_SG_RKT3_T4_EUlifE0_EEvlNS_15PhiloxCudaStateESF_SG_ --------------------------
	.section	.nv.info._ZN2at6native57_GLOBAL__N__cd6b329d_24_DistributionBernoulli_cu_7537a20d43distribution_elementwise_grid_stride_kernelIfLi4EZNS0_9templates4cuda21uniform_and_transformIifPNS_17CUDAGeneratorImplEZZZNS4_16bernoulli_kernelIS7_EEvRNS_18TensorIteratorBaseEdT_ENKUlvE_clEvENKUlvE1_clEvEUlfE_EEvSA_T1_T2_EUlP24curandStatePhilox4_32_10E0_ZNS1_27distribution_nullary_kernelIif6float4S7_SJ_SE_EEvSA_SG_RKT3_T4_EUlifE0_EEvlNS_15PhiloxCudaStateESF_SG_,"",@"SHT_CUDA_INFO"
	.sectionflags	@""
	.align	4


	//----- nvinfo : EIATTR_CUDA_API_VERSION
	.align		4
        /*0000*/ 	.byte	0x04, 0x37
        /*0002*/ 	.short	(.L_1682 - .L_1681)
.L_1681:
        /*0004*/ 	.word	0x00000082


	//----- nvinfo : EIATTR_KPARAM_INFO
	.align		4
.L_1682:
        /*0008*/ 	.byte	0x04, 0x17
        /*000a*/ 	.short	(.L_1684 - .L_1683)
.L_1683:
        /*000c*/ 	.word	0x00000000
        /*0010*/ 	.short	0x0003
        /*0012*/ 	.short	0x0028
        /*0014*/ 	.byte	0x00, 0xf0, 0xa1, 0x06


	//----- nvinfo : EIATTR_KPARAM_INFO
	.align		4
.L_1684:
        /*0018*/ 	.byte	0x04, 0x17
        /*001a*/ 	.short	(.L_1686 - .L_1685)
.L_1685:
        /*001c*/ 	.word	0x00000000
        /*0020*/ 	.short	0x0002
        /*0022*/ 	.short	0x0020
        /*0024*/ 	.byte	0x00, 0xf0, 0x05, 0x00


	//----- nvinfo : EIATTR_KPARAM_INFO
	.align		4
.L_1686:
        /*0028*/ 	.byte	0x04, 0x17
        /*002a*/ 	.short	(.L_1688 - .L_1687)
.L_1687:
        /*002c*/ 	.word	0x00000000
        /*0030*/ 	.short	0x0001
        /*0032*/ 	.short	0x0008
        /*0034*/ 	.byte	0x00, 0xf0, 0x61, 0x00


	//----- nvinfo : EIATTR_KPARAM_INFO
	.align		4
.L_1688:
        /*0038*/ 	.byte	0x04, 0x17
        /*003a*/ 	.short	(.L_1690 - .L_1689)
.L_1689:
        /*003c*/ 	.word	0x00000000
        /*0040*/ 	.short	0x0000
        /*0042*/ 	.short	0x0000
        /*0044*/ 	.byte	0x00, 0xf0, 0x21, 0x00


	//----- nvinfo : EIATTR_SPARSE_MMA_MASK
	.align		4
.L_1690:
        /*0048*/ 	.byte	0x03, 0x50
        /*004a*/ 	.short	0x0000


	//----- nvinfo : EIATTR_MAXREG_COUNT
	.align		4
        /*004c*/ 	.byte	0x03, 0x1b
        /*004e*/ 	.short	0x0040


	//----- nvinfo : EIATTR_NUM_BARRIERS
	.align		4
        /*0050*/ 	.byte	0x02, 0x4c
        /*0052*/ 	.byte	0x01
	.zero		1


	//----- nvinfo : EIATTR_MERCURY_ISA_VERSION
	.align		4
        /*0054*/ 	.byte	0x03, 0x5f
        /*0056*/ 	.short	0x0101


	//----- nvinfo : EIATTR_EXIT_INSTR_OFFSETS
	.align		4
        /*0058*/ 	.byte	0x04, 0x1c
        /*005a*/ 	.short	(.L_1692 - .L_1691)


	//   ....[0]....
.L_1691:
        /*005c*/ 	.word	0x00000810


	//   ....[1]....
        /*0060*/ 	.word	0x000052b0


	//----- nvinfo : EIATTR_MAX_THREADS
	.align		4
.L_1692:
        /*0064*/ 	.byte	0x04, 0x05
        /*0066*/ 	.short	(.L_1694 - .L_1693)
.L_1693:
        /*0068*/ 	.word	0x00000100
        /*006c*/ 	.word	0x00000001
        /*0070*/ 	.word	0x00000001


	//----- nvinfo : EIATTR_CRS_STACK_SIZE
	.align		4
.L_1694:
        /*0074*/ 	.byte	0x04, 0x1e
        /*0076*/ 	.short	(.L_1696 - .L_1695)
.L_1695:
        /*0078*/ 	.word	0x00000000


	//----- nvinfo : EIATTR_CBANK_PARAM_SIZE
	.align		4
.L_1696:
        /*007c*/ 	.byte	0x03, 0x19
        /*007e*/ 	.short	0x01d0


	//----- nvinfo : EIATTR_PARAM_CBANK
	.align		4
        /*0080*/ 	.byte	0x04, 0x0a
        /*0082*/ 	.short	(.L_1698 - .L_1697)
	.align		4
.L_1697:
        /*0084*/ 	.word	index@(.nv.constant0._ZN2at6native57_GLOBAL__N__cd6b329d_24_DistributionBernoulli_cu_7537a20d43distribution_elementwise_grid_stride_kernelIfLi4EZNS0_9templates4cuda21uniform_and_transformIifPNS_17CUDAGeneratorImplEZZZNS4_16bernoulli_kernelIS7_EEvRNS_18TensorIteratorBaseEdT_ENKUlvE_clEvENKUlvE1_clEvEUlfE_EEvSA_T1_T2_EUlP24curandStatePhilox4_32_10E0_ZNS1_27distribution_nullary_kernelIif6float4S7_SJ_SE_EEvSA_SG_RKT3_T4_EUlifE0_EEvlNS_15PhiloxCudaStateESF_SG_)
        /*0088*/ 	.short	0x0210
        /*008a*/ 	.short	0x01d0


	//----- nvinfo : EIATTR_SW_WAR
	.align		4
.L_1698:
        /*008c*/ 	.byte	0x04, 0x36
        /*008e*/ 	.short	(.L_1700 - .L_1699)
.L_1699:
        /*0090*/ 	.word	0x00000008
.L_1700:


//--------------------- .nv.info._ZN2at6native57_GLOBAL__N__cd6b329d_24_DistributionBernoulli_cu_7537a20d43distribution_elementwise_grid_stride_kernelIfLi4EZNS0_9templates4cuda21uniform_and_transformIifPNS_17CUDAGeneratorImplEZZZNS4_16bernoulli_kernelIS7_EEvRNS_18TensorIteratorBaseEdT_ENKUlvE_clEvENKUlvE1_clEvEUlfE_EEvSA_T1_T2_EUlP24curandStatePhilox4_32_10E0_ZNS1_27distribution_nullary_kernelIif6float4S7_SJ_SE_EEvSA_SG_RKT3_T4_EUlifE_EEvlNS_15PhiloxCudaStateESF_SG_ --------------------------
	.section	.nv.info._ZN2at6native57_GLOBAL__N__cd6b329d_24_DistributionBernoulli_cu_7537a20d43distribution_elementwise_grid_stride_kernelIfLi4EZNS0_9templates4cuda21uniform_and_transformIifPNS_17CUDAGeneratorImplEZZZNS4_16bernoulli_kernelIS7_EEvRNS_18TensorIteratorBaseEdT_ENKUlvE_clEvENKUlvE1_clEvEUlfE_EEvSA_T1_T2_EUlP24curandStatePhilox4_32_10E0_ZNS1_27distribution_nullary_kernelIif6float4S7_SJ_SE_EEvSA_SG_RKT3_T4_EUlifE_EEvlNS_15PhiloxCudaStateESF_SG_,"",@"SHT_CUDA_INFO"
	.sectionflags	@""
	.align	4


	//----- nvinfo : EIATTR_CUDA_API_VERSION
	.align		4
        /*0000*/ 	.byte	0x04, 0x37
        /*0002*/ 	.short	(.L_1702 - .L_1701)
.L_1701:
        /*0004*/ 	.word	0x00000082


	//----- nvinfo : EIATTR_KPARAM_INFO
	.align		4
.L_1702:
        /*0008*/ 	.byte	0x04, 0x17
        /*000a*/ 	.short	(.L_1704 - .L_1703)
.L_1703:
        /*000c*/ 	.word	0x00000000
        /*0010*/ 	.short	0x0003
        /*0012*/ 	.short	0x0028
        /*0014*/ 	.byte	0x00, 0xf0, 0x61, 0x00


	//----- nvinfo : EIATTR_KPARAM_INFO
	.align		4
.L_1704:
        /*0018*/ 	.byte	0x04, 0x17
        /*001a*/ 	.short	(.L_1706 - .L_1705)
.L_1705:
        /*001c*/ 	.word	0x00000000
        /*0020*/ 	.short	0x0002
        /*0022*/ 	.short	0x0020
        /*0024*/ 	.byte	0x00, 0xf0, 0x05, 0x00


	//----- nvinfo : EIATTR_KPARAM_INFO
	.align		4
.L_1706:
        /*0028*/ 	.byte	0x04, 0x17
        /*002a*/ 	.short	(.L_1708 - .L_1707)
.L_1707:
        /*002c*/ 	.word	0x00000000
        /*0030*/ 	.short	0x0001
        /*0032*/ 	.short	0x0008
        /*0034*/ 	.byte	0x00, 0xf0, 0x61, 0x00


	//----- nvinfo : EIATTR_KPARAM_INFO
	.align		4
.L_1708:
        /*0038*/ 	.byte	0x04, 0x17
        /*003a*/ 	.short	(.L_1710 - .L_1709)
.L_1709:
        /*003c*/ 	.word	0x00000000
        /*0040*/ 	.short	0x0000
        /*0042*/ 	.short	0x0000
        /*0044*/ 	.byte	0x00, 0xf0, 0x21, 0x00


	//----- nvinfo : EIATTR_SPARSE_MMA_MASK
	.align		4
.L_1710:
        /*0048*/ 	.byte	0x03, 0x50
        /*004a*/ 	.short	0x0000


	//----- nvinfo : EIATTR_MAXREG_COUNT
	.align		4
        /*004c*/ 	.byte	0x03, 0x1b
        /*004e*/ 	.short	0x0040


	//----- nvinfo : EIATTR_NUM_BARRIERS
	.align		4
        /*0050*/ 	.byte	0x02, 0x4c
        /*0052*/ 	.byte	0x01
	.zero		1


	//----- nvinfo : EIATTR_MERCURY_ISA_VERSION
	.align		4
        /*0054*/ 	.byte	0x03, 0x5f
        /*0056*/ 	.short	0x0101


	//----- nvinfo : EIATTR_EXIT_INSTR_OFFSETS
	.align		4
        /*0058*/ 	.byte	0x04, 0x1c
        /*005a*/ 	.short	(.L_1712 - .L_1711)


	//   ....[0]....
.L_1711:
        /*005c*/ 	.word	0x00000840


	//   ....[1]....
        /*0060*/ 	.word	0x00001270


	//----- nvinfo : EIATTR_MAX_THREADS
	.align		4
.L_1712:
        /*0064*/ 	.byte	0x04, 0x05
        /*0066*/ 	.short	(.L_1714 - .L_1713)
.L_1713:
        /*0068*/ 	.word	0x00000100
        /*006c*/ 	.word	0x00000001
        /*0070*/ 	.word	0x00000001


	//----- nvinfo : EIATTR_CRS_STACK_SIZE
	.align		4
.L_1714:
        /*0074*/ 	.byte	0x04, 0x1e
        /*0076*/ 	.short	(.L_1716 - .L_1715)
.L_1715:
        /*0078*/ 	.word	0x00000000


	//----- nvinfo : EIATTR_CBANK_PARAM_SIZE
	.align		4
.L_1716:
        /*007c*/ 	.byte	0x03, 0x19
        /*007e*/ 	.short	0x0040


	//----- nvinfo : EIATTR_PARAM_CBANK
	.align		4
        /*0080*/ 	.byte	0x04, 0x0a
        /*0082*/ 	.short	(.L_1718 - .L_1717)
	.align		4
.L_1717:
        /*0084*/ 	.word	index@(.nv.constant0._ZN2at6native57_GLOBAL__N__cd6b329d_24_DistributionBernoulli_cu_7537a20d43distribution_elementwise_grid_stride_kernelIfLi4EZNS0_9templates4cuda21uniform_and_transformIifPNS_17CUDAGeneratorImplEZZZNS4_16bernoulli_kernelIS7_EEvRNS_18TensorIteratorBaseEdT_ENKUlvE_clEvENKUlvE1_clEvEUlfE_EEvSA_T1_T2_EUlP24curandStatePhilox4_32_10E0_ZNS1_27distribution_nullary_kernelIif6float4S7_SJ_SE_EEvSA_SG_RKT3_T4_EUlifE_EEvlNS_15PhiloxCudaStateESF_SG_)
        /*0088*/ 	.short	0x0210
        /*008a*/ 	.short	0x0040


	//----- nvinfo : EIATTR_SW_WAR
	.align		4
.L_1718:
        /*008c*/ 	.byte	0x04, 0x36
        /*008e*/ 	.short	(.L_1720 - .L_1719)
.L_1719:
        /*0090*/ 	.word	0x00000008
.L_1720:


//--------------------- .nv.info._ZN2at6native57_GLOBAL__N__cd6b329d_24_DistributionBernoulli_cu_7537a20d43distribution_elementwise_grid_stride_kernelIfLi4EZNS0_9templates4cuda21uniform_and_transformIifPNS_17CUDAGeneratorImplEZZZNS4_16bernoulli_kernelIS7_EEvRNS_18TensorIteratorBaseEdT_ENKUlvE_clEvENKUlvE1_clEvEUlfE_EEvSA_T1_T2_EUlP24curandStatePhilox4_32_10E_ZNS1_27distribution_nullary_kernelIif7double2S7_SJ_SE_EEvSA_SG_RKT3_T4_EUlifE0_EEvlNS_15PhiloxCudaStateESF_SG_ --------------------------
	.section	.nv.info._ZN2at6native57_GLOBAL__N__cd6b329d_24_DistributionBernoulli_cu_7537a20d43distribution_elementwise_grid_stride_kernelIfLi4EZNS0_9templates4cuda21uniform_and_transformIifPNS_17CUDAGeneratorImplEZZZNS4_16bernoulli_kernelIS7_EEvRNS_18TensorIteratorBaseEdT_ENKUlvE_clEvENKUlvE1_clEvEUlfE_EEvSA_T1_T2_EUlP24curandStatePhilox4_32_10E_ZNS1_27distribution_nullary_kernelIif7double2S7_SJ_SE_EEvSA_SG_RKT3_T4_EUlifE0_EEvlNS_15PhiloxCudaStateESF_SG_,"",@"SHT_CUDA_INFO"
	.sectionflags	@""
	.align	4


	//----- nvinfo : EIATTR_CUDA_API_VERSION
	.align		4
        /*0000*/ 	.byte	0x04, 0x37
        /*0002*/ 	.short	(.L_1722 - .L_1721)
.L_1721:
        /*0004*/ 	.word	0x00000082


	//----- nvinfo : EIATTR_KPARAM_INFO
	.align		4
.L_1722:
        /*0008*/ 	.byte	0x04, 0x17
        /*000a*/ 	.short	(.L_1724 - .L_1723)
.L_1723:
        /*000c*/ 	.word	0x00000000
        /*0010*/ 	.short	0x0003
        /*0012*/ 	.short	0x0028
        /*0014*/ 	.byte	0x00, 0xf0, 0xa1, 0x06


	//----- nvinfo : EIATTR_KPARAM_INFO
	.align		4
.L_1724:
        /*0018*/ 	.byte	0x04, 0x17
        /*001a*/ 	.short	(.L_1726 - .L_1725)
.L_1725:
        /*001c*/ 	.word	0x00000000
        /*0020*/ 	.short	0x0002
        /*0022*/ 	.short	0x0020
        /*0024*/ 	.byte	0x00, 0xf0, 0x05, 0x00


	//----- nvinfo : EIATTR_KPARAM_INFO
	.align		4
.L_1726:
        /*0028*/ 	.byte	0x04, 0x17
        /*002a*/ 	.short	(.L_1728 - .L_1727)
.L_1727:
        /*002c*/ 	.word	0x00000000
        /*0030*/ 	.short	0x0001
        /*0032*/ 	.short	0x0008
        /*0034*/ 	.byte	0x00, 0xf0, 0x61, 0x00


	//----- nvinfo : EIATTR_KPARAM_INFO
	.align		4
.L_1728:
        /*0038*/ 	.byte	0x04, 0x17
        /*003a*/ 	.short	(.L_1730 - .L_1729)
.L_1729:
        /*003c*/ 	.word	0x00000000
        /*0040*/ 	.short	0x0000
        /*0042*/ 	.short	0x0000
        /*0044*/ 	.byte	0x00, 0xf0, 0x21, 0x00


	//----- nvinfo : EIATTR_SPARSE_MMA_MASK
	.align		4
.L_1730:
        /*0048*/ 	.byte	0x03, 0x50
        /*004a*/ 	.short	0x0000


	//----- nvinfo : EIATTR_MAXREG_COUNT
	.align		4
        /*004c*/ 	.byte	0x03, 0x1b
        /*004e*/ 	.short	0x0040


	//----- nvinfo : EIATTR_NUM_BARRIERS
	.align		4
        /*0050*/ 	.byte	0x02, 0x4c
        /*0052*/ 	.byte	0x01
	.zero		1


	//----- nvinfo : EIATTR_MERCURY_ISA_VERSION
	.align		4
        /*0054*/ 	.byte	0x03, 0x5f
        /*0056*/ 	.short	0x0101


	//----- nvinfo : EIATTR_EXIT_INSTR_OFFSETS
	.align		4
        /*0058*/ 	.byte	0x04, 0x1c
        /*005a*/ 	.short	(.L_1732 - .L_1731)


	//   ....[0]....
.L_1731:
        /*005c*/ 	.word	0x00000800


	//   ....[1]....
        /*0060*/ 	.word	0x00005310


	//----- nvinfo : EIATTR_MAX_THREADS
	.align		4
.L_1732:
        /*0064*/ 	.byte	0x04, 0x05
        /*0066*/ 	.short	(.L_1734 - .L_1733)
.L_1733:
        /*0068*/ 	.word	0x00000100
        /*006c*/ 	.word	0x00000001
        /*0070*/ 	.word	0x00000001


	//----- nvinfo : EIATTR_CRS_STACK_SIZE
	.align		4
.L_1734:
        /*0074*/ 	.byte	0x04, 0x1e
        /*0076*/ 	.short	(.L_1736 - .L_1735)
.L_1735:
        /*0078*/ 	.word	0x00000000


	//----- nvinfo : EIATTR_CBANK_PARAM_SIZE
	.align		4
.L_1736:
        /*007c*/ 	.byte	0x03, 0x19
        /*007e*/ 	.short	0x01d0


	//----- nvinfo : EIATTR_PARAM_CBANK
	.align		4
        /*0080*/ 	.byte	0x04, 0x0a
        /*0082*/ 	.short	(.L_1738 - .L_1737)
	.align		4
.L_1737:
        /*0084*/ 	.word	index@(.nv.constant0._ZN2at6native57_GLOBAL__N__cd6b329d_24_DistributionBernoulli_cu_7537a20d43distribution_elementwise_grid_stride_kernelIfLi4EZNS0_9templates4cuda21uniform_and_transformIifPNS_17CUDAGeneratorImplEZZZNS4_16bernoulli_kernelIS7_EEvRNS_18TensorIteratorBaseEdT_ENKUlvE_clEvENKUlvE1_clEvEUlfE_EEvSA_T1_T2_EUlP24curandStatePhilox4_32_10E_ZNS1_27distribution_nullary_kernelIif7double2S7_SJ_SE_EEvSA_SG_RKT3_T4_EUlifE0_EEvlNS_15PhiloxCudaStateESF_SG_)
        /*0088*/ 	.short	0x0210
        /*008a*/ 	.short	0x01d0


	//----- nvinfo : EIATTR_SW_WAR
	.align		4
.L_1738:
        /*008c*/ 	.byte	0x04, 0x36
        /*008e*/ 	.short	(.L_1740 - .L_1739)
.L_1739:
        /*0090*/ 	.word	0x00000008
.L_1740:


//--------------------- .nv.info._ZN2at6native57_GLOBAL__N__cd6b329d_24_DistributionBernoulli_cu_7537a20d43distribution_elementwise_grid_stride_kernelIfLi4EZNS0_9templates4cuda21uniform_and_transformIifPNS_17CUDAGeneratorImplEZZZNS4_16bernoulli_kernelIS7_EEvRNS_18TensorIteratorBaseEdT_ENKUlvE_clEvENKUlvE1_clEvEUlfE_EEvSA_T1_T2_EUlP24curandStatePhilox4_32_10E_ZNS1_27distribution_nullary_kernelIif7double2S7_SJ_SE_EEvSA_SG_RKT3_T4_EUlifE_EEvlNS_15PhiloxCudaStateESF_SG_ --------------------------
	.section	.nv.info._ZN2at6native57_GLOBAL__N__cd6b329d_24_DistributionBernoulli_cu_7537a20d43distribution_elementwise_grid_stride_kernelIfLi4EZNS0_9templates4cuda21uniform_and_transformIifPNS_17CUDAGeneratorImplEZZZNS4_16bernoulli_kernelIS7_EEvRNS_18TensorIteratorBaseEdT_ENKUlvE_clEvENKUlvE1_clEvEUlfE_EEvSA_T1_T2_EUlP24curandStatePhilox4_32_10E_ZNS1_27distribution_nullary_kernelIif7double2S7_SJ_SE_EEvSA_SG_RKT3_T4_EUlifE_EEvlNS_15PhiloxCudaStateESF_SG_,"",@"SHT_CUDA_INFO"
	.sectionflags	@""
	.align	4


	//----- nvinfo : EIATTR_CUDA_API_VERSION
	.align		4
        /*0000*/ 	.byte	0x04, 0x37
        /*0002*/ 	.short	(.L_1742 - .L_1741)
.L_1741:
        /*0004*/ 	.word	0x00000082


	//----- nvinfo : EIATTR_KPARAM_INFO
	.align		4
.L_1742:
        /*0008*/ 	.byte	0x04, 0x17
        /*000a*/ 	.short	(.L_1744 - .L_1743)
.L_1743:
        /*000c*/ 	.word	0x00000000
        /*0010*/ 	.short	0x0003
        /*0012*/ 	.short	0x0028
        /*0014*/ 	.byte	0x00, 0xf0, 0x61, 0x00


	//----- nvinfo : EIATTR_KPARAM_INFO
	.align		4
.L_1744:
        /*0018*/ 	.byte	0x04, 0x17
        /*001a*/ 	.short	(.L_1746 - .L_1745)
.L_1745:
        /*001c*/ 	.word	0x00000000
        /*0020*/ 	.short	0x0002
        /*0022*/ 	.short	0x0020
        /*0024*/ 	.byte	0x00, 0xf0, 0x05, 0x00


	//----- nvinfo : EIATTR_KPARAM_INFO
	.align		4
.L_1746:
        /*0028*/ 	.byte	0x04, 0x17
        /*002a*/ 	.short	(.L_1748 - .L_1747)
.L_1747:
        /*002c*/ 	.word	0x00000000
        /*0030*/ 	.short	0x0001
        /*0032*/ 	.short	0x0008
        /*0034*/ 	.byte	0x00, 0xf0, 0x61, 0x00


	//----- nvinfo : EIATTR_KPARAM_INFO
	.align		4
.L_1748:
        /*0038*/ 	.byte	0x04, 0x17
        /*003a*/ 	.short	(.L_1750 - .L_1749)
.L_1749:
        /*003c*/ 	.word	0x00000000
        /*0040*/ 	.short	0x0000
        /*0042*/ 	.short	0x0000
        /*0044*/ 	.byte	0x00, 0xf0, 0x21, 0x00


	//----- nvinfo : EIATTR_SPARSE_MMA_MASK
	.align		4
.L_1750:
        /*0048*/ 	.byte	0x03, 0x50
        /*004a*/ 	.short	0x0000


	//----- nvinfo : EIATTR_MAXREG_COUNT
	.align		4
        /*004c*/ 	.byte	0x03, 0x1b
        /*004e*/ 	.short	0x0040


	//----- nvinfo : EIATTR_NUM_BARRIERS
	.align		4
        /*0050*/ 	.byte	0x02, 0x4c
        /*0052*/ 	.byte	0x01
	.zero		1


	//----- nvinfo : EIATTR_MERCURY_ISA_VERSION
	.align		4
        /*0054*/ 	.byte	0x03, 0x5f
        /*0056*/ 	.short	0x0101


	//----- nvinfo : EIATTR_EXIT_INSTR_OFFSETS
	.align		4
        /*0058*/ 	.byte	0x04, 0x1c
        /*005a*/ 	.short	(.L_1752 - .L_1751)


	//   ....[0]....
.L_1751:
        /*005c*/ 	.word	0x00000840


	//   ....[1]....
        /*0060*/ 	.word	0x000012f0


	//----- nvinfo : EIATTR_MAX_THREADS
	.align		4
.L_1752:
        /*0064*/ 	.byte	0x04, 0x05
        /*0066*/ 	.short	(.L_1754 - .L_1753)
.L_1753:
        /*0068*/ 	.word	0x00000100
        /*006c*/ 	.word	0x00000001
        /*0070*/ 	.word	0x00000001


	//----- nvinfo : EIATTR_CRS_STACK_SIZE
	.align		4
.L_1754:
        /*0074*/ 	.byte	0x04, 0x1e
        /*0076*/ 	.short	(.L_1756 - .L_1755)
.L_1755:
        /*0078*/ 	.word	0x00000000


	//----- nvinfo : EIATTR_CBANK_PARAM_SIZE
	.align		4
.L_1756:
        /*007c*/ 	.byte	0x03, 0x19
        /*007e*/ 	.short	0x0040


	//----- nvinfo : EIATTR_PARAM_CBANK
	.align		4
        /*0080*/ 	.byte	0x04, 0x0a
        /*0082*/ 	.short	(.L_1758 - .L_1757)
	.align		4
.L_1757:
        /*0084*/ 	.word	index@(.nv.constant0._ZN2at6native57_GLOBAL__N__cd6b329d_24_DistributionBernoulli_cu_7537a20d43distribution_elementwise_grid_stride_kernelIfLi4EZNS0_9templates4cuda21uniform_and_transformIifPNS_17CUDAGeneratorImplEZZZNS4_16bernoulli_kernelIS7_EEvRNS_18TensorIteratorBaseEdT_ENKUlvE_clEvENKUlvE1_clEvEUlfE_EEvSA_T1_T2_EUlP24curandStatePhilox4_32_10E_ZNS1_27distribution_nullary_kernelIif7double2S7_SJ_SE_EEvSA_SG_RKT3_T4_EUlifE_EEvlNS_15PhiloxCudaStateESF_SG_)
        /*0088*/ 	.short	0x0210
        /*008a*/ 	.short	0x0040


	//----- nvinfo : EIATTR_SW_WAR
	.align		4
.L_1758:
        /*008c*/ 	.byte	0x04, 0x36
        /*008e*/ 	.short	(.L_1760 - .L_1759)
.L_1759:
        /*0090*/ 	.word	0x00000008
.L_1760:


//--------------------- .nv.info._ZN2at6native57_GLOBAL__N__cd6b329d_24_DistributionBernoulli_cu_7537a20d43distribution_elementwise_grid_stride_kernelIfLi4EZNS0_9templates4cuda21uniform_and_transformIafPNS_17CUDAGeneratorImplEZZZNS4_16bernoulli_kernelIS7_EEvRNS_18TensorIteratorBaseEdT_ENKUlvE_clEvENKUlvE0_clEvEUlfE_EEvSA_T1_T2_EUlP24curandStatePhilox4_32_10E0_ZNS1_27distribution_nullary_kernelIaf6float4S7_SJ_SE_EEvSA_SG_RKT3_T4_EUlifE0_EEvlNS_15PhiloxCudaStateESF_SG_ --------------------------
	.section	.nv.info._ZN2at6native57_GLOBAL__N__cd6b329d_24_DistributionBernoulli_cu_7537a20d43distribution_elementwise_grid_stride_kernelIfLi4EZNS0_9templates4cuda21uniform_and_transformIafPNS_17CUDAGeneratorImplEZZZNS4_16bernoulli_kernelIS7_EEvRNS_18TensorIteratorBaseEdT_ENKUlvE_clEvENKUlvE0_clEvEUlfE_EEvSA_T1_T2_EUlP24curandStatePhilox4_32_10E0_ZNS1_27distribution_nullary_kernelIaf6float4S7_SJ_SE_EEvSA_SG_RKT3_T4_EUlifE0_EEvlNS_15PhiloxCudaStateESF_SG_,"",@"SHT_CUDA_INFO"
	.sectionflags	@""
	.align	4


	//----- nvinfo : EIATTR_CUDA_API_VERSION
	.align		4
        /*0000*/ 	.byte	0x04, 0x37
        /*0002*/ 	.short	(.L_1762 - .L_1761)
.L_1761:
        /*0004*/ 	.word	0x00000082


	//----- nvinfo : EIATTR_KPARAM_INFO
	.align		4
.L_1762:
        /*0008*/ 	.byte	0x04, 0x17
        /*000a*/ 	.short	(.L_1764 - .L_1763)
.L_1763:
        /*000c*/ 	.word	0x00000000
        /*0010*/ 	.short	0x0003
        /*0012*/ 	.short	0x0028
        /*0014*/ 	.byte	0x00, 0xf0, 0xa1, 0x06


	//----- nvinfo : EIATTR_KPARAM_INFO
	.align		4
.L_1764:
        /*0018*/ 	.byte	0x04, 0x17
        /*001a*/ 	.short	(.L_1766 - .L_1765)
.L_1765:
        /*001c*/ 	.word	0x00000000
        /*0020*/ 	.short	0x0002
        /*0022*/ 	.short	0x0020
        /*0024*/ 	.byte	0x00, 0xf0, 0x05, 0x00


	//----- nvinfo : EIATTR_KPARAM_INFO
	.align		4
.L_1766:
        /*0028*/ 	.byte	0x04, 0x17
        /*002a*/ 	.short	(.L_1768 - .L_1767)
.L_1767:
        /*002c*/ 	.word	0x00000000
        /*0030*/ 	.short	0x0001
        /*0032*/ 	.short	0x0008
        /*0034*/ 	.byte	0x00, 0xf0, 0x61, 0x00


	//----- nvinfo : EIATTR_KPARAM_INFO
	.align		4
.L_1768:
        /*0038*/ 	.byte	0x04, 0x17
        /*003a*/ 	.short	(.L_1770 - .L_1769)
.L_1769:
        /*003c*/ 	.word	0x00000000
        /*0040*/ 	.short	0x0000
        /*0042*/ 	.short	0x0000
        /*0044*/ 	.byte	0x00, 0xf0, 0x21, 0x00


	//----- nvinfo : EIATTR_SPARSE_MMA_MASK
	.align		4
.L_1770:
        /*0048*/ 	.byte	0x03, 0x50
        /*004a*/ 	.short	0x0000


	//----- nvinfo : EIATTR_MAXREG_COUNT
	.align		4
        /*004c*/ 	.byte	0x03, 0x1b
        /*004e*/ 	.short	0x0040


	//----- nvinfo : EIATTR_NUM_BARRIERS
	.align		4
        /*0050*/ 	.byte	0x02, 0x4c
        /*0052*/ 	.byte	0x01
	.zero		1


	//----- nvinfo : EIATTR_MERCURY_ISA_VERSION
	.align		4
        /*0054*/ 	.byte	0x03, 0x5f
        /*0056*/ 	.short	0x0101


	//----- nvinfo : EIATTR_EXIT_INSTR_OFFSETS
	.align		4
        /*0058*/ 	.byte	0x04, 0x1c
        /*005a*/ 	.short	(.L_1772 - .L_1771)


	//   ....[0]....
.L_1771:
        /*005c*/ 	.word	0x00000810


	//   ....[1]....
        /*0060*/ 	.word	0x000052b0


	//----- nvinfo : EIATTR_MAX_THREADS
	.align		4
.L_1772:
        /*0064*/ 	.byte	0x04, 0x05
        /*0066*/ 	.short	(.L_1774 - .L_1773)
.L_1773:
        /*0068*/ 	.word	0x00000100
        /*006c*/ 	.word	0x00000001
        /*0070*/ 	.word	0x00000001


	//----- nvinfo : EIATTR_CRS_STACK_SIZE
	.align		4
.L_1774:
        /*0074*/ 	.byte	0x04, 0x1e
        /*0076*/ 	.short	(.L_1776 - .L_1775)
.L_1775:
        /*0078*/ 	.word	0x00000000


	//----- nvinfo : EIATTR_CBANK_PARAM_SIZE
	.align		4
.L_1776:
        /*007c*/ 	.byte	0x03, 0x19
        /*007e*/ 	.short	0x01d0


	//----- nvinfo : EIATTR_PARAM_CBANK
	.align		4
        /*0080*/ 	.byte	0x04, 0x0a
        /*0082*/ 	.short	(.L_1778 - .L_1777)
	.align		4
.L_1777:
        /*0084*/ 	.word	index@(.nv.constant0._ZN2at6native57_GLOBAL__N__cd6b329d_24_DistributionBernoulli_cu_7537a20d43distribution_elementwise_grid_stride_kernelIfLi4EZNS0_9templates4cuda21uniform_and_transformIafPNS_17CUDAGeneratorImplEZZZNS4_16bernoulli_kernelIS7_EEvRNS_18TensorIteratorBaseEdT_ENKUlvE_clEvENKUlvE0_clEvEUlfE_EEvSA_T1_T2_EUlP24curandStatePhilox4_32_10E0_ZNS1_27distribution_nullary_kernelIaf6float4S7_SJ_SE_EEvSA_SG_RKT3_T4_EUlifE0_EEvlNS_15PhiloxCudaStateESF_SG_)
        /*0088*/ 	.short	0x0210
        /*008a*/ 	.short	0x01d0


	//----- nvinfo : EIATTR_SW_WAR
	.align		4
.L_1778:
        /*008c*/ 	.byte	0x04, 0x36
        /*008e*/ 	.short	(.L_1780 - .L_1779)
.L_1779:
        /*0090*/ 	.word	0x00000008
.L_1780:


//--------------------- .nv.info._ZN2at6native57_GLOBAL__N__cd6b329d_24_DistributionBernoulli_cu_7537a20d43distribution_elementwise_grid_stride_kernelIfLi4EZNS0_9templates4cuda21uniform_and_transformIafPNS_17CUDAGeneratorImplEZZZNS4_16bernoulli_kernelIS7_EEvRNS_18TensorIteratorBaseEdT_ENKUlvE_clEvENKUlvE0_clEvEUlfE_EEvSA_T1_T2_EUlP24curandStatePhilox4_32_10E0_ZNS1_27distribution_nullary_kernelIaf6float4S7_SJ_SE_EEvSA_SG_RKT3_T4_EUlifE_EEvlNS_15PhiloxCudaStateESF_SG_ --------------------------
	.section	.nv.info._ZN2at6native57_GLOBAL__N__cd6b329d_24_DistributionBernoulli_cu_7537a20d43distribution_elementwise_grid_stride_kernelIfLi4EZNS0_9templates4cuda21uniform_and_transformIafPNS_17CUDAGeneratorImplEZZZNS4_16bernoulli_kernelIS7_EEvRNS_18TensorIteratorBaseEdT_ENKUlvE_clEvENKUlvE0_clEvEUlfE_EEvSA_T1_T2_EUlP24curandStatePhilox4_32_10E0_ZNS1_27distribution_nullary_kernelIaf6float4S7_SJ_SE_EEvSA_SG_RKT3_T4_EUlifE_EEvlNS_15PhiloxCudaStateESF_SG_,"",@"SHT_CUDA_INFO"
	.sectionflags	@""
	.align	4


	//----- nvinfo : EIATTR_CUDA_API_VERSION
	.align		4
        /*0000*/ 	.byte	0x04, 0x37
        /*0002*/ 	.short	(.L_1782 - .L_1781)
.L_1781:
        /*0004*/ 	.word	0x00000082


	//----- nvinfo : EIATTR_KPARAM_INFO
	.align		4
.L_1782:
        /*0008*/ 	.byte	0x04, 0x17
        /*000a*/ 	.short	(.L_1784 - .L_1783)
.L_1783:
        /*000c*/ 	.word	0x00000000
        /*0010*/ 	.short	0x0003
        /*0012*/ 	.short	0x0028
        /*0014*/ 	.byte	0x00, 0xf0, 0x61, 0x00


	//----- nvinfo : EIATTR_KPARAM_INFO
	.align		4
.L_1784:
        /*0018*/ 	.byte	0x04, 0x17
        /*001a*/ 	.short	(.L_1786 - .L_1785)
.L_1785:
        /*001c*/ 	.word	0x00000000
        /*0020*/ 	.short	0x0002
        /*0022*/ 	.short	0x0020
        /*0024*/ 	.byte	0x00, 0xf0, 0x05, 0x00


	//----- nvinfo : EIATTR_KPARAM_INFO
	.align		4
.L_1786:
        /*0028*/ 	.byte	0x04, 0x17
        /*002a*/ 	.short	(.L_1788 - .L_1787)
.L_1787:
        /*002c*/ 	.word	0x00000000
        /*0030*/ 	.short	0x0001
        /*0032*/ 	.short	0x0008
        /*0034*/ 	.byte	0x00, 0xf0, 0x61, 0x00


	//----- nvinfo : EIATTR_KPARAM_INFO
	.align		4
.L_1788:
        /*0038*/ 	.byte	0x04, 0x17
        /*003a*/ 	.short	(.L_1790 - .L_1789)
.L_1789:
        /*003c*/ 	.word	0x00000000
        /*0040*/ 	.short	0x0000
        /*0042*/ 	.short	0x0000
        /*0044*/ 	.byte	0x00, 0xf0, 0x21, 0x00


	//----- nvinfo : EIATTR_SPARSE_MMA_MASK
	.align		4
.L_1790:
        /*0048*/ 	.byte	0x03, 0x50
        /*004a*/ 	.short	0x0000


	//----- nvinfo : EIATTR_MAXREG_COUNT
	.align		4
        /*004c*/ 	.byte	0x03, 0x1b
        /*004e*/ 	.short	0x0040


	//----- nvinfo : EIATTR_NUM_BARRIERS
	.align		4
        /*0050*/ 	.byte	0x02, 0x4c
        /*0052*/ 	.byte	0x01
	.zero		1


	//----- nvinfo : EIATTR_MERCURY_ISA_VERSION
	.align		4
        /*0054*/ 	.byte	0x03, 0x5f
        /*0056*/ 	.short	0x0101


	//----- nvinfo : EIATTR_EXIT_INSTR_OFFSETS
	.align		4
        /*0058*/ 	.byte	0x04, 0x1c
        /*005a*/ 	.short	(.L_1792 - .L_1791)


	//   ....[0]....
.L_1791:
        /*005c*/ 	.word	0x00000840


	//   ....[1]....
        /*0060*/ 	.word	0x00001270


	//----- nvinfo : EIATTR_MAX_THREADS
	.align		4
.L_1792:
        /*0064*/ 	.byte	0x04, 0x05
        /*0066*/ 	.short	(.L_1794 - .L_1793)
.L_1793:
        /*0068*/ 	.word	0x00000100
        /*006c*/ 	.word	0x00000001
        /*0070*/ 	.word	0x00000001


	//----- nvinfo : EIATTR_CRS_STACK_SIZE
	.align		4
.L_1794:
        /*0074*/ 	.byte	0x04, 0x1e
        /*0076*/ 	.short	(.L_1796 - .L_1795)
.L_1795:
        /*0078*/ 	.word	0x00000000


	//----- nvinfo : EIATTR_CBANK_PARAM_SIZE
	.align		4
.L_1796:
        /*007c*/ 	.byte	0x03, 0x19
        /*007e*/ 	.short	0x0040


	//----- nvinfo : EIATTR_PARAM_CBANK
	.align		4
        /*0080*/ 	.byte	0x04, 0x0a
        /*0082*/ 	.short	(.L_1798 - .L_1797)
	.align		4
.L_1797:
        /*0084*/ 	.word	index@(.nv.constant0._ZN2at6native57_GLOBAL__N__cd6b329d_24_DistributionBernoulli_cu_7537a20d43distribution_elementwise_grid_stride_kernelIfLi4EZNS0_9templates4cuda21uniform_and_transformIafPNS_17CUDAGeneratorImplEZZZNS4_16bernoulli_kernelIS7_EEvRNS_18TensorIteratorBaseEdT_ENKUlvE_clEvENKUlvE0_clEvEUlfE_EEvSA_T1_T2_EUlP24curandStatePhilox4_32_10E0_ZNS1_27distribution_nullary_kernelIaf6float4S7_SJ_SE_EEvSA_SG_RKT3_T4_EUlifE_EEvlNS_15PhiloxCudaStateESF_SG_)
        /*0088*/ 	.short	0x0210
        /*008a*/ 	.short	0x0040


	//----- nvinfo : EIATTR_SW_WAR
	.align		4
.L_1798:
        /*008c*/ 	.byte	0x04, 0x36
        /*008e*/ 	.short	(.L_1800 - .L_1799)
.L_1799:
        /*0090*/ 	.word	0x00000008
.L_1800:


//--------------------- .nv.info._ZN2at6native57_GLOBAL__N__cd6b329d_24_DistributionBernoulli_cu_7537a20d43distribution_elementwise_grid_stride_kernelIfLi4EZNS0_9templates4cuda21uniform_and_transformIafPNS_17CUDAGeneratorImplEZZZNS4_16bernoulli_kernelIS7_EEvRNS_18TensorIteratorBaseEdT_ENKUlvE_clEvENKUlvE0_clEvEUlfE_EEvSA_T1_T2_EUlP24curandStatePhilox4_32_10E_ZNS1_27distribution_nullary_kernelIaf7double2S7_SJ_SE_EEvSA_SG_RKT3_T4_EUlifE0_EEvlNS_15PhiloxCudaStateESF_SG_ --------------------------
	.section	.nv.info._ZN2at6native57_GLOBAL__N__cd6b329d_24_DistributionBernoulli_cu_7537a20d43distribution_elementwise_grid_stride_kernelIfLi4EZNS0_9templates4cuda21uniform_and_transformIafPNS_17CUDAGeneratorImplEZZZNS4_16bernoulli_kernelIS7_EEvRNS_18TensorIteratorBaseEdT_ENKUlvE_clEvENKUlvE0_clEvEUlfE_EEvSA_T1_T2_EUlP24curandStatePhilox4_32_10E_ZNS1_27distribution_nullary_kernelIaf7double2S7_SJ_SE_EEvSA_SG_RKT3_T4_EUlifE0_EEvlNS_15PhiloxCudaStateESF_SG_,"",@"SHT_CUDA_INFO"
	.sectionflags	@""
	.align	4


	//----- nvinfo : EIATTR_CUDA_API_VERSION
	.align		4
        /*0000*/ 	.byte	0x04, 0x37
        /*0002*/ 	.short	(.L_1802 - .L_1801)
.L_1801:
        /*0004*/ 	.word	0x00000082


	//----- nvinfo : EIATTR_KPARAM_INFO
	.align		4
.L_1802:
        /*0008*/ 	.byte	0x04, 0x17
        /*000a*/ 	.short	(.L_1804 - .L_1803)
.L_1803:
        /*000c*/ 	.word	0x00000000
        /*0010*/ 	.short	0x0003
        /*0012*/ 	.short	0x0028
        /*0014*/ 	.byte	0x00, 0xf0, 0xa1, 0x06


	//----- nvinfo : EIATTR_KPARAM_INFO
	.align		4
.L_1804:
        /*0018*/ 	.byte	0x04, 0x17
        /*001a*/ 	.short	(.L_1806 - .L_1805)
.L_1805:
        /*001c*/ 	.word	0x00000000
        /*0020*/ 	.short	0x0002
        /*0022*/ 	.short	0x0020
        /*0024*/ 	.byte	0x00, 0xf0, 0x05, 0x00


	//----- nvinfo : EIATTR_KPARAM_INFO
	.align		4
.L_1806:
        /*0028*/ 	.byte	0x04, 0x17
        /*002a*/ 	.short	(.L_1808 - .L_1807)
.L_1807:
        /*002c*/ 	.word	0x00000000
        /*0030*/ 	.short	0x0001
        /*0032*/ 	.short	0x0008
        /*0034*/ 	.byte	0x00, 0xf0, 0x61, 0x00


	//----- nvinfo : EIATTR_KPARAM_INFO
	.align		4
.L_1808:
        /*0038*/ 	.byte	0x04, 0x17
        /*003a*/ 	.short	(.L_1810 - .L_1809)
.L_1809:
        /*003c*/ 	.word	0x00000000
        /*0040*/ 	.short	0x0000
        /*0042*/ 	.short	0x0000
        /*0044*/ 	.byte	0x00, 0xf0, 0x21, 0x00


	//----- nvinfo : EIATTR_SPARSE_MMA_MASK
	.align		4
.L_1810:
        /*0048*/ 	.byte	0x03, 0x50
        /*004a*/ 	.short	0x0000


	//----- nvinfo : EIATTR_MAXREG_COUNT
	.align		4
        /*004c*/ 	.byte	0x03, 0x1b
        /*004e*/ 	.short	0x0040


	//----- nvinfo : EIATTR_NUM_BARRIERS
	.align		4
        /*0050*/ 	.byte	0x02, 0x4c
        /*0052*/ 	.byte	0x01
	.zero		1


	//----- nvinfo : EIATTR_MERCURY_ISA_VERSION
	.align		4
        /*0054*/ 	.byte	0x03, 0x5f
        /*0056*/ 	.short	0x0101


	//----- nvinfo : EIATTR_EXIT_INSTR_OFFSETS
	.align		4
        /*0058*/ 	.byte	0x04, 0x1c
        /*005a*/ 	.short	(.L_1812 - .L_1811)


	//   ....[0]....
.L_1811:
        /*005c*/ 	.word	0x00000800


	//   ....[1]....
        /*0060*/ 	.word	0x00005310


	//----- nvinfo : EIATTR_MAX_THREADS
	.align		4
.L_1812:
        /*0064*/ 	.byte	0x04, 0x05
        /*0066*/ 	.short	(.L_1814 - .L_1813)
.L_1813:
        /*0068*/ 	.word	0x00000100
        /*006c*/ 	.word	0x00000001
        /*0070*/ 	.word	0x00000001


	//----- nvinfo : EIATTR_CRS_STACK_SIZE
	.align		4
.L_1814:
        /*0074*/ 	.byte	0x04, 0x1e
        /*0076*/ 	.short	(.L_1816 - .L_1815)
.L_1815:
        /*0078*/ 	.word	0x00000000


	//----- nvinfo : EIATTR_CBANK_PARAM_SIZE
	.align		4
.L_1816:
        /*007c*/ 	.byte	0x03, 0x19
        /*007e*/ 	.short	0x01d0


	//----- nvinfo : EIATTR_PARAM_CBANK
	.align		4
        /*0080*/ 	.byte	0x04, 0x0a
        /*0082*/ 	.short	(.L_1818 - .L_1817)
	.align		4
.L_1817:
        /*0084*/ 	.word	index@(.nv.constant0._ZN2at6native57_GLOBAL__N__cd6b329d_24_DistributionBernoulli_cu_7537a20d43distribution_elementwise_grid_stride_kernelIfLi4EZNS0_9templates4cuda21uniform_and_transformIafPNS_17CUDAGeneratorImplEZZZNS4_16bernoulli_kernelIS7_EEvRNS_18TensorIteratorBaseEdT_ENKUlvE_clEvENKUlvE0_clEvEUlfE_EEvSA_T1_T2_EUlP24curandStatePhilox4_32_10E_ZNS1_27distribution_nullary_kernelIaf7double2S7_SJ_SE_EEvSA_SG_RKT3_T4_EUlifE0_EEvlNS_15PhiloxCudaStateESF_SG_)
        /*0088*/ 	.short	0x0210
        /*008a*/ 	.short	0x01d0


	//----- nvinfo : EIATTR_SW_WAR
	.align		4
.L_1818:
        /*008c*/ 	.byte	0x04, 0x36
        /*008e*/ 	.short	(.L_1820 - .L_1819)
.L_1819:
        /*0090*/ 	.word	0x00000008
.L_1820:


//--------------------- .nv.info._ZN2at6native57_GLOBAL__N__cd6b329d_24_DistributionBernoulli_cu_7537a20d43distribution_elementwise_grid_stride_kernelIfLi4EZNS0_9templates4cuda21uniform_and_transformIafPNS_17CUDAGeneratorImplEZZZNS4_16bernoulli_kernelIS7_EEvRNS_18TensorIteratorBaseEdT_ENKUlvE_clEvENKUlvE0_clEvEUlfE_EEvSA_T1_T2_EUlP24curandStatePhilox4_32_10E_ZNS1_27distribution_nullary_kernelIaf7double2S7_SJ_SE_EEvSA_SG_RKT3_T4_EUlifE_EEvlNS_15PhiloxCudaStateESF_SG_ --------------------------
	.section	.nv.info._ZN2at6native57_GLOBAL__N__cd6b329d_24_DistributionBernoulli_cu_7537a20d43distribution_elementwise_grid_stride_kernelIfLi4EZNS0_9templates4cuda21uniform_and_transformIafPNS_17CUDAGeneratorImplEZZZNS4_16bernoulli_kernelIS7_EEvRNS_18TensorIteratorBaseEdT_ENKUlvE_clEvENKUlvE0_clEvEUlfE_EEvSA_T1_T2_EUlP24curandStatePhilox4_32_10E_ZNS1_27distribution_nullary_kernelIaf7double2S7_SJ_SE_EEvSA_SG_RKT3_T4_EUlifE_EEvlNS_15PhiloxCudaStateESF_SG_,"",@"SHT_CUDA_INFO"
	.sectionflags	@""
	.align	4


	//----- nvinfo : EIATTR_CUDA_API_VERSION
	.align		4
        /*0000*/ 	.byte	0x04, 0x37
        /*0002*/ 	.short	(.L_1822 - .L_1821)
.L_1821:
        /*0004*/ 	.word	0x00000082


	//----- nvinfo : EIATTR_KPARAM_INFO
	.align		4
.L_1822:
        /*0008*/ 	.byte	0x04, 0x17
        /*000a*/ 	.short	(.L_1824 - .L_1823)
.L_1823:
        /*000c*/ 	.word	0x00000000
        /*0010*/ 	.short	0x0003
        /*0012*/ 	.short	0x0028
        /*0014*/ 	.byte	0x00, 0xf0, 0x61, 0x00


	//----- nvinfo : EIATTR_KPARAM_INFO
	.align		4
.L_1824:
        /*0018*/ 	.byte	0x04, 0x17
        /*001a*/ 	.short	(.L_1826 - .L_1825)
.L_1825:
        /*001c*/ 	.word	0x00000000
        /*0020*/ 	.short	0x0002
        /*0022*/ 	.short	0x0020
        /*0024*/ 	.byte	0x00, 0xf0, 0x05, 0x00


	//----- nvinfo : EIATTR_KPARAM_INFO
	.align		4
.L_1826:
        /*0028*/ 	.byte	0x04, 0x17
        /*002a*/ 	.short	(.L_1828 - .L_1827)
.L_1827:
        /*002c*/ 	.word	0x00000000
        /*0030*/ 	.short	0x0001
        /*0032*/ 	.short	0x0008
        /*0034*/ 	.byte	0x00, 0xf0, 0x61, 0x00


	//----- nvinfo : EIATTR_KPARAM_INFO
	.align		4
.L_1828:
        /*0038*/ 	.byte	0x04, 0x17
        /*003a*/ 	.short	(.L_1830 - .L_1829)
.L_1829:
        /*003c*/ 	.word	0x00000000
        /*0040*/ 	.short	0x0000
        /*0042*/ 	.short	0x0000
        /*0044*/ 	.byte	0x00, 0xf0, 0x21, 0x00


	//----- nvinfo : EIATTR_SPARSE_MMA_MASK
	.align		4
.L_1830:
        /*0048*/ 	.byte	0x03, 0x50
        /*004a*/ 	.short	0x0000


	//----- nvinfo : EIATTR_MAXREG_COUNT
	.align		4
        /*004c*/ 	.byte	0x03, 0x1b
        /*004e*/ 	.short	0x0040


	//----- nvinfo : EIATTR_NUM_BARRIERS
	.align		4
        /*0050*/ 	.byte	0x02, 0x4c
        /*0052*/ 	.byte	0x01
	.zero		1


	//----- nvinfo : EIATTR_MERCURY_ISA_VERSION
	.align		4
        /*0054*/ 	.byte	0x03, 0x5f
        /*0056*/ 	.short	0x0101


	//----- nvinfo : EIATTR_EXIT_INSTR_OFFSETS
	.align		4
        /*0058*/ 	.byte	0x04, 0x1c
        /*005a*/ 	.short	(.L_1832 - .L_1831)


	//   ....[0]....
.L_1831:
        /*005c*/ 	.word	0x00000840


	//   ....[1]....
        /*0060*/ 	.word	0x000012f0


	//----- nvinfo : EIATTR_MAX_THREADS
	.align		4
.L_1832:
        /*0064*/ 	.byte	0x04, 0x05
        /*0066*/ 	.short	(.L_1834 - .L_1833)
.L_1833:
        /*0068*/ 	.word	0x00000100
        /*006c*/ 	.word	0x00000001
        /*0070*/ 	.word	0x00000001


	//----- nvinfo : EIATTR_CRS_STACK_SIZE
	.align		4
.L_1834:
        /*0074*/ 	.byte	0x04, 0x1e
        /*0076*/ 	.short	(.L_1836 - .L_1835)
.L_1835:
        /*0078*/ 	.word	0x00000000


	//----- nvinfo : EIATTR_CBANK_PARAM_SIZE
	.align		4
.L_1836:
        /*007c*/ 	.byte	0x03, 0x19
        /*007e*/ 	.short	0x0040


	//----- nvinfo : EIATTR_PARAM_CBANK
	.align		4
        /*0080*/ 	.byte	0x04, 0x0a
        /*0082*/ 	.short	(.L_1838 - .L_1837)
	.align		4
.L_1837:
        /*0084*/ 	.word	index@(.nv.constant0._ZN2at6native57_GLOBAL__N__cd6b329d_24_DistributionBernoulli_cu_7537a20d43distribution_elementwise_grid_stride_kernelIfLi4EZNS0_9templates4cuda21uniform_and_transformIafPNS_17CUDAGeneratorImplEZZZNS4_16bernoulli_kernelIS7_EEvRNS_18TensorIteratorBaseEdT_ENKUlvE_clEvENKUlvE0_clEvEUlfE_EEvSA_T1_T2_EUlP24curandStatePhilox4_32_10E_ZNS1_27distribution_nullary_kernelIaf7double2S7_SJ_SE_EEvSA_SG_RKT3_T4_EUlifE_EEvlNS_15PhiloxCudaStateESF_SG_)
        /*0088*/ 	.short	0x0210
        /*008a*/ 	.short	0x0040


	//----- nvinfo : EIATTR_SW_WAR
	.align		4
.L_1838:
        /*008c*/ 	.byte	0x04, 0x36
        /*008e*/ 	.short	(.L_1840 - .L_1839)
.L_1839:
        /*0090*/ 	.word	0x00000008
.L_1840:


//--------------------- .nv.info._ZN2at6native57_GLOBAL__N__cd6b329d_24_DistributionBernoulli_cu_7537a20d43distribution_elementwise_grid_stride_kernelIfLi4EZNS0_9templates4cuda21uniform_and_transformIhfPNS_17CUDAGeneratorImplEZZZNS4_16bernoulli_kernelIS7_EEvRNS_18TensorIteratorBaseEdT_ENKUlvE_clEvENKUlvE_clEvEUlfE_EEvSA_T1_T2_EUlP24curandStatePhilox4_32_10E0_ZNS1_27distribution_nullary_kernelIhf6float4S7_SJ_SE_EEvSA_SG_RKT3_T4_EUlifE0_EEvlNS_15PhiloxCudaStateESF_SG_ --------------------------
	.section	.nv.info._ZN2at6native57_GLOBAL__N__cd6b329d_24_DistributionBernoulli_cu_7537a20d43distribution_elementwise_grid_stride_kernelIfLi4EZNS0_9templates4cuda21uniform_and_transformIhfPNS_17CUDAGeneratorImplEZZZNS4_16bernoulli_kernelIS7_EEvRNS_18TensorIteratorBaseEdT_ENKUlvE_clEvENKUlvE_clEvEUlfE_EEvSA_T1_T2_EUlP24curandStatePhilox4_32_10E0_ZNS1_27distribution_nullary_kernelIhf6float4S7_SJ_SE_EEvSA_SG_RKT3_T4_EUlifE0_EEvlNS_15PhiloxCudaStateESF_SG_,"",@"SHT_CUDA_INFO"
	.sectionflags	@""
	.align	4


	//----- nvinfo : EIATTR_CUDA_API_VERSION
	.align		4
        /*0000*/ 	.byte	0x04, 0x37
        /*0002*/ 	.short	(.L_1842 - .L_1841)
.L_1841:
        /*0004*/ 	.word	0x00000082


	//----- nvinfo : EIATTR_KPARAM_INFO
	.align		4
.L_1842:
        /*0008*/ 	.byte	0x04, 0x17
        /*000a*/ 	.short	(.L_1844 - .L_1843)
.L_1843:
        /*000c*/ 	.word	0x00000000
        /*0010*/ 	.short	0x0003
        /*0012*/ 	.short	0x0028
        /*0014*/ 	.byte	0x00, 0xf0, 0xa1, 0x06


	//----- nvinfo : EIATTR_KPARAM_INFO
	.align		4
.L_1844:
        /*0018*/ 	.byte	0x04, 0x17
        /*001a*/ 	.short	(.L_1846 - .L_1845)
.L_1845:
        /*001c*/ 	.word	0x00000000
        /*0020*/ 	.short	0x0002
        /*0022*/ 	.short	0x0020
        /*0024*/ 	.byte	0x00, 0xf0, 0x05, 0x00


	//----- nvinfo : EIATTR_KPARAM_INFO
	.align		4
.L_1846:
        /*0028*/ 	.byte	0x04, 0x17
        /*002a*/ 	.short	(.L_1848 - .L_1847)
.L_1847:
        /*002c*/ 	.word	0x00000000
        /*0030*/ 	.short	0x0001
        /*0032*/ 	.short	0x0008
        /*0034*/ 	.byte	0x00, 0xf0, 0x61, 0x00


	//----- nvinfo : EIATTR_KPARAM_INFO
	.align		4
.L_1848:
        /*0038*/ 	.byte	0x04, 0x17
        /*003a*/ 	.short	(.L_1850 - .L_1849)
.L_1849:
        /*003c*/ 	.word	0x00000000
        /*0040*/ 	.short	0x0000
        /*0042*/ 	.short	0x0000
        /*0044*/ 	.byte	0x00, 0xf0, 0x21, 0x00


	//----- nvinfo : EIATTR_SPARSE_MMA_MASK
	.align		4
.L_1850:
        /*0048*/ 	.byte	0x03, 0x50
        /*004a*/ 	.short	0x0000


	//----- nvinfo : EIATTR_MAXREG_COUNT
	.align		4
        /*004c*/ 	.byte	0x03, 0x1b
        /*004e*/ 	.short	0x0040


	//----- nvinfo : EIATTR_NUM_BARRIERS
	.align		4
        /*0050*/ 	.byte	0x02, 0x4c
        /*0052*/ 	.byte	0x01
	.zero		1


	//----- nvinfo : EIATTR_MERCURY_ISA_VERSION
	.align		4
        /*0054*/ 	.byte	0x03, 0x5f
        /*0056*/ 	.short	0x0101


	//----- nvinfo : EIATTR_EXIT_INSTR_OFFSETS
	.align		4
        /*0058*/ 	.byte	0x04, 0x1c
        /*005a*/ 	.short	(.L_1852 - .L_1851)


	//   ....[0]....
.L_1851:
        /*005c*/ 	.word	0x00000810


	//   ....[1]....
        /*0060*/ 	.word	0x000052b0


	//----- nvinfo : EIATTR_MAX_THREADS
	.align		4
.L_1852:
        /*0064*/ 	.byte	0x04, 0x05
        /*0066*/ 	.short	(.L_1854 - .L_1853)
.L_1853:
        /*0068*/ 	.word	0x00000100
        /*006c*/ 	.word	0x00000001
        /*0070*/ 	.word	0x00000001


	//----- nvinfo : EIATTR_CRS_STACK_SIZE
	.align		4
.L_1854:
        /*0074*/ 	.byte	0x04, 0x1e
        /*0076*/ 	.short	(.L_1856 - .L_1855)
.L_1855:
        /*0078*/ 	.word	0x00000000


	//----- nvinfo : EIATTR_CBANK_PARAM_SIZE
	.align		4
.L_1856:
        /*007c*/ 	.byte	0x03, 0x19
        /*007e*/ 	.short	0x01d0


	//----- nvinfo : EIATTR_PARAM_CBANK
	.align		4
        /*0080*/ 	.byte	0x04, 0x0a
        /*0082*/ 	.short	(.L_1858 - .L_1857)
	.align		4
.L_1857:
        /*0084*/ 	.word	index@(.nv.constant0._ZN2at6native57_GLOBAL__N__cd6b329d_24_DistributionBernoulli_cu_7537a20d43distribution_elementwise_grid_stride_kernelIfLi4EZNS0_9templates4cuda21uniform_and_transformIhfPNS_17CUDAGeneratorImplEZZZNS4_16bernoulli_kernelIS7_EEvRNS_18TensorIteratorBaseEdT_ENKUlvE_clEvENKUlvE_clEvEUlfE_EEvSA_T1_T2_EUlP24curandStatePhilox4_32_10E0_ZNS1_27distribution_nullary_kernelIhf6float4S7_SJ_SE_EEvSA_SG_RKT3_T4_EUlifE0_EEvlNS_15PhiloxCudaStateESF_SG_)
        /*0088*/ 	.short	0x0210
        /*008a*/ 	.short	0x01d0


	//----- nvinfo : EIATTR_SW_WAR
	.align		4
.L_1858:
        /*008c*/ 	.byte	0x04, 0x36
        /*008e*/ 	.short	(.L_1860 - .L_1859)
.L_1859:
        /*0090*/ 	.word	0x00000008
.L_1860:


//--------------------- .nv.info._ZN2at6native57_GLOBAL__N__cd6b329d_24_DistributionBernoulli_cu_7537a20d43distribution_elementwise_grid_stride_kernelIfLi4EZNS0_9templates4cuda21uniform_and_transformIhfPNS_17CUDAGeneratorImplEZZZNS4_16bernoulli_kernelIS7_EEvRNS_18TensorIteratorBaseEdT_ENKUlvE_clEvENKUlvE_clEvEUlfE_EEvSA_T1_T2_EUlP24curandStatePhilox4_32_10E0_ZNS1_27distribution_nullary_kernelIhf6float4S7_SJ_SE_EEvSA_SG_RKT3_T4_EUlifE_EEvlNS_15PhiloxCudaStateESF_SG_ --------------------------
	.section	.nv.info._ZN2at6native57_GLOBAL__N__cd6b329d_24_DistributionBernoulli_cu_7537a20d43distribution_elementwise_grid_stride_kernelIfLi4EZNS0_9templates4cuda21uniform_and_transformIhfPNS_17CUDAGeneratorImplEZZZNS4_16bernoulli_kernelIS7_EEvRNS_18TensorIteratorBaseEdT_ENKUlvE_clEvENKUlvE_clEvEUlfE_EEvSA_T1_T2_EUlP24curandStatePhilox4_32_10E0_ZNS1_27distribution_nullary_kernelIhf6float4S7_SJ_SE_EEvSA_SG_RKT3_T4_EUlifE_EEvlNS_15PhiloxCudaStateESF_SG_,"",@"SHT_CUDA_INFO"
	.sectionflags	@""
	.align	4


	//----- nvinfo : EIATTR_CUDA_API_VERSION
	.align		4
        /*0000*/ 	.byte	0x04, 0x37
        /*0002*/ 	.short	(.L_1862 - .L_1861)
.L_1861:
        /*0004*/ 	.word	0x00000082


	//----- nvinfo : EIATTR_KPARAM_INFO
	.align		4
.L_1862:
        /*0008*/ 	.byte	0x04, 0x17
        /*000a*/ 	.short	(.L_1864 - .L_1863)
.L_1863:
        /*000c*/ 	.word	0x00000000
        /*0010*/ 	.short	0x0003
        /*0012*/ 	.short	0x0028
        /*0014*/ 	.byte	0x00, 0xf0, 0x61, 0x00


	//----- nvinfo : EIATTR_KPARAM_INFO
	.align		4
.L_1864:
        /*0018*/ 	.byte	0x04, 0x17
        /*001a*/ 	.short	(.L_1866 - .L_1865)
.L_1865:
        /*001c*/ 	.word	0x00000000
        /*0020*/ 	.short	0x0002
        /*0022*/ 	.short	0x0020
        /*0024*/ 	.byte	0x00, 0xf0, 0x05, 0x00


	//----- nvinfo : EIATTR_KPARAM_INFO
	.align		4
.L_1866:
        /*0028*/ 	.byte	0x04, 0x17
        /*002a*/ 	.short	(.L_1868 - .L_1867)
.L_1867:
        /*002c*/ 	.word	0x00000000
        /*0030*/ 	.short	0x0001
        /*0032*/ 	.short	0x0008
        /*0034*/ 	.byte	0x00, 0xf0, 0x61, 0x00


	//----- nvinfo : EIATTR_KPARAM_INFO
	.align		4
.L_1868:
        /*0038*/ 	.byte	0x04, 0x17
        /*003a*/ 	.short	(.L_1870 - .L_1869)
.L_1869:
        /*003c*/ 	.word	0x00000000
        /*0040*/ 	.short	0x0000
        /*0042*/ 	.short	0x0000
        /*0044*/ 	.byte	0x00, 0xf0, 0x21, 0x00


	//----- nvinfo : EIATTR_SPARSE_MMA_MASK
	.align		4
.L_1870:
        /*0048*/ 	.byte	0x03, 0x50
        /*004a*/ 	.short	0x0000


	//----- nvinfo : EIATTR_MAXREG_COUNT
	.align		4
        /*004c*/ 	.byte	0x03, 0x1b
        /*004e*/ 	.short	0x0040


	//----- nvinfo : EIATTR_NUM_BARRIERS
	.align		4
        /*0050*/ 	.byte	0x02, 0x4c
        /*0052*/ 	.byte	0x01
	.zero		1


	//----- nvinfo : EIATTR_MERCURY_ISA_VERSION
	.align		4
        /*0054*/ 	.byte	0x03, 0x5f
        /*0056*/ 	.short	0x0101


	//----- nvinfo : EIATTR_EXIT_INSTR_OFFSETS
	.align		4
        /*0058*/ 	.byte	0x04, 0x1c
        /*005a*/ 	.short	(.L_1872 - .L_1871)


	//   ....[0]....
.L_1871:
        /*005c*/ 	.word	0x00000840


	//   ....[1]....
        /*0060*/ 	.word	0x00001270


	//----- nvinfo : EIATTR_MAX_THREADS
	.align		4
.L_1872:
        /*0064*/ 	.byte	0x04, 0x05
        /*0066*/ 	.short	(.L_1874 - .L_1873)
.L_1873:
        /*0068*/ 	.word	0x00000100
        /*006c*/ 	.word	0x00000001
        /*0070*/ 	.word	0x00000001


	//----- nvinfo : EIATTR_CRS_STACK_SIZE
	.align		4
.L_1874:
        /*0074*/ 	.byte	0x04, 0x1e
        /*0076*/ 	.short	(.L_1876 - .L_1875)
.L_1875:
        /*0078*/ 	.word	0x00000000


	//----- nvinfo : EIATTR_CBANK_PARAM_SIZE
	.align		4
.L_1876:
        /*007c*/ 	.byte	0x03, 0x19
        /*007e*/ 	.short	0x0040


	//----- nvinfo : EIATTR_PARAM_CBANK
	.align		4
        /*0080*/ 	.byte	0x04, 0x0a
        /*0082*/ 	.short	(.L_1878 - .L_1877)
	.align		4
.L_1877:
        /*0084*/ 	.word	index@(.nv.constant0._ZN2at6native57_GLOBAL__N__cd6b329d_24_DistributionBernoulli_cu_7537a20d43distribution_elementwise_grid_stride_kernelIfLi4EZNS0_9templates4cuda21uniform_and_transformIhfPNS_17CUDAGeneratorImplEZZZNS4_16bernoulli_kernelIS7_EEvRNS_18TensorIteratorBaseEdT_ENKUlvE_clEvENKUlvE_clEvEUlfE_EEvSA_T1_T2_EUlP24curandStatePhilox4_32_10E0_ZNS1_27distribution_nullary_kernelIhf6float4S7_SJ_SE_EEvSA_SG_RKT3_T4_EUlifE_EEvlNS_15PhiloxCudaStateESF_SG_)
        /*0088*/ 	.short	0x0210
        /*008a*/ 	.short	0x0040


	//----- nvinfo : EIATTR_SW_WAR
	.align		4
.L_1878:
        /*008c*/ 	.byte	0x04, 0x36
        /*008e*/ 	.short	(.L_1880 - .L_1879)
.L_1879:
        /*0090*/ 	.word	0x00000008
.L_1880:


//--------------------- .nv.info._ZN2at6native57_GLOBAL__N__cd6b329d_24_DistributionBernoulli_cu_7537a20d43distribution_elementwise_grid_stride_kernelIfLi4EZNS0_9templates4cuda21uniform_and_transformIhfPNS_17CUDAGeneratorImplEZZZNS4_16bernoulli_kernelIS7_EEvRNS_18TensorIteratorBaseEdT_ENKUlvE_clEvENKUlvE_clEvEUlfE_EEvSA_T1_T2_EUlP24curandStatePhilox4_32_10E_ZNS1_27distribution_nullary_kernelIhf7double2S7_SJ_SE_EEvSA_SG_RKT3_T4_EUlifE0_EEvlNS_15PhiloxCudaStateESF_SG_ --------------------------
	.section	.nv.info._ZN2at6native57_GLOBAL__N__cd6b329d_24_DistributionBernoulli_cu_7537a20d43distribution_elementwise_grid_stride_kernelIfLi4EZNS0_9templates4cuda21uniform_and_transformIhfPNS_17CUDAGeneratorImplEZZZNS4_16bernoulli_kernelIS7_EEvRNS_18TensorIteratorBaseEdT_ENKUlvE_clEvENKUlvE_clEvEUlfE_EEvSA_T1_T2_EUlP24curandStatePhilox4_32_10E_ZNS1_27distribution_nullary_kernelIhf7double2S7_SJ_SE_EEvSA_SG_RKT3_T4_EUlifE0_EEvlNS_15PhiloxCudaStateESF_SG_,"",@"SHT_CUDA_INFO"
	.sectionflags	@""
	.align	4


	//----- nvinfo : EIATTR_CUDA_API_VERSION
	.align		4
        /*0000*/ 	.byte	0x04, 0x37
        /*0002*/ 	.short	(.L_1882 - .L_1881)
.L_1881:
        /*0004*/ 	.word	0x00000082


	//----- nvinfo : EIATTR_KPARAM_INFO
	.align		4
.L_1882:
        /*0008*/ 	.byte	0x04, 0x17
        /*000a*/ 	.short	(.L_1884 - .L_1883)
.L_1883:
        /*000c*/ 	.word	0x00000000
        /*0010*/ 	.short	0x0003
        /*0012*/ 	.short	0x0028
        /*0014*/ 	.byte	0x00, 0xf0, 0xa1, 0x06


	//----- nvinfo : EIATTR_KPARAM_INFO
	.align		4
.L_1884:
        /*0018*/ 	.byte	0x04, 0x17
        /*001a*/ 	.short	(.L_1886 - .L_1885)
.L_1885:
        /*001c*/ 	.word	0x00000000
        /*0020*/ 	.short	0x0002
        /*0022*/ 	.short	0x0020
        /*0024*/ 	.byte	0x00, 0xf0, 0x05, 0x00


	//----- nvinfo : EIATTR_KPARAM_INFO
	.align		4
.L_1886:
        /*0028*/ 	.byte	0x04, 0x17
        /*002a*/ 	.short	(.L_1888 - .L_1887)
.L_1887:
        /*002c*/ 	.word	0x00000000
        /*0030*/ 	.short	0x0001
        /*0032*/ 	.short	0x0008
        /*0034*/ 	.byte	0x00, 0xf0, 0x61, 0x00


	//----- nvinfo : EIATTR_KPARAM_INFO
	.align		4
.L_1888:
        /*0038*/ 	.byte	0x04, 0x17
        /*003a*/ 	.short	(.L_1890 - .L_1889)
.L_1889:
        /*003c*/ 	.word	0x00000000
        /*0040*/ 	.short	0x0000
        /*0042*/ 	.short	0x0000
        /*0044*/ 	.byte	0x00, 0xf0, 0x21, 0x00


	//----- nvinfo : EIATTR_SPARSE_MMA_MASK
	.align		4
.L_1890:
        /*0048*/ 	.byte	0x03, 0x50
        /*004a*/ 	.short	0x0000


	//----- nvinfo : EIATTR_MAXREG_COUNT
	.align		4
        /*004c*/ 	.byte	0x03, 0x1b
        /*004e*/ 	.short	0x0040


	//----- nvinfo : EIATTR_NUM_BARRIERS
	.align		4
        /*0050*/ 	.byte	0x02, 0x4c
        /*0052*/ 	.byte	0x01
	.zero		1


	//----- nvinfo : EIATTR_MERCURY_ISA_VERSION
	.align		4
        /*0054*/ 	.byte	0x03, 0x5f
        /*0056*/ 	.short	0x0101


	//----- nvinfo : EIATTR_EXIT_INSTR_OFFSETS
	.align		4
        /*0058*/ 	.byte	0x04, 0x1c
        /*005a*/ 	.short	(.L_1892 - .L_1891)


	//   ....[0]....
.L_1891:
        /*005c*/ 	.word	0x00000800


	//   ....[1]....
        /*0060*/ 	.word	0x00005310


	//----- nvinfo : EIATTR_MAX_THREADS
	.align		4
.L_1892:
        /*0064*/ 	.byte	0x04, 0x05
        /*0066*/ 	.short	(.L_1894 - .L_1893)
.L_1893:
        /*0068*/ 	.word	0x00000100
        /*006c*/ 	.word	0x00000001
        /*0070*/ 	.word	0x00000001


	//----- nvinfo : EIATTR_CRS_STACK_SIZE
	.align		4
.L_1894:
        /*0074*/ 	.byte	0x04, 0x1e
        /*0076*/ 	.short	(.L_1896 - .L_1895)
.L_1895:
        /*0078*/ 	.word	0x00000000


	//----- nvinfo : EIATTR_CBANK_PARAM_SIZE
	.align		4
.L_1896:
        /*007c*/ 	.byte	0x03, 0x19
        /*007e*/ 	.short	0x01d0


	//----- nvinfo : EIATTR_PARAM_CBANK
	.align		4
        /*0080*/ 	.byte	0x04, 0x0a
        /*0082*/ 	.short	(.L_1898 - .L_1897)
	.align		4
.L_1897:
        /*0084*/ 	.word	index@(.nv.constant0._ZN2at6native57_GLOBAL__N__cd6b329d_24_DistributionBernoulli_cu_7537a20d43distribution_elementwise_grid_stride_kernelIfLi4EZNS0_9templates4cuda21uniform_and_transformIhfPNS_17CUDAGeneratorImplEZZZNS4_16bernoulli_kernelIS7_EEvRNS_18TensorIteratorBaseEdT_ENKUlvE_clEvENKUlvE_clEvEUlfE_EEvSA_T1_T2_EUlP24curandStatePhilox4_32_10E_ZNS1_27distribution_nullary_kernelIhf7double2S7_SJ_SE_EEvSA_SG_RKT3_T4_EUlifE0_EEvlNS_15PhiloxCudaStateESF_SG_)
        /*0088*/ 	.short	0x0210
        /*008a*/ 	.short	0x01d0


	//----- nvinfo : EIATTR_SW_WAR
	.align		4
.L_1898:
        /*008c*/ 	.byte	0x04, 0x36
        /*008e*/ 	.short	(.L_1900 - .L_1899)
.L_1899:
        /*0090*/ 	.word	0x00000008
.L_1900:


//--------------------- .nv.info._ZN2at6native57_GLOBAL__N__cd6b329d_24_DistributionBernoulli_cu_7537a20d43distribution_elementwise_grid_stride_kernelIfLi4EZNS0_9templates4cuda21uniform_and_transformIhfPNS_17CUDAGeneratorImplEZZZNS4_16bernoulli_kernelIS7_EEvRNS_18TensorIteratorBaseEdT_ENKUlvE_clEvENKUlvE_clEvEUlfE_EEvSA_T1_T2_EUlP24curandStatePhilox4_32_10E_ZNS1_27distribution_nullary_kernelIhf7double2S7_SJ_SE_EEvSA_SG_RKT3_T4_EUlifE_EEvlNS_15PhiloxCudaStateESF_SG_ --------------------------
	.section	.nv.info._ZN2at6native57_GLOBAL__N__cd6b329d_24_DistributionBernoulli_cu_7537a20d43distribution_elementwise_grid_stride_kernelIfLi4EZNS0_9templates4cuda21uniform_and_transformIhfPNS_17CUDAGeneratorImplEZZZNS4_16bernoulli_kernelIS7_EEvRNS_18TensorIteratorBaseEdT_ENKUlvE_clEvENKUlvE_clEvEUlfE_EEvSA_T1_T2_EUlP24curandStatePhilox4_32_10E_ZNS1_27distribution_nullary_kernelIhf7double2S7_SJ_SE_EEvSA_SG_RKT3_T4_EUlifE_EEvlNS_15PhiloxCudaStateESF_SG_,"",@"SHT_CUDA_INFO"
	.sectionflags	@""
	.align	4


	//----- nvinfo : EIATTR_CUDA_API_VERSION
	.align		4
        /*0000*/ 	.byte	0x04, 0x37
        /*0002*/ 	.short	(.L_1902 - .L_1901)
.L_1901:
        /*0004*/ 	.word	0x00000082


	//----- nvinfo : EIATTR_KPARAM_INFO
	.align		4
.L_1902:
        /*0008*/ 	.byte	0x04, 0x17
        /*000a*/ 	.short	(.L_1904 - .L_1903)
.L_1903:
        /*000c*/ 	.word	0x00000000
        /*0010*/ 	.short	0x0003
        /*0012*/ 	.short	0x0028
        /*0014*/ 	.byte	0x00, 0xf0, 0x61, 0x00


	//----- nvinfo : EIATTR_KPARAM_INFO
	.align		4
.L_1904:
        /*0018*/ 	.byte	0x04, 0x17
        /*001a*/ 	.short	(.L_1906 - .L_1905)
.L_1905:
        /*001c*/ 	.word	0x00000000
        /*0020*/ 	.short	0x0002
        /*0022*/ 	.short	0x0020
        /*0024*/ 	.byte	0x00, 0xf0, 0x05, 0x00


	//----- nvinfo : EIATTR_KPARAM_INFO
	.align		4
.L_1906:
        /*0028*/ 	.byte	0x04, 0x17
        /*002a*/ 	.short	(.L_1908 - .L_1907)
.L_1907:
        /*002c*/ 	.word	0x00000000
        /*0030*/ 	.short	0x0001
        /*0032*/ 	.short	0x0008
        /*0034*/ 	.byte	0x00, 0xf0, 0x61, 0x00


	//----- nvinfo : EIATTR_KPARAM_INFO
	.align		4
.L_1908:
        /*0038*/ 	.byte	0x04, 0x17
        /*003a*/ 	.short	(.L_1910 - .L_1909)
.L_1909:
        /*003c*/ 	.word	0x00000000
        /*0040*/ 	.short	0x0000
        /*0042*/ 	.short	0x0000
        /*0044*/ 	.byte	0x00, 0xf0, 0x21, 0x00


	//----- nvinfo : EIATTR_SPARSE_MMA_MASK
	.align		4
.L_1910:
        /*0048*/ 	.byte	0x03, 0x50
        /*004a*/ 	.short	0x0000


	//----- nvinfo : EIATTR_MAXREG_COUNT
	.align		4
        /*004c*/ 	.byte	0x03, 0x1b
        /*004e*/ 	.short	0x0040


	//----- nvinfo : EIATTR_NUM_BARRIERS
	.align		4
        /*0050*/ 	.byte	0x02, 0x4c
        /*0052*/ 	.byte	0x01
	.zero		1


	//----- nvinfo : EIATTR_MERCURY_ISA_VERSION
	.align		4
        /*0054*/ 	.byte	0x03, 0x5f
        /*0056*/ 	.short	0x0101


	//----- nvinfo : EIATTR_EXIT_INSTR_OFFSETS
	.align		4
        /*0058*/ 	.byte	0x04, 0x1c
        /*005a*/ 	.short	(.L_1912 - .L_1911)


	//   ....[0]....
.L_1911:
        /*005c*/ 	.word	0x00000840


	//   ....[1]....
        /*0060*/ 	.word	0x000012f0


	//----- nvinfo : EIATTR_MAX_THREADS
	.align		4
.L_1912:
        /*0064*/ 	.byte	0x04, 0x05
        /*0066*/ 	.short	(.L_1914 - .L_1913)
.L_1913:
        /*0068*/ 	.word	0x00000100
        /*006c*/ 	.word	0x00000001
        /*0070*/ 	.word	0x00000001


	//----- nvinfo : EIATTR_CRS_STACK_SIZE
	.align		4
.L_1914:
        /*0074*/ 	.byte	0x04, 0x1e
        /*0076*/ 	.short	(.L_1916 - .L_1915)
.L_1915:
        /*0078*/ 	.word	0x00000000


	//----- nvinfo : EIATTR_CBANK_PARAM_SIZE
	.align		4
.L_1916:
        /*007c*/ 	.byte	0x03, 0x19
        /*007e*/ 	.short	0x0040


	//----- nvinfo : EIATTR_PARAM_CBANK
	.align		4
        /*0080*/ 	.byte	0x04, 0x0a
        /*0082*/ 	.short	(.L_1918 - .L_1917)
	.align		4
.L_1917:
        /*0084*/ 	.word	index@(.nv.constant0._ZN2at6native57_GLOBAL__N__cd6b329d_24_DistributionBernoulli_cu_7537a20d43distribution_elementwise_grid_stride_kernelIfLi4EZNS0_9templates4cuda21uniform_and_transformIhfPNS_17CUDAGeneratorImplEZZZNS4_16bernoulli_kernelIS7_EEvRNS_18TensorIteratorBaseEdT_ENKUlvE_clEvENKUlvE_clEvEUlfE_EEvSA_T1_T2_EUlP24curandStatePhilox4_32_10E_ZNS1_27distribution_nullary_kernelIhf7double2S7_SJ_SE_EEvSA_SG_RKT3_T4_EUlifE_EEvlNS_15PhiloxCudaStateESF_SG_)
        /*0088*/ 	.short	0x0210
        /*008a*/ 	.short	0x0040


	//----- nvinfo : EIATTR_SW_WAR
	.align		4
.L_1918:
        /*008c*/ 	.byte	0x04, 0x36
        /*008e*/ 	.short	(.L_1920 - .L_1919)
.L_1919:
        /*0090*/ 	.word	0x00000008
.L_1920:


//--------------------- .nv.info._ZN2at4cuda57_GLOBAL__N__cd6b329d_24_DistributionBernoulli_cu_7537a20d21kernelPointwiseApply2IZNS_6native9templates4cuda28bernoulli_tensor_cuda_kernelIbfEEvRKNS_10TensorBaseES9_NS_15PhiloxCudaStateEEUliRbSB_SB_SB_RKfSD_SD_SD_E_bSC_mLin1ELin1ELi4ELi512ELi2EEEvNS0_6detail10TensorInfoIT0_T2_EENSG_IT1_SI_EESI_T_ --------------------------
	.section	.nv.info._ZN2at4cuda57_GLOBAL__N__cd6b329d_24_DistributionBernoulli_cu_7537a20d21kernelPointwiseApply2IZNS_6native9templates4cuda28bernoulli_tensor_cuda_kernelIbfEEvRKNS_10TensorBaseES9_NS_15PhiloxCudaStateEEUliRbSB_SB_SB_RKfSD_SD_SD_E_bSC_mLin1ELin1ELi4ELi512ELi2EEEvNS0_6detail10TensorInfoIT0_T2_EENSG_IT1_SI_EESI_T_,"",@"SHT_CUDA_INFO"
	.sectionflags	@""
	.align	4


	//----- nvinfo : EIATTR_CUDA_API_VERSION
	.align		4
        /*0000*/ 	.byte	0x04, 0x37
        /*0002*/ 	.short	(.L_1922 - .L_1921)
.L_1921:
        /*0004*/ 	.word	0x00000082


	//----- nvinfo : EIATTR_KPARAM_INFO
	.align		4
.L_1922:
        /*0008*/ 	.byte	0x04, 0x17
        /*000a*/ 	.short	(.L_1924 - .L_1923)
.L_1923:
        /*000c*/ 	.word	0x00000000
        /*0010*/ 	.short	0x0003
        /*0012*/ 	.short	0x0348
        /*0014*/ 	.byte	0x00, 0xf0, 0x61, 0x00


	//----- nvinfo : EIATTR_KPARAM_INFO
	.align		4
.L_1924:
        /*0018*/ 	.byte	0x04, 0x17
        /*001a*/ 	.short	(.L_1926 - .L_1925)
.L_1925:
        /*001c*/ 	.word	0x00000000
        /*0020*/ 	.short	0x0002
        /*0022*/ 	.short	0x0340
        /*0024*/ 	.byte	0x00, 0xf0, 0x21, 0x00


	//----- nvinfo : EIATTR_KPARAM_INFO
	.align		4
.L_1926:
        /*0028*/ 	.byte	0x04, 0x17
        /*002a*/ 	.short	(.L_1928 - .L_1927)
.L_1927:
        /*002c*/ 	.word	0x00000000
        /*0030*/ 	.short	0x0001
        /*0032*/ 	.short	0x01a0
        /*0034*/ 	.byte	0x00, 0xf0, 0x81, 0x06


	//----- nvinfo : EIATTR_KPARAM_INFO
	.align		4
.L_1928:
        /*0038*/ 	.byte	0x04, 0x17
        /*003a*/ 	.short	(.L_1930 - .L_1929)
.L_1929:
        /*003c*/ 	.word	0x00000000
        /*0040*/ 	.short	0x0000
        /*0042*/ 	.short	0x0000
        /*0044*/ 	.byte	0x00, 0xf0, 0x81, 0x06


	//----- nvinfo : EIATTR_SPARSE_MMA_MASK
	.align		4
.L_1930:
        /*0048*/ 	.byte	0x03, 0x50
        /*004a*/ 	.short	0x0000


	//----- nvinfo : EIATTR_MAXREG_COUNT
	.align		4
        /*004c*/ 	.byte	0x03, 0x1b
        /*004e*/ 	.short	0x0040


	//----- nvinfo : EIATTR_EXTERNS
	.align		4
        /*0050*/ 	.byte	0x04, 0x0f
        /*0052*/ 	.short	(.L_1932 - .L_1931)


	//   ....[0]....
	.align		4
.L_1931:
        /*0054*/ 	.word	index@(__assertfail)


	//----- nvinfo : EIATTR_MERCURY_ISA_VERSION
	.align		4
.L_1932:
        /*0058*/ 	.byte	0x03, 0x5f
        /*005a*/ 	.short	0x0101


	//----- nvinfo : EIATTR_SYSCALL_OFFSETS
	.align		4
        /*005c*/ 	.byte	0x04, 0x46
        /*005e*/ 	.short	(.L_1934 - .L_1933)


	//   ....[0]....
.L_1933:
        /*0060*/ 	.word	0x0000d9f0


	//   ....[1]....
        /*0064*/ 	.word	0x0000dba0


	//   ....[2]....
        /*0068*/ 	.word	0x0000dd40


	//   ....[3]....
        /*006c*/ 	.word	0x0000def0


	//----- nvinfo : EIATTR_EXIT_INSTR_OFFSETS
	.align		4
.L_1934:
        /*0070*/ 	.byte	0x04, 0x1c
        /*0072*/ 	.short	(.L_1936 - .L_1935)


	//   ....[0]....
.L_1935:
        /*0074*/ 	.word	0x00000090


	//   ....[1]....
        /*0078*/ 	.word	0x0000e010


	//----- nvinfo : EIATTR_INDIRECT_BRANCH_TARGETS
	.align		4
.L_1936:
        /*007c*/ 	.byte	0x04, 0x34
        /*007e*/ 	.short	(.L_1938 - .L_1937)


	//   ....[0]....
.L_1937:
        /*0080*/ 	.word	.L_x_7006@srel
        /*0084*/ 	.short	0x0
        /*0086*/ 	.short	0x0
        /*0088*/ 	.word	0x3
        /*008c*/ 	.word	.L_x_7007@srel
        /*0090*/ 	.word	.L_x_7008@srel
        /*0094*/ 	.word	.L_x_7009@srel


	//----- nvinfo : EIATTR_MAX_THREADS
	.align		4
.L_1938:
        /*0098*/ 	.byte	0x04, 0x05
        /*009a*/ 	.short	(.L_1940 - .L_1939)
.L_1939:
        /*009c*/ 	.word	0x00000200
        /*00a0*/ 	.word	0x00000001
        /*00a4*/ 	.word	0x00000001


	//----- nvinfo : EIATTR_CRS_STACK_SIZE
	.align		4
.L_1940:
        /*00a8*/ 	.byte	0x04, 0x1e
        /*00aa*/ 	.short	(.L_1942 - .L_1941)
.L_1941:
        /*00ac*/ 	.word	0x00000000


	//----- nvinfo : EIATTR_CBANK_PARAM_SIZE
	.align		4
.L_1942:
        /*00b0*/ 	.byte	0x03, 0x19
        /*00b2*/ 	.short	0x0360


	//----- nvinfo : EIATTR_PARAM_CBANK
	.align		4
        /*00b4*/ 	.byte	0x04, 0x0a
        /*00b6*/ 	.short	(.L_1944 - .L_1943)
	.align		4
.L_1943:
        /*00b8*/ 	.word	index@(.nv.constant0._ZN2at4cuda57_GLOBAL__N__cd6b329d_24_DistributionBernoulli_cu_7537a20d21kernelPointwiseApply2IZNS_6native9templates4cuda28bernoulli_tensor_cuda_kernelIbfEEvRKNS_10TensorBaseES9_NS_15PhiloxCudaStateEEUliRbSB_SB_SB_RKfSD_SD_SD_E_bSC_mLin1ELin1ELi4ELi512ELi2EEEvNS0_6detail10TensorInfoIT0_T2_EENSG_IT1_SI_EESI_T_)
        /*00bc*/ 	.short	0x0210
        /*00be*/ 	.short	0x0360


	//----- nvinfo : EIATTR_SW_WAR
	.align		4
.L_1944:
        /*00c0*/ 	.byte	0x04, 0x36
        /*00c2*/ 	.short	(.L_1946 - .L_1945)
.L_1945:
        /*00c4*/ 	.word	0x00000008
.L_1946:


//--------------------- .nv.info._ZN2at4cuda57_GLOBAL__N__cd6b329d_24_DistributionBernoulli_cu_7537a20d21kernelPointwiseApply2IZNS_6native9templates4cuda28bernoulli_tensor_cuda_kernelIbfEEvRKNS_10TensorBaseES9_NS_15PhiloxCudaStateEEUliRbSB_SB_SB_RKfSD_SD_SD_E_bSC_mLi1ELi1ELi4ELi512ELi2EEEvNS0_6detail10TensorInfoIT0_T2_EENSG_IT1_SI_EESI_T_ --------------------------
	.section	.nv.info._ZN2at4cuda57_GLOBAL__N__cd6b329d_24_DistributionBernoulli_cu_7537a20d21kernelPointwiseApply2IZNS_6native9templates4cuda28bernoulli_tensor_cuda_kernelIbfEEvRKNS_10TensorBaseES9_NS_15PhiloxCudaStateEEUliRbSB_SB_SB_RKfSD_SD_SD_E_bSC_mLi1ELi1ELi4ELi512ELi2EEEvNS0_6detail10TensorInfoIT0_T2_EENSG_IT1_SI_EESI_T_,"",@"SHT_CUDA_INFO"
	.sectionflags	@""
	.align	4


	//----- nvinfo : EIATTR_CUDA_API_VERSION
	.align		4
        /*0000*/ 	.byte	0x04, 0x37
        /*0002*/ 	.short	(.L_1948 - .L_1947)
.L_1947:
        /*0004*/ 	.word	0x00000082


	//----- nvinfo : EIATTR_KPARAM_INFO
	.align		4
.L_1948:
        /*0008*/ 	.byte	0x04, 0x17
        /*000a*/ 	.short	(.L_1950 - .L_1949)
.L_1949:
        /*000c*/ 	.word	0x00000000
        /*0010*/ 	.short	0x0003
        /*0012*/ 	.short	0x0348
        /*0014*/ 	.byte	0x00, 0xf0, 0x61, 0x00


	//----- nvinfo : EIATTR_KPARAM_INFO
	.align		4
.L_1950:
        /*0018*/ 	.byte	0x04, 0x17
        /*001a*/ 	.short	(.L_1952 - .L_1951)
.L_1951:
        /*001c*/ 	.word	0x00000000
        /*0020*/ 	.short	0x0002
        /*0022*/ 	.short	0x0340
        /*0024*/ 	.byte	0x00, 0xf0, 0x21, 0x00


	//----- nvinfo : EIATTR_KPARAM_INFO
	.align		4
.L_1952:
        /*0028*/ 	.byte	0x04, 0x17
        /*002a*/ 	.short	(.L_1954 - .L_1953)
.L_1953:
        /*002c*/ 	.word	0x00000000
        /*0030*/ 	.short	0x0001
        /*0032*/ 	.short	0x01a0
        /*0034*/ 	.byte	0x00, 0xf0, 0x81, 0x06


	//----- nvinfo : EIATTR_KPARAM_INFO
	.align		4
.L_1954:
        /*0038*/ 	.byte	0x04, 0x17
        /*003a*/ 	.short	(.L_1956 - .L_1955)
.L_1955:
        /*003c*/ 	.word	0x00000000
        /*0040*/ 	.short	0x0000
        /*0042*/ 	.short	0x0000
        /*0044*/ 	.byte	0x00, 0xf0, 0x81, 0x06


	//----- nvinfo : EIATTR_SPARSE_MMA_MASK
	.align		4
.L_1956:
        /*0048*/ 	.byte	0x03, 0x50
        /*004a*/ 	.short	0x0000


	//----- nvinfo : EIATTR_MAXREG_COUNT
	.align		4
        /*004c*/ 	.byte	0x03, 0x1b
        /*004e*/ 	.short	0x0040


	//----- nvinfo : EIATTR_EXTERNS
	.align		4
        /*0050*/ 	.byte	0x04, 0x0f
        /*0052*/ 	.short	(.L_1958 - .L_1957)


	//   ....[0]....
	.align		4
.L_1957:
        /*0054*/ 	.word	index@(__assertfail)


	//----- nvinfo : EIATTR_MERCURY_ISA_VERSION
	.align		4
.L_1958:
        /*0058*/ 	.byte	0x03, 0x5f
        /*005a*/ 	.short	0x0101


	//----- nvinfo : EIATTR_SYSCALL_OFFSETS
	.align		4
        /*005c*/ 	.byte	0x04, 0x46
        /*005e*/ 	.short	(.L_1960 - .L_1959)


	//   ....[0]....
.L_1959:
        /*0060*/ 	.word	0x00001060


	//   ....[1]....
        /*0064*/ 	.word	0x00001210


	//   ....[2]....
        /*0068*/ 	.word	0x000013b0


	//   ....[3]....
        /*006c*/ 	.word	0x00001610


	//----- nvinfo : EIATTR_EXIT_INSTR_OFFSETS
	.align		4
.L_1960:
        /*0070*/ 	.byte	0x04, 0x1c
        /*0072*/ 	.short	(.L_1962 - .L_1961)


	//   ....[0]....
.L_1961:
        /*0074*/ 	.word	0x00000090


	//   ....[1]....
        /*0078*/ 	.word	0x000017c0


	//----- nvinfo : EIATTR_INDIRECT_BRANCH_TARGETS
	.align		4
.L_1962:
        /*007c*/ 	.byte	0x04, 0x34
        /*007e*/ 	.short	(.L_1964 - .L_1963)


	//   ....[0]....
.L_1963:
        /*0080*/ 	.word	.L_x_7010@srel
        /*0084*/ 	.short	0x0
        /*0086*/ 	.short	0x0
        /*0088*/ 	.word	0x3
        /*008c*/ 	.word	.L_x_7011@srel
        /*0090*/ 	.word	.L_x_7012@srel
        /*0094*/ 	.word	.L_x_7013@srel


	//----- nvinfo : EIATTR_MAX_THREADS
	.align		4
.L_1964:
        /*0098*/ 	.byte	0x04, 0x05
        /*009a*/ 	.short	(.L_1966 - .L_1965)
.L_1965:
        /*009c*/ 	.word	0x00000200
        /*00a0*/ 	.word	0x00000001
        /*00a4*/ 	.word	0x00000001


	//----- nvinfo : EIATTR_CRS_STACK_SIZE
	.align		4
.L_1966:
        /*00a8*/ 	.byte	0x04, 0x1e
        /*00aa*/ 	.short	(.L_1968 - .L_1967)
.L_1967:
        /*00ac*/ 	.word	0x00000000


	//----- nvinfo : EIATTR_CBANK_PARAM_SIZE
	.align		4
.L_1968:
        /*00b0*/ 	.byte	0x03, 0x19
        /*00b2*/ 	.short	0x0360


	//----- nvinfo : EIATTR_PARAM_CBANK
	.align		4
        /*00b4*/ 	.byte	0x04, 0x0a
        /*00b6*/ 	.short	(.L_1970 - .L_1969)
	.align		4
.L_1969:
        /*00b8*/ 	.word	index@(.nv.constant0._ZN2at4cuda57_GLOBAL__N__cd6b329d_24_DistributionBernoulli_cu_7537a20d21kernelPointwiseApply2IZNS_6native9templates4cuda28bernoulli_tensor_cuda_kernelIbfEEvRKNS_10TensorBaseES9_NS_15PhiloxCudaStateEEUliRbSB_SB_SB_RKfSD_SD_SD_E_bSC_mLi1ELi1ELi4ELi512ELi2EEEvNS0_6detail10TensorInfoIT0_T2_EENSG_IT1_SI_EESI_T_)
        /*00bc*/ 	.short	0x0210
        /*00be*/ 	.short	0x0360


	//----- nvinfo : EIATTR_SW_WAR
	.align		4
.L_1970:
        /*00c0*/ 	.byte	0x04, 0x36
        /*00c2*/ 	.short	(.L_1972 - .L_1971)
.L_1971:
        /*00c4*/ 	.word	0x00000008
.L_1972:


//--------------------- .nv.info._ZN2at4cuda57_GLOBAL__N__cd6b329d_24_DistributionBernoulli_cu_7537a20d21kernelPointwiseApply2IZNS_6native9templates4cuda28bernoulli_tensor_cuda_kernelIbfEEvRKNS_10TensorBaseES9_NS_15PhiloxCudaStateEEUliRbSB_SB_SB_RKfSD_SD_SD_E_bSC_jLin1ELin1ELi4ELi512ELi2EEEvNS0_6detail10TensorInfoIT0_T2_EENSG_IT1_SI_EESI_T_ --------------------------
	.section	.nv.info._ZN2at4cuda57_GLOBAL__N__cd6b329d_24_DistributionBernoulli_cu_7537a20d21kernelPointwiseApply2IZNS_6native9templates4cuda28bernoulli_tensor_cuda_kernelIbfEEvRKNS_10TensorBaseES9_NS_15PhiloxCudaStateEEUliRbSB_SB_SB_RKfSD_SD_SD_E_bSC_jLin1ELin1ELi4ELi512ELi2EEEvNS0_6detail10TensorInfoIT0_T2_EENSG_IT1_SI_EESI_T_,"",@"SHT_CUDA_INFO"
	.sectionflags	@""
	.align	4


	//----- nvinfo : EIATTR_CUDA_API_VERSION
	.align		4
        /*0000*/ 	.byte	0x04, 0x37
        /*0002*/ 	.short	(.L_1974 - .L_1973)
.L_1973:
        /*0004*/ 	.word	0x00000082


	//----- nvinfo : EIATTR_KPARAM_INFO
	.align		4
.L_1974:
        /*0008*/ 	.byte	0x04, 0x17
        /*000a*/ 	.short	(.L_1976 - .L_1975)
.L_1975:
        /*000c*/ 	.word	0x00000000
        /*0010*/ 	.short	0x0003
        /*0012*/ 	.short	0x01b8
        /*0014*/ 	.byte	0x00, 0xf0, 0x61, 0x00


	//----- nvinfo : EIATTR_KPARAM_INFO
	.align		4
.L_1976:
        /*0018*/ 	.byte	0x04, 0x17
        /*001a*/ 	.short	(.L_1978 - .L_1977)
.L_1977:
        /*001c*/ 	.word	0x00000000
        /*0020*/ 	.short	0x0002
        /*0022*/ 	.short	0x01b0
        /*0024*/ 	.byte	0x00, 0xf0, 0x11, 0x00


	//----- nvinfo : EIATTR_KPARAM_INFO
	.align		4
.L_1978:
        /*0028*/ 	.byte	0x04, 0x17
        /*002a*/ 	.short	(.L_1980 - .L_1979)
.L_1979:
        /*002c*/ 	.word	0x00000000
        /*0030*/ 	.short	0x0001
        /*0032*/ 	.short	0x00d8
        /*0034*/ 	.byte	0x00, 0xf0, 0x61, 0x03


	//----- nvinfo : EIATTR_KPARAM_INFO
	.align		4
.L_1980:
        /*0038*/ 	.byte	0x04, 0x17
        /*003a*/ 	.short	(.L_1982 - .L_1981)
.L_1981:
        /*003c*/ 	.word	0x00000000
        /*0040*/ 	.short	0x0000
        /*0042*/ 	.short	0x0000
        /*0044*/ 	.byte	0x00, 0xf0, 0x61, 0x03


	//----- nvinfo : EIATTR_SPARSE_MMA_MASK
	.align		4
.L_1982:
        /*0048*/ 	.byte	0x03, 0x50
        /*004a*/ 	.short	0x0000


	//----- nvinfo : EIATTR_MAXREG_COUNT
	.align		4
        /*004c*/ 	.byte	0x03, 0x1b
        /*004e*/ 	.short	0x0040


	//----- nvinfo : EIATTR_EXTERNS
	.align		4
        /*0050*/ 	.byte	0x04, 0x0f
        /*0052*/ 	.short	(.L_1984 - .L_1983)


	//   ....[0]....
	.align		4
.L_1983:
        /*0054*/ 	.word	index@(__assertfail)


	//----- nvinfo : EIATTR_MERCURY_ISA_VERSION
	.align		4
.L_1984:
        /*0058*/ 	.byte	0x03, 0x5f
        /*005a*/ 	.short	0x0101


	//----- nvinfo : EIATTR_SYSCALL_OFFSETS
	.align		4
        /*005c*/ 	.byte	0x04, 0x46
        /*005e*/ 	.short	(.L_1986 - .L_1985)


	//   ....[0]....
.L_1985:
        /*0060*/ 	.word	0x00007410


	//   ....[1]....
        /*0064*/ 	.word	0x000075c0


	//   ....[2]....
        /*0068*/ 	.word	0x00007760


	//   ....[3]....
        /*006c*/ 	.word	0x00007910


	//----- nvinfo : EIATTR_EXIT_INSTR_OFFSETS
	.align		4
.L_1986:
        /*0070*/ 	.byte	0x04, 0x1c
        /*0072*/ 	.short	(.L_1988 - .L_1987)


	//   ....[0]....
.L_1987:
        /*0074*/ 	.word	0x00000080


	//   ....[1]....
        /*0078*/ 	.word	0x00007a10


	//----- nvinfo : EIATTR_INDIRECT_BRANCH_TARGETS
	.align		4
.L_1988:
        /*007c*/ 	.byte	0x04, 0x34
        /*007e*/ 	.short	(.L_1990 - .L_1989)


	//   ....[0]....
.L_1989:
        /*0080*/ 	.word	.L_x_7014@srel
        /*0084*/ 	.short	0x0
        /*0086*/ 	.short	0x0
        /*0088*/ 	.word	0x3
        /*008c*/ 	.word	.L_x_7015@srel
        /*0090*/ 	.word	.L_x_7016@srel
        /*0094*/ 	.word	.L_x_7017@srel


	//----- nvinfo : EIATTR_MAX_THREADS
	.align		4
.L_1990:
        /*0098*/ 	.byte	0x04, 0x05
        /*009a*/ 	.short	(.L_1992 - .L_1991)
.L_1991:
        /*009c*/ 	.word	0x00000200
        /*00a0*/ 	.word	0x00000001
        /*00a4*/ 	.word	0x00000001


	//----- nvinfo : EIATTR_CRS_STACK_SIZE
	.align		4
.L_1992:
        /*00a8*/ 	.byte	0x04, 0x1e
        /*00aa*/ 	.short	(.L_1994 - .L_1993)
.L_1993:
        /*00ac*/ 	.word	0x00000000


	//----- nvinfo : EIATTR_CBANK_PARAM_SIZE
	.align		4
.L_1994:
        /*00b0*/ 	.byte	0x03, 0x19
        /*00b2*/ 	.short	0x01d0


	//----- nvinfo : EIATTR_PARAM_CBANK
	.align		4
        /*00b4*/ 	.byte	0x04, 0x0a
        /*00b6*/ 	.short	(.L_1996 - .L_1995)
	.align		4
.L_1995:
        /*00b8*/ 	.word	index@(.nv.constant0._ZN2at4cuda57_GLOBAL__N__cd6b329d_24_DistributionBernoulli_cu_7537a20d21kernelPointwiseApply2IZNS_6native9templates4cuda28bernoulli_tensor_cuda_kernelIbfEEvRKNS_10TensorBaseES9_NS_15PhiloxCudaStateEEUliRbSB_SB_SB_RKfSD_SD_SD_E_bSC_jLin1ELin1ELi4ELi512ELi2EEEvNS0_6detail10TensorInfoIT0_T2_EENSG_IT1_SI_EESI_T_)
        /*00bc*/ 	.short	0x0210
        /*00be*/ 	.short	0x01d0


	//----- nvinfo : EIATTR_SW_WAR
	.align		4
.L_1996:
        /*00c0*/ 	.byte	0x04, 0x36
        /*00c2*/ 	.short	(.L_1998 - .L_1997)
.L_1997:
        /*00c4*/ 	.word	0x00000008
.L_1998:


//--------------------- .nv.info._ZN2at4cuda57_GLOBAL__N__cd6b329d_24_DistributionBernoulli_cu_7537a20d21kernelPointwiseApply2IZNS_6native9templates4cuda28bernoulli_tensor_cuda_kernelIbfEEvRKNS_10TensorBaseES9_NS_15PhiloxCudaStateEEUliRbSB_SB_SB_RKfSD_SD_SD_E_bSC_jLin1ELi2ELi4ELi512ELi2EEEvNS0_6detail10TensorInfoIT0_T2_EENSG_IT1_SI_EESI_T_ --------------------------
	.section	.nv.info._ZN2at4cuda57_GLOBAL__N__cd6b329d_24_DistributionBernoulli_cu_7537a20d21kernelPointwiseApply2IZNS_6native9templates4cuda28bernoulli_tensor_cuda_kernelIbfEEvRKNS_10TensorBaseES9_NS_15PhiloxCudaStateEEUliRbSB_SB_SB_RKfSD_SD_SD_E_bSC_jLin1ELi2ELi4ELi512ELi2EEEvNS0_6detail10TensorInfoIT0_T2_EENSG_IT1_SI_EESI_T_,"",@"SHT_CUDA_INFO"
	.sectionflags	@""
	.align	4


	//----- nvinfo : EIATTR_CUDA_API_VERSION
	.align		4
        /*0000*/ 	.byte	0x04, 0x37
        /*0002*/ 	.short	(.L_2000 - .L_1999)
.L_1999:
        /*0004*/ 	.word	0x00000082


	//----- nvinfo : EIATTR_KPARAM_INFO
	.align		4
.L_2000:
        /*0008*/ 	.byte	0x04, 0x17
        /*000a*/ 	.short	(.L_2002 - .L_2001)
.L_2001:
        /*000c*/ 	.word	0x00000000
        /*0010*/ 	.short	0x0003
        /*0012*/ 	.short	0x01b8
        /*0014*/ 	.byte	0x00, 0xf0, 0x61, 0x00


	//----- nvinfo : EIATTR_KPARAM_INFO
	.align		4
.L_2002:
        /*0018*/ 	.byte	0x04, 0x17
        /*001a*/ 	.short	(.L_2004 - .L_2003)
.L_2003:
        /*001c*/ 	.word	0x00000000
        /*0020*/ 	.short	0x0002
        /*0022*/ 	.short	0x01b0
        /*0024*/ 	.byte	0x00, 0xf0, 0x11, 0x00


	//----- nvinfo : EIATTR_KPARAM_INFO
	.align		4
.L_2004:
        /*0028*/ 	.byte	0x04, 0x17
        /*002a*/ 	.short	(.L_2006 - .L_2005)
.L_2005:
        /*002c*/ 	.word	0x00000000
        /*0030*/ 	.short	0x0001
        /*0032*/ 	.short	0x00d8
        /*0034*/ 	.byte	0x00, 0xf0, 0x61, 0x03


	//----- nvinfo : EIATTR_KPARAM_INFO
	.align		4
.L_2006:
        /*0038*/ 	.byte	0x04, 0x17
        /*003a*/ 	.short	(.L_2008 - .L_2007)
.L_2007:
        /*003c*/ 	.word	0x00000000
        /*0040*/ 	.short	0x0000
        /*0042*/ 	.short	0x0000
        /*0044*/ 	.byte	0x00, 0xf0, 0x61, 0x03


	//----- nvinfo : EIATTR_SPARSE_MMA_MASK
	.align		4
.L_2008:
        /*0048*/ 	.byte	0x03, 0x50
        /*004a*/ 	.short	0x0000


	//----- nvinfo : EIATTR_MAXREG_COUNT
	.align		4
        /*004c*/ 	.byte	0x03, 0x1b
        /*004e*/ 	.short	0x0040


	//----- nvinfo : EIATTR_EXTERNS
	.align		4
        /*0050*/ 	.byte	0x04, 0x0f
        /*0052*/ 	.short	(.L_2010 - .L_2009)


	//   ....[0]....
	.align		4
.L_2009:
        /*0054*/ 	.word	index@(__assertfail)


	//----- nvinfo : EIATTR_MERCURY_ISA_VERSION
	.align		4
.L_2010:
        /*0058*/ 	.byte	0x03, 0x5f
        /*005a*/ 	.short	0x0101


	//----- nvinfo : EIATTR_SYSCALL_OFFSETS
	.align		4
        /*005c*/ 	.byte	0x04, 0x46
        /*005e*/ 	.short	(.L_2012 - .L_2011)


	//   ....[0]....
.L_2011:
        /*0060*/ 	.word	0x000047d0


	//   ....[1]....
        /*0064*/ 	.word	0x00004980


	//   ....[2]....
        /*0068*/ 	.word	0x00004b20


	//   ....[3]....
        /*006c*/ 	.word	0x00004cd0


	//----- nvinfo : EIATTR_EXIT_INSTR_OFFSETS
	.align		4
.L_2012:
        /*0070*/ 	.byte	0x04, 0x1c
        /*0072*/ 	.short	(.L_2014 - .L_2013)


	//   ....[0]....
.L_2013:
        /*0074*/ 	.word	0x00000080


	//   ....[1]....
        /*0078*/ 	.word	0x00004dd0


	//----- nvinfo : EIATTR_INDIRECT_BRANCH_TARGETS
	.align		4
.L_2014:
        /*007c*/ 	.byte	0x04, 0x34
        /*007e*/ 	.short	(.L_2016 - .L_2015)


	//   ....[0]....
.L_2015:
        /*0080*/ 	.word	.L_x_7018@srel
        /*0084*/ 	.short	0x0
        /*0086*/ 	.short	0x0
        /*0088*/ 	.word	0x3
        /*008c*/ 	.word	.L_x_7019@srel
        /*0090*/ 	.word	.L_x_7020@srel
        /*0094*/ 	.word	.L_x_7021@srel


	//----- nvinfo : EIATTR_MAX_THREADS
	.align		4
.L_2016:
        /*0098*/ 	.byte	0x04, 0x05
        /*009a*/ 	.short	(.L_2018 - .L_2017)
.L_2017:
        /*009c*/ 	.word	0x00000200
        /*00a0*/ 	.word	0x00000001
        /*00a4*/ 	.word	0x00000001


	//----- nvinfo : EIATTR_CRS_STACK_SIZE
	.align		4
.L_2018:
        /*00a8*/ 	.byte	0x04, 0x1e
        /*00aa*/ 	.short	(.L_2020 - .L_2019)
.L_2019:
        /*00ac*/ 	.word	0x00000000


	//----- nvinfo : EIATTR_CBANK_PARAM_SIZE
	.align		4
.L_2020:
        /*00b0*/ 	.byte	0x03, 0x19
        /*00b2*/ 	.short	0x01d0


	//----- nvinfo : EIATTR_PARAM_CBANK
	.align		4
        /*00b4*/ 	.byte	0x04, 0x0a
        /*00b6*/ 	.short	(.L_2022 - .L_2021)
	.align		4
.L_2021:
        /*00b8*/ 	.word	index@(.nv.constant0._ZN2at4cuda57_GLOBAL__N__cd6b329d_24_DistributionBernoulli_cu_7537a20d21kernelPointwiseApply2IZNS_6native9templates4cuda28bernoulli_tensor_cuda_kernelIbfEEvRKNS_10TensorBaseES9_NS_15PhiloxCudaStateEEUliRbSB_SB_SB_RKfSD_SD_SD_E_bSC_jLin1ELi2ELi4ELi512ELi2EEEvNS0_6detail10TensorInfoIT0_T2_EENSG_IT1_SI_EESI_T_)
        /*00bc*/ 	.short	0x0210
        /*00be*/ 	.short	0x01d0


	//----- nvinfo : EIATTR_SW_WAR
	.align		4
.L_2022:
        /*00c0*/ 	.byte	0x04, 0x36
        /*00c2*/ 	.short	(.L_2024 - .L_2023)
.L_2023:
        /*00c4*/ 	.word	0x00000008
.L_2024:


//--------------------- .nv.info._ZN2at4cuda57_GLOBAL__N__cd6b329d_24_DistributionBernoulli_cu_7537a20d21kernelPointwiseApply2IZNS_6native9templates4cuda28bernoulli_tensor_cuda_kernelIbfEEvRKNS_10TensorBaseES9_NS_15PhiloxCudaStateEEUliRbSB_SB_SB_RKfSD_SD_SD_E_bSC_jLin1ELi1ELi4ELi512ELi2EEEvNS0_6detail10TensorInfoIT0_T2_EENSG_IT1_SI_EESI_T_ --------------------------
	.section	.nv.info._ZN2at4cuda57_GLOBAL__N__cd6b329d_24_DistributionBernoulli_cu_7537a20d21kernelPointwiseApply2IZNS_6native9templates4cuda28bernoulli_tensor_cuda_kernelIbfEEvRKNS_10TensorBaseES9_NS_15PhiloxCudaStateEEUliRbSB_SB_SB_RKfSD_SD_SD_E_bSC_jLin1ELi1ELi4ELi512ELi2EEEvNS0_6detail10TensorInfoIT0_T2_EENSG_IT1_SI_EESI_T_,"",@"SHT_CUDA_INFO"
	.sectionflags	@""
	.align	4


	//----- nvinfo : EIATTR_CUDA_API_VERSION
	.align		4
        /*0000*/ 	.byte	0x04, 0x37
        /*0002*/ 	.short	(.L_2026 - .L_2025)
.L_2025:
        /*0004*/ 	.word	0x00000082


	//----- nvinfo : EIATTR_KPARAM_INFO
	.align		4
.L_2026:
        /*0008*/ 	.byte	0x04, 0x17
        /*000a*/ 	.short	(.L_2028 - .L_2027)
.L_2027:
        /*000c*/ 	.word	0x00000000
        /*0010*/ 	.short	0x0003
        /*0012*/ 	.short	0x01b8
        /*0014*/ 	.byte	0x00, 0xf0, 0x61, 0x00


	//----- nvinfo : EIATTR_KPARAM_INFO
	.align		4
.L_2028:
        /*0018*/ 	.byte	0x04, 0x17
        /*001a*/ 	.short	(.L_2030 - .L_2029)
.L_2029:
        /*001c*/ 	.word	0x00000000
        /*0020*/ 	.short	0x0002
        /*0022*/ 	.short	0x01b0
        /*0024*/ 	.byte	0x00, 0xf0, 0x11, 0x00


	//----- nvinfo : EIATTR_KPARAM_INFO
	.align		4
.L_2030:
        /*0028*/ 	.byte	0x04, 0x17
        /*002a*/ 	.short	(.L_2032 - .L_2031)
.L_2031:
        /*002c*/ 	.word	0x00000000
        /*0030*/ 	.short	0x0001
        /*0032*/ 	.short	0x00d8
        /*0034*/ 	.byte	0x00, 0xf0, 0x61, 0x03


	//----- nvinfo : EIATTR_KPARAM_INFO
	.align		4
.L_2032:
        /*0038*/ 	.byte	0x04, 0x17
        /*003a*/ 	.short	(.L_2034 - .L_2033)
.L_2033:
        /*003c*/ 	.word	0x00000000
        /*0040*/ 	.short	0x0000
        /*0042*/ 	.short	0x0000
        /*0044*/ 	.byte	0x00, 0xf0, 0x61, 0x03


	//----- nvinfo : EIATTR_SPARSE_MMA_MASK
	.align		4
.L_2034:
        /*0048*/ 	.byte	0x03, 0x50
        /*004a*/ 	.short	0x0000


	//----- nvinfo : EIATTR_MAXREG_COUNT
	.align		4
        /*004c*/ 	.byte	0x03, 0x1b
        /*004e*/ 	.short	0x0040


	//----- nvinfo : EIATTR_EXTERNS
	.align		4
        /*0050*/ 	.byte	0x04, 0x0f
        /*0052*/ 	.short	(.L_2036 - .L_2035)


	//   ....[0]....
	.align		4
.L_2035:
        /*0054*/ 	.word	index@(__assertfail)


	//----- nvinfo : EIATTR_MERCURY_ISA_VERSION
	.align		4
.L_2036:
        /*0058*/ 	.byte	0x03, 0x5f
        /*005a*/ 	.short	0x0101


	//----- nvinfo : EIATTR_SYSCALL_OFFSETS
	.align		4
        /*005c*/ 	.byte	0x04, 0x46
        /*005e*/ 	.short	(.L_2038 - .L_2037)


	//   ....[0]....
.L_2037:
        /*0060*/ 	.word	0x000040f0


	//   ....[1]....
        /*0064*/ 	.word	0x00004310


	//   ....[2]....
        /*0068*/ 	.word	0x00004520


	//   ....[3]....
        /*006c*/ 	.word	0x00004750


	//----- nvinfo : EIATTR_EXIT_INSTR_OFFSETS
	.align		4
.L_2038:
        /*0070*/ 	.byte	0x04, 0x1c
        /*0072*/ 	.short	(.L_2040 - .L_2039)


	//   ....[0]....
.L_2039:
        /*0074*/ 	.word	0x00000080


	//   ....[1]....
        /*0078*/ 	.word	0x00004850


	//----- nvinfo : EIATTR_INDIRECT_BRANCH_TARGETS
	.align		4
.L_2040:
        /*007c*/ 	.byte	0x04, 0x34
        /*007e*/ 	.short	(.L_2042 - .L_2041)


	//   ....[0]....
.L_2041:
        /*0080*/ 	.word	.L_x_7022@srel
        /*0084*/ 	.short	0x0
        /*0086*/ 	.short	0x0
        /*0088*/ 	.word	0x3
        /*008c*/ 	.word	.L_x_7023@srel
        /*0090*/ 	.word	.L_x_7024@srel
        /*0094*/ 	.word	.L_x_7025@srel


	//----- nvinfo : EIATTR_MAX_THREADS
	.align		4
.L_2042:
        /*0098*/ 	.byte	0x04, 0x05
        /*009a*/ 	.short	(.L_2044 - .L_2043)
.L_2043:
        /*009c*/ 	.word	0x00000200
        /*00a0*/ 	.word	0x00000001
        /*00a4*/ 	.word	0x00000001


	//----- nvinfo : EIATTR_CRS_STACK_SIZE
	.align		4
.L_2044:
        /*00a8*/ 	.byte	0x04, 0x1e
        /*00aa*/ 	.short	(.L_2046 - .L_2045)
.L_2045:
        /*00ac*/ 	.word	0x00000000


	//----- nvinfo : EIATTR_CBANK_PARAM_SIZE
	.align		4
.L_2046:
        /*00b0*/ 	.byte	0x03, 0x19
        /*00b2*/ 	.short	0x01d0


	//----- nvinfo : EIATTR_PARAM_CBANK
	.align		4
        /*00b4*/ 	.byte	0x04, 0x0a
        /*00b6*/ 	.short	(.L_2048 - .L_2047)
	.align		4
.L_2047:
        /*00b8*/ 	.word	index@(.nv.constant0._ZN2at4cuda57_GLOBAL__N__cd6b329d_24_DistributionBernoulli_cu_7537a20d21kernelPointwiseApply2IZNS_6native9templates4cuda28bernoulli_tensor_cuda_kernelIbfEEvRKNS_10TensorBaseES9_NS_15PhiloxCudaStateEEUliRbSB_SB_SB_RKfSD_SD_SD_E_bSC_jLin1ELi1ELi4ELi512ELi2EEEvNS0_6detail10TensorInfoIT0_T2_EENSG_IT1_SI_EESI_T_)
        /*00bc*/ 	.short	0x0210
        /*00be*/ 	.short	0x01d0


	//----- nvinfo : EIATTR_SW_WAR
	.align		4
.L_2048:
        /*00c0*/ 	.byte	0x04, 0x36
        /*00c2*/ 	.short	(.L_2050 - .L_2049)
.L_2049:
        /*00c4*/ 	.word	0x00000008
.L_2050:


//--------------------- .nv.info._ZN2at4cuda57_GLOBAL__N__cd6b329d_24_DistributionBernoulli_cu_7537a20d21kernelPointwiseApply2IZNS_6native9templates4cuda28bernoulli_tensor_cuda_kernelIbfEEvRKNS_10TensorBaseES9_NS_15PhiloxCudaStateEEUliRbSB_SB_SB_RKfSD_SD_SD_E_bSC_jLi2ELin1ELi4ELi512ELi2EEEvNS0_6detail10TensorInfoIT0_T2_EENSG_IT1_SI_EESI_T_ --------------------------
	.section	.nv.info._ZN2at4cuda57_GLOBAL__N__cd6b329d_24_DistributionBernoulli_cu_7537a20d21kernelPointwiseApply2IZNS_6native9templates4cuda28bernoulli_tensor_cuda_kernelIbfEEvRKNS_10TensorBaseES9_NS_15PhiloxCudaStateEEUliRbSB_SB_SB_RKfSD_SD_SD_E_bSC_jLi2ELin1ELi4ELi512ELi2EEEvNS0_6detail10TensorInfoIT0_T2_EENSG_IT1_SI_EESI_T_,"",@"SHT_CUDA_INFO"
	.sectionflags	@""
	.align	4


	//----- nvinfo : EIATTR_CUDA_API_VERSION
	.align		4
        /*0000*/ 	.byte	0x04, 0x37
        /*0002*/ 	.short	(.L_2052 - .L_2051)
.L_2051:
        /*0004*/ 	.word	0x00000082


	//----- nvinfo : EIATTR_KPARAM_INFO
	.align		4
.L_2052:
        /*0008*/ 	.byte	0x04, 0x17
        /*000a*/ 	.short	(.L_2054 - .L_2053)
.L_2053:
        /*000c*/ 	.word	0x00000000
        /*0010*/ 	.short	0x0003
        /*0012*/ 	.short	0x01b8
        /*0014*/ 	.byte	0x00, 0xf0, 0x61, 0x00


	//----- nvinfo : EIATTR_KPARAM_INFO
	.align		4
.L_2054:
        /*0018*/ 	.byte	0x04, 0x17
        /*001a*/ 	.short	(.L_2056 - .L_2055)
.L_2055:
        /*001c*/ 	.word	0x00000000
        /*0020*/ 	.short	0x0002
        /*0022*/ 	.short	0x01b0
        /*0024*/ 	.byte	0x00, 0xf0, 0x11, 0x00


	//----- nvinfo : EIATTR_KPARAM_INFO
	.align		4
.L_2056:
        /*0028*/ 	.byte	0x04, 0x17
        /*002a*/ 	.short	(.L_2058 - .L_2057)
.L_2057:
        /*002c*/ 	.word	0x00000000
        /*0030*/ 	.short	0x0001
        /*0032*/ 	.short	0x00d8
        /*0034*/ 	.byte	0x00, 0xf0, 0x61, 0x03


	//----- nvinfo : EIATTR_KPARAM_INFO
	.align		4
.L_2058:
        /*0038*/ 	.byte	0x04, 0x17
        /*003a*/ 	.short	(.L_2060 - .L_2059)
.L_2059:
        /*003c*/ 	.word	0x00000000
        /*0040*/ 	.short	0x0000
        /*0042*/ 	.short	0x0000
        /*0044*/ 	.byte	0x00, 0xf0, 0x61, 0x03


	//----- nvinfo : EIATTR_SPARSE_MMA_MASK
	.align		4
.L_2060:
        /*0048*/ 	.byte	0x03, 0x50
        /*004a*/ 	.short	0x0000


	//----- nvinfo : EIATTR_MAXREG_COUNT
	.align		4
        /*004c*/ 	.byte	0x03, 0x1b
        /*004e*/ 	.short	0x0040


	//----- nvinfo : EIATTR_EXTERNS
	.align		4
        /*0050*/ 	.byte	0x04, 0x0f
        /*0052*/ 	.short	(.L_2062 - .L_2061)


	//   ....[0]....
	.align		4
.L_2061:
        /*0054*/ 	.word	index@(__assertfail)


	//----- nvinfo : EIATTR_MERCURY_ISA_VERSION
	.align		4
.L_2062:
        /*0058*/ 	.byte	0x03, 0x5f
        /*005a*/ 	.short	0x0101


	//----- nvinfo : EIATTR_SYSCALL_OFFSETS
	.align		4
        /*005c*/ 	.byte	0x04, 0x46
        /*005e*/ 	.short	(.L_2064 - .L_2063)


	//   ....[0]....
.L_2063:
        /*0060*/ 	.word	0x000047b0


	//   ....[1]....
        /*0064*/ 	.word	0x00004960


	//   ....[2]....
        /*0068*/ 	.word	0x00004b00


	//   ....[3]....
        /*006c*/ 	.word	0x00004cb0


	//----- nvinfo : EIATTR_EXIT_INSTR_OFFSETS
	.align		4
.L_2064:
        /*0070*/ 	.byte	0x04, 0x1c
        /*0072*/ 	.short	(.L_2066 - .L_2065)


	//   ....[0]....
.L_2065:
        /*0074*/ 	.word	0x00000080


	//   ....[1]....
        /*0078*/ 	.word	0x00004db0


	//----- nvinfo : EIATTR_INDIRECT_BRANCH_TARGETS
	.align		4
.L_2066:
        /*007c*/ 	.byte	0x04, 0x34
        /*007e*/ 	.short	(.L_2068 - .L_2067)


	//   ....[0]....
.L_2067:
        /*0080*/ 	.word	.L_x_7026@srel
        /*0084*/ 	.short	0x0
        /*0086*/ 	.short	0x0
        /*0088*/ 	.word	0x3
        /*008c*/ 	.word	.L_x_7027@srel
        /*0090*/ 	.word	.L_x_7028@srel
        /*0094*/ 	.word	.L_x_7029@srel


	//----- nvinfo : EIATTR_MAX_THREADS
	.align		4
.L_2068:
        /*0098*/ 	.byte	0x04, 0x05
        /*009a*/ 	.short	(.L_2070 - .L_2069)
.L_2069:
        /*009c*/ 	.word	0x00000200
        /*00a0*/ 	.word	0x00000001
        /*00a4*/ 	.word	0x00000001


	//----- nvinfo : EIATTR_CRS_STACK_SIZE
	.align		4
.L_2070:
        /*00a8*/ 	.byte	0x04, 0x1e
        /*00aa*/ 	.short	(.L_2072 - .L_2071)
.L_2071:
        /*00ac*/ 	.word	0x00000000


	//----- nvinfo : EIATTR_CBANK_PARAM_SIZE
	.align		4
.L_2072:
        /*00b0*/ 	.byte	0x03, 0x19
        /*00b2*/ 	.short	0x01d0


	//----- nvinfo : EIATTR_PARAM_CBANK
	.align		4
        /*00b4*/ 	.byte	0x04, 0x0a
        /*00b6*/ 	.short	(.L_2074 - .L_2073)
	.align		4
.L_2073:
        /*00b8*/ 	.word	index@(.nv.constant0._ZN2at4cuda57_GLOBAL__N__cd6b329d_24_DistributionBernoulli_cu_7537a20d21kernelPointwiseApply2IZNS_6native9templates4cuda28bernoulli_tensor_cuda_kernelIbfEEvRKNS_10TensorBaseES9_NS_15PhiloxCudaStateEEUliRbSB_SB_SB_RKfSD_SD_SD_E_bSC_jLi2ELin1ELi4ELi512ELi2EEEvNS0_6detail10TensorInfoIT0_T2_EENSG_IT1_SI_EESI_T_)
        /*00bc*/ 	.short	0x0210
        /*00be*/ 	.short	0x01d0


	//----- nvinfo : EIATTR_SW_WAR
	.align		4
.L_2074:
        /*00c0*/ 	.byte	0x04, 0x36
        /*00c2*/ 	.short	(.L_2076 - .L_2075)
.L_2075:
        /*00c4*/ 	.word	0x00000008
.L_2076:


//--------------------- .nv.info._ZN2at4cuda57_GLOBAL__N__cd6b329d_24_DistributionBernoulli_cu_7537a20d21kernelPointwiseApply2IZNS_6native9templates4cuda28bernoulli_tensor_cuda_kernelIbfEEvRKNS_10TensorBaseES9_NS_15PhiloxCudaStateEEUliRbSB_SB_SB_RKfSD_SD_SD_E_bSC_jLi2ELi2ELi4ELi512ELi2EEEvNS0_6detail10TensorInfoIT0_T2_EENSG_IT1_SI_EESI_T_ --------------------------
	.section	.nv.info._ZN2at4cuda57_GLOBAL__N__cd6b329d_24_DistributionBernoulli_cu_7537a20d21kernelPointwiseApply2IZNS_6native9templates4cuda28bernoulli_tensor_cuda_kernelIbfEEvRKNS_10TensorBaseES9_NS_15PhiloxCudaStateEEUliRbSB_SB_SB_RKfSD_SD_SD_E_bSC_jLi2ELi2ELi4ELi512ELi2EEEvNS0_6detail10TensorInfoIT0_T2_EENSG_IT1_SI_EESI_T_,"",@"SHT_CUDA_INFO"
	.sectionflags	@""
	.align	4


	//----- nvinfo : EIATTR_CUDA_API_VERSION
	.align		4
        /*0000*/ 	.byte	0x04, 0x37
        /*0002*/ 	.short	(.L_2078 - .L_2077)
.L_2077:
        /*0004*/ 	.word	0x00000082


	//----- nvinfo : EIATTR_KPARAM_INFO
	.align		4
.L_2078:
        /*0008*/ 	.byte	0x04, 0x17
        /*000a*/ 	.short	(.L_2080 - .L_2079)
.L_2079:
        /*000c*/ 	.word	0x00000000
        /*0010*/ 	.short	0x0003
        /*0012*/ 	.short	0x01b8
        /*0014*/ 	.byte	0x00, 0xf0, 0x61, 0x00


	//----- nvinfo : EIATTR_KPARAM_INFO
	.align		4
.L_2080:
        /*0018*/ 	.byte	0x04, 0x17
        /*001a*/ 	.short	(.L_2082 - .L_2081)
.L_2081:
        /*001c*/ 	.word	0x00000000
        /*0020*/ 	.short	0x0002
        /*0022*/ 	.short	0x01b0
        /*0024*/ 	.byte	0x00, 0xf0, 0x11, 0x00


	//----- nvinfo : EIATTR_KPARAM_INFO
	.align		4
.L_2082:
        /*0028*/ 	.byte	0x04, 0x17
        /*002a*/ 	.short	(.L_2084 - .L_2083)
.L_2083:
        /*002c*/ 	.word	0x00000000
        /*0030*/ 	.short	0x0001
        /*0032*/ 	.short	0x00d8
        /*0034*/ 	.byte	0x00, 0xf0, 0x61, 0x03


	//----- nvinfo : EIATTR_KPARAM_INFO
	.align		4
.L_2084:
        /*0038*/ 	.byte	0x04, 0x17
        /*003a*/ 	.short	(.L_2086 - .L_2085)
.L_2085:
        /*003c*/ 	.word	0x00000000
        /*0040*/ 	.short	0x0000
        /*0042*/ 	.short	0x0000
        /*0044*/ 	.byte	0x00, 0xf0, 0x61, 0x03


	//----- nvinfo : EIATTR_SPARSE_MMA_MASK
	.align		4
.L_2086:
        /*0048*/ 	.byte	0x03, 0x50
        /*004a*/ 	.short	0x0000


	//----- nvinfo : EIATTR_MAXREG_COUNT
	.align		4
        /*004c*/ 	.byte	0x03, 0x1b
        /*004e*/ 	.short	0x0040


	//----- nvinfo : EIATTR_EXTERNS
	.align		4
        /*0050*/ 	.byte	0x04, 0x0f
        /*0052*/ 	.short	(.L_2088 - .L_2087)


	//   ....[0]....
	.align		4
.L_2087:
        /*0054*/ 	.word	index@(__assertfail)


	//----- nvinfo : EIATTR_MERCURY_ISA_VERSION
	.align		4
.L_2088:
        /*0058*/ 	.byte	0x03, 0x5f
        /*005a*/ 	.short	0x0101


	//----- nvinfo : EIATTR_SYSCALL_OFFSETS
	.align		4
        /*005c*/ 	.byte	0x04, 0x46
        /*005e*/ 	.short	(.L_2090 - .L_2089)


	//   ....[0]....
.L_2089:
        /*0060*/ 	.word	0x00001a50


	//   ....[1]....
        /*0064*/ 	.word	0x00001c00


	//   ....[2]....
        /*0068*/ 	.word	0x00001da0


	//   ....[3]....
        /*006c*/ 	.word	0x00001f50


	//----- nvinfo : EIATTR_EXIT_INSTR_OFFSETS
	.align		4
.L_2090:
        /*0070*/ 	.byte	0x04, 0x1c
        /*0072*/ 	.short	(.L_2092 - .L_2091)


	//   ....[0]....
.L_2091:
        /*0074*/ 	.word	0x00000080


	//   ....[1]....
        /*0078*/ 	.word	0x00002050


	//----- nvinfo : EIATTR_INDIRECT_BRANCH_TARGETS
	.align		4
.L_2092:
        /*007c*/ 	.byte	0x04, 0x34
        /*007e*/ 	.short	(.L_2094 - .L_2093)


	//   ....[0]....
.L_2093:
        /*0080*/ 	.word	.L_x_7030@srel
        /*0084*/ 	.short	0x0
        /*0086*/ 	.short	0x0
        /*0088*/ 	.word	0x3
        /*008c*/ 	.word	.L_x_7031@srel
        /*0090*/ 	.word	.L_x_7032@srel
        /*0094*/ 	.word	.L_x_7033@srel


	//----- nvinfo : EIATTR_MAX_THREADS
	.align		4
.L_2094:
        /*0098*/ 	.byte	0x04, 0x05
        /*009a*/ 	.short	(.L_2096 - .L_2095)
.L_2095:
        /*009c*/ 	.word	0x00000200
        /*00a0*/ 	.word	0x00000001
        /*00a4*/ 	.word	0x00000001


	//----- nvinfo : EIATTR_CRS_STACK_SIZE
	.align		4
.L_2096:
        /*00a8*/ 	.byte	0x04, 0x1e
        /*00aa*/ 	.short	(.L_2098 - .L_2097)
.L_2097:
        /*00ac*/ 	.word	0x00000000


	//----- nvinfo : EIATTR_CBANK_PARAM_SIZE
	.align		4
.L_2098:
        /*00b0*/ 	.byte	0x03, 0x19
        /*00b2*/ 	.short	0x01d0


	//----- nvinfo : EIATTR_PARAM_CBANK
	.align		4
        /*00b4*/ 	.byte	0x04, 0x0a
        /*00b6*/ 	.short	(.L_2100 - .L_2099)
	.align		4
.L_2099:
        /*00b8*/ 	.word	index@(.nv.constant0._ZN2at4cuda57_GLOBAL__N__cd6b329d_24_DistributionBernoulli_cu_7537a20d21kernelPointwiseApply2IZNS_6native9templates4cuda28bernoulli_tensor_cuda_kernelIbfEEvRKNS_10TensorBaseES9_NS_15PhiloxCudaStateEEUliRbSB_SB_SB_RKfSD_SD_SD_E_bSC_jLi2ELi2ELi4ELi512ELi2EEEvNS0_6detail10TensorInfoIT0_T2_EENSG_IT1_SI_EESI_T_)
        /*00bc*/ 	.short	0x0210
        /*00be*/ 	.short	0x01d0


	//----- nvinfo : EIATTR_SW_WAR
	.align		4
.L_2100:
        /*00c0*/ 	.byte	0x04, 0x36
        /*00c2*/ 	.short	(.L_2102 - .L_2101)
.L_2101:
        /*00c4*/ 	.word	0x00000008
.L_2102:


//--------------------- .nv.info._ZN2at4cuda57_GLOBAL__N__cd6b329d_24_DistributionBernoulli_cu_7537a20d21kernelPointwiseApply2IZNS_6native9templates4cuda28bernoulli_tensor_cuda_kernelIbfEEvRKNS_10TensorBaseES9_NS_15PhiloxCudaStateEEUliRbSB_SB_SB_RKfSD_SD_SD_E_bSC_jLi2ELi1ELi4ELi512ELi2EEEvNS0_6detail10TensorInfoIT0_T2_EENSG_IT1_SI_EESI_T_ --------------------------
	.section	.nv.info._ZN2at4cuda57_GLOBAL__N__cd6b329d_24_DistributionBernoulli_cu_7537a20d21kernelPointwiseApply2IZNS_6native9templates4cuda28bernoulli_tensor_cuda_kernelIbfEEvRKNS_10TensorBaseES9_NS_15PhiloxCudaStateEEUliRbSB_SB_SB_RKfSD_SD_SD_E_bSC_jLi2ELi1ELi4ELi512ELi2EEEvNS0_6detail10TensorInfoIT0_T2_EENSG_IT1_SI_EESI_T_,"",@"SHT_CUDA_INFO"
	.sectionflags	@""
	.align	4


	//----- nvinfo : EIATTR_CUDA_API_VERSION
	.align		4
        /*0000*/ 	.byte	0x04, 0x37
        /*0002*/ 	.short	(.L_2104 - .L_2103)
.L_2103:
        /*0004*/ 	.word	0x00000082


	//----- nvinfo : EIATTR_KPARAM_INFO
	.align		4
.L_2104:
        /*0008*/ 	.byte	0x04, 0x17
        /*000a*/ 	.short	(.L_2106 - .L_2105)
.L_2105:
        /*000c*/ 	.word	0x00000000
        /*0010*/ 	.short	0x0003
        /*0012*/ 	.short	0x01b8
        /*0014*/ 	.byte	0x00, 0xf0, 0x61, 0x00


	//----- nvinfo : EIATTR_KPARAM_INFO
	.align		4
.L_2106:
        /*0018*/ 	.byte	0x04, 0x17
        /*001a*/ 	.short	(.L_2108 - .L_2107)
.L_2107:
        /*001c*/ 	.word	0x00000000
        /*0020*/ 	.short	0x0002
        /*0022*/ 	.short	0x01b0
        /*0024*/ 	.byte	0x00, 0xf0, 0x11, 0x00


	//----- nvinfo : EIATTR_KPARAM_INFO
	.align		4
.L_2108:
        /*0028*/ 	.byte	0x04, 0x17
        /*002a*/ 	.short	(.L_2110 - .L_2109)
.L_2109:
        /*002c*/ 	.word	0x00000000
        /*0030*/ 	.short	0x0001
        /*0032*/ 	.short	0x00d8
        /*0034*/ 	.byte	0x00, 0xf0, 0x61, 0x03


	//----- nvinfo : EIATTR_KPARAM_INFO
	.align		4
.L_2110:
        /*0038*/ 	.byte	0x04, 0x17
        /*003a*/ 	.short	(.L_2112 - .L_2111)
.L_2111:
        /*003c*/ 	.word	0x00000000
        /*0040*/ 	.short	0x0000
        /*0042*/ 	.short	0x0000
        /*0044*/ 	.byte	0x00, 0xf0, 0x61, 0x03


	//----- nvinfo : EIATTR_SPARSE_MMA_MASK
	.align		4
.L_2112:
        /*0048*/ 	.byte	0x03, 0x50
        /*004a*/ 	.short	0x0000


	//----- nvinfo : EIATTR_MAXREG_COUNT
	.align		4
        /*004c*/ 	.byte	0x03, 0x1b
        /*004e*/ 	.short	0x0040


	//----- nvinfo : EIATTR_EXTERNS
	.align		4
        /*0050*/ 	.byte	0x04, 0x0f
        /*0052*/ 	.short	(.L_2114 - .L_2113)


	//   ....[0]....
	.align		4
.L_2113:
        /*0054*/ 	.word	index@(__assertfail)


	//----- nvinfo : EIATTR_MERCURY_ISA_VERSION
	.align		4
.L_2114:
        /*0058*/ 	.byte	0x03, 0x5f
        /*005a*/ 	.short	0x0101


	//----- nvinfo : EIATTR_SYSCALL_OFFSETS
	.align		4
        /*005c*/ 	.byte	0x04, 0x46
        /*005e*/ 	.short	(.L_2116 - .L_2115)


	//   ....[0]....
.L_2115:
        /*0060*/ 	.word	0x00001470


	//   ....[1]....
        /*0064*/ 	.word	0x00001660


	//   ....[2]....
        /*0068*/ 	.word	0x00001840


	//   ....[3]....
        /*006c*/ 	.word	0x00001a30


	//----- nvinfo : EIATTR_EXIT_INSTR_OFFSETS
	.align		4
.L_2116:
        /*0070*/ 	.byte	0x04, 0x1c
        /*0072*/ 	.short	(.L_2118 - .L_2117)


	//   ....[0]....
.L_2117:
        /*0074*/ 	.word	0x00000080


	//   ....[1]....
        /*0078*/ 	.word	0x00001b10


	//----- nvinfo : EIATTR_INDIRECT_BRANCH_TARGETS
	.align		4
.L_2118:
        /*007c*/ 	.byte	0x04, 0x34
        /*007e*/ 	.short	(.L_2120 - .L_2119)


	//   ....[0]....
.L_2119:
        /*0080*/ 	.word	.L_x_7034@srel
        /*0084*/ 	.short	0x0
        /*0086*/ 	.short	0x0
        /*0088*/ 	.word	0x3
        /*008c*/ 	.word	.L_x_7035@srel
        /*0090*/ 	.word	.L_x_7036@srel
        /*0094*/ 	.word	.L_x_7037@srel


	//----- nvinfo : EIATTR_MAX_THREADS
	.align		4
.L_2120:
        /*0098*/ 	.byte	0x04, 0x05
        /*009a*/ 	.short	(.L_2122 - .L_2121)
.L_2121:
        /*009c*/ 	.word	0x00000200
        /*00a0*/ 	.word	0x00000001
        /*00a4*/ 	.word	0x00000001


	//----- nvinfo : EIATTR_CRS_STACK_SIZE
	.align		4
.L_2122:
        /*00a8*/ 	.byte	0x04, 0x1e
        /*00aa*/ 	.short	(.L_2124 - .L_2123)
.L_2123:
        /*00ac*/ 	.word	0x00000000


	//----- nvinfo : EIATTR_CBANK_PARAM_SIZE
	.align		4
.L_2124:
        /*00b0*/ 	.byte	0x03, 0x19
        /*00b2*/ 	.short	0x01d0


	//----- nvinfo : EIATTR_PARAM_CBANK
	.align		4
        /*00b4*/ 	.byte	0x04, 0x0a
        /*00b6*/ 	.short	(.L_2126 - .L_2125)
	.align		4
.L_2125:
        /*00b8*/ 	.word	index@(.nv.constant0._ZN2at4cuda57_GLOBAL__N__cd6b329d_24_DistributionBernoulli_cu_7537a20d21kernelPointwiseApply2IZNS_6native9templates4cuda28bernoulli_tensor_cuda_kernelIbfEEvRKNS_10TensorBaseES9_NS_15PhiloxCudaStateEEUliRbSB_SB_SB_RKfSD_SD_SD_E_bSC_jLi2ELi1ELi4ELi512ELi2EEEvNS0_6detail10TensorInfoIT0_T2_EENSG_IT1_SI_EESI_T_)
        /*00bc*/ 	.short	0x0210
        /*00be*/ 	.short	0x01d0


	//----- nvinfo : EIATTR_SW_WAR
	.align		4
.L_2126:
        /*00c0*/ 	.byte	0x04, 0x36
        /*00c2*/ 	.short	(.L_2128 - .L_2127)
.L_2127:
        /*00c4*/ 	.word	0x00000008
.L_2128:


//--------------------- .nv.info._ZN2at4cuda57_GLOBAL__N__cd6b329d_24_DistributionBernoulli_cu_7537a20d21kernelPointwiseApply2IZNS_6native9templates4cuda28bernoulli_tensor_cuda_kernelIbfEEvRKNS_10TensorBaseES9_NS_15PhiloxCudaStateEEUliRbSB_SB_SB_RKfSD_SD_SD_E_bSC_jLi1ELin1ELi4ELi512ELi2EEEvNS0_6detail10TensorInfoIT0_T2_EENSG_IT1_SI_EESI_T_ --------------------------
	.section	.nv.info._ZN2at4cuda57_GLOBAL__N__cd6b329d_24_DistributionBernoulli_cu_7537a20d21kernelPointwiseApply2IZNS_6native9templates4cuda28bernoulli_tensor_cuda_kernelIbfEEvRKNS_10TensorBaseES9_NS_15PhiloxCudaStateEEUliRbSB_SB_SB_RKfSD_SD_SD_E_bSC_jLi1ELin1ELi4ELi512ELi2EEEvNS0_6detail10TensorInfoIT0_T2_EENSG_IT1_SI_EESI_T_,"",@"SHT_CUDA_INFO"
	.sectionflags	@""
	.align	4


	//----- nvinfo : EIATTR_CUDA_API_VERSION
	.align		4
        /*0000*/ 	.byte	0x04, 0x37
        /*0002*/ 	.short	(.L_2130 - .L_2129)
.L_2129:
        /*0004*/ 	.word	0x00000082


	//----- nvinfo : EIATTR_KPARAM_INFO
	.align		4
.L_2130:
        /*0008*/ 	.byte	0x04, 0x17
        /*000a*/ 	.short	(.L_2132 - .L_2131)
.L_2131:
        /*000c*/ 	.word	0x00000000
        /*0010*/ 	.short	0x0003
        /*0012*/ 	.short	0x01b8
        /*0014*/ 	.byte	0x00, 0xf0, 0x61, 0x00


	//----- nvinfo : EIATTR_KPARAM_INFO
	.align		4
.L_2132:
        /*0018*/ 	.byte	0x04, 0x17
        /*001a*/ 	.short	(.L_2134 - .L_2133)
.L_2133:
        /*001c*/ 	.word	0x00000000
        /*0020*/ 	.short	0x0002
        /*0022*/ 	.short	0x01b0
        /*0024*/ 	.byte	0x00, 0xf0, 0x11, 0x00


	//----- nvinfo : EIATTR_KPARAM_INFO
	.align		4
.L_2134:
        /*0028*/ 	.byte	0x04, 0x17
        /*002a*/ 	.short	(.L_2136 - .L_2135)
.L_2135:
        /*002c*/ 	.word	0x00000000
        /*0030*/ 	.short	0x0001
        /*0032*/ 	.short	0x00d8
        /*0034*/ 	.byte	0x00, 0xf0, 0x61, 0x03


	//----- nvinfo : EIATTR_KPARAM_INFO
	.align		4
.L_2136:
        /*0038*/ 	.byte	0x04, 0x17
        /*003a*/ 	.short	(.L_2138 - .L_2137)
.L_2137:
        /*003c*/ 	.word	0x00000000
        /*0040*/ 	.short	0x0000
        /*0042*/ 	.short	0x0000
        /*0044*/ 	.byte	0x00, 0xf0, 0x61, 0x03


	//----- nvinfo : EIATTR_SPARSE_MMA_MASK
	.align		4
.L_2138:
        /*0048*/ 	.byte	0x03, 0x50
        /*004a*/ 	.short	0x0000


	//----- nvinfo : EIATTR_MAXREG_COUNT
	.align		4
        /*004c*/ 	.byte	0x03, 0x1b
        /*004e*/ 	.short	0x0040


	//----- nvinfo : EIATTR_EXTERNS
	.align		4
        /*0050*/ 	.byte	0x04, 0x0f
        /*0052*/ 	.short	(.L_2140 - .L_2139)


	//   ....[0]....
	.align		4
.L_2139:
        /*0054*/ 	.word	index@(__assertfail)


	//----- nvinfo : EIATTR_MERCURY_ISA_VERSION
	.align		4
.L_2140:
        /*0058*/ 	.byte	0x03, 0x5f
        /*005a*/ 	.short	0x0101


	//----- nvinfo : EIATTR_SYSCALL_OFFSETS
	.align		4
        /*005c*/ 	.byte	0x04, 0x46
        /*005e*/ 	.short	(.L_2142 - .L_2141)


	//   ....[0]....
.L_2141:
        /*0060*/ 	.word	0x000040d0


	//   ....[1]....
        /*0064*/ 	.word	0x000042e0


	//   ....[2]....
        /*0068*/ 	.word	0x00004500


	//   ....[3]....
        /*006c*/ 	.word	0x00004730


	//----- nvinfo : EIATTR_EXIT_INSTR_OFFSETS
	.align		4
.L_2142:
        /*0070*/ 	.byte	0x04, 0x1c
        /*0072*/ 	.short	(.L_2144 - .L_2143)


	//   ....[0]....
.L_2143:
        /*0074*/ 	.word	0x00000080


	//   ....[1]....
        /*0078*/ 	.word	0x000048c0


	//----- nvinfo : EIATTR_INDIRECT_BRANCH_TARGETS
	.align		4
.L_2144:
        /*007c*/ 	.byte	0x04, 0x34
        /*007e*/ 	.short	(.L_2146 - .L_2145)


	//   ....[0]....
.L_2145:
        /*0080*/ 	.word	.L_x_7038@srel
        /*0084*/ 	.short	0x0
        /*0086*/ 	.short	0x0
        /*0088*/ 	.word	0x3
        /*008c*/ 	.word	.L_x_7039@srel
        /*0090*/ 	.word	.L_x_7040@srel
        /*0094*/ 	.word	.L_x_7041@srel


	//----- nvinfo : EIATTR_MAX_THREADS
	.align		4
.L_2146:
        /*0098*/ 	.byte	0x04, 0x05
        /*009a*/ 	.short	(.L_2148 - .L_2147)
.L_2147:
        /*009c*/ 	.word	0x00000200
        /*00a0*/ 	.word	0x00000001
        /*00a4*/ 	.word	0x00000001


	//----- nvinfo : EIATTR_CRS_STACK_SIZE
	.align		4
.L_2148:
        /*00a8*/ 	.byte	0x04, 0x1e
        /*00aa*/ 	.short	(.L_2150 - .L_2149)
.L_2149:
        /*00ac*/ 	.word	0x00000000


	//----- nvinfo : EIATTR_CBANK_PARAM_SIZE
	.align		4
.L_2150:
        /*00b0*/ 	.byte	0x03, 0x19
        /*00b2*/ 	.short	0x01d0


	//----- nvinfo : EIATTR_PARAM_CBANK
	.align		4
        /*00b4*/ 	.byte	0x04, 0x0a
        /*00b6*/ 	.short	(.L_2152 - .L_2151)
	.align		4
.L_2151:
        /*00b8*/ 	.word	index@(.nv.constant0._ZN2at4cuda57_GLOBAL__N__cd6b329d_24_DistributionBernoulli_cu_7537a20d21kernelPointwiseApply2IZNS_6native9templates4cuda28bernoulli_tensor_cuda_kernelIbfEEvRKNS_10TensorBaseES9_NS_15PhiloxCudaStateEEUliRbSB_SB_SB_RKfSD_SD_SD_E_bSC_jLi1ELin1ELi4ELi512ELi2EEEvNS0_6detail10TensorInfoIT0_T2_EENSG_IT1_SI_EESI_T_)
        /*00bc*/ 	.short	0x0210
        /*00be*/ 	.short	0x01d0


	//----- nvinfo : EIATTR_SW_WAR
	.align		4
.L_2152:
        /*00c0*/ 	.byte	0x04, 0x36
        /*00c2*/ 	.short	(.L_2154 - .L_2153)
.L_2153:
        /*00c4*/ 	.word	0x00000008
.L_2154:


//--------------------- .nv.info._ZN2at4cuda57_GLOBAL__N__cd6b329d_24_DistributionBernoulli_cu_7537a20d21kernelPointwiseApply2IZNS_6native9templates4cuda28bernoulli_tensor_cuda_kernelIbfEEvRKNS_10TensorBaseES9_NS_15PhiloxCudaStateEEUliRbSB_SB_SB_RKfSD_SD_SD_E_bSC_jLi1ELi2ELi4ELi512ELi2EEEvNS0_6detail10TensorInfoIT0_T2_EENSG_IT1_SI_EESI_T_ --------------------------
	.section	.nv.info._ZN2at4cuda57_GLOBAL__N__cd6b329d_24_DistributionBernoulli_cu_7537a20d21kernelPointwiseApply2IZNS_6native9templates4cuda28bernoulli_tensor_cuda_kernelIbfEEvRKNS_10TensorBaseES9_NS_15PhiloxCudaStateEEUliRbSB_SB_SB_RKfSD_SD_SD_E_bSC_jLi1ELi2ELi4ELi512ELi2EEEvNS0_6detail10TensorInfoIT0_T2_EENSG_IT1_SI_EESI_T_,"",@"SHT_CUDA_INFO"
	.sectionflags	@""
	.align	4


	//----- nvinfo : EIATTR_CUDA_API_VERSION
	.align		4
        /*0000*/ 	.byte	0x04, 0x37
        /*0002*/ 	.short	(.L_2156 - .L_2155)
.L_2155:
        /*0004*/ 	.word	0x00000082


	//----- nvinfo : EIATTR_KPARAM_INFO
	.align		4
.L_2156:
        /*0008*/ 	.byte	0x04, 0x17
        /*000a*/ 	.short	(.L_2158 - .L_2157)
.L_2157:
        /*000c*/ 	.word	0x00000000
        /*0010*/ 	.short	0x0003
        /*0012*/ 	.short	0x01b8
        /*0014*/ 	.byte	0x00, 0xf0, 0x61, 0x00


	//----- nvinfo : EIATTR_KPARAM_INFO
	.align		4
.L_2158:
        /*0018*/ 	.byte	0x04, 0x17
        /*001a*/ 	.short	(.L_2160 - .L_2159)
.L_2159:
        /*001c*/ 	.word	0x00000000
        /*0020*/ 	.short	0x0002
        /*0022*/ 	.short	0x01b0
        /*0024*/ 	.byte	0x00, 0xf0, 0x11, 0x00


	//----- nvinfo : EIATTR_KPARAM_INFO
	.align		4
.L_2160:
        /*0028*/ 	.byte	0x04, 0x17
        /*002a*/ 	.short	(.L_2162 - .L_2161)
.L_2161:
        /*002c*/ 	.word	0x00000000
        /*0030*/ 	.short	0x0001
        /*0032*/ 	.short	0x00d8
        /*0034*/ 	.byte	0x00, 0xf0, 0x61, 0x03


	//----- nvinfo : EIATTR_KPARAM_INFO
	.align		4
.L_2162:
        /*0038*/ 	.byte	0x04, 0x17
        /*003a*/ 	.short	(.L_2164 - .L_2163)
.L_2163:
        /*003c*/ 	.word	0x00000000
        /*0040*/ 	.short	0x0000
        /*0042*/ 	.short	0x0000
        /*0044*/ 	.byte	0x00, 0xf0, 0x61, 0x03


	//----- nvinfo : EIATTR_SPARSE_MMA_MASK
	.align		4
.L_2164:
        /*0048*/ 	.byte	0x03, 0x50
        /*004a*/ 	.short	0x0000


	//----- nvinfo : EIATTR_MAXREG_COUNT
	.align		4
        /*004c*/ 	.byte	0x03, 0x1b
        /*004e*/ 	.short	0x0040


	//----- nvinfo : EIATTR_EXTERNS
	.align		4
        /*0050*/ 	.byte	0x04, 0x0f
        /*0052*/ 	.short	(.L_2166 - .L_2165)


	//   ....[0]....
	.align		4
.L_2165:
        /*0054*/ 	.word	index@(__assertfail)


	//----- nvinfo : EIATTR_MERCURY_ISA_VERSION
	.align		4
.L_2166:
        /*0058*/ 	.byte	0x03, 0x5f
        /*005a*/ 	.short	0x0101


	//----- nvinfo : EIATTR_SYSCALL_OFFSETS
	.align		4
        /*005c*/ 	.byte	0x04, 0x46
        /*005e*/ 	.short	(.L_2168 - .L_2167)


	//   ....[0]....
.L_2167:
        /*0060*/ 	.word	0x00001410


	//   ....[1]....
        /*0064*/ 	.word	0x00001600


	//   ....[2]....
        /*0068*/ 	.word	0x00001800


	//   ....[3]....
        /*006c*/ 	.word	0x00001a10


	//----- nvinfo : EIATTR_EXIT_INSTR_OFFSETS
	.align		4
.L_2168:
        /*0070*/ 	.byte	0x04, 0x1c
        /*0072*/ 	.short	(.L_2170 - .L_2169)


	//   ....[0]....
.L_2169:
        /*0074*/ 	.word	0x00000080


	//   ....[1]....
        /*0078*/ 	.word	0x00001b40


	//----- nvinfo : EIATTR_INDIRECT_BRANCH_TARGETS
	.align		4
.L_2170:
        /*007c*/ 	.byte	0x04, 0x34
        /*007e*/ 	.short	(.L_2172 - .L_2171)


	//   ....[0]....
.L_2171:
        /*0080*/ 	.word	.L_x_7042@srel
        /*0084*/ 	.short	0x0
        /*0086*/ 	.short	0x0
        /*0088*/ 	.word	0x3
        /*008c*/ 	.word	.L_x_7043@srel
        /*0090*/ 	.word	.L_x_7044@srel
        /*0094*/ 	.word	.L_x_7045@srel


	//----- nvinfo : EIATTR_MAX_THREADS
	.align		4
.L_2172:
        /*0098*/ 	.byte	0x04, 0x05
        /*009a*/ 	.short	(.L_2174 - .L_2173)
.L_2173:
        /*009c*/ 	.word	0x00000200
        /*00a0*/ 	.word	0x00000001
        /*00a4*/ 	.word	0x00000001


	//----- nvinfo : EIATTR_CRS_STACK_SIZE
	.align		4
.L_2174:
        /*00a8*/ 	.byte	0x04, 0x1e
        /*00aa*/ 	.short	(.L_2176 - .L_2175)
.L_2175:
        /*00ac*/ 	.word	0x00000000


	//----- nvinfo : EIATTR_CBANK_PARAM_SIZE
	.align		4
.L_2176:
        /*00b0*/ 	.byte	0x03, 0x19
        /*00b2*/ 	.short	0x01d0


	//----- nvinfo : EIATTR_PARAM_CBANK
	.align		4
        /*00b4*/ 	.byte	0x04, 0x0a
        /*00b6*/ 	.short	(.L_2178 - .L_2177)
	.align		4
.L_2177:
        /*00b8*/ 	.word	index@(.nv.constant0._ZN2at4cuda57_GLOBAL__N__cd6b329d_24_DistributionBernoulli_cu_7537a20d21kernelPointwiseApply2IZNS_6native9templates4cuda28bernoulli_tensor_cuda_kernelIbfEEvRKNS_10TensorBaseES9_NS_15PhiloxCudaStateEEUliRbSB_SB_SB_RKfSD_SD_SD_E_bSC_jLi1ELi2ELi4ELi512ELi2EEEvNS0_6detail10TensorInfoIT0_T2_EENSG_IT1_SI_EESI_T_)
        /*00bc*/ 	.short	0x0210
        /*00be*/ 	.short	0x01d0


	//----- nvinfo : EIATTR_SW_WAR
	.align		4
.L_2178:
        /*00c0*/ 	.byte	0x04, 0x36
        /*00c2*/ 	.short	(.L_2180 - .L_2179)
.L_2179:
        /*00c4*/ 	.word	0x00000008
.L_2180:


//--------------------- .nv.info._ZN2at4cuda57_GLOBAL__N__cd6b329d_24_DistributionBernoulli_cu_7537a20d21kernelPointwiseApply2IZNS_6native9templates4cuda28bernoulli_tensor_cuda_kernelIbfEEvRKNS_10TensorBaseES9_NS_15PhiloxCudaStateEEUliRbSB_SB_SB_RKfSD_SD_SD_E_bSC_jLi1ELi1ELi4ELi512ELi2EEEvNS0_6detail10TensorInfoIT0_T2_EENSG_IT1_SI_EESI_T_ --------------------------
	.section	.nv.info._ZN2at4cuda57_GLOBAL__N__cd6b329d_24_DistributionBernoulli_cu_7537a20d21kernelPointwiseApply2IZNS_6native9templates4cuda28bernoulli_tensor_cuda_kernelIbfEEvRKNS_10TensorBaseES9_NS_15PhiloxCudaStateEEUliRbSB_SB_SB_RKfSD_SD_SD_E_bSC_jLi1ELi1ELi4ELi512ELi2EEEvNS0_6detail10TensorInfoIT0_T2_EENSG_IT1_SI_EESI_T_,"",@"SHT_CUDA_INFO"
	.sectionflags	@""
	.align	4


	//----- nvinfo : EIATTR_CUDA_API_VERSION
	.align		4
        /*0000*/ 	.byte	0x04, 0x37
        /*0002*/ 	.short	(.L_2182 - .L_2181)
.L_2181:
        /*0004*/ 	.word	0x00000082


	//----- nvinfo : EIATTR_KPARAM_INFO
	.align		4
.L_2182:
        /*0008*/ 	.byte	0x04, 0x17
        /*000a*/ 	.short	(.L_2184 - .L_2183)
.L_2183:
        /*000c*/ 	.word	0x00000000
        /*0010*/ 	.short	0x0003
        /*0012*/ 	.short	0x01b8
        /*0014*/ 	.byte	0x00, 0xf0, 0x61, 0x00


	//----- nvinfo : EIATTR_KPARAM_INFO
	.align		4
.L_2184:
        /*0018*/ 	.byte	0x04, 0x17
        /*001a*/ 	.short	(.L_2186 - .L_2185)
.L_2185:
        /*001c*/ 	.word	0x00000000
        /*0020*/ 	.short	0x0002
        /*0022*/ 	.short	0x01b0
        /*0024*/ 	.byte	0x00, 0xf0, 0x11, 0x00


	//----- nvinfo : EIATTR_KPARAM_INFO
	.align		4
.L_2186:
        /*0028*/ 	.byte	0x04, 0x17
        /*002a*/ 	.short	(.L_2188 - .L_2187)
.L_2187:
        /*002c*/ 	.word	0x00000000
        /*0030*/ 	.short	0x0001
        /*0032*/ 	.short	0x00d8
        /*0034*/ 	.byte	0x00, 0xf0, 0x61, 0x03


	//----- nvinfo : EIATTR_KPARAM_INFO
	.align		4
.L_2188:
        /*0038*/ 	.byte	0x04, 0x17
        /*003a*/ 	.short	(.L_2190 - .L_2189)
.L_2189:
        /*003c*/ 	.word	0x00000000
        /*0040*/ 	.short	0x0000
        /*0042*/ 	.short	0x0000
        /*0044*/ 	.byte	0x00, 0xf0, 0x61, 0x03


	//----- nvinfo : EIATTR_SPARSE_MMA_MASK
	.align		4
.L_2190:
        /*0048*/ 	.byte	0x03, 0x50
        /*004a*/ 	.short	0x0000


	//----- nvinfo : EIATTR_MAXREG_COUNT
	.align		4
        /*004c*/ 	.byte	0x03, 0x1b
        /*004e*/ 	.short	0x0040


	//----- nvinfo : EIATTR_EXTERNS
	.align		4
        /*0050*/ 	.byte	0x04, 0x0f
        /*0052*/ 	.short	(.L_2192 - .L_2191)


	//   ....[0]....
	.align		4
.L_2191:
        /*0054*/ 	.word	index@(__assertfail)


	//----- nvinfo : EIATTR_MERCURY_ISA_VERSION
	.align		4
.L_2192:
        /*0058*/ 	.byte	0x03, 0x5f
        /*005a*/ 	.short	0x0101


	//----- nvinfo : EIATTR_SYSCALL_OFFSETS
	.align		4
        /*005c*/ 	.byte	0x04, 0x46
        /*005e*/ 	.short	(.L_2194 - .L_2193)


	//   ....[0]....
.L_2193:
        /*0060*/ 	.word	0x00000e50


	//   ....[1]....
        /*0064*/ 	.word	0x00001000


	//   ....[2]....
        /*0068*/ 	.word	0x000011a0


	//   ....[3]....
        /*006c*/ 	.word	0x000013b0


	//----- nvinfo : EIATTR_EXIT_INSTR_OFFSETS
	.align		4
.L_2194:
        /*0070*/ 	.byte	0x04, 0x1c
        /*0072*/ 	.short	(.L_2196 - .L_2195)


	//   ....[0]....
.L_2195:
        /*0074*/ 	.word	0x00000080


	//   ....[1]....
        /*0078*/ 	.word	0x000014e0


	//----- nvinfo : EIATTR_INDIRECT_BRANCH_TARGETS
	.align		4
.L_2196:
        /*007c*/ 	.byte	0x04, 0x34
        /*007e*/ 	.short	(.L_2198 - .L_2197)


	//   ....[0]....
.L_2197:
        /*0080*/ 	.word	.L_x_7046@srel
        /*0084*/ 	.short	0x0
        /*0086*/ 	.short	0x0
        /*0088*/ 	.word	0x3
        /*008c*/ 	.word	.L_x_7047@srel
        /*0090*/ 	.word	.L_x_7048@srel
        /*0094*/ 	.word	.L_x_7049@srel


	//----- nvinfo : EIATTR_MAX_THREADS
	.align		4
.L_2198:
        /*0098*/ 	.byte	0x04, 0x05
        /*009a*/ 	.short	(.L_2200 - .L_2199)
.L_2199:
        /*009c*/ 	.word	0x00000200
        /*00a0*/ 	.word	0x00000001
        /*00a4*/ 	.word	0x00000001


	//----- nvinfo : EIATTR_CRS_STACK_SIZE
	.align		4
.L_2200:
        /*00a8*/ 	.byte	0x04, 0x1e
        /*00aa*/ 	.short	(.L_2202 - .L_2201)
.L_2201:
        /*00ac*/ 	.word	0x00000000


	//----- nvinfo : EIATTR_CBANK_PARAM_SIZE
	.align		4
.L_2202:
        /*00b0*/ 	.byte	0x03, 0x19
        /*00b2*/ 	.short	0x01d0


	//----- nvinfo : EIATTR_PARAM_CBANK
	.align		4
        /*00b4*/ 	.byte	0x04, 0x0a
        /*00b6*/ 	.short	(.L_2204 - .L_2203)
	.align		4
.L_2203:
        /*00b8*/ 	.word	index@(.nv.constant0._ZN2at4cuda57_GLOBAL__N__cd6b329d_24_DistributionBernoulli_cu_7537a20d21kernelPointwiseApply2IZNS_6native9templates4cuda28bernoulli_tensor_cuda_kernelIbfEEvRKNS_10TensorBaseES9_NS_15PhiloxCudaStateEEUliRbSB_SB_SB_RKfSD_SD_SD_E_bSC_jLi1ELi1ELi4ELi512ELi2EEEvNS0_6detail10TensorInfoIT0_T2_EENSG_IT1_SI_EESI_T_)
        /*00bc*/ 	.short	0x0210
        /*00be*/ 	.short	0x01d0


	//----- nvinfo : EIATTR_SW_WAR
	.align		4
.L_2204:
        /*00c0*/ 	.byte	0x04, 0x36
        /*00c2*/ 	.short	(.L_2206 - .L_2205)
.L_2205:
        /*00c4*/ 	.word	0x00000008
.L_2206:


//--------------------- .nv.info._ZN2at4cuda57_GLOBAL__N__cd6b329d_24_DistributionBernoulli_cu_7537a20d21kernelPointwiseApply2IZNS_6native9templates4cuda28bernoulli_tensor_cuda_kernelIN3c108BFloat16EfEEvRKNS_10TensorBaseESB_NS_15PhiloxCudaStateEEUliRS8_SD_SD_SD_RKfSF_SF_SF_E_S8_SE_mLin1ELin1ELi4ELi512ELi2EEEvNS0_6detail10TensorInfoIT0_T2_EENSI_IT1_SK_EESK_T_ --------------------------
	.section	.nv.info._ZN2at4cuda57_GLOBAL__N__cd6b329d_24_DistributionBernoulli_cu_7537a20d21kernelPointwiseApply2IZNS_6native9templates4cuda28bernoulli_tensor_cuda_kernelIN3c108BFloat16EfEEvRKNS_10TensorBaseESB_NS_15PhiloxCudaStateEEUliRS8_SD_SD_SD_RKfSF_SF_SF_E_S8_SE_mLin1ELin1ELi4ELi512ELi2EEEvNS0_6detail10TensorInfoIT0_T2_EENSI_IT1_SK_EESK_T_,"",@"SHT_CUDA_INFO"
	.sectionflags	@""
	.align	4


	//----- nvinfo : EIATTR_CUDA_API_VERSION
	.align		4
        /*0000*/ 	.byte	0x04, 0x37
        /*0002*/ 	.short	(.L_2208 - .L_2207)
.L_2207:
        /*0004*/ 	.word	0x00000082


	//----- nvinfo : EIATTR_KPARAM_INFO
	.align		4
.L_2208:
        /*0008*/ 	.byte	0x04, 0x17
        /*000a*/ 	.short	(.L_2210 - .L_2209)
.L_2209:
        /*000c*/ 	.word	0x00000000
        /*0010*/ 	.short	0x0003
        /*0012*/ 	.short	0x0348
        /*0014*/ 	.byte	0x00, 0xf0, 0x61, 0x00


	//----- nvinfo : EIATTR_KPARAM_INFO
	.align		4
.L_2210:
        /*0018*/ 	.byte	0x04, 0x17
        /*001a*/ 	.short	(.L_2212 - .L_2211)
.L_2211:
        /*001c*/ 	.word	0x00000000
        /*0020*/ 	.short	0x0002
        /*0022*/ 	.short	0x0340
        /*0024*/ 	.byte	0x00, 0xf0, 0x21, 0x00


	//----- nvinfo : EIATTR_KPARAM_INFO
	.align		4
.L_2212:
        /*0028*/ 	.byte	0x04, 0x17
        /*002a*/ 	.short	(.L_2214 - .L_2213)
.L_2213:
        /*002c*/ 	.word	0x00000000
        /*0030*/ 	.short	0x0001
        /*0032*/ 	.short	0x01a0
        /*0034*/ 	.byte	0x00, 0xf0, 0x81, 0x06


	//----- nvinfo : EIATTR_KPARAM_INFO
	.align		4
.L_2214:
        /*0038*/ 	.byte	0x04, 0x17
        /*003a*/ 	.short	(.L_2216 - .L_2215)
.L_2215:
        /*003c*/ 	.word	0x00000000
        /*0040*/ 	.short	0x0000
        /*0042*/ 	.short	0x0000
        /*0044*/ 	.byte	0x00, 0xf0, 0x81, 0x06


	//----- nvinfo : EIATTR_SPARSE_MMA_MASK
	.align		4
.L_2216:
        /*0048*/ 	.byte	0x03, 0x50
        /*004a*/ 	.short	0x0000


	//----- nvinfo : EIATTR_MAXREG_COUNT
	.align		4
        /*004c*/ 	.byte	0x03, 0x1b
        /*004e*/ 	.short	0x0040


	//----- nvinfo : EIATTR_EXTERNS
	.align		4
        /*0050*/ 	.byte	0x04, 0x0f
        /*0052*/ 	.short	(.L_2218 - .L_2217)


	//   ....[0]....
	.align		4
.L_2217:
        /*0054*/ 	.word	index@(__assertfail)


	//----- nvinfo : EIATTR_MERCURY_ISA_VERSION
	.align		4
.L_2218:
        /*0058*/ 	.byte	0x03, 0x5f
        /*005a*/ 	.short	0x0101


	//----- nvinfo : EIATTR_SYSCALL_OFFSETS
	.align		4
        /*005c*/ 	.byte	0x04, 0x46
        /*005e*/ 	.short	(.L_2220 - .L_2219)


	//   ....[0]....
.L_2219:
        /*0060*/ 	.word	0x0000d840


	//   ....[1]....
        /*0064*/ 	.word	0x0000da20


	//   ....[2]....
        /*0068*/ 	.word	0x0000dbf0


	//   ....[3]....
        /*006c*/ 	.word	0x0000ddd0


	//----- nvinfo : EIATTR_EXIT_INSTR_OFFSETS
	.align		4
.L_2220:
        /*0070*/ 	.byte	0x04, 0x1c
        /*0072*/ 	.short	(.L_2222 - .L_2221)


	//   ....[0]....
.L_2221:
        /*0074*/ 	.word	0x00000090


	//   ....[1]....
        /*0078*/ 	.word	0x0000df20


	//----- nvinfo : EIATTR_INDIRECT_BRANCH_TARGETS
	.align		4
.L_2222:
        /*007c*/ 	.byte	0x04, 0x34
        /*007e*/ 	.short	(.L_2224 - .L_2223)


	//   ....[0]....
.L_2223:
        /*0080*/ 	.word	.L_x_7050@srel
        /*0084*/ 	.short	0x0
        /*0086*/ 	.short	0x0
        /*0088*/ 	.word	0x3
        /*008c*/ 	.word	.L_x_7051@srel
        /*0090*/ 	.word	.L_x_7052@srel
        /*0094*/ 	.word	.L_x_7053@srel


	//----- nvinfo : EIATTR_MAX_THREADS
	.align		4
.L_2224:
        /*0098*/ 	.byte	0x04, 0x05
        /*009a*/ 	.short	(.L_2226 - .L_2225)
.L_2225:
        /*009c*/ 	.word	0x00000200
        /*00a0*/ 	.word	0x00000001
        /*00a4*/ 	.word	0x00000001


	//----- nvinfo : EIATTR_CRS_STACK_SIZE
	.align		4
.L_2226:
        /*00a8*/ 	.byte	0x04, 0x1e
        /*00aa*/ 	.short	(.L_2228 - .L_2227)
.L_2227:
        /*00ac*/ 	.word	0x00000000


	//----- nvinfo : EIATTR_CBANK_PARAM_SIZE
	.align		4
.L_2228:
        /*00b0*/ 	.byte	0x03, 0x19
        /*00b2*/ 	.short	0x0360


	//----- nvinfo : EIATTR_PARAM_CBANK
	.align		4
        /*00b4*/ 	.byte	0x04, 0x0a
        /*00b6*/ 	.short	(.L_2230 - .L_2229)
	.align		4
.L_2229:
        /*00b8*/ 	.word	index@(.nv.constant0._ZN2at4cuda57_GLOBAL__N__cd6b329d_24_DistributionBernoulli_cu_7537a20d21kernelPointwiseApply2IZNS_6native9templates4cuda28bernoulli_tensor_cuda_kernelIN3c108BFloat16EfEEvRKNS_10TensorBaseESB_NS_15PhiloxCudaStateEEUliRS8_SD_SD_SD_RKfSF_SF_SF_E_S8_SE_mLin1ELin1ELi4ELi512ELi2EEEvNS0_6detail10TensorInfoIT0_T2_EENSI_IT1_SK_EESK_T_)
        /*00bc*/ 	.short	0x0210
        /*00be*/ 	.short	0x0360


	//----- nvinfo : EIATTR_SW_WAR
	.align		4
.L_2230:
        /*00c0*/ 	.byte	0x04, 0x36
        /*00c2*/ 	.short	(.L_2232 - .L_2231)
.L_2231:
        /*00c4*/ 	.word	0x00000008
.L_2232:


//--------------------- .nv.info._ZN2at4cuda57_GLOBAL__N__cd6b329d_24_DistributionBernoulli_cu_7537a20d21kernelPointwiseApply2IZNS_6native9templates4cuda28bernoulli_tensor_cuda_kernelIN3c108BFloat16EfEEvRKNS_10TensorBaseESB_NS_15PhiloxCudaStateEEUliRS8_SD_SD_SD_RKfSF_SF_SF_E_S8_SE_mLi1ELi1ELi4ELi512ELi2EEEvNS0_6detail10TensorInfoIT0_T2_EENSI_IT1_SK_EESK_T_ --------------------------
	.section	.nv.info._ZN2at4cuda57_GLOBAL__N__cd6b329d_24_DistributionBernoulli_cu_7537a20d21kernelPointwiseApply2IZNS_6native9templates4cuda28bernoulli_tensor_cuda_kernelIN3c108BFloat16EfEEvRKNS_10TensorBaseESB_NS_15PhiloxCudaStateEEUliRS8_SD_SD_SD_RKfSF_SF_SF_E_S8_SE_mLi1ELi1ELi4ELi512ELi2EEEvNS0_6detail10TensorInfoIT0_T2_EENSI_IT1_SK_EESK_T_,"",@"SHT_CUDA_INFO"
	.sectionflags	@""
	.align	4


	//----- nvinfo : EIATTR_CUDA_API_VERSION
	.align		4
        /*0000*/ 	.byte	0x04, 0x37
        /*0002*/ 	.short	(.L_2234 - .L_2233)
.L_2233:
        /*0004*/ 	.word	0x00000082


	//----- nvinfo : EIATTR_KPARAM_INFO
	.align		4
.L_2234:
        /*0008*/ 	.byte	0x04, 0x17
        /*000a*/ 	.short	(.L_2236 - .L_2235)
.L_2235:
        /*000c*/ 	.word	0x00000000
        /*0010*/ 	.short	0x0003
        /*0012*/ 	.short	0x0348
        /*0014*/ 	.byte	0x00, 0xf0, 0x61, 0x00


	//----- nvinfo : EIATTR_KPARAM_INFO
	.align		4
.L_2236:
        /*0018*/ 	.byte	0x04, 0x17
        /*001a*/ 	.short	(.L_2238 - .L_2237)
.L_2237:
        /*001c*/ 	.word	0x00000000
        /*0020*/ 	.short	0x0002
        /*0022*/ 	.short	0x0340
        /*0024*/ 	.byte	0x00, 0xf0, 0x21, 0x00


	//----- nvinfo : EIATTR_KPARAM_INFO
	.align		4
.L_2238:
        /*0028*/ 	.byte	0x04, 0x17
        /*002a*/ 	.short	(.L_2240 - .L_2239)
.L_2239:
        /*002c*/ 	.word	0x00000000
        /*0030*/ 	.short	0x0001
        /*0032*/ 	.short	0x01a0
        /*0034*/ 	.byte	0x00, 0xf0, 0x81, 0x06


	//----- nvinfo : EIATTR_KPARAM_INFO
	.align		4
.L_2240:
        /*0038*/ 	.byte	0x04, 0x17
        /*003a*/ 	.short	(.L_2242 - .L_2241)
.L_2241:
        /*003c*/ 	.word	0x00000000
        /*0040*/ 	.short	0x0000
        /*0042*/ 	.short	0x0000
        /*0044*/ 	.byte	0x00, 0xf0, 0x81, 0x06


	//----- nvinfo : EIATTR_SPARSE_MMA_MASK
	.align		4
.L_2242:
        /*0048*/ 	.byte	0x03, 0x50
        /*004a*/ 	.short	0x0000


	//----- nvinfo : EIATTR_MAXREG_COUNT
	.align		4
        /*004c*/ 	.byte	0x03, 0x1b
        /*004e*/ 	.short	0x0040


	//----- nvinfo : EIATTR_EXTERNS
	.align		4
        /*0050*/ 	.byte	0x04, 0x0f
        /*0052*/ 	.short	(.L_2244 - .L_2243)


	//   ....[0]....
	.align		4
.L_2243:
        /*0054*/ 	.word	index@(__assertfail)


	//----- nvinfo : EIATTR_MERCURY_ISA_VERSION
	.align		4
.L_2244:
        /*0058*/ 	.byte	0x03, 0x5f
        /*005a*/ 	.short	0x0101


	//----- nvinfo : EIATTR_SYSCALL_OFFSETS
	.align		4
        /*005c*/ 	.byte	0x04, 0x46
        /*005e*/ 	.short	(.L_2246 - .L_2245)


	//   ....[0]....
.L_2245:
        /*0060*/ 	.word	0x00001000


	//   ....[1]....
        /*0064*/ 	.word	0x000011d0


	//   ....[2]....
        /*0068*/ 	.word	0x00001390


	//   ....[3]....
        /*006c*/ 	.word	0x00001610


	//----- nvinfo : EIATTR_EXIT_INSTR_OFFSETS
	.align		4
.L_2246:
        /*0070*/ 	.byte	0x04, 0x1c
        /*0072*/ 	.short	(.L_2248 - .L_2247)


	//   ....[0]....
.L_2247:
        /*0074*/ 	.word	0x00000090


	//   ....[1]....
        /*0078*/ 	.word	0x000017c0


	//----- nvinfo : EIATTR_INDIRECT_BRANCH_TARGETS
	.align		4
.L_2248:
        /*007c*/ 	.byte	0x04, 0x34
        /*007e*/ 	.short	(.L_2250 - .L_2249)


	//   ....[0]....
.L_2249:
        /*0080*/ 	.word	.L_x_7054@srel
        /*0084*/ 	.short	0x0
        /*0086*/ 	.short	0x0
        /*0088*/ 	.word	0x3
        /*008c*/ 	.word	.L_x_7055@srel
        /*0090*/ 	.word	.L_x_7056@srel
        /*0094*/ 	.word	.L_x_7057@srel


	//----- nvinfo : EIATTR_MAX_THREADS
	.align		4
.L_2250:
        /*0098*/ 	.byte	0x04, 0x05
        /*009a*/ 	.short	(.L_2252 - .L_2251)
.L_2251:
        /*009c*/ 	.word	0x00000200
        /*00a0*/ 	.word	0x00000001
        /*00a4*/ 	.word	0x00000001


	//----- nvinfo : EIATTR_CRS_STACK_SIZE
	.align		4
.L_2252:
        /*00a8*/ 	.byte	0x04, 0x1e
        /*00aa*/ 	.short	(.L_2254 - .L_2253)
.L_2253:
        /*00ac*/ 	.word	0x00000000


	//----- nvinfo : EIATTR_CBANK_PARAM_SIZE
	.align		4
.L_2254:
        /*00b0*/ 	.byte	0x03, 0x19
        /*00b2*/ 	.short	0x0360


	//----- nvinfo : EIATTR_PARAM_CBANK
	.align		4
        /*00b4*/ 	.byte	0x04, 0x0a
        /*00b6*/ 	.short	(.L_2256 - .L_2255)
	.align		4
.L_2255:
        /*00b8*/ 	.word	index@(.nv.constant0._ZN2at4cuda57_GLOBAL__N__cd6b329d_24_DistributionBernoulli_cu_7537a20d21kernelPointwiseApply2IZNS_6native9templates4cuda28bernoulli_tensor_cuda_kernelIN3c108BFloat16EfEEvRKNS_10TensorBaseESB_NS_15PhiloxCudaStateEEUliRS8_SD_SD_SD_RKfSF_SF_SF_E_S8_SE_mLi1ELi1ELi4ELi512ELi2EEEvNS0_6detail10TensorInfoIT0_T2_EENSI_IT1_SK_EESK_T_)
        /*00bc*/ 	.short	0x0210
        /*00be*/ 	.short	0x0360


	//----- nvinfo : EIATTR_SW_WAR
	.align		4
.L_2256:
        /*00c0*/ 	.byte	0x04, 0x36
        /*00c2*/ 	.short	(.L_2258 - .L_2257)
.L_2257:
        /*00c4*/ 	.word	0x00000008
.L_2258:


//--------------------- .nv.info._ZN2at4cuda57_GLOBAL__N__cd6b329d_24_DistributionBernoulli_cu_7537a20d21kernelPointwiseApply2IZNS_6native9templates4cuda28bernoulli_tensor_cuda_kernelIN3c108BFloat16EfEEvRKNS_10TensorBaseESB_NS_15PhiloxCudaStateEEUliRS8_SD_SD_SD_RKfSF_SF_SF_E_S8_SE_jLin1ELin1ELi4ELi512ELi2EEEvNS0_6detail10TensorInfoIT0_T2_EENSI_IT1_SK_EESK_T_ --------------------------
	.section	.nv.info._ZN2at4cuda57_GLOBAL__N__cd6b329d_24_DistributionBernoulli_cu_7537a20d21kernelPointwiseApply2IZNS_6native9templates4cuda28bernoulli_tensor_cuda_kernelIN3c108BFloat16EfEEvRKNS_10TensorBaseESB_NS_15PhiloxCudaStateEEUliRS8_SD_SD_SD_RKfSF_SF_SF_E_S8_SE_jLin1ELin1ELi4ELi512ELi2EEEvNS0_6detail10TensorInfoIT0_T2_EENSI_IT1_SK_EESK_T_,"",@"SHT_CUDA_INFO"
	.sectionflags	@""
	.align	4


	//----- nvinfo : EIATTR_CUDA_API_VERSION
	.align		4
        /*0000*/ 	.byte	0x04, 0x37
        /*0002*/ 	.short	(.L_2260 - .L_2259)
.L_2259:
        /*0004*/ 	.word	0x00000082


	//----- nvinfo : EIATTR_KPARAM_INFO
	.align		4
.L_2260:
        /*0008*/ 	.byte	0x04, 0x17
        /*000a*/ 	.short	(.L_2262 - .L_2261)
.L_2261:
        /*000c*/ 	.word	0x00000000
        /*0010*/ 	.short	0x0003
        /*0012*/ 	.short	0x01b8
        /*0014*/ 	.byte	0x00, 0xf0, 0x61, 0x00


	//----- nvinfo : EIATTR_KPARAM_INFO
	.align		4
.L_2262:
        /*0018*/ 	.byte	0x04, 0x17
        /*001a*/ 	.short	(.L_2264 - .L_2263)
.L_2263:
        /*001c*/ 	.word	0x00000000
        /*0020*/ 	.short	0x0002
        /*0022*/ 	.short	0x01b0
        /*0024*/ 	.byte	0x00, 0xf0, 0x11, 0x00


	//----- nvinfo : EIATTR_KPARAM_INFO
	.align		4
.L_2264:
        /*0028*/ 	.byte	0x04, 0x17
        /*002a*/ 	.short	(.L_2266 - .L_2265)
.L_2265:
        /*002c*/ 	.word	0x00000000
        /*0030*/ 	.short	0x0001
        /*0032*/ 	.short	0x00d8
        /*0034*/ 	.byte	0x00, 0xf0, 0x61, 0x03


	//----- nvinfo : EIATTR_KPARAM_INFO
	.align		4
.L_2266:
        /*0038*/ 	.byte	0x04, 0x17
        /*003a*/ 	.short	(.L_2268 - .L_2267)
.L_2267:
        /*003c*/ 	.word	0x00000000
        /*0040*/ 	.short	0x0000
        /*0042*/ 	.short	0x0000
        /*0044*/ 	.byte	0x00, 0xf0, 0x61, 0x03


	//----- nvinfo : EIATTR_SPARSE_MMA_MASK
	.align		4
.L_2268:
        /*0048*/ 	.byte	0x03, 0x50
        /*004a*/ 	.short	0x0000


	//----- nvinfo : EIATTR_MAXREG_COUNT
	.align		4
        /*004c*/ 	.byte	0x03, 0x1b
        /*004e*/ 	.short	0x0040


	//----- nvinfo : EIATTR_EXTERNS
	.align		4
        /*0050*/ 	.byte	0x04, 0x0f
        /*0052*/ 	.short	(.L_2270 - .L_2269)


	//   ....[0]....
	.align		4
.L_2269:
        /*0054*/ 	.word	index@(__assertfail)


	//----- nvinfo : EIATTR_MERCURY_ISA_VERSION
	.align		4
.L_2270:
        /*0058*/ 	.byte	0x03, 0x5f
        /*005a*/ 	.short	0x0101


	//----- nvinfo : EIATTR_SYSCALL_OFFSETS
	.align		4
        /*005c*/ 	.byte	0x04, 0x46
        /*005e*/ 	.short	(.L_2272 - .L_2271)


	//   ....[0]....
.L_2271:
        /*0060*/ 	.word	0x00007360


	//   ....[1]....
        /*0064*/ 	.word	0x00007540


	//   ....[2]....
        /*0068*/ 	.word	0x00007710


	//   ....[3]....
        /*006c*/ 	.word	0x000078f0


	//----- nvinfo : EIATTR_EXIT_INSTR_OFFSETS
	.align		4
.L_2272:
        /*0070*/ 	.byte	0x04, 0x1c
        /*0072*/ 	.short	(.L_2274 - .L_2273)


	//   ....[0]....
.L_2273:
        /*0074*/ 	.word	0x00000080


	//   ....[1]....
        /*0078*/ 	.word	0x00007a20


	//----- nvinfo : EIATTR_INDIRECT_BRANCH_TARGETS
	.align		4
.L_2274:
        /*007c*/ 	.byte	0x04, 0x34
        /*007e*/ 	.short	(.L_2276 - .L_2275)


	//   ....[0]....
.L_2275:
        /*0080*/ 	.word	.L_x_7058@srel
        /*0084*/ 	.short	0x0
        /*0086*/ 	.short	0x0
        /*0088*/ 	.word	0x3
        /*008c*/ 	.word	.L_x_7059@srel
        /*0090*/ 	.word	.L_x_7060@srel
        /*0094*/ 	.word	.L_x_7061@srel


	//----- nvinfo : EIATTR_MAX_THREADS
	.align		4
.L_2276:
        /*0098*/ 	.byte	0x04, 0x05
        /*009a*/ 	.short	(.L_2278 - .L_2277)
.L_2277:
        /*009c*/ 	.word	0x00000200
        /*00a0*/ 	.word	0x00000001
        /*00a4*/ 	.word	0x00000001


	//----- nvinfo : EIATTR_CRS_STACK_SIZE
	.align		4
.L_2278:
        /*00a8*/ 	.byte	0x04, 0x1e
        /*00aa*/ 	.short	(.L_2280 - .L_2279)
.L_2279:
        /*00ac*/ 	.word	0x00000000


	//----- nvinfo : EIATTR_CBANK_PARAM_SIZE
	.align		4
.L_2280:
        /*00b0*/ 	.byte	0x03, 0x19
        /*00b2*/ 	.short	0x01d0


	//----- nvinfo : EIATTR_PARAM_CBANK
	.align		4
        /*00b4*/ 	.byte	0x04, 0x0a
        /*00b6*/ 	.short	(.L_2282 - .L_2281)
	.align		4
.L_2281:
        /*00b8*/ 	.word	index@(.nv.constant0._ZN2at4cuda57_GLOBAL__N__cd6b329d_24_DistributionBernoulli_cu_7537a20d21kernelPointwiseApply2IZNS_6native9templates4cuda28bernoulli_tensor_cuda_kernelIN3c108BFloat16EfEEvRKNS_10TensorBaseESB_NS_15PhiloxCudaStateEEUliRS8_SD_SD_SD_RKfSF_SF_SF_E_S8_SE_jLin1ELin1ELi4ELi512ELi2EEEvNS0_6detail10TensorInfoIT0_T2_EENSI_IT1_SK_EESK_T_)
        /*00bc*/ 	.short	0x0210
        /*00be*/ 	.short	0x01d0


	//----- nvinfo : EIATTR_SW_WAR
	.align		4
.L_2282:
        /*00c0*/ 	.byte	0x04, 0x36
        /*00c2*/ 	.short	(.L_2284 - .L_2283)
.L_2283:
        /*00c4*/ 	.word	0x00000008
.L_2284:


//--------------------- .nv.info._ZN2at4cuda57_GLOBAL__N__cd6b329d_24_DistributionBernoulli_cu_7537a20d21kernelPointwiseApply2IZNS_6native9templates4cuda28bernoulli_tensor_cuda_kernelIN3c108BFloat16EfEEvRKNS_10TensorBaseESB_NS_15PhiloxCudaStateEEUliRS8_SD_SD_SD_RKfSF_SF_SF_E_S8_SE_jLin1ELi2ELi4ELi512ELi2EEEvNS0_6detail10TensorInfoIT0_T2_EENSI_IT1_SK_EESK_T_ --------------------------
	.section	.nv.info._ZN2at4cuda57_GLOBAL__N__cd6b329d_24_DistributionBernoulli_cu_7537a20d21kernelPointwiseApply2IZNS_6native9templates4cuda28bernoulli_tensor_cuda_kernelIN3c108BFloat16EfEEvRKNS_10TensorBaseESB_NS_15PhiloxCudaStateEEUliRS8_SD_SD_SD_RKfSF_SF_SF_E_S8_SE_jLin1ELi2ELi4ELi512ELi2EEEvNS0_6detail10TensorInfoIT0_T2_EENSI_IT1_SK_EESK_T_,"",@"SHT_CUDA_INFO"
	.sectionflags	@""
	.align	4


	//----- nvinfo : EIATTR_CUDA_API_VERSION
	.align		4
        /*0000*/ 	.byte	0x04, 0x37
        /*0002*/ 	.short	(.L_2286 - .L_2285)
.L_2285:
        /*0004*/ 	.word	0x00000082


	//----- nvinfo : EIATTR_KPARAM_INFO
	.align		4
.L_2286:
        /*0008*/ 	.byte	0x04, 0x17
        /*000a*/ 	.short	(.L_2288 - .L_2287)
.L_2287:
        /*000c*/ 	.word	0x00000000
        /*0010*/ 	.short	0x0003
        /*0012*/ 	.short	0x01b8
        /*0014*/ 	.byte	0x00, 0xf0, 0x61, 0x00


	//----- nvinfo : EIATTR_KPARAM_INFO
	.align		4
.L_2288:
        /*0018*/ 	.byte	0x04, 0x17
        /*001a*/ 	.short	(.L_2290 - .L_2289)
.L_2289:
        /*001c*/ 	.word	0x00000000
        /*0020*/ 	.short	0x0002
        /*0022*/ 	.short	0x01b0
        /*0024*/ 	.byte	0x00, 0xf0, 0x11, 0x00


	//----- nvinfo : EIATTR_KPARAM_INFO
	.align		4
.L_2290:
        /*0028*/ 	.byte	0x04, 0x17
        /*002a*/ 	.short	(.L_2292 - .L_2291)
.L_2291:
        /*002c*/ 	.word	0x00000000
        /*0030*/ 	.short	0x0001
        /*0032*/ 	.short	0x00d8
        /*0034*/ 	.byte	0x00, 0xf0, 0x61, 0x03


	//----- nvinfo : EIATTR_KPARAM_INFO
	.align		4
.L_2292:
        /*0038*/ 	.byte	0x04, 0x17
        /*003a*/ 	.short	(.L_2294 - .L_2293)
.L_2293:
        /*003c*/ 	.word	0x00000000
        /*0040*/ 	.short	0x0000
        /*0042*/ 	.short	0x0000
        /*0044*/ 	.byte	0x00, 0xf0, 0x61, 0x03


	//----- nvinfo : EIATTR_SPARSE_MMA_MASK
	.align		4
.L_2294:
        /*0048*/ 	.byte	0x03, 0x50
        /*004a*/ 	.short	0x0000


	//----- nvinfo : EIATTR_MAXREG_COUNT
	.align		4
        /*004c*/ 	.byte	0x03, 0x1b
        /*004e*/ 	.short	0x0040


	//----- nvinfo : EIATTR_EXTERNS
	.align		4
        /*0050*/ 	.byte	0x04, 0x0f
        /*0052*/ 	.short	(.L_2296 - .L_2295)


	//   ....[0]....
	.align		4
.L_2295:
        /*0054*/ 	.word	index@(__assertfail)


	//----- nvinfo : EIATTR_MERCURY_ISA_VERSION
	.align		4
.L_2296:
        /*0058*/ 	.byte	0x03, 0x5f
        /*005a*/ 	.short	0x0101


	//----- nvinfo : EIATTR_SYSCALL_OFFSETS
	.align		4
        /*005c*/ 	.byte	0x04, 0x46
        /*005e*/ 	.short	(.L_2298 - .L_2297)


	//   ....[0]....
.L_2297:
        /*0060*/ 	.word	0x00004730


	//   ....[1]....
        /*0064*/ 	.word	0x00004910


	//   ....[2]....
        /*0068*/ 	.word	0x00004ae0


	//   ....[3]....
        /*006c*/ 	.word	0x00004cc0


	//----- nvinfo : EIATTR_EXIT_INSTR_OFFSETS
	.align		4
.L_2298:
        /*0070*/ 	.byte	0x04, 0x1c
        /*0072*/ 	.short	(.L_2300 - .L_2299)


	//   ....[0]....
.L_2299:
        /*0074*/ 	.word	0x00000080


	//   ....[1]....
        /*0078*/ 	.word	0x00004df0


	//----- nvinfo : EIATTR_INDIRECT_BRANCH_TARGETS
	.align		4
.L_2300:
        /*007c*/ 	.byte	0x04, 0x34
        /*007e*/ 	.short	(.L_2302 - .L_2301)


	//   ....[0]....
.L_2301:
        /*0080*/ 	.word	.L_x_7062@srel
        /*0084*/ 	.short	0x0
        /*0086*/ 	.short	0x0
        /*0088*/ 	.word	0x3
        /*008c*/ 	.word	.L_x_7063@srel
        /*0090*/ 	.word	.L_x_7064@srel
        /*0094*/ 	.word	.L_x_7065@srel


	//----- nvinfo : EIATTR_MAX_THREADS
	.align		4
.L_2302:
        /*0098*/ 	.byte	0x04, 0x05
        /*009a*/ 	.short	(.L_2304 - .L_2303)
.L_2303:
        /*009c*/ 	.word	0x00000200
        /*00a0*/ 	.word	0x00000001
        /*00a4*/ 	.word	0x00000001


	//----- nvinfo : EIATTR_CRS_STACK_SIZE
	.align		4
.L_2304:
        /*00a8*/ 	.byte	0x04, 0x1e
        /*00aa*/ 	.short	(.L_2306 - .L_2305)
.L_2305:
        /*00ac*/ 	.word	0x00000000


	//----- nvinfo : EIATTR_CBANK_PARAM_SIZE
	.align		4
.L_2306:
        /*00b0*/ 	.byte	0x03, 0x19
        /*00b2*/ 	.short	0x01d0


	//----- nvinfo : EIATTR_PARAM_CBANK
	.align		4
        /*00b4*/ 	.byte	0x04, 0x0a
        /*00b6*/ 	.short	(.L_2308 - .L_2307)
	.align		4
.L_2307:
        /*00b8*/ 	.word	index@(.nv.constant0._ZN2at4cuda57_GLOBAL__N__cd6b329d_24_DistributionBernoulli_cu_7537a20d21kernelPointwiseApply2IZNS_6native9templates4cuda28bernoulli_tensor_cuda_kernelIN3c108BFloat16EfEEvRKNS_10TensorBaseESB_NS_15PhiloxCudaStateEEUliRS8_SD_SD_SD_RKfSF_SF_SF_E_S8_SE_jLin1ELi2ELi4ELi512ELi2EEEvNS0_6detail10TensorInfoIT0_T2_EENSI_IT1_SK_EESK_T_)
        /*00bc*/ 	.short	0x0210
        /*00be*/ 	.short	0x01d0


	//----- nvinfo : EIATTR_SW_WAR
	.align		4
.L_2308:
        /*00c0*/ 	.byte	0x04, 0x36
        /*00c2*/ 	.short	(.L_2310 - .L_2309)
.L_2309:
        /*00c4*/ 	.word	0x00000008
.L_2310:


//--------------------- .nv.info._ZN2at4cuda57_GLOBAL__N__cd6b329d_24_DistributionBernoulli_cu_7537a20d21kernelPointwiseApply2IZNS_6native9templates4cuda28bernoulli_tensor_cuda_kernelIN3c108BFloat16EfEEvRKNS_10TensorBaseESB_NS_15PhiloxCudaStateEEUliRS8_SD_SD_SD_RKfSF_SF_SF_E_S8_SE_jLin1ELi1ELi4ELi512ELi2EEEvNS0_6detail10TensorInfoIT0_T2_EENSI_IT1_SK_EESK_T_ --------------------------
	.section	.nv.info._ZN2at4cuda57_GLOBAL__N__cd6b329d_24_DistributionBernoulli_cu_7537a20d21kernelPointwiseApply2IZNS_6native9templates4cuda28bernoulli_tensor_cuda_kernelIN3c108BFloat16EfEEvRKNS_10TensorBaseESB_NS_15PhiloxCudaStateEEUliRS8_SD_SD_SD_RKfSF_SF_SF_E_S8_SE_jLin1ELi1ELi4ELi512ELi2EEEvNS0_6detail10TensorInfoIT0_T2_EENSI_IT1_SK_EESK_T_,"",@"SHT_CUDA_INFO"
	.sectionflags	@""
	.align	4


	//----- nvinfo : EIATTR_CUDA_API_VERSION
	.align		4
        /*0000*/ 	.byte	0x04, 0x37
        /*0002*/ 	.short	(.L_2312 - .L_2311)
.L_2311:
        /*0004*/ 	.word	0x00000082


	//----- nvinfo : EIATTR_KPARAM_INFO
	.align		4
.L_2312:
        /*0008*/ 	.byte	0x04, 0x17
        /*000a*/ 	.short	(.L_2314 - .L_2313)
.L_2313:
        /*000c*/ 	.word	0x00000000
        /*0010*/ 	.short	0x0003
        /*0012*/ 	.short	0x01b8
        /*0014*/ 	.byte	0x00, 0xf0, 0x61, 0x00


	//----- nvinfo : EIATTR_KPARAM_INFO
	.align		4
.L_2314:
        /*0018*/ 	.byte	0x04, 0x17
        /*001a*/ 	.short	(.L_2316 - .L_2315)
.L_2315:
        /*001c*/ 	.word	0x00000000
        /*0020*/ 	.short	0x0002
        /*0022*/ 	.short	0x01b0
        /*0024*/ 	.byte	0x00, 0xf0, 0x11, 0x00


	//----- nvinfo : EIATTR_KPARAM_INFO
	.align		4
.L_2316:
        /*0028*/ 	.byte	0x04, 0x17
        /*002a*/ 	.short	(.L_2318 - .L_2317)
.L_2317:
        /*002c*/ 	.word	0x00000000
        /*0030*/ 	.short	0x0001
        /*0032*/ 	.short	0x00d8
        /*0034*/ 	.byte	0x00, 0xf0, 0x61, 0x03


	//----- nvinfo : EIATTR_KPARAM_INFO
	.align		4
.L_2318:
        /*0038*/ 	.byte	0x04, 0x17
        /*003a*/ 	.short	(.L_2320 - .L_2319)
.L_2319:
        /*003c*/ 	.word	0x00000000
        /*0040*/ 	.short	0x0000
        /*0042*/ 	.short	0x0000
        /*0044*/ 	.byte	0x00, 0xf0, 0x61, 0x03


	//----- nvinfo : EIATTR_SPARSE_MMA_MASK
	.align		4
.L_2320:
        /*0048*/ 	.byte	0x03, 0x50
        /*004a*/ 	.short	0x0000


	//----- nvinfo : EIATTR_MAXREG_COUNT
	.align		4
        /*004c*/ 	.byte	0x03, 0x1b
        /*004e*/ 	.short	0x0040


	//----- nvinfo : EIATTR_EXTERNS
	.align		4
        /*0050*/ 	.byte	0x04, 0x0f
        /*0052*/ 	.short	(.L_2322 - .L_2321)


	//   ....[0]....
	.align		4
.L_2321:
        /*0054*/ 	.word	index@(__assertfail)


	//----- nvinfo : EIATTR_MERCURY_ISA_VERSION
	.align		4
.L_2322:
        /*0058*/ 	.byte	0x03, 0x5f
        /*005a*/ 	.short	0x0101


	//----- nvinfo : EIATTR_SYSCALL_OFFSETS
	.align		4
        /*005c*/ 	.byte	0x04, 0x46
        /*005e*/ 	.short	(.L_2324 - .L_2323)


	//   ....[0]....
.L_2323:
        /*0060*/ 	.word	0x000041d0


	//   ....[1]....
        /*0064*/ 	.word	0x000043b0


	//   ....[2]....
        /*0068*/ 	.word	0x00004580


	//   ....[3]....
        /*006c*/ 	.word	0x00004760


	//----- nvinfo : EIATTR_EXIT_INSTR_OFFSETS
	.align		4
.L_2324:
        /*0070*/ 	.byte	0x04, 0x1c
        /*0072*/ 	.short	(.L_2326 - .L_2325)


	//   ....[0]....
.L_2325:
        /*0074*/ 	.word	0x00000080


	//   ....[1]....
        /*0078*/ 	.word	0x00004890


	//----- nvinfo : EIATTR_INDIRECT_BRANCH_TARGETS
	.align		4
.L_2326:
        /*007c*/ 	.byte	0x04, 0x34
        /*007e*/ 	.short	(.L_2328 - .L_2327)


	//   ....[0]....
.L_2327:
        /*0080*/ 	.word	.L_x_7066@srel
        /*0084*/ 	.short	0x0
        /*0086*/ 	.short	0x0
        /*0088*/ 	.word	0x3
        /*008c*/ 	.word	.L_x_7067@srel
        /*0090*/ 	.word	.L_x_7068@srel
        /*0094*/ 	.word	.L_x_7069@srel


	//----- nvinfo : EIATTR_MAX_THREADS
	.align		4
.L_2328:
        /*0098*/ 	.byte	0x04, 0x05
        /*009a*/ 	.short	(.L_2330 - .L_2329)
.L_2329:
        /*009c*/ 	.word	0x00000200
        /*00a0*/ 	.word	0x00000001
        /*00a4*/ 	.word	0x00000001


	//----- nvinfo : EIATTR_CRS_STACK_SIZE
	.align		4
.L_2330:
        /*00a8*/ 	.byte	0x04, 0x1e
        /*00aa*/ 	.short	(.L_2332 - .L_2331)
.L_2331:
        /*00ac*/ 	.word	0x00000000


	//----- nvinfo : EIATTR_CBANK_PARAM_SIZE
	.align		4
.L_2332:
        /*00b0*/ 	.byte	0x03, 0x19
        /*00b2*/ 	.short	0x01d0


	//----- nvinfo : EIATTR_PARAM_CBANK
	.align		4
        /*00b4*/ 	.byte	0x04, 0x0a
        /*00b6*/ 	.short	(.L_2334 - .L_2333)
	.align		4
.L_2333:
        /*00b8*/ 	.word	index@(.nv.constant0._ZN2at4cuda57_GLOBAL__N__cd6b329d_24_DistributionBernoulli_cu_7537a20d21kernelPointwiseApply2IZNS_6native9templates4cuda28bernoulli_tensor_cuda_kernelIN3c108BFloat16EfEEvRKNS_10TensorBaseESB_NS_15PhiloxCudaStateEEUliRS8_SD_SD_SD_RKfSF_SF_SF_E_S8_SE_jLin1ELi1ELi4ELi512ELi2EEEvNS0_6detail10TensorInfoIT0_T2_EENSI_IT1_SK_EESK_T_)
        /*00bc*/ 	.short	0x0210
        /*00be*/ 	.short	0x01d0


	//----- nvinfo : EIATTR_SW_WAR
	.align		4
.L_2334:
        /*00c0*/ 	.byte	0x04, 0x36
        /*00c2*/ 	.short	(.L_2336 - .L_2335)
.L_2335:
        /*00c4*/ 	.word	0x00000008
.L_2336:


//--------------------- .nv.info._ZN2at4cuda57_GLOBAL__N__cd6b329d_24_DistributionBernoulli_cu_7537a20d21kernelPointwiseApply2IZNS_6native9templates4cuda28bernoulli_tensor_cuda_kernelIN3c108BFloat16EfEEvRKNS_10TensorBaseESB_NS_15PhiloxCudaStateEEUliRS8_SD_SD_SD_RKfSF_SF_SF_E_S8_SE_jLi2ELin1ELi4ELi512ELi2EEEvNS0_6detail10TensorInfoIT0_T2_EENSI_IT1_SK_EESK_T_ --------------------------
	.section	.nv.info._ZN2at4cuda57_GLOBAL__N__cd6b329d_24_DistributionBernoulli_cu_7537a20d21kernelPointwiseApply2IZNS_6native9templates4cuda28bernoulli_tensor_cuda_kernelIN3c108BFloat16EfEEvRKNS_10TensorBaseESB_NS_15PhiloxCudaStateEEUliRS8_SD_SD_SD_RKfSF_SF_SF_E_S8_SE_jLi2ELin1ELi4ELi512ELi2EEEvNS0_6detail10TensorInfoIT0_T2_EENSI_IT1_SK_EESK_T_,"",@"SHT_CUDA_INFO"
	.sectionflags	@""
	.align	4


	//----- nvinfo : EIATTR_CUDA_API_VERSION
	.align		4
        /*0000*/ 	.byte	0x04, 0x37
        /*0002*/ 	.short	(.L_2338 - .L_2337)
.L_2337:
        /*0004*/ 	.word	0x00000082


	//----- nvinfo : EIATTR_KPARAM_INFO
	.align		4
.L_2338:
        /*0008*/ 	.byte	0x04, 0x17
        /*000a*/ 	.short	(.L_2340 - .L_2339)
.L_2339:
        /*000c*/ 	.word	0x00000000
        /*0010*/ 	.short	0x0003
        /*0012*/ 	.short	0x01b8
        /*0014*/ 	.byte	0x00, 0xf0, 0x61, 0x00


	//----- nvinfo : EIATTR_KPARAM_INFO
	.align		4
.L_2340:
        /*0018*/ 	.byte	0x04, 0x17
        /*001a*/ 	.short	(.L_2342 - .L_2341)
.L_2341:
        /*001c*/ 	.word	0x00000000
        /*0020*/ 	.short	0x0002
        /*0022*/ 	.short	0x01b0
        /*0024*/ 	.byte	0x00, 0xf0, 0x11, 0x00


	//----- nvinfo : EIATTR_KPARAM_INFO
	.align		4
.L_2342:
        /*0028*/ 	.byte	0x04, 0x17
        /*002a*/ 	.short	(.L_2344 - .L_2343)
.L_2343:
        /*002c*/ 	.word	0x00000000
        /*0030*/ 	.short	0x0001
        /*0032*/ 	.short	0x00d8
        /*0034*/ 	.byte	0x00, 0xf0, 0x61, 0x03


	//----- nvinfo : EIATTR_KPARAM_INFO
	.align		4
.L_2344:
        /*0038*/ 	.byte	0x04, 0x17
        /*003a*/ 	.short	(.L_2346 - .L_2345)
.L_2345:
        /*003c*/ 	.word	0x00000000
        /*0040*/ 	.short	0x0000
        /*0042*/ 	.short	0x0000
        /*0044*/ 	.byte	0x00, 0xf0, 0x61, 0x03


	//----- nvinfo : EIATTR_SPARSE_MMA_MASK
	.align		4
.L_2346:
        /*0048*/ 	.byte	0x03, 0x50
        /*004a*/ 	.short	0x0000


	//----- nvinfo : EIATTR_MAXREG_COUNT
	.align		4
        /*004c*/ 	.byte	0x03, 0x1b
        /*004e*/ 	.short	0x0040


	//----- nvinfo : EIATTR_EXTERNS
	.align		4
        /*0050*/ 	.byte	0x04, 0x0f
        /*0052*/ 	.short	(.L_2348 - .L_2347)


	//   ....[0]....
	.align		4
.L_2347:
        /*0054*/ 	.word	index@(__assertfail)


	//----- nvinfo : EIATTR_MERCURY_ISA_VERSION
	.align		4
.L_2348:
        /*0058*/ 	.byte	0x03, 0x5f
        /*005a*/ 	.short	0x0101


	//----- nvinfo : EIATTR_SYSCALL_OFFSETS
	.align		4
        /*005c*/ 	.byte	0x04, 0x46
        /*005e*/ 	.short	(.L_2350 - .L_2349)


	//   ....[0]....
.L_2349:
        /*0060*/ 	.word	0x00004710


	//   ....[1]....
        /*0064*/ 	.word	0x000048f0


	//   ....[2]....
        /*0068*/ 	.word	0x00004ac0


	//   ....[3]....
        /*006c*/ 	.word	0x00004ca0


	//----- nvinfo : EIATTR_EXIT_INSTR_OFFSETS
	.align		4
.L_2350:
        /*0070*/ 	.byte	0x04, 0x1c
        /*0072*/ 	.short	(.L_2352 - .L_2351)


	//   ....[0]....
.L_2351:
        /*0074*/ 	.word	0x00000080


	//   ....[1]....
        /*0078*/ 	.word	0x00004dd0


	//----- nvinfo : EIATTR_INDIRECT_BRANCH_TARGETS
	.align		4
.L_2352:
        /*007c*/ 	.byte	0x04, 0x34
        /*007e*/ 	.short	(.L_2354 - .L_2353)


	//   ....[0]....
.L_2353:
        /*0080*/ 	.word	.L_x_7070@srel
        /*0084*/ 	.short	0x0
        /*0086*/ 	.short	0x0
        /*0088*/ 	.word	0x3
        /*008c*/ 	.word	.L_x_7071@srel
        /*0090*/ 	.word	.L_x_7072@srel
        /*0094*/ 	.word	.L_x_7073@srel


	//----- nvinfo : EIATTR_MAX_THREADS
	.align		4
.L_2354:
        /*0098*/ 	.byte	0x04, 0x05
        /*009a*/ 	.short	(.L_2356 - .L_2355)
.L_2355:
        /*009c*/ 	.word	0x00000200
        /*00a0*/ 	.word	0x00000001
        /*00a4*/ 	.word	0x00000001


	//----- nvinfo : EIATTR_CRS_STACK_SIZE
	.align		4
.L_2356:
        /*00a8*/ 	.byte	0x04, 0x1e
        /*00aa*/ 	.short	(.L_2358 - .L_2357)
.L_2357:
        /*00ac*/ 	.word	0x00000000


	//----- nvinfo : EIATTR_CBANK_PARAM_SIZE
	.align		4
.L_2358:
        /*00b0*/ 	.byte	0x03, 0x19
        /*00b2*/ 	.short	0x01d0


	//----- nvinfo : EIATTR_PARAM_CBANK
	.align		4
        /*00b4*/ 	.byte	0x04, 0x0a
        /*00b6*/ 	.short	(.L_2360 - .L_2359)
	.align		4
.L_2359:
        /*00b8*/ 	.word	index@(.nv.constant0._ZN2at4cuda57_GLOBAL__N__cd6b329d_24_DistributionBernoulli_cu_7537a20d21kernelPointwiseApply2IZNS_6native9templates4cuda28bernoulli_tensor_cuda_kernelIN3c108BFloat16EfEEvRKNS_10TensorBaseESB_NS_15PhiloxCudaStateEEUliRS8_SD_SD_SD_RKfSF_SF_SF_E_S8_SE_jLi2ELin1ELi4ELi512ELi2EEEvNS0_6detail10TensorInfoIT0_T2_EENSI_IT1_SK_EESK_T_)
        /*00bc*/ 	.short	0x0210
        /*00be*/ 	.short	0x01d0


	//----- nvinfo : EIATTR_SW_WAR
	.align		4
.L_2360:
        /*00c0*/ 	.byte	0x04, 0x36
        /*00c2*/ 	.short	(.L_2362 - .L_2361)
.L_2361:
        /*00c4*/ 	.word	0x00000008
.L_2362:


//--------------------- .nv.info._ZN2at4cuda57_GLOBAL__N__cd6b329d_24_DistributionBernoulli_cu_7537a20d21kernelPointwiseApply2IZNS_6native9templates4cuda28bernoulli_tensor_cuda_kernelIN3c108BFloat16EfEEvRKNS_10TensorBaseESB_NS_15PhiloxCudaStateEEUliRS8_SD_SD_SD_RKfSF_SF_SF_E_S8_SE_jLi2ELi2ELi4ELi512ELi2EEEvNS0_6detail10TensorInfoIT0_T2_EENSI_IT1_SK_EESK_T_ --------------------------
	.section	.nv.info._ZN2at4cuda57_GLOBAL__N__cd6b329d_24_DistributionBernoulli_cu_7537a20d21kernelPointwiseApply2IZNS_6native9templates4cuda28bernoulli_tensor_cuda_kernelIN3c108BFloat16EfEEvRKNS_10TensorBaseESB_NS_15PhiloxCudaStateEEUliRS8_SD_SD_SD_RKfSF_SF_SF_E_S8_SE_jLi2ELi2ELi4ELi512ELi2EEEvNS0_6detail10TensorInfoIT0_T2_EENSI_IT1_SK_EESK_T_,"",@"SHT_CUDA_INFO"
	.sectionflags	@""
	.align	4


	//----- nvinfo : EIATTR_CUDA_API_VERSION
	.align		4
        /*0000*/ 	.byte	0x04, 0x37
        /*0002*/ 	.short	(.L_2364 - .L_2363)
.L_2363:
        /*0004*/ 	.word	0x00000082


	//----- nvinfo : EIATTR_KPARAM_INFO
	.align		4
.L_2364:
        /*0008*/ 	.byte	0x04, 0x17
        /*000a*/ 	.short	(.L_2366 - .L_2365)
.L_2365:
        /*000c*/ 	.word	0x00000000
        /*0010*/ 	.short	0x0003
        /*0012*/ 	.short	0x01b8
        /*0014*/ 	.byte	0x00, 0xf0, 0x61, 0x00


	//----- nvinfo : EIATTR_KPARAM_INFO
	.align		4
.L_2366:
        /*0018*/ 	.byte	0x04, 0x17
        /*001a*/ 	.short	(.L_2368 - .L_2367)
.L_2367:
        /*001c*/ 	.word	0x00000000
        /*0020*/ 	.short	0x0002
        /*0022*/ 	.short	0x01b0
        /*0024*/ 	.byte	0x00, 0xf0, 0x11, 0x00


	//----- nvinfo : EIATTR_KPARAM_INFO
	.align		4
.L_2368:
        /*0028*/ 	.byte	0x04, 0x17
        /*002a*/ 	.short	(.L_2370 - .L_2369)
.L_2369:
        /*002c*/ 	.word	0x00000000
        /*0030*/ 	.short	0x0001
        /*0032*/ 	.short	0x00d8
        /*0034*/ 	.byte	0x00, 0xf0, 0x61, 0x03


	//----- nvinfo : EIATTR_KPARAM_INFO
	.align		4
.L_2370:
        /*0038*/ 	.byte	0x04, 0x17
        /*003a*/ 	.short	(.L_2372 - .L_2371)
.L_2371:
        /*003c*/ 	.word	0x00000000
        /*0040*/ 	.short	0x0000
        /*0042*/ 	.short	0x0000
        /*0044*/ 	.byte	0x00, 0xf0, 0x61, 0x03


	//----- nvinfo : EIATTR_SPARSE_MMA_MASK
	.align		4
.L_2372:
        /*0048*/ 	.byte	0x03, 0x50
        /*004a*/ 	.short	0x0000


	//----- nvinfo : EIATTR_MAXREG_COUNT
	.align		4
        /*004c*/ 	.byte	0x03, 0x1b
        /*004e*/ 	.short	0x0040


	//----- nvinfo : EIATTR_EXTERNS
	.align		4
        /*0050*/ 	.byte	0x04, 0x0f
        /*0052*/ 	.short	(.L_2374 - .L_2373)


	//   ....[0]....
	.align		4
.L_2373:
        /*0054*/ 	.word	index@(__assertfail)


	//----- nvinfo : EIATTR_MERCURY_ISA_VERSION
	.align		4
.L_2374:
        /*0058*/ 	.byte	0x03, 0x5f
        /*005a*/ 	.short	0x0101


	//----- nvinfo : EIATTR_SYSCALL_OFFSETS
	.align		4
        /*005c*/ 	.byte	0x04, 0x46
        /*005e*/ 	.short	(.L_2376 - .L_2375)


	//   ....[0]....
.L_2375:
        /*0060*/ 	.word	0x000019e0


	//   ....[1]....
        /*0064*/ 	.word	0x00001bb0


	//   ....[2]....
        /*0068*/ 	.word	0x00001d70


	//   ....[3]....
        /*006c*/ 	.word	0x00001f40


	//----- nvinfo : EIATTR_EXIT_INSTR_OFFSETS
	.align		4
.L_2376:
        /*0070*/ 	.byte	0x04, 0x1c
        /*0072*/ 	.short	(.L_2378 - .L_2377)


	//   ....[0]....
.L_2377:
        /*0074*/ 	.word	0x00000080


	//   ....[1]....
        /*0078*/ 	.word	0x00002060


	//----- nvinfo : EIATTR_INDIRECT_BRANCH_TARGETS
	.align		4
.L_2378:
        /*007c*/ 	.byte	0x04, 0x34
        /*007e*/ 	.short	(.L_2380 - .L_2379)


	//   ....[0]....
.L_2379:
        /*0080*/ 	.word	.L_x_7074@srel
        /*0084*/ 	.short	0x0
        /*0086*/ 	.short	0x0
        /*0088*/ 	.word	0x3
        /*008c*/ 	.word	.L_x_7075@srel
        /*0090*/ 	.word	.L_x_7076@srel
        /*0094*/ 	.word	.L_x_7077@srel


	//----- nvinfo : EIATTR_MAX_THREADS
	.align		4
.L_2380:
        /*0098*/ 	.byte	0x04, 0x05
        /*009a*/ 	.short	(.L_2382 - .L_2381)
.L_2381:
        /*009c*/ 	.word	0x00000200
        /*00a0*/ 	.word	0x00000001
        /*00a4*/ 	.word	0x00000001


	//----- nvinfo : EIATTR_CRS_STACK_SIZE
	.align		4
.L_2382:
        /*00a8*/ 	.byte	0x04, 0x1e
        /*00aa*/ 	.short	(.L_2384 - .L_2383)
.L_2383:
        /*00ac*/ 	.word	0x00000000


	//----- nvinfo : EIATTR_CBANK_PARAM_SIZE
	.align		4
.L_2384:
        /*00b0*/ 	.byte	0x03, 0x19
        /*00b2*/ 	.short	0x01d0


	//----- nvinfo : EIATTR_PARAM_CBANK
	.align		4
        /*00b4*/ 	.byte	0x04, 0x0a
        /*00b6*/ 	.short	(.L_2386 - .L_2385)
	.align		4
.L_2385:
        /*00b8*/ 	.word	index@(.nv.constant0._ZN2at4cuda57_GLOBAL__N__cd6b329d_24_DistributionBernoulli_cu_7537a20d21kernelPointwiseApply2IZNS_6native9templates4cuda28bernoulli_tensor_cuda_kernelIN3c108BFloat16EfEEvRKNS_10TensorBaseESB_NS_15PhiloxCudaStateEEUliRS8_SD_SD_SD_RKfSF_SF_SF_E_S8_SE_jLi2ELi2ELi4ELi512ELi2EEEvNS0_6detail10TensorInfoIT0_T2_EENSI_IT1_SK_EESK_T_)
        /*00bc*/ 	.short	0x0210
        /*00be*/ 	.short	0x01d0


	//----- nvinfo : EIATTR_SW_WAR
	.align		4
.L_2386:
        /*00c0*/ 	.byte	0x04, 0x36
        /*00c2*/ 	.short	(.L_2388 - .L_2387)
.L_2387:
        /*00c4*/ 	.word	0x00000008
.L_2388:


//--------------------- .nv.info._ZN2at4cuda57_GLOBAL__N__cd6b329d_24_DistributionBernoulli_cu_7537a20d21kernelPointwiseApply2IZNS_6native9templates4cuda28bernoulli_tensor_cuda_kernelIN3c108BFloat16EfEEvRKNS_10TensorBaseESB_NS_15PhiloxCudaStateEEUliRS8_SD_SD_SD_RKfSF_SF_SF_E_S8_SE_jLi2ELi1ELi4ELi512ELi2EEEvNS0_6detail10TensorInfoIT0_T2_EENSI_IT1_SK_EESK_T_ --------------------------
	.section	.nv.info._ZN2at4cuda57_GLOBAL__N__cd6b329d_24_DistributionBernoulli_cu_7537a20d21kernelPointwiseApply2IZNS_6native9templates4cuda28bernoulli_tensor_cuda_kernelIN3c108BFloat16EfEEvRKNS_10TensorBaseESB_NS_15PhiloxCudaStateEEUliRS8_SD_SD_SD_RKfSF_SF_SF_E_S8_SE_jLi2ELi1ELi4ELi512ELi2EEEvNS0_6detail10TensorInfoIT0_T2_EENSI_IT1_SK_EESK_T_,"",@"SHT_CUDA_INFO"
	.sectionflags	@""
	.align	4


	//----- nvinfo : EIATTR_CUDA_API_VERSION
	.align		4
        /*0000*/ 	.byte	0x04, 0x37
        /*0002*/ 	.short	(.L_2390 - .L_2389)
.L_2389:
        /*0004*/ 	.word	0x00000082


	//----- nvinfo : EIATTR_KPARAM_INFO
	.align		4
.L_2390:
        /*0008*/ 	.byte	0x04, 0x17
        /*000a*/ 	.short	(.L_2392 - .L_2391)
.L_2391:
        /*000c*/ 	.word	0x00000000
        /*0010*/ 	.short	0x0003
        /*0012*/ 	.short	0x01b8
        /*0014*/ 	.byte	0x00, 0xf0, 0x61, 0x00


	//----- nvinfo : EIATTR_KPARAM_INFO
	.align		4
.L_2392:
        /*0018*/ 	.byte	0x04, 0x17
        /*001a*/ 	.short	(.L_2394 - .L_2393)
.L_2393:
        /*001c*/ 	.word	0x00000000
        /*0020*/ 	.short	0x0002
        /*0022*/ 	.short	0x01b0
        /*0024*/ 	.byte	0x00, 0xf0, 0x11, 0x00


	//----- nvinfo : EIATTR_KPARAM_INFO
	.align		4
.L_2394:
        /*0028*/ 	.byte	0x04, 0x17
        /*002a*/ 	.short	(.L_2396 - .L_2395)
.L_2395:
        /*002c*/ 	.word	0x00000000
        /*0030*/ 	.short	0x0001
        /*0032*/ 	.short	0x00d8
        /*0034*/ 	.byte	0x00, 0xf0, 0x61, 0x03


	//----- nvinfo : EIATTR_KPARAM_INFO
	.align		4
.L_2396:
        /*0038*/ 	.byte	0x04, 0x17
        /*003a*/ 	.short	(.L_2398 - .L_2397)
.L_2397:
        /*003c*/ 	.word	0x00000000
        /*0040*/ 	.short	0x0000
        /*0042*/ 	.short	0x0000
        /*0044*/ 	.byte	0x00, 0xf0, 0x61, 0x03


	//----- nvinfo : EIATTR_SPARSE_MMA_MASK
	.align		4
.L_2398:
        /*0048*/ 	.byte	0x03, 0x50
        /*004a*/ 	.short	0x0000


	//----- nvinfo : EIATTR_MAXREG_COUNT
	.align		4
        /*004c*/ 	.byte	0x03, 0x1b
        /*004e*/ 	.short	0x0040


	//----- nvinfo : EIATTR_EXTERNS
	.align		4
        /*0050*/ 	.byte	0x04, 0x0f
        /*0052*/ 	.short	(.L_2400 - .L_2399)


	//   ....[0]....
	.align		4
.L_2399:
        /*0054*/ 	.word	index@(__assertfail)


	//----- nvinfo : EIATTR_MERCURY_ISA_VERSION
	.align		4
.L_2400:
        /*0058*/ 	.byte	0x03, 0x5f
        /*005a*/ 	.short	0x0101


	//----- nvinfo : EIATTR_SYSCALL_OFFSETS
	.align		4
        /*005c*/ 	.byte	0x04, 0x46
        /*005e*/ 	.short	(.L_2402 - .L_2401)


	//   ....[0]....
.L_2401:
        /*0060*/ 	.word	0x000013f0


	//   ....[1]....
        /*0064*/ 	.word	0x00001600


	//   ....[2]....
        /*0068*/ 	.word	0x00001800


	//   ....[3]....
        /*006c*/ 	.word	0x00001a10


	//----- nvinfo : EIATTR_EXIT_INSTR_OFFSETS
	.align		4
.L_2402:
        /*0070*/ 	.byte	0x04, 0x1c
        /*0072*/ 	.short	(.L_2404 - .L_2403)


	//   ....[0]....
.L_2403:
        /*0074*/ 	.word	0x00000080


	//   ....[1]....
        /*0078*/ 	.word	0x00001b10


	//----- nvinfo : EIATTR_INDIRECT_BRANCH_TARGETS
	.align		4
.L_2404:
        /*007c*/ 	.byte	0x04, 0x34
        /*007e*/ 	.short	(.L_2406 - .L_2405)


	//   ....[0]....
.L_2405:
        /*0080*/ 	.word	.L_x_7078@srel
        /*0084*/ 	.short	0x0
        /*0086*/ 	.short	0x0
        /*0088*/ 	.word	0x3
        /*008c*/ 	.word	.L_x_7079@srel
        /*0090*/ 	.word	.L_x_7080@srel
        /*0094*/ 	.word	.L_x_7081@srel


	//----- nvinfo : EIATTR_MAX_THREADS
	.align		4
.L_2406:
        /*0098*/ 	.byte	0x04, 0x05
        /*009a*/ 	.short	(.L_2408 - .L_2407)
.L_2407:
        /*009c*/ 	.word	0x00000200
        /*00a0*/ 	.word	0x00000001
        /*00a4*/ 	.word	0x00000001


	//----- nvinfo : EIATTR_CRS_STACK_SIZE
	.align		4
.L_2408:
        /*00a8*/ 	.byte	0x04, 0x1e
        /*00aa*/ 	.short	(.L_2410 - .L_2409)
.L_2409:
        /*00ac*/ 	.word	0x00000000


	//----- nvinfo : EIATTR_CBANK_PARAM_SIZE
	.align		4
.L_2410:
        /*00b0*/ 	.byte	0x03, 0x19
        /*00b2*/ 	.short	0x01d0


	//----- nvinfo : EIATTR_PARAM_CBANK
	.align		4
        /*00b4*/ 	.byte	0x04, 0x0a
        /*00b6*/ 	.short	(.L_2412 - .L_2411)
	.align		4
.L_2411:
        /*00b8*/ 	.word	index@(.nv.constant0._ZN2at4cuda57_GLOBAL__N__cd6b329d_24_DistributionBernoulli_cu_7537a20d21kernelPointwiseApply2IZNS_6native9templates4cuda28bernoulli_tensor_cuda_kernelIN3c108BFloat16EfEEvRKNS_10TensorBaseESB_NS_15PhiloxCudaStateEEUliRS8_SD_SD_SD_RKfSF_SF_SF_E_S8_SE_jLi2ELi1ELi4ELi512ELi2EEEvNS0_6detail10TensorInfoIT0_T2_EENSI_IT1_SK_EESK_T_)
        /*00bc*/ 	.short	0x0210
        /*00be*/ 	.short	0x01d0


	//----- nvinfo : EIATTR_SW_WAR
	.align		4
.L_2412:
        /*00c0*/ 	.byte	0x04, 0x36
        /*00c2*/ 	.short	(.L_2414 - .L_2413)
.L_2413:
        /*00c4*/ 	.word	0x00000008
.L_2414:


//--------------------- .nv.info._ZN2at4cuda57_GLOBAL__N__cd6b329d_24_DistributionBernoulli_cu_7537a20d21kernelPointwiseApply2IZNS_6native9templates4cuda28bernoulli_tensor_cuda_kernelIN3c108BFloat16EfEEvRKNS_10TensorBaseESB_NS_15PhiloxCudaStateEEUliRS8_SD_SD_SD_RKfSF_SF_SF_E_S8_SE_jLi1ELin1ELi4ELi512ELi2EEEvNS0_6detail10TensorInfoIT0_T2_EENSI_IT1_SK_EESK_T_ --------------------------
	.section	.nv.info._ZN2at4cuda57_GLOBAL__N__cd6b329d_24_DistributionBernoulli_cu_7537a20d21kernelPointwiseApply2IZNS_6native9templates4cuda28bernoulli_tensor_cuda_kernelIN3c108BFloat16EfEEvRKNS_10TensorBaseESB_NS_15PhiloxCudaStateEEUliRS8_SD_SD_SD_RKfSF_SF_SF_E_S8_SE_jLi1ELin1ELi4ELi512ELi2EEEvNS0_6detail10TensorInfoIT0_T2_EENSI_IT1_SK_EESK_T_,"",@"SHT_CUDA_INFO"
	.sectionflags	@""
	.align	4


	//----- nvinfo : EIATTR_CUDA_API_VERSION
	.align		4
        /*0000*/ 	.byte	0x04, 0x37
        /*0002*/ 	.short	(.L_2416 - .L_2415)
.L_2415:
        /*0004*/ 	.word	0x00000082


	//----- nvinfo : EIATTR_KPARAM_INFO
	.align		4
.L_2416:
        /*0008*/ 	.byte	0x04, 0x17
        /*000a*/ 	.short	(.L_2418 - .L_2417)
.L_2417:
        /*000c*/ 	.word	0x00000000
        /*0010*/ 	.short	0x0003
        /*0012*/ 	.short	0x01b8
        /*0014*/ 	.byte	0x00, 0xf0, 0x61, 0x00


	//----- nvinfo : EIATTR_KPARAM_INFO
	.align		4
.L_2418:
        /*0018*/ 	.byte	0x04, 0x17
        /*001a*/ 	.short	(.L_2420 - .L_2419)
.L_2419:
        /*001c*/ 	.word	0x00000000
        /*0020*/ 	.short	0x0002
        /*0022*/ 	.short	0x01b0
        /*0024*/ 	.byte	0x00, 0xf0, 0x11, 0x00


	//----- nvinfo : EIATTR_KPARAM_INFO
	.align		4
.L_2420:
        /*0028*/ 	.byte	0x04, 0x17
        /*002a*/ 	.short	(.L_2422 - .L_2421)
.L_2421:
        /*002c*/ 	.word	0x00000000
        /*0030*/ 	.short	0x0001
        /*0032*/ 	.short	0x00d8
        /*0034*/ 	.byte	0x00, 0xf0, 0x61, 0x03


	//----- nvinfo : EIATTR_KPARAM_INFO
	.align		4
.L_2422:
        /*0038*/ 	.byte	0x04, 0x17
        /*003a*/ 	.short	(.L_2424 - .L_2423)
.L_2423:
        /*003c*/ 	.word	0x00000000
        /*0040*/ 	.short	0x0000
        /*0042*/ 	.short	0x0000
        /*0044*/ 	.byte	0x00, 0xf0, 0x61, 0x03


	//----- nvinfo : EIATTR_SPARSE_MMA_MASK
	.align		4
.L_2424:
        /*0048*/ 	.byte	0x03, 0x50
        /*004a*/ 	.short	0x0000


	//----- nvinfo : EIATTR_MAXREG_COUNT
	.align		4
        /*004c*/ 	.byte	0x03, 0x1b
        /*004e*/ 	.short	0x0040


	//----- nvinfo : EIATTR_EXTERNS
	.align		4
        /*0050*/ 	.byte	0x04, 0x0f
        /*0052*/ 	.short	(.L_2426 - .L_2425)


	//   ....[0]....
	.align		4
.L_2425:
        /*0054*/ 	.word	index@(__assertfail)


	//----- nvinfo : EIATTR_MERCURY_ISA_VERSION
	.align		4
.L_2426:
        /*0058*/ 	.byte	0x03, 0x5f
        /*005a*/ 	.short	0x0101


	//----- nvinfo : EIATTR_SYSCALL_OFFSETS
	.align		4
        /*005c*/ 	.byte	0x04, 0x46
        /*005e*/ 	.short	(.L_2428 - .L_2427)


	//   ....[0]....
.L_2427:
        /*0060*/ 	.word	0x000041b0


	//   ....[1]....
        /*0064*/ 	.word	0x00004390


	//   ....[2]....
        /*0068*/ 	.word	0x00004560


	//   ....[3]....
        /*006c*/ 	.word	0x00004740


	//----- nvinfo : EIATTR_EXIT_INSTR_OFFSETS
	.align		4
.L_2428:
        /*0070*/ 	.byte	0x04, 0x1c
        /*0072*/ 	.short	(.L_2430 - .L_2429)


	//   ....[0]....
.L_2429:
        /*0074*/ 	.word	0x00000080


	//   ....[1]....
        /*0078*/ 	.word	0x00004850


	//----- nvinfo : EIATTR_MAX_THREADS
	.align		4
.L_2430:
        /*007c*/ 	.byte	0x04, 0x05
        /*007e*/ 	.short	(.L_2432 - .L_2431)
.L_2431:
        /*0080*/ 	.word	0x00000200
        /*0084*/ 	.word	0x00000001
        /*0088*/ 	.word	0x00000001


	//----- nvinfo : EIATTR_CRS_STACK_SIZE
	.align		4
.L_2432:
        /*008c*/ 	.byte	0x04, 0x1e
        /*008e*/ 	.short	(.L_2434 - .L_2433)
.L_2433:
        /*0090*/ 	.word	0x00000000


	//----- nvinfo : EIATTR_CBANK_PARAM_SIZE
	.align		4
.L_2434:
        /*0094*/ 	.byte	0x03, 0x19
        /*0096*/ 	.short	0x01d0


	//----- nvinfo : EIATTR_PARAM_CBANK
	.align		4
        /*0098*/ 	.byte	0x04, 0x0a
        /*009a*/ 	.short	(.L_2436 - .L_2435)
	.align		4
.L_2435:
        /*009c*/ 	.word	index@(.nv.constant0._ZN2at4cuda57_GLOBAL__N__cd6b329d_24_DistributionBernoulli_cu_7537a20d21kernelPointwiseApply2IZNS_6native9templates4cuda28bernoulli_tensor_cuda_kernelIN3c108BFloat16EfEEvRKNS_10TensorBaseESB_NS_15PhiloxCudaStateEEUliRS8_SD_SD_SD_RKfSF_SF_SF_E_S8_SE_jLi1ELin1ELi4ELi512ELi2EEEvNS0_6detail10TensorInfoIT0_T2_EENSI_IT1_SK_EESK_T_)
        /*00a0*/ 	.short	0x0210
        /*00a2*/ 	.short	0x01d0


	//----- nvinfo : EIATTR_SW_WAR
	.align		4
.L_2436:
        /*00a4*/ 	.byte	0x04, 0x36
        /*00a6*/ 	.short	(.L_2438 - .L_2437)
.L_2437:
        /*00a8*/ 	.word	0x00000008
.L_2438:


//--------------------- .nv.info._ZN2at4cuda57_GLOBAL__N__cd6b329d_24_DistributionBernoulli_cu_7537a20d21kernelPointwiseApply2IZNS_6native9templates4cuda28bernoulli_tensor_cuda_kernelIN3c108BFloat16EfEEvRKNS_10TensorBaseESB_NS_15PhiloxCudaStateEEUliRS8_SD_SD_SD_RKfSF_SF_SF_E_S8_SE_jLi1ELi2ELi4ELi512ELi2EEEvNS0_6detail10TensorInfoIT0_T2_EENSI_IT1_SK_EESK_T_ --------------------------
	.section	.nv.info._ZN2at4cuda57_GLOBAL__N__cd6b329d_24_DistributionBernoulli_cu_7537a20d21kernelPointwiseApply2IZNS_6native9templates4cuda28bernoulli_tensor_cuda_kernelIN3c108BFloat16EfEEvRKNS_10TensorBaseESB_NS_15PhiloxCudaStateEEUliRS8_SD_SD_SD_RKfSF_SF_SF_E_S8_SE_jLi1ELi2ELi4ELi512ELi2EEEvNS0_6detail10TensorInfoIT0_T2_EENSI_IT1_SK_EESK_T_,"",@"SHT_CUDA_INFO"
	.sectionflags	@""
	.align	4


	//----- nvinfo : EIATTR_CUDA_API_VERSION
	.align		4
        /*0000*/ 	.byte	0x04, 0x37
        /*0002*/ 	.short	(.L_2440 - .L_2439)
.L_2439:
        /*0004*/ 	.word	0x00000082


	//----- nvinfo : EIATTR_KPARAM_INFO
	.align		4
.L_2440:
        /*0008*/ 	.byte	0x04, 0x17
        /*000a*/ 	.short	(.L_2442 - .L_2441)
.L_2441:
        /*000c*/ 	.word	0x00000000
        /*0010*/ 	.short	0x0003
        /*0012*/ 	.short	0x01b8
        /*0014*/ 	.byte	0x00, 0xf0, 0x61, 0x00


	//----- nvinfo : EIATTR_KPARAM_INFO
	.align		4
.L_2442:
        /*0018*/ 	.byte	0x04, 0x17
        /*001a*/ 	.short	(.L_2444 - .L_2443)
.L_2443:
        /*001c*/ 	.word	0x00000000
        /*0020*/ 	.short	0x0002
        /*0022*/ 	.short	0x01b0
        /*0024*/ 	.byte	0x00, 0xf0, 0x11, 0x00


	//----- nvinfo : EIATTR_KPARAM_INFO
	.align		4
.L_2444:
        /*0028*/ 	.byte	0x04, 0x17
        /*002a*/ 	.short	(.L_2446 - .L_2445)
.L_2445:
        /*002c*/ 	.word	0x00000000
        /*0030*/ 	.short	0x0001
        /*0032*/ 	.short	0x00d8
        /*0034*/ 	.byte	0x00, 0xf0, 0x61, 0x03


	//----- nvinfo : EIATTR_KPARAM_INFO
	.align		4
.L_2446:
        /*0038*/ 	.byte	0x04, 0x17
        /*003a*/ 	.short	(.L_2448 - .L_2447)
.L_2447:
        /*003c*/ 	.word	0x00000000
        /*0040*/ 	.short	0x0000
        /*0042*/ 	.short	0x0000
        /*0044*/ 	.byte	0x00, 0xf0, 0x61, 0x03


	//----- nvinfo : EIATTR_SPARSE_MMA_MASK
	.align		4
.L_2448:
        /*0048*/ 	.byte	0x03, 0x50
        /*004a*/ 	.short	0x0000


	//----- nvinfo : EIATTR_MAXREG_COUNT
	.align		4
        /*004c*/ 	.byte	0x03, 0x1b
        /*004e*/ 	.short	0x0040


	//----- nvinfo : EIATTR_EXTERNS
	.align		4
        /*0050*/ 	.byte	0x04, 0x0f
        /*0052*/ 	.short	(.L_2450 - .L_2449)


	//   ....[0]....
	.align		4
.L_2449:
        /*0054*/ 	.word	index@(__assertfail)


	//----- nvinfo : EIATTR_MERCURY_ISA_VERSION
	.align		4
.L_2450:
        /*0058*/ 	.byte	0x03, 0x5f
        /*005a*/ 	.short	0x0101


	//----- nvinfo : EIATTR_SYSCALL_OFFSETS
	.align		4
        /*005c*/ 	.byte	0x04, 0x46
        /*005e*/ 	.short	(.L_2452 - .L_2451)


	//   ....[0]....
.L_2451:
        /*0060*/ 	.word	0x00001400


	//   ....[1]....
        /*0064*/ 	.word	0x000015e0


	//   ....[2]....
        /*0068*/ 	.word	0x000017d0


	//   ....[3]....
        /*006c*/ 	.word	0x000019d0


	//----- nvinfo : EIATTR_EXIT_INSTR_OFFSETS
	.align		4
.L_2452:
        /*0070*/ 	.byte	0x04, 0x1c
        /*0072*/ 	.short	(.L_2454 - .L_2453)


	//   ....[0]....
.L_2453:
        /*0074*/ 	.word	0x00000080


	//   ....[1]....
        /*0078*/ 	.word	0x00001af0


	//----- nvinfo : EIATTR_INDIRECT_BRANCH_TARGETS
	.align		4
.L_2454:
        /*007c*/ 	.byte	0x04, 0x34
        /*007e*/ 	.short	(.L_2456 - .L_2455)


	//   ....[0]....
.L_2455:
        /*0080*/ 	.word	.L_x_7082@srel
        /*0084*/ 	.short	0x0
        /*0086*/ 	.short	0x0
        /*0088*/ 	.word	0x3
        /*008c*/ 	.word	.L_x_7083@srel
        /*0090*/ 	.word	.L_x_7084@srel
        /*0094*/ 	.word	.L_x_7085@srel


	//----- nvinfo : EIATTR_MAX_THREADS
	.align		4
.L_2456:
        /*0098*/ 	.byte	0x04, 0x05
        /*009a*/ 	.short	(.L_2458 - .L_2457)
.L_2457:
        /*009c*/ 	.word	0x00000200
        /*00a0*/ 	.word	0x00000001
        /*00a4*/ 	.word	0x00000001


	//----- nvinfo : EIATTR_CRS_STACK_SIZE
	.align		4
.L_2458:
        /*00a8*/ 	.byte	0x04, 0x1e
        /*00aa*/ 	.short	(.L_2460 - .L_2459)
.L_2459:
        /*00ac*/ 	.word	0x00000000


	//----- nvinfo : EIATTR_CBANK_PARAM_SIZE
	.align		4
.L_2460:
        /*00b0*/ 	.byte	0x03, 0x19
        /*00b2*/ 	.short	0x01d0


	//----- nvinfo : EIATTR_PARAM_CBANK
	.align		4
        /*00b4*/ 	.byte	0x04, 0x0a
        /*00b6*/ 	.short	(.L_2462 - .L_2461)
	.align		4
.L_2461:
        /*00b8*/ 	.word	index@(.nv.constant0._ZN2at4cuda57_GLOBAL__N__cd6b329d_24_DistributionBernoulli_cu_7537a20d21kernelPointwiseApply2IZNS_6native9templates4cuda28bernoulli_tensor_cuda_kernelIN3c108BFloat16EfEEvRKNS_10TensorBaseESB_NS_15PhiloxCudaStateEEUliRS8_SD_SD_SD_RKfSF_SF_SF_E_S8_SE_jLi1ELi2ELi4ELi512ELi2EEEvNS0_6detail10TensorInfoIT0_T2_EENSI_IT1_SK_EESK_T_)
        /*00bc*/ 	.short	0x0210
        /*00be*/ 	.short	0x01d0


	//----- nvinfo : EIATTR_SW_WAR
	.align		4
.L_2462:
        /*00c0*/ 	.byte	0x04, 0x36
        /*00c2*/ 	.short	(.L_2464 - .L_2463)
.L_2463:
        /*00c4*/ 	.word	0x00000008
.L_2464:


//--------------------- .nv.info._ZN2at4cuda57_GLOBAL__N__cd6b329d_24_DistributionBernoulli_cu_7537a20d21kernelPointwiseApply2IZNS_6native9templates4cuda28bernoulli_tensor_cuda_kernelIN3c108BFloat16EfEEvRKNS_10TensorBaseESB_NS_15PhiloxCudaStateEEUliRS8_SD_SD_SD_RKfSF_SF_SF_E_S8_SE_jLi1ELi1ELi4ELi512ELi2EEEvNS0_6detail10TensorInfoIT0_T2_EENSI_IT1_SK_EESK_T_ --------------------------
	.section	.nv.info._ZN2at4cuda57_GLOBAL__N__cd6b329d_24_DistributionBernoulli_cu_7537a20d21kernelPointwiseApply2IZNS_6native9templates4cuda28bernoulli_tensor_cuda_kernelIN3c108BFloat16EfEEvRKNS_10TensorBaseESB_NS_15PhiloxCudaStateEEUliRS8_SD_SD_SD_RKfSF_SF_SF_E_S8_SE_jLi1ELi1ELi4ELi512ELi2EEEvNS0_6detail10TensorInfoIT0_T2_EENSI_IT1_SK_EESK_T_,"",@"SHT_CUDA_INFO"
	.sectionflags	@""
	.align	4


	//----- nvinfo : EIATTR_CUDA_API_VERSION
	.align		4
        /*0000*/ 	.byte	0x04, 0x37
        /*0002*/ 	.short	(.L_2466 - .L_2465)
.L_2465:
        /*0004*/ 	.word	0x00000082


	//----- nvinfo : EIATTR_KPARAM_INFO
	.align		4
.L_2466:
        /*0008*/ 	.byte	0x04, 0x17
        /*000a*/ 	.short	(.L_2468 - .L_2467)
.L_2467:
        /*000c*/ 	.word	0x00000000
        /*0010*/ 	.short	0x0003
        /*0012*/ 	.short	0x01b8
        /*0014*/ 	.byte	0x00, 0xf0, 0x61, 0x00


	//----- nvinfo : EIATTR_KPARAM_INFO
	.align		4
.L_2468:
        /*0018*/ 	.byte	0x04, 0x17
        /*001a*/ 	.short	(.L_2470 - .L_2469)
.L_2469:
        /*001c*/ 	.word	0x00000000
        /*0020*/ 	.short	0x0002
        /*0022*/ 	.short	0x01b0
        /*0024*/ 	.byte	0x00, 0xf0, 0x11, 0x00


	//----- nvinfo : EIATTR_KPARAM_INFO
	.align		4
.L_2470:
        /*0028*/ 	.byte	0x04, 0x17
        /*002a*/ 	.short	(.L_2472 - .L_2471)
.L_2471:
        /*002c*/ 	.word	0x00000000
        /*0030*/ 	.short	0x0001
        /*0032*/ 	.short	0x00d8
        /*0034*/ 	.byte	0x00, 0xf0, 0x61, 0x03


	//----- nvinfo : EIATTR_KPARAM_INFO
	.align		4
.L_2472:
        /*0038*/ 	.byte	0x04, 0x17
        /*003a*/ 	.short	(.L_2474 - .L_2473)
.L_2473:
        /*003c*/ 	.word	0x00000000
        /*0040*/ 	.short	0x0000
        /*0042*/ 	.short	0x0000
        /*0044*/ 	.byte	0x00, 0xf0, 0x61, 0x03


	//----- nvinfo : EIATTR_SPARSE_MMA_MASK
	.align		4
.L_2474:
        /*0048*/ 	.byte	0x03, 0x50
        /*004a*/ 	.short	0x0000


	//----- nvinfo : EIATTR_MAXREG_COUNT
	.align		4
        /*004c*/ 	.byte	0x03, 0x1b
        /*004e*/ 	.short	0x0040


	//----- nvinfo : EIATTR_EXTERNS
	.align		4
        /*0050*/ 	.byte	0x04, 0x0f
        /*0052*/ 	.short	(.L_2476 - .L_2475)


	//   ....[0]....
	.align		4
.L_2475:
        /*0054*/ 	.word	index@(__assertfail)


	//----- nvinfo : EIATTR_MERCURY_ISA_VERSION
	.align		4
.L_2476:
        /*0058*/ 	.byte	0x03, 0x5f
        /*005a*/ 	.short	0x0101


	//----- nvinfo : EIATTR_SYSCALL_OFFSETS
	.align		4
        /*005c*/ 	.byte	0x04, 0x46
        /*005e*/ 	.short	(.L_2478 - .L_2477)


	//   ....[0]....
.L_2477:
        /*0060*/ 	.word	0x00000e00


	//   ....[1]....
        /*0064*/ 	.word	0x00000fd0


	//   ....[2]....
        /*0068*/ 	.word	0x00001190


	//   ....[3]....
        /*006c*/ 	.word	0x000013b0


	//----- nvinfo : EIATTR_EXIT_INSTR_OFFSETS
	.align		4
.L_2478:
        /*0070*/ 	.byte	0x04, 0x1c
        /*0072*/ 	.short	(.L_2480 - .L_2479)


	//   ....[0]....
.L_2479:
        /*0074*/ 	.word	0x00000080


	//   ....[1]....
        /*0078*/ 	.word	0x000014d0


	//----- nvinfo : EIATTR_INDIRECT_BRANCH_TARGETS
	.align		4
.L_2480:
        /*007c*/ 	.byte	0x04, 0x34
        /*007e*/ 	.short	(.L_2482 - .L_2481)


	//   ....[0]....
.L_2481:
        /*0080*/ 	.word	.L_x_7086@srel
        /*0084*/ 	.short	0x0
        /*0086*/ 	.short	0x0
        /*0088*/ 	.word	0x3
        /*008c*/ 	.word	.L_x_7087@srel
        /*0090*/ 	.word	.L_x_7088@srel
        /*0094*/ 	.word	.L_x_7089@srel


	//----- nvinfo : EIATTR_MAX_THREADS
	.align		4
.L_2482:
        /*0098*/ 	.byte	0x04, 0x05
        /*009a*/ 	.short	(.L_2484 - .L_2483)
.L_2483:
        /*009c*/ 	.word	0x00000200
        /*00a0*/ 	.word	0x00000001
        /*00a4*/ 	.word	0x00000001


	//----- nvinfo : EIATTR_CRS_STACK_SIZE
	.align		4
.L_2484:
        /*00a8*/ 	.byte	0x04, 0x1e
        /*00aa*/ 	.short	(.L_2486 - .L_2485)
.L_2485:
        /*00ac*/ 	.word	0x00000000


	//----- nvinfo : EIATTR_CBANK_PARAM_SIZE
	.align		4
.L_2486:
        /*00b0*/ 	.byte	0x03, 0x19
        /*00b2*/ 	.short	0x01d0


	//----- nvinfo : EIATTR_PARAM_CBANK
	.align		4
        /*00b4*/ 	.byte	0x04, 0x0a
        /*00b6*/ 	.short	(.L_2488 - .L_2487)
	.align		4
.L_2487:
        /*00b8*/ 	.word	index@(.nv.constant0._ZN2at4cuda57_GLOBAL__N__cd6b329d_24_DistributionBernoulli_cu_7537a20d21kernelPointwiseApply2IZNS_6native9templates4cuda28bernoulli_tensor_cuda_kernelIN3c108BFloat16EfEEvRKNS_10TensorBaseESB_NS_15PhiloxCudaStateEEUliRS8_SD_SD_SD_RKfSF_SF_SF_E_S8_SE_jLi1ELi1ELi4ELi512ELi2EEEvNS0_6detail10TensorInfoIT0_T2_EENSI_IT1_SK_EESK_T_)
        /*00bc*/ 	.short	0x0210
        /*00be*/ 	.short	0x01d0


	//----- nvinfo : EIATTR_SW_WAR
	.align		4
.L_2488:
        /*00c0*/ 	.byte	0x04, 0x36
        /*00c2*/ 	.short	(.L_2490 - .L_2489)
.L_2489:
        /*00c4*/ 	.word	0x00000008
.L_2490:


//--------------------- .nv.info._ZN2at4cuda57_GLOBAL__N__cd6b329d_24_DistributionBernoulli_cu_7537a20d21kernelPointwiseApply2IZNS_6native9templates4cuda28bernoulli_tensor_cuda_kernelIN3c104HalfEfEEvRKNS_10TensorBaseESB_NS_15PhiloxCudaStateEEUliRS8_SD_SD_SD_RKfSF_SF_SF_E_S8_SE_mLin1ELin1ELi4ELi512ELi2EEEvNS0_6detail10TensorInfoIT0_T2_EENSI_IT1_SK_EESK_T_ --------------------------
	.section	.nv.info._ZN2at4cuda57_GLOBAL__N__cd6b329d_24_DistributionBernoulli_cu_7537a20d21kernelPointwiseApply2IZNS_6native9templates4cuda28bernoulli_tensor_cuda_kernelIN3c104HalfEfEEvRKNS_10TensorBaseESB_NS_15PhiloxCudaStateEEUliRS8_SD_SD_SD_RKfSF_SF_SF_E_S8_SE_mLin1ELin1ELi4ELi512ELi2EEEvNS0_6detail10TensorInfoIT0_T2_EENSI_IT1_SK_EESK_T_,"",@"SHT_CUDA_INFO"
	.sectionflags	@""
	.align	4


	//----- nvinfo : EIATTR_CUDA_API_VERSION
	.align		4
        /*0000*/ 	.byte	0x04, 0x37
        /*0002*/ 	.short	(.L_2492 - .L_2491)
.L_2491:
        /*0004*/ 	.word	0x00000082


	//----- nvinfo : EIATTR_KPARAM_INFO
	.align		4
.L_2492:
        /*0008*/ 	.byte	0x04, 0x17
        /*000a*/ 	.short	(.L_2494 - .L_2493)
.L_2493:
        /*000c*/ 	.word	0x00000000
        /*0010*/ 	.short	0x0003
        /*0012*/ 	.short	0x0348
        /*0014*/ 	.byte	0x00, 0xf0, 0x61, 0x00


	//----- nvinfo : EIATTR_KPARAM_INFO
	.align		4
.L_2494:
        /*0018*/ 	.byte	0x04, 0x17
        /*001a*/ 	.short	(.L_2496 - .L_2495)
.L_2495:
        /*001c*/ 	.word	0x00000000
        /*0020*/ 	.short	0x0002
        /*0022*/ 	.short	0x0340
        /*0024*/ 	.byte	0x00, 0xf0, 0x21, 0x00


	//----- nvinfo : EIATTR_KPARAM_INFO
	.align		4
.L_2496:
        /*0028*/ 	.byte	0x04, 0x17
        /*002a*/ 	.short	(.L_2498 - .L_2497)
.L_2497:
        /*002c*/ 	.word	0x00000000
        /*0030*/ 	.short	0x0001
        /*0032*/ 	.short	0x01a0
        /*0034*/ 	.byte	0x00, 0xf0, 0x81, 0x06


	//----- nvinfo : EIATTR_KPARAM_INFO
	.align		4
.L_2498:
        /*0038*/ 	.byte	0x04, 0x17
        /*003a*/ 	.short	(.L_2500 - .L_2499)
.L_2499:
        /*003c*/ 	.word	0x00000000
        /*0040*/ 	.short	0x0000
        /*0042*/ 	.short	0x0000
        /*0044*/ 	.byte	0x00, 0xf0, 0x81, 0x06


	//----- nvinfo : EIATTR_SPARSE_MMA_MASK
	.align		4
.L_2500:
        /*0048*/ 	.byte	0x03, 0x50
        /*004a*/ 	.short	0x0000


	//----- nvinfo : EIATTR_MAXREG_COUNT
	.align		4
        /*004c*/ 	.byte	0x03, 0x1b
        /*004e*/ 	.short	0x0040


	//----- nvinfo : EIATTR_EXTERNS
	.align		4
        /*0050*/ 	.byte	0x04, 0x0f
        /*0052*/ 	.short	(.L_2502 - .L_2501)


	//   ....[0]....
	.align		4
.L_2501:
        /*0054*/ 	.word	index@(__assertfail)


	//----- nvinfo : EIATTR_MERCURY_ISA_VERSION
	.align		4
.L_2502:
        /*0058*/ 	.byte	0x03, 0x5f
        /*005a*/ 	.short	0x0101


	//----- nvinfo : EIATTR_SYSCALL_OFFSETS
	.align		4
        /*005c*/ 	.byte	0x04, 0x46
        /*005e*/ 	.short	(.L_2504 - .L_2503)


	//   ....[0]....
.L_2503:
        /*0060*/ 	.word	0x0000d840


	//   ....[1]....
        /*0064*/ 	.word	0x0000da20


	//   ....[2]....
        /*0068*/ 	.word	0x0000dbf0


	//   ....[3]....
        /*006c*/ 	.word	0x0000ddd0


	//----- nvinfo : EIATTR_EXIT_INSTR_OFFSETS
	.align		4
.L_2504:
        /*0070*/ 	.byte	0x04, 0x1c
        /*0072*/ 	.short	(.L_2506 - .L_2505)


	//   ....[0]....
.L_2505:
        /*0074*/ 	.word	0x00000090


	//   ....[1]....
        /*0078*/ 	.word	0x0000df20


	//----- nvinfo : EIATTR_INDIRECT_BRANCH_TARGETS
	.align		4
.L_2506:
        /*007c*/ 	.byte	0x04, 0x34
        /*007e*/ 	.short	(.L_2508 - .L_2507)


	//   ....[0]....
.L_2507:
        /*0080*/ 	.word	.L_x_7090@srel
        /*0084*/ 	.short	0x0
        /*0086*/ 	.short	0x0
        /*0088*/ 	.word	0x3
        /*008c*/ 	.word	.L_x_7091@srel
        /*0090*/ 	.word	.L_x_7092@srel
        /*0094*/ 	.word	.L_x_7093@srel


	//----- nvinfo : EIATTR_MAX_THREADS
	.align		4
.L_2508:
        /*0098*/ 	.byte	0x04, 0x05
        /*009a*/ 	.short	(.L_2510 - .L_2509)
.L_2509:
        /*009c*/ 	.word	0x00000200
        /*00a0*/ 	.word	0x00000001
        /*00a4*/ 	.word	0x00000001


	//----- nvinfo : EIATTR_CRS_STACK_SIZE
	.align		4
.L_2510:
        /*00a8*/ 	.byte	0x04, 0x1e
        /*00aa*/ 	.short	(.L_2512 - .L_2511)
.L_2511:
        /*00ac*/ 	.word	0x00000000


	//----- nvinfo : EIATTR_CBANK_PARAM_SIZE
	.align		4
.L_2512:
        /*00b0*/ 	.byte	0x03, 0x19
        /*00b2*/ 	.short	0x0360


	//----- nvinfo : EIATTR_PARAM_CBANK
	.align		4
        /*00b4*/ 	.byte	0x04, 0x0a
        /*00b6*/ 	.short	(.L_2514 - .L_2513)
	.align		4
.L_2513:
        /*00b8*/ 	.word	index@(.nv.constant0._ZN2at4cuda57_GLOBAL__N__cd6b329d_24_DistributionBernoulli_cu_7537a20d21kernelPointwiseApply2IZNS_6native9templates4cuda28bernoulli_tensor_cuda_kernelIN3c104HalfEfEEvRKNS_10TensorBaseESB_NS_15PhiloxCudaStateEEUliRS8_SD_SD_SD_RKfSF_SF_SF_E_S8_SE_mLin1ELin1ELi4ELi512ELi2EEEvNS0_6detail10TensorInfoIT0_T2_EENSI_IT1_SK_EESK_T_)
        /*00bc*/ 	.short	0x0210
        /*00be*/ 	.short	0x0360


	//----- nvinfo : EIATTR_SW_WAR
	.align		4
.L_2514:
        /*00c0*/ 	.byte	0x04, 0x36
        /*00c2*/ 	.short	(.L_2516 - .L_2515)
.L_2515:
        /*00c4*/ 	.word	0x00000008
.L_2516:


//--------------------- .nv.info._ZN2at4cuda57_GLOBAL__N__cd6b329d_24_DistributionBernoulli_cu_7537a20d21kernelPointwiseApply2IZNS_6native9templates4cuda28bernoulli_tensor_cuda_kernelIN3c104HalfEfEEvRKNS_10TensorBaseESB_NS_15PhiloxCudaStateEEUliRS8_SD_SD_SD_RKfSF_SF_SF_E_S8_SE_mLi1ELi1ELi4ELi512ELi2EEEvNS0_6detail10TensorInfoIT0_T2_EENSI_IT1_SK_EESK_T_ --------------------------
	.section	.nv.info._ZN2at4cuda57_GLOBAL__N__cd6b329d_24_DistributionBernoulli_cu_7537a20d21kernelPointwiseApply2IZNS_6native9templates4cuda28bernoulli_tensor_cuda_kernelIN3c104HalfEfEEvRKNS_10TensorBaseESB_NS_15PhiloxCudaStateEEUliRS8_SD_SD_SD_RKfSF_SF_SF_E_S8_SE_mLi1ELi1ELi4ELi512ELi2EEEvNS0_6detail10TensorInfoIT0_T2_EENSI_IT1_SK_EESK_T_,"",@"SHT_CUDA_INFO"
	.sectionflags	@""
	.align	4


	//----- nvinfo : EIATTR_CUDA_API_VERSION
	.align		4
        /*0000*/ 	.byte	0x04, 0x37
        /*0002*/ 	.short	(.L_2518 - .L_2517)
.L_2517:
        /*0004*/ 	.word	0x00000082


	//----- nvinfo : EIATTR_KPARAM_INFO
	.align		4
.L_2518:
        /*0008*/ 	.byte	0x04, 0x17
        /*000a*/ 	.short	(.L_2520 - .L_2519)
.L_2519:
        /*000c*/ 	.word	0x00000000
        /*0010*/ 	.short	0x0003
        /*0012*/ 	.short	0x0348
        /*0014*/ 	.byte	0x00, 0xf0, 0x61, 0x00


	//----- nvinfo : EIATTR_KPARAM_INFO
	.align		4
.L_2520:
        /*0018*/ 	.byte	0x04, 0x17
        /*001a*/ 	.short	(.L_2522 - .L_2521)
.L_2521:
        /*001c*/ 	.word	0x00000000
        /*0020*/ 	.short	0x0002
        /*0022*/ 	.short	0x0340
        /*0024*/ 	.byte	0x00, 0xf0, 0x21, 0x00


	//----- nvinfo : EIATTR_KPARAM_INFO
	.align		4
.L_2522:
        /*0028*/ 	.byte	0x04, 0x17
        /*002a*/ 	.short	(.L_2524 - .L_2523)
.L_2523:
        /*002c*/ 	.word	0x00000000
        /*0030*/ 	.short	0x0001
        /*0032*/ 	.short	0x01a0
        /*0034*/ 	.byte	0x00, 0xf0, 0x81, 0x06


	//----- nvinfo : EIATTR_KPARAM_INFO
	.align		4
.L_2524:
        /*0038*/ 	.byte	0x04, 0x17
        /*003a*/ 	.short	(.L_2526 - .L_2525)
.L_2525:
        /*003c*/ 	.word	0x00000000
        /*0040*/ 	.short	0x0000
        /*0042*/ 	.short	0x0000
        /*0044*/ 	.byte	0x00, 0xf0, 0x81, 0x06


	//----- nvinfo : EIATTR_SPARSE_MMA_MASK
	.align		4
.L_2526:
        /*0048*/ 	.byte	0x03, 0x50
        /*004a*/ 	.short	0x0000


	//----- nvinfo : EIATTR_MAXREG_COUNT
	.align		4
        /*004c*/ 	.byte	0x03, 0x1b
        /*004e*/ 	.short	0x0040


	//----- nvinfo : EIATTR_EXTERNS
	.align		4
        /*0050*/ 	.byte	0x04, 0x0f
        /*0052*/ 	.short	(.L_2528 - .L_2527)


	//   ....[0]....
	.align		4
.L_2527:
        /*0054*/ 	.word	index@(__assertfail)


	//----- nvinfo : EIATTR_MERCURY_ISA_VERSION
	.align		4
.L_2528:
        /*0058*/ 	.byte	0x03, 0x5f
        /*005a*/ 	.short	0x0101


	//----- nvinfo : EIATTR_SYSCALL_OFFSETS
	.align		4
        /*005c*/ 	.byte	0x04, 0x46
        /*005e*/ 	.short	(.L_2530 - .L_2529)


	//   ....[0]....
.L_2529:
        /*0060*/ 	.word	0x00001000


	//   ....[1]....
        /*0064*/ 	.word	0x000011d0


	//   ....[2]....
        /*0068*/ 	.word	0x00001390


	//   ....[3]....
        /*006c*/ 	.word	0x00001610


	//----- nvinfo : EIATTR_EXIT_INSTR_OFFSETS
	.align		4
.L_2530:
        /*0070*/ 	.byte	0x04, 0x1c
        /*0072*/ 	.short	(.L_2532 - .L_2531)


	//   ....[0]....
.L_2531:
        /*0074*/ 	.word	0x00000090


	//   ....[1]....
        /*0078*/ 	.word	0x000017c0


	//----- nvinfo : EIATTR_INDIRECT_BRANCH_TARGETS
	.align		4
.L_2532:
        /*007c*/ 	.byte	0x04, 0x34
        /*007e*/ 	.short	(.L_2534 - .L_2533)


	//   ....[0]....
.L_2533:
        /*0080*/ 	.word	.L_x_7094@srel
        /*0084*/ 	.short	0x0
        /*0086*/ 	.short	0x0
        /*0088*/ 	.word	0x3
        /*008c*/ 	.word	.L_x_7095@srel
        /*0090*/ 	.word	.L_x_7096@srel
        /*0094*/ 	.word	.L_x_7097@srel


	//----- nvinfo : EIATTR_MAX_THREADS
	.align		4
.L_2534:
        /*0098*/ 	.byte	0x04, 0x05
        /*009a*/ 	.short	(.L_2536 - .L_2535)
.L_2535:
        /*009c*/ 	.word	0x00000200
        /*00a0*/ 	.word	0x00000001
        /*00a4*/ 	.word	0x00000001


	//----- nvinfo : EIATTR_CRS_STACK_SIZE
	.align		4
.L_2536:
        /*00a8*/ 	.byte	0x04, 0x1e
        /*00aa*/ 	.short	(.L_2538 - .L_2537)
.L_2537:
        /*00ac*/ 	.word	0x00000000


	//----- nvinfo : EIATTR_CBANK_PARAM_SIZE
	.align		4
.L_2538:
        /*00b0*/ 	.byte	0x03, 0x19
        /*00b2*/ 	.short	0x0360


	//----- nvinfo : EIATTR_PARAM_CBANK
	.align		4
        /*00b4*/ 	.byte	0x04, 0x0a
        /*00b6*/ 	.short	(.L_2540 - .L_2539)
	.align		4
.L_2539:
        /*00b8*/ 	.word	index@(.nv.constant0._ZN2at4cuda57_GLOBAL__N__cd6b329d_24_DistributionBernoulli_cu_7537a20d21kernelPointwiseApply2IZNS_6native9templates4cuda28bernoulli_tensor_cuda_kernelIN3c104HalfEfEEvRKNS_10TensorBaseESB_NS_15PhiloxCudaStateEEUliRS8_SD_SD_SD_RKfSF_SF_SF_E_S8_SE_mLi1ELi1ELi4ELi512ELi2EEEvNS0_6detail10TensorInfoIT0_T2_EENSI_IT1_SK_EESK_T_)
        /*00bc*/ 	.short	0x0210
        /*00be*/ 	.short	0x0360


	//----- nvinfo : EIATTR_SW_WAR
	.align		4
.L_2540:
        /*00c0*/ 	.byte	0x04, 0x36
        /*00c2*/ 	.short	(.L_2542 - .L_2541)
.L_2541:
        /*00c4*/ 	.word	0x00000008
.L_2542:


//--------------------- .nv.info._ZN2at4cuda57_GLOBAL__N__cd6b329d_24_DistributionBernoulli_cu_7537a20d21kernelPointwiseApply2IZNS_6native9templates4cuda28bernoulli_tensor_cuda_kernelIN3c104HalfEfEEvRKNS_10TensorBaseESB_NS_15PhiloxCudaStateEEUliRS8_SD_SD_SD_RKfSF_SF_SF_E_S8_SE_jLin1ELin1ELi4ELi512ELi2EEEvNS0_6detail10TensorInfoIT0_T2_EENSI_IT1_SK_EESK_T_ --------------------------
	.section	.nv.info._ZN2at4cuda57_GLOBAL__N__cd6b329d_24_DistributionBernoulli_cu_7537a20d21kernelPointwiseApply2IZNS_6native9templates4cuda28bernoulli_tensor_cuda_kernelIN3c104HalfEfEEvRKNS_10TensorBaseESB_NS_15PhiloxCudaStateEEUliRS8_SD_SD_SD_RKfSF_SF_SF_E_S8_SE_jLin1ELin1ELi4ELi512ELi2EEEvNS0_6detail10TensorInfoIT0_T2_EENSI_IT1_SK_EESK_T_,"",@"SHT_CUDA_INFO"
	.sectionflags	@""
	.align	4


	//----- nvinfo : EIATTR_CUDA_API_VERSION
	.align		4
        /*0000*/ 	.byte	0x04, 0x37
        /*0002*/ 	.short	(.L_2544 - .L_2543)
.L_2543:
        /*0004*/ 	.word	0x00000082


	//----- nvinfo : EIATTR_KPARAM_INFO
	.align		4
.L_2544:
        /*0008*/ 	.byte	0x04, 0x17
        /*000a*/ 	.short	(.L_2546 - .L_2545)
.L_2545:
        /*000c*/ 	.word	0x00000000
        /*0010*/ 	.short	0x0003
        /*0012*/ 	.short	0x01b8
        /*0014*/ 	.byte	0x00, 0xf0, 0x61, 0x00


	//----- nvinfo : EIATTR_KPARAM_INFO
	.align		4
.L_2546:
        /*0018*/ 	.byte	0x04, 0x17
        /*001a*/ 	.short	(.L_2548 - .L_2547)
.L_2547:
        /*001c*/ 	.word	0x00000000
        /*0020*/ 	.short	0x0002
        /*0022*/ 	.short	0x01b0
        /*0024*/ 	.byte	0x00, 0xf0, 0x11, 0x00


	//----- nvinfo : EIATTR_KPARAM_INFO
	.align		4
.L_2548:
        /*0028*/ 	.byte	0x04, 0x17
        /*002a*/ 	.short	(.L_2550 - .L_2549)
.L_2549:
        /*002c*/ 	.word	0x00000000
        /*0030*/ 	.short	0x0001
        /*0032*/ 	.short	0x00d8
        /*0034*/ 	.byte	0x00, 0xf0, 0x61, 0x03


	//----- nvinfo : EIATTR_KPARAM_INFO
	.align		4
.L_2550:
        /*0038*/ 	.byte	0x04, 0x17
        /*003a*/ 	.short	(.L_2552 - .L_2551)
.L_2551:
        /*003c*/ 	.word	0x00000000
        /*0040*/ 	.short	0x0000
        /*0042*/ 	.short	0x0000
        /*0044*/ 	.byte	0x00, 0xf0, 0x61, 0x03


	//----- nvinfo : EIATTR_SPARSE_MMA_MASK
	.align		4
.L_2552:
        /*0048*/ 	.byte	0x03, 0x50
        /*004a*/ 	.short	0x0000


	//----- nvinfo : EIATTR_MAXREG_COUNT
	.align		4
        /*004c*/ 	.byte	0x03, 0x1b
        /*004e*/ 	.short	0x0040


	//----- nvinfo : EIATTR_EXTERNS
	.align		4
        /*0050*/ 	.byte	0x04, 0x0f
        /*0052*/ 	.short	(.L_2554 - .L_2553)


	//   ....[0]....
	.align		4
.L_2553:
        /*0054*/ 	.word	index@(__assertfail)


	//----- nvinfo : EIATTR_MERCURY_ISA_VERSION
	.align		4
.L_2554:
        /*0058*/ 	.byte	0x03, 0x5f
        /*005a*/ 	.short	0x0101


	//----- nvinfo : EIATTR_SYSCALL_OFFSETS
	.align		4
        /*005c*/ 	.byte	0x04, 0x46
        /*005e*/ 	.short	(.L_2556 - .L_2555)


	//   ....[0]....
.L_2555:
        /*0060*/ 	.word	0x00007360


	//   ....[1]....
        /*0064*/ 	.word	0x00007540


	//   ....[2]....
        /*0068*/ 	.word	0x00007710


	//   ....[3]....
        /*006c*/ 	.word	0x000078f0


	//----- nvinfo : EIATTR_EXIT_INSTR_OFFSETS
	.align		4
.L_2556:
        /*0070*/ 	.byte	0x04, 0x1c
        /*0072*/ 	.short	(.L_2558 - .L_2557)


	//   ....[0]....
.L_2557:
        /*0074*/ 	.word	0x00000080


	//   ....[1]....
        /*0078*/ 	.word	0x00007a20


	//----- nvinfo : EIATTR_INDIRECT_BRANCH_TARGETS
	.align		4
.L_2558:
        /*007c*/ 	.byte	0x04, 0x34
        /*007e*/ 	.short	(.L_2560 - .L_2559)


	//   ....[0]....
.L_2559:
        /*0080*/ 	.word	.L_x_7098@srel
        /*0084*/ 	.short	0x0
        /*0086*/ 	.short	0x0
        /*0088*/ 	.word	0x3
        /*008c*/ 	.word	.L_x_7099@srel
        /*0090*/ 	.word	.L_x_7100@srel
        /*0094*/ 	.word	.L_x_7101@srel


	//----- nvinfo : EIATTR_MAX_THREADS
	.align		4
.L_2560:
        /*0098*/ 	.byte	0x04, 0x05
        /*009a*/ 	.short	(.L_2562 - .L_2561)
.L_2561:
        /*009c*/ 	.word	0x00000200
        /*00a0*/ 	.word	0x00000001
        /*00a4*/ 	.word	0x00000001


	//----- nvinfo : EIATTR_CRS_STACK_SIZE
	.align		4
.L_2562:
        /*00a8*/ 	.byte	0x04, 0x1e
        /*00aa*/ 	.short	(.L_2564 - .L_2563)
.L_2563:
        /*00ac*/ 	.word	0x00000000


	//----- nvinfo : EIATTR_CBANK_PARAM_SIZE
	.align		4
.L_2564:
        /*00b0*/ 	.byte	0x03, 0x19
        /*00b2*/ 	.short	0x01d0


	//----- nvinfo : EIATTR_PARAM_CBANK
	.align		4
        /*00b4*/ 	.byte	0x04, 0x0a
        /*00b6*/ 	.short	(.L_2566 - .L_2565)
	.align		4
.L_2565:
        /*00b8*/ 	.word	index@(.nv.constant0._ZN2at4cuda57_GLOBAL__N__cd6b329d_24_DistributionBernoulli_cu_7537a20d21kernelPointwiseApply2IZNS_6native9templates4cuda28bernoulli_tensor_cuda_kernelIN3c104HalfEfEEvRKNS_10TensorBaseESB_NS_15PhiloxCudaStateEEUliRS8_SD_SD_SD_RKfSF_SF_SF_E_S8_SE_jLin1ELin1ELi4ELi512ELi2EEEvNS0_6detail10TensorInfoIT0_T2_EENSI_IT1_SK_EESK_T_)
        /*00bc*/ 	.short	0x0210
        /*00be*/ 	.short	0x01d0


	//----- nvinfo : EIATTR_SW_WAR
	.align		4
.L_2566:
        /*00c0*/ 	.byte	0x04, 0x36
        /*00c2*/ 	.short	(.L_2568 - .L_2567)
.L_2567:
        /*00c4*/ 	.word	0x00000008
.L_2568:


//--------------------- .nv.info._ZN2at4cuda57_GLOBAL__N__cd6b329d_24_DistributionBernoulli_cu_7537a20d21kernelPointwiseApply2IZNS_6native9templates4cuda28bernoulli_tensor_cuda_kernelIN3c104HalfEfEEvRKNS_10TensorBaseESB_NS_15PhiloxCudaStateEEUliRS8_SD_SD_SD_RKfSF_SF_SF_E_S8_SE_jLin1ELi2ELi4ELi512ELi2EEEvNS0_6detail10TensorInfoIT0_T2_EENSI_IT1_SK_EESK_T_ --------------------------
	.section	.nv.info._ZN2at4cuda57_GLOBAL__N__cd6b329d_24_DistributionBernoulli_cu_7537a20d21kernelPointwiseApply2IZNS_6native9templates4cuda28bernoulli_tensor_cuda_kernelIN3c104HalfEfEEvRKNS_10TensorBaseESB_NS_15PhiloxCudaStateEEUliRS8_SD_SD_SD_RKfSF_SF_SF_E_S8_SE_jLin1ELi2ELi4ELi512ELi2EEEvNS0_6detail10TensorInfoIT0_T2_EENSI_IT1_SK_EESK_T_,"",@"SHT_CUDA_INFO"
	.sectionflags	@""
	.align	4


	//----- nvinfo : EIATTR_CUDA_API_VERSION
	.align		4
        /*0000*/ 	.byte	0x04, 0x37
        /*0002*/ 	.short	(.L_2570 - .L_2569)
.L_2569:
        /*0004*/ 	.word	0x00000082


	//----- nvinfo : EIATTR_KPARAM_INFO
	.align		4
.L_2570:
        /*0008*/ 	.byte	0x04, 0x17
        /*000a*/ 	.short	(.L_2572 - .L_2571)
.L_2571:
        /*000c*/ 	.word	0x00000000
        /*0010*/ 	.short	0x0003
        /*0012*/ 	.short	0x01b8
        /*0014*/ 	.byte	0x00, 0xf0, 0x61, 0x00


	//----- nvinfo : EIATTR_KPARAM_INFO
	.align		4
.L_2572:
        /*0018*/ 	.byte	0x04, 0x17
        /*001a*/ 	.short	(.L_2574 - .L_2573)
.L_2573:
        /*001c*/ 	.word	0x00000000
        /*0020*/ 	.short	0x0002
        /*0022*/ 	.short	0x01b0
        /*0024*/ 	.byte	0x00, 0xf0, 0x11, 0x00


	//----- nvinfo : EIATTR_KPARAM_INFO
	.align		4
.L_2574:
        /*0028*/ 	.byte	0x04, 0x17
        /*002a*/ 	.short	(.L_2576 - .L_2575)
.L_2575:
        /*002c*/ 	.word	0x00000000
        /*0030*/ 	.short	0x0001
        /*0032*/ 	.short	0x00d8
        /*0034*/ 	.byte	0x00, 0xf0, 0x61, 0x03


	//----- nvinfo : EIATTR_KPARAM_INFO
	.align		4
.L_2576:
        /*0038*/ 	.byte	0x04, 0x17
        /*003a*/ 	.short	(.L_2578 - .L_2577)
.L_2577:
        /*003c*/ 	.word	0x00000000
        /*0040*/ 	.short	0x0000
        /*0042*/ 	.short	0x0000
        /*0044*/ 	.byte	0x00, 0xf0, 0x61, 0x03


	//----- nvinfo : EIATTR_SPARSE_MMA_MASK
	.align		4
.L_2578:
        /*0048*/ 	.byte	0x03, 0x50
        /*004a*/ 	.short	0x0000


	//----- nvinfo : EIATTR_MAXREG_COUNT
	.align		4
        /*004c*/ 	.byte	0x03, 0x1b
        /*004e*/ 	.short	0x0040


	//----- nvinfo : EIATTR_EXTERNS
	.align		4
        /*0050*/ 	.byte	0x04, 0x0f
        /*0052*/ 	.short	(.L_2580 - .L_2579)


	//   ....[0]....
	.align		4
.L_2579:
        /*0054*/ 	.word	index@(__assertfail)


	//----- nvinfo : EIATTR_MERCURY_ISA_VERSION
	.align		4
.L_2580:
        /*0058*/ 	.byte	0x03, 0x5f
        /*005a*/ 	.short	0x0101


	//----- nvinfo : EIATTR_SYSCALL_OFFSETS
	.align		4
        /*005c*/ 	.byte	0x04, 0x46
        /*005e*/ 	.short	(.L_2582 - .L_2581)


	//   ....[0]....
.L_2581:
        /*0060*/ 	.word	0x00004730


	//   ....[1]....
        /*0064*/ 	.word	0x00004910


	//   ....[2]....
        /*0068*/ 	.word	0x00004ae0


	//   ....[3]....
        /*006c*/ 	.word	0x00004cc0


	//----- nvinfo : EIATTR_EXIT_INSTR_OFFSETS
	.align		4
.L_2582:
        /*0070*/ 	.byte	0x04, 0x1c
        /*0072*/ 	.short	(.L_2584 - .L_2583)


	//   ....[0]....
.L_2583:
        /*0074*/ 	.word	0x00000080


	//   ....[1]....
        /*0078*/ 	.word	0x00004df0


	//----- nvinfo : EIATTR_INDIRECT_BRANCH_TARGETS
	.align		4
.L_2584:
        /*007c*/ 	.byte	0x04, 0x34
        /*007e*/ 	.short	(.L_2586 - .L_2585)


	//   ....[0]....
.L_2585:
        /*0080*/ 	.word	.L_x_7102@srel
        /*0084*/ 	.short	0x0
        /*0086*/ 	.short	0x0
        /*0088*/ 	.word	0x3
        /*008c*/ 	.word	.L_x_7103@srel
        /*0090*/ 	.word	.L_x_7104@srel
        /*0094*/ 	.word	.L_x_7105@srel


	//----- nvinfo : EIATTR_MAX_THREADS
	.align		4
.L_2586:
        /*0098*/ 	.byte	0x04, 0x05
        /*009a*/ 	.short	(.L_2588 - .L_2587)
.L_2587:
        /*009c*/ 	.word	0x00000200
        /*00a0*/ 	.word	0x00000001
        /*00a4*/ 	.word	0x00000001


	//----- nvinfo : EIATTR_CRS_STACK_SIZE
	.align		4
.L_2588:
        /*00a8*/ 	.byte	0x04, 0x1e
        /*00aa*/ 	.short	(.L_2590 - .L_2589)
.L_2589:
        /*00ac*/ 	.word	0x00000000


	//----- nvinfo : EIATTR_CBANK_PARAM_SIZE
	.align		4
.L_2590:
        /*00b0*/ 	.byte	0x03, 0x19
        /*00b2*/ 	.short	0x01d0


	//----- nvinfo : EIATTR_PARAM_CBANK
	.align		4
        /*00b4*/ 	.byte	0x04, 0x0a
        /*00b6*/ 	.short	(.L_2592 - .L_2591)
	.align		4
.L_2591:
        /*00b8*/ 	.word	index@(.nv.constant0._ZN2at4cuda57_GLOBAL__N__cd6b329d_24_DistributionBernoulli_cu_7537a20d21kernelPointwiseApply2IZNS_6native9templates4cuda28bernoulli_tensor_cuda_kernelIN3c104HalfEfEEvRKNS_10TensorBaseESB_NS_15PhiloxCudaStateEEUliRS8_SD_SD_SD_RKfSF_SF_SF_E_S8_SE_jLin1ELi2ELi4ELi512ELi2EEEvNS0_6detail10TensorInfoIT0_T2_EENSI_IT1_SK_EESK_T_)
        /*00bc*/ 	.short	0x0210
        /*00be*/ 	.short	0x01d0


	//----- nvinfo : EIATTR_SW_WAR
	.align		4
.L_2592:
        /*00c0*/ 	.byte	0x04, 0x36
        /*00c2*/ 	.short	(.L_2594 - .L_2593)
.L_2593:
        /*00c4*/ 	.word	0x00000008
.L_2594:


//--------------------- .nv.info._ZN2at4cuda57_GLOBAL__N__cd6b329d_24_DistributionBernoulli_cu_7537a20d21kernelPointwiseApply2IZNS_6native9templates4cuda28bernoulli_tensor_cuda_kernelIN3c104HalfEfEEvRKNS_10TensorBaseESB_NS_15PhiloxCudaStateEEUliRS8_SD_SD_SD_RKfSF_SF_SF_E_S8_SE_jLin1ELi1ELi4ELi512ELi2EEEvNS0_6detail10TensorInfoIT0_T2_EENSI_IT1_SK_EESK_T_ --------------------------
	.section	.nv.info._ZN2at4cuda57_GLOBAL__N__cd6b329d_24_DistributionBernoulli_cu_7537a20d21kernelPointwiseApply2IZNS_6native9templates4cuda28bernoulli_tensor_cuda_kernelIN3c104HalfEfEEvRKNS_10TensorBaseESB_NS_15PhiloxCudaStateEEUliRS8_SD_SD_SD_RKfSF_SF_SF_E_S8_SE_jLin1ELi1ELi4ELi512ELi2EEEvNS0_6detail10TensorInfoIT0_T2_EENSI_IT1_SK_EESK_T_,"",@"SHT_CUDA_INFO"
	.sectionflags	@""
	.align	4


	//----- nvinfo : EIATTR_CUDA_API_VERSION
	.align		4
        /*0000*/ 	.byte	0x04, 0x37
        /*0002*/ 	.short	(.L_2596 - .L_2595)
.L_2595:
        /*0004*/ 	.word	0x00000082


	//----- nvinfo : EIATTR_KPARAM_INFO
	.align		4
.L_2596:
        /*0008*/ 	.byte	0x04, 0x17
        /*000a*/ 	.short	(.L_2598 - .L_2597)
.L_2597:
        /*000c*/ 	.word	0x00000000
        /*0010*/ 	.short	0x0003
        /*0012*/ 	.short	0x01b8
        /*0014*/ 	.byte	0x00, 0xf0, 0x61, 0x00


	//----- nvinfo : EIATTR_KPARAM_INFO
	.align		4
.L_2598:
        /*0018*/ 	.byte	0x04, 0x17
        /*001a*/ 	.short	(.L_2600 - .L_2599)
.L_2599:
        /*001c*/ 	.word	0x00000000
        /*0020*/ 	.short	0x0002
        /*0022*/ 	.short	0x01b0
        /*0024*/ 	.byte	0x00, 0xf0, 0x11, 0x00


	//----- nvinfo : EIATTR_KPARAM_INFO
	.align		4
.L_2600:
        /*0028*/ 	.byte	0x04, 0x17
        /*002a*/ 	.short	(.L_2602 - .L_2601)
.L_2601:
        /*002c*/ 	.word	0x00000000
        /*0030*/ 	.short	0x0001
        /*0032*/ 	.short	0x00d8
        /*0034*/ 	.byte	0x00, 0xf0, 0x61, 0x03


	//----- nvinfo : EIATTR_KPARAM_INFO
	.align		4
.L_2602:
        /*0038*/ 	.byte	0x04, 0x17
        /*003a*/ 	.short	(.L_2604 - .L_2603)
.L_2603:
        /*003c*/ 	.word	0x00000000
        /*0040*/ 	.short	0x0000
        /*0042*/ 	.short	0x0000
        /*0044*/ 	.byte	0x00, 0xf0, 0x61, 0x03


	//----- nvinfo : EIATTR_SPARSE_MMA_MASK
	.align		4
.L_2604:
        /*0048*/ 	.byte	0x03, 0x50
        /*004a*/ 	.short	0x0000


	//----- nvinfo : EIATTR_MAXREG_COUNT
	.align		4
        /*004c*/ 	.byte	0x03, 0x1b
        /*004e*/ 	.short	0x0040


	//----- nvinfo : EIATTR_EXTERNS
	.align		4
        /*0050*/ 	.byte	0x04, 0x0f
        /*0052*/ 	.short	(.L_2606 - .L_2605)


	//   ....[0]....
	.align		4
.L_2605:
        /*0054*/ 	.word	index@(__assertfail)


	//----- nvinfo : EIATTR_MERCURY_ISA_VERSION
	.align		4
.L_2606:
        /*0058*/ 	.byte	0x03, 0x5f
        /*005a*/ 	.short	0x0101


	//----- nvinfo : EIATTR_SYSCALL_OFFSETS
	.align		4
        /*005c*/ 	.byte	0x04, 0x46
        /*005e*/ 	.short	(.L_2608 - .L_2607)


	//   ....[0]....
.L_2607:
        /*0060*/ 	.word	0x000041d0


	//   ....[1]....
        /*0064*/ 	.word	0x000043b0


	//   ....[2]....
        /*0068*/ 	.word	0x00004580


	//   ....[3]....
        /*006c*/ 	.word	0x00004760


	//----- nvinfo : EIATTR_EXIT_INSTR_OFFSETS
	.align		4
.L_2608:
        /*0070*/ 	.byte	0x04, 0x1c
        /*0072*/ 	.short	(.L_2610 - .L_2609)


	//   ....[0]....
.L_2609:
        /*0074*/ 	.word	0x00000080


	//   ....[1]....
        /*0078*/ 	.word	0x00004890


	//----- nvinfo : EIATTR_INDIRECT_BRANCH_TARGETS
	.align		4
.L_2610:
        /*007c*/ 	.byte	0x04, 0x34
        /*007e*/ 	.short	(.L_2612 - .L_2611)


	//   ....[0]....
.L_2611:
        /*0080*/ 	.word	.L_x_7106@srel
        /*0084*/ 	.short	0x0
        /*0086*/ 	.short	0x0
        /*0088*/ 	.word	0x3
        /*008c*/ 	.word	.L_x_7107@srel
        /*0090*/ 	.word	.L_x_7108@srel
        /*0094*/ 	.word	.L_x_7109@srel


	//----- nvinfo : EIATTR_MAX_THREADS
	.align		4
.L_2612:
        /*0098*/ 	.byte	0x04, 0x05
        /*009a*/ 	.short	(.L_2614 - .L_2613)
.L_2613:
        /*009c*/ 	.word	0x00000200
        /*00a0*/ 	.word	0x00000001
        /*00a4*/ 	.word	0x00000001


	//----- nvinfo : EIATTR_CRS_STACK_SIZE
	.align		4
.L_2614:
        /*00a8*/ 	.byte	0x04, 0x1e
        /*00aa*/ 	.short	(.L_2616 - .L_2615)
.L_2615:
        /*00ac*/ 	.word	0x00000000


	//----- nvinfo : EIATTR_CBANK_PARAM_SIZE
	.align		4
.L_2616:
        /*00b0*/ 	.byte	0x03, 0x19
        /*00b2*/ 	.short	0x01d0


	//----- nvinfo : EIATTR_PARAM_CBANK
	.align		4
        /*00b4*/ 	.byte	0x04, 0x0a
        /*00b6*/ 	.short	(.L_2618 - .L_2617)
	.align		4
.L_2617:
        /*00b8*/ 	.word	index@(.nv.constant0._ZN2at4cuda57_GLOBAL__N__cd6b329d_24_DistributionBernoulli_cu_7537a20d21kernelPointwiseApply2IZNS_6native9templates4cuda28bernoulli_tensor_cuda_kernelIN3c104HalfEfEEvRKNS_10TensorBaseESB_NS_15PhiloxCudaStateEEUliRS8_SD_SD_SD_RKfSF_SF_SF_E_S8_SE_jLin1ELi1ELi4ELi512ELi2EEEvNS0_6detail10TensorInfoIT0_T2_EENSI_IT1_SK_EESK_T_)
        /*00bc*/ 	.short	0x0210
        /*00be*/ 	.short	0x01d0


	//----- nvinfo : EIATTR_SW_WAR
	.align		4
.L_2618:
        /*00c0*/ 	.byte	0x04, 0x36
        /*00c2*/ 	.short	(.L_2620 - .L_2619)
.L_2619:
        /*00c4*/ 	.word	0x00000008
.L_2620:


//--------------------- .nv.info._ZN2at4cuda57_GLOBAL__N__cd6b329d_24_DistributionBernoulli_cu_7537a20d21kernelPointwiseApply2IZNS_6native9templates4cuda28bernoulli_tensor_cuda_kernelIN3c104HalfEfEEvRKNS_10TensorBaseESB_NS_15PhiloxCudaStateEEUliRS8_SD_SD_SD_RKfSF_SF_SF_E_S8_SE_jLi2ELin1ELi4ELi512ELi2EEEvNS0_6detail10TensorInfoIT0_T2_EENSI_IT1_SK_EESK_T_ --------------------------
	.section	.nv.info._ZN2at4cuda57_GLOBAL__N__cd6b329d_24_DistributionBernoulli_cu_7537a20d21kernelPointwiseApply2IZNS_6native9templates4cuda28bernoulli_tensor_cuda_kernelIN3c104HalfEfEEvRKNS_10TensorBaseESB_NS_15PhiloxCudaStateEEUliRS8_SD_SD_SD_RKfSF_SF_SF_E_S8_SE_jLi2ELin1ELi4ELi512ELi2EEEvNS0_6detail10TensorInfoIT0_T2_EENSI_IT1_SK_EESK_T_,"",@"SHT_CUDA_INFO"
	.sectionflags	@""
	.align	4


	//----- nvinfo : EIATTR_CUDA_API_VERSION
	.align		4
        /*0000*/ 	.byte	0x04, 0x37
        /*0002*/ 	.short	(.L_2622 - .L_2621)
.L_2621:
        /*0004*/ 	.word	0x00000082


	//----- nvinfo : EIATTR_KPARAM_INFO
	.align		4
.L_2622:
        /*0008*/ 	.byte	0x04, 0x17
        /*000a*/ 	.short	(.L_2624 - .L_2623)
.L_2623:
        /*000c*/ 	.word	0x00000000
        /*0010*/ 	.short	0x0003
        /*0012*/ 	.short	0x01b8
        /*0014*/ 	.byte	0x00, 0xf0, 0x61, 0x00


	//----- nvinfo : EIATTR_KPARAM_INFO
	.align		4
.L_2624:
        /*0018*/ 	.byte	0x04, 0x17
        /*001a*/ 	.short	(.L_2626 - .L_2625)
.L_2625:
        /*001c*/ 	.word	0x00000000
        /*0020*/ 	.short	0x0002
        /*0022*/ 	.short	0x01b0
        /*0024*/ 	.byte	0x00, 0xf0, 0x11, 0x00


	//----- nvinfo : EIATTR_KPARAM_INFO
	.align		4
.L_2626:
        /*0028*/ 	.byte	0x04, 0x17
        /*002a*/ 	.short	(.L_2628 - .L_2627)
.L_2627:
        /*002c*/ 	.word	0x00000000
        /*0030*/ 	.short	0x0001
        /*0032*/ 	.short	0x00d8
        /*0034*/ 	.byte	0x00, 0xf0, 0x61, 0x03


	//----- nvinfo : EIATTR_KPARAM_INFO
	.align		4
.L_2628:
        /*0038*/ 	.byte	0x04, 0x17
        /*003a*/ 	.short	(.L_2630 - .L_2629)
.L_2629:
        /*003c*/ 	.word	0x00000000
        /*0040*/ 	.short	0x0000
        /*0042*/ 	.short	0x0000
        /*0044*/ 	.byte	0x00, 0xf0, 0x61, 0x03


	//----- nvinfo : EIATTR_SPARSE_MMA_MASK
	.align		4
.L_2630:
        /*0048*/ 	.byte	0x03, 0x50
        /*004a*/ 	.short	0x0000


	//----- nvinfo : EIATTR_MAXREG_COUNT
	.align		4
        /*004c*/ 	.byte	0x03, 0x1b
        /*004e*/ 	.short	0x0040


	//----- nvinfo : EIATTR_EXTERNS
	.align		4
        /*0050*/ 	.byte	0x04, 0x0f
        /*0052*/ 	.short	(.L_2632 - .L_2631)


	//   ....[0]....
	.align		4
.L_2631:
        /*0054*/ 	.word	index@(__assertfail)


	//----- nvinfo : EIATTR_MERCURY_ISA_VERSION
	.align		4
.L_2632:
        /*0058*/ 	.byte	0x03, 0x5f
        /*005a*/ 	.short	0x0101


	//----- nvinfo : EIATTR_SYSCALL_OFFSETS
	.align		4
        /*005c*/ 	.byte	0x04, 0x46
        /*005e*/ 	.short	(.L_2634 - .L_2633)


	//   ....[0]....
.L_2633:
        /*0060*/ 	.word	0x00004710


	//   ....[1]....
        /*0064*/ 	.word	0x000048f0


	//   ....[2]....
        /*0068*/ 	.word	0x00004ac0


	//   ....[3]....
        /*006c*/ 	.word	0x00004ca0


	//----- nvinfo : EIATTR_EXIT_INSTR_OFFSETS
	.align		4
.L_2634:
        /*0070*/ 	.byte	0x04, 0x1c
        /*0072*/ 	.short	(.L_2636 - .L_2635)


	//   ....[0]....
.L_2635:
        /*0074*/ 	.word	0x00000080


	//   ....[1]....
        /*0078*/ 	.word	0x00004dd0


	//----- nvinfo : EIATTR_INDIRECT_BRANCH_TARGETS
	.align		4
.L_2636:
        /*007c*/ 	.byte	0x04, 0x34
        /*007e*/ 	.short	(.L_2638 - .L_2637)


	//   ....[0]....
.L_2637:
        /*0080*/ 	.word	.L_x_7110@srel
        /*0084*/ 	.short	0x0
        /*0086*/ 	.short	0x0
        /*0088*/ 	.word	0x3
        /*008c*/ 	.word	.L_x_7111@srel
        /*0090*/ 	.word	.L_x_7112@srel
        /*0094*/ 	.word	.L_x_7113@srel


	//----- nvinfo : EIATTR_MAX_THREADS
	.align		4
.L_2638:
        /*0098*/ 	.byte	0x04, 0x05
        /*009a*/ 	.short	(.L_2640 - .L_2639)
.L_2639:
        /*009c*/ 	.word	0x00000200
        /*00a0*/ 	.word	0x00000001
        /*00a4*/ 	.word	0x00000001


	//----- nvinfo : EIATTR_CRS_STACK_SIZE
	.align		4
.L_2640:
        /*00a8*/ 	.byte	0x04, 0x1e
        /*00aa*/ 	.short	(.L_2642 - .L_2641)
.L_2641:
        /*00ac*/ 	.word	0x00000000


	//----- nvinfo : EIATTR_CBANK_PARAM_SIZE
	.align		4
.L_2642:
        /*00b0*/ 	.byte	0x03, 0x19
        /*00b2*/ 	.short	0x01d0


	//----- nvinfo : EIATTR_PARAM_CBANK
	.align		4
        /*00b4*/ 	.byte	0x04, 0x0a
        /*00b6*/ 	.short	(.L_2644 - .L_2643)
	.align		4
.L_2643:
        /*00b8*/ 	.word	index@(.nv.constant0._ZN2at4cuda57_GLOBAL__N__cd6b329d_24_DistributionBernoulli_cu_7537a20d21kernelPointwiseApply2IZNS_6native9templates4cuda28bernoulli_tensor_cuda_kernelIN3c104HalfEfEEvRKNS_10TensorBaseESB_NS_15PhiloxCudaStateEEUliRS8_SD_SD_SD_RKfSF_SF_SF_E_S8_SE_jLi2ELin1ELi4ELi512ELi2EEEvNS0_6detail10TensorInfoIT0_T2_EENSI_IT1_SK_EESK_T_)
        /*00bc*/ 	.short	0x0210
        /*00be*/ 	.short	0x01d0


	//----- nvinfo : EIATTR_SW_WAR
	.align		4
.L_2644:
        /*00c0*/ 	.byte	0x04, 0x36
        /*00c2*/ 	.short	(.L_2646 - .L_2645)
.L_2645:
        /*00c4*/ 	.word	0x00000008
.L_2646:


//--------------------- .nv.info._ZN2at4cuda57_GLOBAL__N__cd6b329d_24_DistributionBernoulli_cu_7537a20d21kernelPointwiseApply2IZNS_6native9templates4cuda28bernoulli_tensor_cuda_kernelIN3c104HalfEfEEvRKNS_10TensorBaseESB_NS_15PhiloxCudaStateEEUliRS8_SD_SD_SD_RKfSF_SF_SF_E_S8_SE_jLi2ELi2ELi4ELi512ELi2EEEvNS0_6detail10TensorInfoIT0_T2_EENSI_IT1_SK_EESK_T_ --------------------------
	.section	.nv.info._ZN2at4cuda57_GLOBAL__N__cd6b329d_24_DistributionBernoulli_cu_7537a20d21kernelPointwiseApply2IZNS_6native9templates4cuda28bernoulli_tensor_cuda_kernelIN3c104HalfEfEEvRKNS_10TensorBaseESB_NS_15PhiloxCudaStateEEUliRS8_SD_SD_SD_RKfSF_SF_SF_E_S8_SE_jLi2ELi2ELi4ELi512ELi2EEEvNS0_6detail10TensorInfoIT0_T2_EENSI_IT1_SK_EESK_T_,"",@"SHT_CUDA_INFO"
	.sectionflags	@""
	.align	4


	//----- nvinfo : EIATTR_CUDA_API_VERSION
	.align		4
        /*0000*/ 	.byte	0x04, 0x37
        /*0002*/ 	.short	(.L_2648 - .L_2647)
.L_2647:
        /*0004*/ 	.word	0x00000082


	//----- nvinfo : EIATTR_KPARAM_INFO
	.align		4
.L_2648:
        /*0008*/ 	.byte	0x04, 0x17
        /*000a*/ 	.short	(.L_2650 - .L_2649)
.L_2649:
        /*000c*/ 	.word	0x00000000
        /*0010*/ 	.short	0x0003
        /*0012*/ 	.short	0x01b8
        /*0014*/ 	.byte	0x00, 0xf0, 0x61, 0x00


	//----- nvinfo : EIATTR_KPARAM_INFO
	.align		4
.L_2650:
        /*0018*/ 	.byte	0x04, 0x17
        /*001a*/ 	.short	(.L_2652 - .L_2651)
.L_2651:
        /*001c*/ 	.word	0x00000000
        /*0020*/ 	.short	0x0002
        /*0022*/ 	.short	0x01b0
        /*0024*/ 	.byte	0x00, 0xf0, 0x11, 0x00


	//----- nvinfo : EIATTR_KPARAM_INFO
	.align		4
.L_2652:
        /*0028*/ 	.byte	0x04, 0x17
        /*002a*/ 	.short	(.L_2654 - .L_2653)
.L_2653:
        /*002c*/ 	.word	0x00000000
        /*0030*/ 	.short	0x0001
        /*0032*/ 	.short	0x00d8
        /*0034*/ 	.byte	0x00, 0xf0, 0x61, 0x03


	//----- nvinfo : EIATTR_KPARAM_INFO
	.align		4
.L_2654:
        /*0038*/ 	.byte	0x04, 0x17
        /*003a*/ 	.short	(.L_2656 - .L_2655)
.L_2655:
        /*003c*/ 	.word	0x00000000
        /*0040*/ 	.short	0x0000
        /*0042*/ 	.short	0x0000
        /*0044*/ 	.byte	0x00, 0xf0, 0x61, 0x03


	//----- nvinfo : EIATTR_SPARSE_MMA_MASK
	.align		4
.L_2656:
        /*0048*/ 	.byte	0x03, 0x50
        /*004a*/ 	.short	0x0000


	//----- nvinfo : EIATTR_MAXREG_COUNT
	.align		4
        /*004c*/ 	.byte	0x03, 0x1b
        /*004e*/ 	.short	0x0040


	//----- nvinfo : EIATTR_EXTERNS
	.align		4
        /*0050*/ 	.byte	0x04, 0x0f
        /*0052*/ 	.short	(.L_2658 - .L_2657)


	//   ....[0]....
	.align		4
.L_2657:
        /*0054*/ 	.word	index@(__assertfail)


	//----- nvinfo : EIATTR_MERCURY_ISA_VERSION
	.align		4
.L_2658:
        /*0058*/ 	.byte	0x03, 0x5f
        /*005a*/ 	.short	0x0101


	//----- nvinfo : EIATTR_SYSCALL_OFFSETS
	.align		4
        /*005c*/ 	.byte	0x04, 0x46
        /*005e*/ 	.short	(.L_2660 - .L_2659)


	//   ....[0]....
.L_2659:
        /*0060*/ 	.word	0x000019e0


	//   ....[1]....
        /*0064*/ 	.word	0x00001bb0


	//   ....[2]....
        /*0068*/ 	.word	0x00001d70


	//   ....[3]....
        /*006c*/ 	.word	0x00001f40


	//----- nvinfo : EIATTR_EXIT_INSTR_OFFSETS
	.align		4
.L_2660:
        /*0070*/ 	.byte	0x04, 0x1c
        /*0072*/ 	.short	(.L_2662 - .L_2661)


	//   ....[0]....
.L_2661:
        /*0074*/ 	.word	0x00000080


	//   ....[1]....
        /*0078*/ 	.word	0x00002060


	//----- nvinfo : EIATTR_INDIRECT_BRANCH_TARGETS
	.align		4
.L_2662:
        /*007c*/ 	.byte	0x04, 0x34
        /*007e*/ 	.short	(.L_2664 - .L_2663)


	//   ....[0]....
.L_2663:
        /*0080*/ 	.word	.L_x_7114@srel
        /*0084*/ 	.short	0x0
        /*0086*/ 	.short	0x0
        /*0088*/ 	.word	0x3
        /*008c*/ 	.word	.L_x_7115@srel
        /*0090*/ 	.word	.L_x_7116@srel
        /*0094*/ 	.word	.L_x_7117@srel


	//----- nvinfo : EIATTR_MAX_THREADS
	.align		4
.L_2664:
        /*0098*/ 	.byte	0x04, 0x05
        /*009a*/ 	.short	(.L_2666 - .L_2665)
.L_2665:
        /*009c*/ 	.word	0x00000200
        /*00a0*/ 	.word	0x00000001
        /*00a4*/ 	.word	0x00000001


	//----- nvinfo : EIATTR_CRS_STACK_SIZE
	.align		4
.L_2666:
        /*00a8*/ 	.byte	0x04, 0x1e
        /*00aa*/ 	.short	(.L_2668 - .L_2667)
.L_2667:
        /*00ac*/ 	.word	0x00000000


	//----- nvinfo : EIATTR_CBANK_PARAM_SIZE
	.align		4
.L_2668:
        /*00b0*/ 	.byte	0x03, 0x19
        /*00b2*/ 	.short	0x01d0


	//----- nvinfo : EIATTR_PARAM_CBANK
	.align		4
        /*00b4*/ 	.byte	0x04, 0x0a
        /*00b6*/ 	.short	(.L_2670 - .L_2669)
	.align		4
.L_2669:
        /*00b8*/ 	.word	index@(.nv.constant0._ZN2at4cuda57_GLOBAL__N__cd6b329d_24_DistributionBernoulli_cu_7537a20d21kernelPointwiseApply2IZNS_6native9templates4cuda28bernoulli_tensor_cuda_kernelIN3c104HalfEfEEvRKNS_10TensorBaseESB_NS_15PhiloxCudaStateEEUliRS8_SD_SD_SD_RKfSF_SF_SF_E_S8_SE_jLi2ELi2ELi4ELi512ELi2EEEvNS0_6detail10TensorInfoIT0_T2_EENSI_IT1_SK_EESK_T_)
        /*00bc*/ 	.short	0x0210
        /*00be*/ 	.short	0x01d0


	//----- nvinfo : EIATTR_SW_WAR
	.align		4
.L_2670:
        /*00c0*/ 	.byte	0x04, 0x36
        /*00c2*/ 	.short	(.L_2672 - .L_2671)
.L_2671:
        /*00c4*/ 	.word	0x00000008
.L_2672:


//--------------------- .nv.info._ZN2at4cuda57_GLOBAL__N__cd6b329d_24_DistributionBernoulli_cu_7537a20d21kernelPointwiseApply2IZNS_6native9templates4cuda28bernoulli_tensor_cuda_kernelIN3c104HalfEfEEvRKNS_10TensorBaseESB_NS_15PhiloxCudaStateEEUliRS8_SD_SD_SD_RKfSF_SF_SF_E_S8_SE_jLi2ELi1ELi4ELi512ELi2EEEvNS0_6detail10TensorInfoIT0_T2_EENSI_IT1_SK_EESK_T_ --------------------------
	.section	.nv.info._ZN2at4cuda57_GLOBAL__N__cd6b329d_24_DistributionBernoulli_cu_7537a20d21kernelPointwiseApply2IZNS_6native9templates4cuda28bernoulli_tensor_cuda_kernelIN3c104HalfEfEEvRKNS_10TensorBaseESB_NS_15PhiloxCudaStateEEUliRS8_SD_SD_SD_RKfSF_SF_SF_E_S8_SE_jLi2ELi1ELi4ELi512ELi2EEEvNS0_6detail10TensorInfoIT0_T2_EENSI_IT1_SK_EESK_T_,"",@"SHT_CUDA_INFO"
	.sectionflags	@""
	.align	4


	//----- nvinfo : EIATTR_CUDA_API_VERSION
	.align		4
        /*0000*/ 	.byte	0x04, 0x37
        /*0002*/ 	.short	(.L_2674 - .L_2673)
.L_2673:
        /*0004*/ 	.word	0x00000082


	//----- nvinfo : EIATTR_KPARAM_INFO
	.align		4
.L_2674:
        /*0008*/ 	.byte	0x04, 0x17
        /*000a*/ 	.short	(.L_2676 - .L_2675)
.L_2675:
        /*000c*/ 	.word	0x00000000
        /*0010*/ 	.short	0x0003
        /*0012*/ 	.short	0x01b8
        /*0014*/ 	.byte	0x00, 0xf0, 0x61, 0x00


	//----- nvinfo : EIATTR_KPARAM_INFO
	.align		4
.L_2676:
        /*0018*/ 	.byte	0x04, 0x17
        /*001a*/ 	.short	(.L_2678 - .L_2677)
.L_2677:
        /*001c*/ 	.word	0x00000000
        /*0020*/ 	.short	0x0002
        /*0022*/ 	.short	0x01b0
        /*0024*/ 	.byte	0x00, 0xf0, 0x11, 0x00


	//----- nvinfo : EIATTR_KPARAM_INFO
	.align		4
.L_2678:
        /*0028*/ 	.byte	0x04, 0x17
        /*002a*/ 	.short	(.L_2680 - .L_2679)
.L_2679:
        /*002c*/ 	.word	0x00000000
        /*0030*/ 	.short	0x0001
        /*0032*/ 	.short	0x00d8
        /*0034*/ 	.byte	0x00, 0xf0, 0x61, 0x03


	//----- nvinfo : EIATTR_KPARAM_INFO
	.align		4
.L_2680:
        /*0038*/ 	.byte	0x04, 0x17
        /*003a*/ 	.short	(.L_2682 - .L_2681)
.L_2681:
        /*003c*/ 	.word	0x00000000
        /*0040*/ 	.short	0x0000
        /*0042*/ 	.short	0x0000
        /*0044*/ 	.byte	0x00, 0xf0, 0x61, 0x03


	//----- nvinfo : EIATTR_SPARSE_MMA_MASK
	.align		4
.L_2682:
        /*0048*/ 	.byte	0x03, 0x50
        /*004a*/ 	.short	0x0000


	//----- nvinfo : EIATTR_MAXREG_COUNT
	.align		4
        /*004c*/ 	.byte	0x03, 0x1b
        /*004e*/ 	.short	0x0040


	//----- nvinfo : EIATTR_EXTERNS
	.align		4
        /*0050*/ 	.byte	0x04, 0x0f
        /*0052*/ 	.short	(.L_2684 - .L_2683)


	//   ....[0]....
	.align		4
.L_2683:
        /*0054*/ 	.word	index@(__assertfail)


	//----- nvinfo : EIATTR_MERCURY_ISA_VERSION
	.align		4
.L_2684:
        /*0058*/ 	.byte	0x03, 0x5f
        /*005a*/ 	.short	0x0101


	//----- nvinfo : EIATTR_SYSCALL_OFFSETS
	.align		4
        /*005c*/ 	.byte	0x04, 0x46
        /*005e*/ 	.short	(.L_2686 - .L_2685)


	//   ....[0]....
.L_2685:
        /*0060*/ 	.word	0x000013f0


	//   ....[1]....
        /*0064*/ 	.word	0x00001600


	//   ....[2]....
        /*0068*/ 	.word	0x00001800


	//   ....[3]....
        /*006c*/ 	.word	0x00001a10


	//----- nvinfo : EIATTR_EXIT_INSTR_OFFSETS
	.align		4
.L_2686:
        /*0070*/ 	.byte	0x04, 0x1c
        /*0072*/ 	.short	(.L_2688 - .L_2687)


	//   ....[0]....
.L_2687:
        /*0074*/ 	.word	0x00000080


	//   ....[1]....
        /*0078*/ 	.word	0x00001b10


	//----- nvinfo : EIATTR_INDIRECT_BRANCH_TARGETS
	.align		4
.L_2688:
        /*007c*/ 	.byte	0x04, 0x34
        /*007e*/ 	.short	(.L_2690 - .L_2689)


	//   ....[0]....
.L_2689:
        /*0080*/ 	.word	.L_x_7118@srel
        /*0084*/ 	.short	0x0
        /*0086*/ 	.short	0x0
        /*0088*/ 	.word	0x3
        /*008c*/ 	.word	.L_x_7119@srel
        /*0090*/ 	.word	.L_x_7120@srel
        /*0094*/ 	.word	.L_x_7121@srel


	//----- nvinfo : EIATTR_MAX_THREADS
	.align		4
.L_2690:
        /*0098*/ 	.byte	0x04, 0x05
        /*009a*/ 	.short	(.L_2692 - .L_2691)
.L_2691:
        /*009c*/ 	.word	0x00000200
        /*00a0*/ 	.word	0x00000001
        /*00a4*/ 	.word	0x00000001


	//----- nvinfo : EIATTR_CRS_STACK_SIZE
	.align		4
.L_2692:
        /*00a8*/ 	.byte	0x04, 0x1e
        /*00aa*/ 	.short	(.L_2694 - .L_2693)
.L_2693:
        /*00ac*/ 	.word	0x00000000


	//----- nvinfo : EIATTR_CBANK_PARAM_SIZE
	.align		4
.L_2694:
        /*00b0*/ 	.byte	0x03, 0x19
        /*00b2*/ 	.short	0x01d0


	//----- nvinfo : EIATTR_PARAM_CBANK
	.align		4
        /*00b4*/ 	.byte	0x04, 0x0a
        /*00b6*/ 	.short	(.L_2696 - .L_2695)
	.align		4
.L_2695:
        /*00b8*/ 	.word	index@(.nv.constant0._ZN2at4cuda57_GLOBAL__N__cd6b329d_24_DistributionBernoulli_cu_7537a20d21kernelPointwiseApply2IZNS_6native9templates4cuda28bernoulli_tensor_cuda_kernelIN3c104HalfEfEEvRKNS_10TensorBaseESB_NS_15PhiloxCudaStateEEUliRS8_SD_SD_SD_RKfSF_SF_SF_E_S8_SE_jLi2ELi1ELi4ELi512ELi2EEEvNS0_6detail10TensorInfoIT0_T2_EENSI_IT1_SK_EESK_T_)
        /*00bc*/ 	.short	0x0210
        /*00be*/ 	.short	0x01d0


	//----- nvinfo : EIATTR_SW_WAR
	.align		4
.L_2696:
        /*00c0*/ 	.byte	0x04, 0x36
        /*00c2*/ 	.short	(.L_2698 - .L_2697)
.L_2697:
        /*00c4*/ 	.word	0x00000008
.L_2698:


//--------------------- .nv.info._ZN2at4cuda57_GLOBAL__N__cd6b329d_24_DistributionBernoulli_cu_7537a20d21kernelPointwiseApply2IZNS_6native9templates4cuda28bernoulli_tensor_cuda_kernelIN3c104HalfEfEEvRKNS_10TensorBaseESB_NS_15PhiloxCudaStateEEUliRS8_SD_SD_SD_RKfSF_SF_SF_E_S8_SE_jLi1ELin1ELi4ELi512ELi2EEEvNS0_6detail10TensorInfoIT0_T2_EENSI_IT1_SK_EESK_T_ --------------------------
	.section	.nv.info._ZN2at4cuda57_GLOBAL__N__cd6b329d_24_DistributionBernoulli_cu_7537a20d21kernelPointwiseApply2IZNS_6native9templates4cuda28bernoulli_tensor_cuda_kernelIN3c104HalfEfEEvRKNS_10TensorBaseESB_NS_15PhiloxCudaStateEEUliRS8_SD_SD_SD_RKfSF_SF_SF_E_S8_SE_jLi1ELin1ELi4ELi512ELi2EEEvNS0_6detail10TensorInfoIT0_T2_EENSI_IT1_SK_EESK_T_,"",@"SHT_CUDA_INFO"
	.sectionflags	@""
	.align	4


	//----- nvinfo : EIATTR_CUDA_API_VERSION
	.align		4
        /*0000*/ 	.byte	0x04, 0x37
        /*0002*/ 	.short	(.L_2700 - .L_2699)
.L_2699:
        /*0004*/ 	.word	0x00000082


	//----- nvinfo : EIATTR_KPARAM_INFO
	.align		4
.L_2700:
        /*0008*/ 	.byte	0x04, 0x17
        /*000a*/ 	.short	(.L_2702 - .L_2701)
.L_2701:
        /*000c*/ 	.word	0x00000000
        /*0010*/ 	.short	0x0003
        /*0012*/ 	.short	0x01b8
        /*0014*/ 	.byte	0x00, 0xf0, 0x61, 0x00


	//----- nvinfo : EIATTR_KPARAM_INFO
	.align		4
.L_2702:
        /*0018*/ 	.byte	0x04, 0x17
        /*001a*/ 	.short	(.L_2704 - .L_2703)
.L_2703:
        /*001c*/ 	.word	0x00000000
        /*0020*/ 	.short	0x0002
        /*0022*/ 	.short	0x01b0
        /*0024*/ 	.byte	0x00, 0xf0, 0x11, 0x00


	//----- nvinfo : EIATTR_KPARAM_INFO
	.align		4
.L_2704:
        /*0028*/ 	.byte	0x04, 0x17
        /*002a*/ 	.short	(.L_2706 - .L_2705)
.L_2705:
        /*002c*/ 	.word	0x00000000
        /*0030*/ 	.short	0x0001
        /*0032*/ 	.short	0x00d8
        /*0034*/ 	.byte	0x00, 0xf0, 0x61, 0x03


	//----- nvinfo : EIATTR_KPARAM_INFO
	.align		4
.L_2706:
        /*0038*/ 	.byte	0x04, 0x17
        /*003a*/ 	.short	(.L_2708 - .L_2707)
.L_2707:
        /*003c*/ 	.word	0x00000000
        /*0040*/ 	.short	0x0000
        /*0042*/ 	.short	0x0000
        /*0044*/ 	.byte	0x00, 0xf0, 0x61, 0x03


	//----- nvinfo : EIATTR_SPARSE_MMA_MASK
	.align		4
.L_2708:
        /*0048*/ 	.byte	0x03, 0x50
        /*004a*/ 	.short	0x0000


	//----- nvinfo : EIATTR_MAXREG_COUNT
	.align		4
        /*004c*/ 	.byte	0x03, 0x1b
        /*004e*/ 	.short	0x0040


	//----- nvinfo : EIATTR_EXTERNS
	.align		4
        /*0050*/ 	.byte	0x04, 0x0f
        /*0052*/ 	.short	(.L_2710 - .L_2709)


	//   ....[0]....
	.align		4
.L_2709:
        /*0054*/ 	.word	index@(__assertfail)


	//----- nvinfo : EIATTR_MERCURY_ISA_VERSION
	.align		4
.L_2710:
        /*0058*/ 	.byte	0x03, 0x5f
        /*005a*/ 	.short	0x0101


	//----- nvinfo : EIATTR_SYSCALL_OFFSETS
	.align		4
        /*005c*/ 	.byte	0x04, 0x46
        /*005e*/ 	.short	(.L_2712 - .L_2711)


	//   ....[0]....
.L_2711:
        /*0060*/ 	.word	0x000041b0


	//   ....[1]....
        /*0064*/ 	.word	0x00004390


	//   ....[2]....
        /*0068*/ 	.word	0x00004560


	//   ....[3]....
        /*006c*/ 	.word	0x00004740


	//----- nvinfo : EIATTR_EXIT_INSTR_OFFSETS
	.align		4
.L_2712:
        /*0070*/ 	.byte	0x04, 0x1c
        /*0072*/ 	.short	(.L_2714 - .L_2713)


	//   ....[0]....
.L_2713:
        /*0074*/ 	.word	0x00000080


	//   ....[1]....
        /*0078*/ 	.word	0x00004850


	//----- nvinfo : EIATTR_MAX_THREADS
	.align		4
.L_2714:
        /*007c*/ 	.byte	0x04, 0x05
        /*007e*/ 	.short	(.L_2716 - .L_2715)
.L_2715:
        /*0080*/ 	.word	0x00000200
        /*0084*/ 	.word	0x00000001
        /*0088*/ 	.word	0x00000001


	//----- nvinfo : EIATTR_CRS_STACK_SIZE
	.align		4
.L_2716:
        /*008c*/ 	.byte	0x04, 0x1e
        /*008e*/ 	.short	(.L_2718 - .L_2717)
.L_2717:
        /*0090*/ 	.word	0x00000000


	//----- nvinfo : EIATTR_CBANK_PARAM_SIZE
	.align		4
.L_2718:
        /*0094*/ 	.byte	0x03, 0x19
        /*0096*/ 	.short	0x01d0


	//----- nvinfo : EIATTR_PARAM_CBANK
	.align		4
        /*0098*/ 	.byte	0x04, 0x0a
        /*009a*/ 	.short	(.L_2720 - .L_2719)
	.align		4
.L_2719:
        /*009c*/ 	.word	index@(.nv.constant0._ZN2at4cuda57_GLOBAL__N__cd6b329d_24_DistributionBernoulli_cu_7537a20d21kernelPointwiseApply2IZNS_6native9templates4cuda28bernoulli_tensor_cuda_kernelIN3c104HalfEfEEvRKNS_10TensorBaseESB_NS_15PhiloxCudaStateEEUliRS8_SD_SD_SD_RKfSF_SF_SF_E_S8_SE_jLi1ELin1ELi4ELi512ELi2EEEvNS0_6detail10TensorInfoIT0_T2_EENSI_IT1_SK_EESK_T_)
        /*00a0*/ 	.short	0x0210
        /*00a2*/ 	.short	0x01d0


	//----- nvinfo : EIATTR_SW_WAR
	.align		4
.L_2720:
        /*00a4*/ 	.byte	0x04, 0x36
        /*00a6*/ 	.short	(.L_2722 - .L_2721)
.L_2721:
        /*00a8*/ 	.word	0x00000008
.L_2722:


//--------------------- .nv.info._ZN2at4cuda57_GLOBAL__N__cd6b329d_24_DistributionBernoulli_cu_7537a20d21kernelPointwiseApply2IZNS_6native9templates4cuda28bernoulli_tensor_cuda_kernelIN3c104HalfEfEEvRKNS_10TensorBaseESB_NS_15PhiloxCudaStateEEUliRS8_SD_SD_SD_RKfSF_SF_SF_E_S8_SE_jLi1ELi2ELi4ELi512ELi2EEEvNS0_6detail10TensorInfoIT0_T2_EENSI_IT1_SK_EESK_T_ --------------------------
	.section	.nv.info._ZN2at4cuda57_GLOBAL__N__cd6b329d_24_DistributionBernoulli_cu_7537a20d21kernelPointwiseApply2IZNS_6native9templates4cuda28bernoulli_tensor_cuda_kernelIN3c104HalfEfEEvRKNS_10TensorBaseESB_NS_15PhiloxCudaStateEEUliRS8_SD_SD_SD_RKfSF_SF_SF_E_S8_SE_jLi1ELi2ELi4ELi512ELi2EEEvNS0_6detail10TensorInfoIT0_T2_EENSI_IT1_SK_EESK_T_,"",@"SHT_CUDA_INFO"
	.sectionflags	@""
	.align	4


	//----- nvinfo : EIATTR_CUDA_API_VERSION
	.align		4
        /*0000*/ 	.byte	0x04, 0x37
        /*0002*/ 	.short	(.L_2724 - .L_2723)
.L_2723:
        /*0004*/ 	.word	0x00000082


	//----- nvinfo : EIATTR_KPARAM_INFO
	.align		4
.L_2724:
        /*0008*/ 	.byte	0x04, 0x17
        /*000a*/ 	.short	(.L_2726 - .L_2725)
.L_2725:
        /*000c*/ 	.word	0x00000000
        /*0010*/ 	.short	0x0003
        /*0012*/ 	.short	0x01b8
        /*0014*/ 	.byte	0x00, 0xf0, 0x61, 0x00


	//----- nvinfo : EIATTR_KPARAM_INFO
	.align		4
.L_2726:
        /*0018*/ 	.byte	0x04, 0x17
        /*001a*/ 	.short	(.L_2728 - .L_2727)
.L_2727:
        /*001c*/ 	.word	0x00000000
        /*0020*/ 	.short	0x0002
        /*0022*/ 	.short	0x01b0
        /*0024*/ 	.byte	0x00, 0xf0, 0x11, 0x00


	//----- nvinfo : EIATTR_KPARAM_INFO
	.align		4
.L_2728:
        /*0028*/ 	.byte	0x04, 0x17
        /*002a*/ 	.short	(.L_2730 - .L_2729)
.L_2729:
        /*002c*/ 	.word	0x00000000
        /*0030*/ 	.short	0x0001
        /*0032*/ 	.short	0x00d8
        /*0034*/ 	.byte	0x00, 0xf0, 0x61, 0x03


	//----- nvinfo : EIATTR_KPARAM_INFO
	.align		4
.L_2730:
        /*0038*/ 	.byte	0x04, 0x17
        /*003a*/ 	.short	(.L_2732 - .L_2731)
.L_2731:
        /*003c*/ 	.word	0x00000000
        /*0040*/ 	.short	0x0000
        /*0042*/ 	.short	0x0000
        /*0044*/ 	.byte	0x00, 0xf0, 0x61, 0x03


	//----- nvinfo : EIATTR_SPARSE_MMA_MASK
	.align		4
.L_2732:
        /*0048*/ 	.byte	0x03, 0x50
        /*004a*/ 	.short	0x0000


	//----- nvinfo : EIATTR_MAXREG_COUNT
	.align		4
        /*004c*/ 	.byte	0x03, 0x1b
        /*004e*/ 	.short	0x0040


	//----- nvinfo : EIATTR_EXTERNS
	.align		4
        /*0050*/ 	.byte	0x04, 0x0f
        /*0052*/ 	.short	(.L_2734 - .L_2733)


	//   ....[0]....
	.align		4
.L_2733:
        /*0054*/ 	.word	index@(__assertfail)


	//----- nvinfo : EIATTR_MERCURY_ISA_VERSION
	.align		4
.L_2734:
        /*0058*/ 	.byte	0x03, 0x5f
        /*005a*/ 	.short	0x0101


	//----- nvinfo : EIATTR_SYSCALL_OFFSETS
	.align		4
        /*005c*/ 	.byte	0x04, 0x46
        /*005e*/ 	.short	(.L_2736 - .L_2735)


	//   ....[0]....
.L_2735:
        /*0060*/ 	.word	0x00001400


	//   ....[1]....
        /*0064*/ 	.word	0x000015e0


	//   ....[2]....
        /*0068*/ 	.word	0x000017d0


	//   ....[3]....
        /*006c*/ 	.word	0x000019d0


	//----- nvinfo : EIATTR_EXIT_INSTR_OFFSETS
	.align		4
.L_2736:
        /*0070*/ 	.byte	0x04, 0x1c
        /*0072*/ 	.short	(.L_2738 - .L_2737)


	//   ....[0]....
.L_2737:
        /*0074*/ 	.word	0x00000080


	//   ....[1]....
        /*0078*/ 	.word	0x00001af0


	//----- nvinfo : EIATTR_INDIRECT_BRANCH_TARGETS
	.align		4
.L_2738:
        /*007c*/ 	.byte	0x04, 0x34
        /*007e*/ 	.short	(.L_2740 - .L_2739)


	//   ....[0]....
.L_2739:
        /*0080*/ 	.word	.L_x_7122@srel
        /*0084*/ 	.short	0x0
        /*0086*/ 	.short	0x0
        /*0088*/ 	.word	0x3
        /*008c*/ 	.word	.L_x_7123@srel
        /*0090*/ 	.word	.L_x_7124@srel
        /*0094*/ 	.word	.L_x_7125@srel


	//----- nvinfo : EIATTR_MAX_THREADS
	.align		4
.L_2740:
        /*0098*/ 	.byte	0x04, 0x05
        /*009a*/ 	.short	(.L_2742 - .L_2741)
.L_2741:
        /*009c*/ 	.word	0x00000200
        /*00a0*/ 	.word	0x00000001
        /*00a4*/ 	.word	0x00000001


	//----- nvinfo : EIATTR_CRS_STACK_SIZE
	.align		4
.L_2742:
        /*00a8*/ 	.byte	0x04, 0x1e
        /*00aa*/ 	.short	(.L_2744 - .L_2743)
.L_2743:
        /*00ac*/ 	.word	0x00000000


	//----- nvinfo : EIATTR_CBANK_PARAM_SIZE
	.align		4
.L_2744:
        /*00b0*/ 	.byte	0x03, 0x19
        /*00b2*/ 	.short	0x01d0


	//----- nvinfo : EIATTR_PARAM_CBANK
	.align		4
        /*00b4*/ 	.byte	0x04, 0x0a
        /*00b6*/ 	.short	(.L_2746 - .L_2745)
	.align		4
.L_2745:
        /*00b8*/ 	.word	index@(.nv.constant0._ZN2at4cuda57_GLOBAL__N__cd6b329d_24_DistributionBernoulli_cu_7537a20d21kernelPointwiseApply2IZNS_6native9templates4cuda28bernoulli_tensor_cuda_kernelIN3c104HalfEfEEvRKNS_10TensorBaseESB_NS_15PhiloxCudaStateEEUliRS8_SD_SD_SD_RKfSF_SF_SF_E_S8_SE_jLi1ELi2ELi4ELi512ELi2EEEvNS0_6detail10TensorInfoIT0_T2_EENSI_IT1_SK_EESK_T_)
        /*00bc*/ 	.short	0x0210
        /*00be*/ 	.short	0x01d0


	//----- nvinfo : EIATTR_SW_WAR
	.align		4
.L_2746:
        /*00c0*/ 	.byte	0x04, 0x36
        /*00c2*/ 	.short	(.L_2748 - .L_2747)
.L_2747:
        /*00c4*/ 	.word	0x00000008
.L_2748:


//--------------------- .nv.info._ZN2at4cuda57_GLOBAL__N__cd6b329d_24_DistributionBernoulli_cu_7537a20d21kernelPointwiseApply2IZNS_6native9templates4cuda28bernoulli_tensor_cuda_kernelIN3c104HalfEfEEvRKNS_10TensorBaseESB_NS_15PhiloxCudaStateEEUliRS8_SD_SD_SD_RKfSF_SF_SF_E_S8_SE_jLi1ELi1ELi4ELi512ELi2EEEvNS0_6detail10TensorInfoIT0_T2_EENSI_IT1_SK_EESK_T_ --------------------------
	.section	.nv.info._ZN2at4cuda57_GLOBAL__N__cd6b329d_24_DistributionBernoulli_cu_7537a20d21kernelPointwiseApply2IZNS_6native9templates4cuda28bernoulli_tensor_cuda_kernelIN3c104HalfEfEEvRKNS_10TensorBaseESB_NS_15PhiloxCudaStateEEUliRS8_SD_SD_SD_RKfSF_SF_SF_E_S8_SE_jLi1ELi1ELi4ELi512ELi2EEEvNS0_6detail10TensorInfoIT0_T2_EENSI_IT1_SK_EESK_T_,"",@"SHT_CUDA_INFO"
	.sectionflags	@""
	.align	4


	//----- nvinfo : EIATTR_CUDA_API_VERSION
	.align		4
        /*0000*/ 	.byte	0x04, 0x37
        /*0002*/ 	.short	(.L_2750 - .L_2749)
.L_2749:
        /*0004*/ 	.word	0x00000082


	//----- nvinfo : EIATTR_KPARAM_INFO
	.align		4
.L_2750:
        /*0008*/ 	.byte	0x04, 0x17
        /*000a*/ 	.short	(.L_2752 - .L_2751)
.L_2751:
        /*000c*/ 	.word	0x00000000
        /*0010*/ 	.short	0x0003
        /*0012*/ 	.short	0x01b8
        /*0014*/ 	.byte	0x00, 0xf0, 0x61, 0x00


	//----- nvinfo : EIATTR_KPARAM_INFO
	.align		4
.L_2752:
        /*0018*/ 	.byte	0x04, 0x17
        /*001a*/ 	.short	(.L_2754 - .L_2753)
.L_2753:
        /*001c*/ 	.word	0x00000000
        /*0020*/ 	.short	0x0002
        /*0022*/ 	.short	0x01b0
        /*0024*/ 	.byte	0x00, 0xf0, 0x11, 0x00


	//----- nvinfo : EIATTR_KPARAM_INFO
	.align		4
.L_2754:
        /*0028*/ 	.byte	0x04, 0x17
        /*002a*/ 	.short	(.L_2756 - .L_2755)
.L_2755:
        /*002c*/ 	.word	0x00000000
        /*0030*/ 	.short	0x0001
        /*0032*/ 	.short	0x00d8
        /*0034*/ 	.byte	0x00, 0xf0, 0x61, 0x03


	//----- nvinfo : EIATTR_KPARAM_INFO
	.align		4
.L_2756:
        /*0038*/ 	.byte	0x04, 0x17
        /*003a*/ 	.short	(.L_2758 - .L_2757)
.L_2757:
        /*003c*/ 	.word	0x00000000
        /*0040*/ 	.short	0x0000
        /*0042*/ 	.short	0x0000
        /*0044*/ 	.byte	0x00, 0xf0, 0x61, 0x03


	//----- nvinfo : EIATTR_SPARSE_MMA_MASK
	.align		4
.L_2758:
        /*0048*/ 	.byte	0x03, 0x50
        /*004a*/ 	.short	0x0000


	//----- nvinfo : EIATTR_MAXREG_COUNT
	.align		4
        /*004c*/ 	.byte	0x03, 0x1b
        /*004e*/ 	.short	0x0040


	//----- nvinfo : EIATTR_EXTERNS
	.align		4
        /*0050*/ 	.byte	0x04, 0x0f
        /*0052*/ 	.short	(.L_2760 - .L_2759)


	//   ....[0]....
	.align		4
.L_2759:
        /*0054*/ 	.word	index@(__assertfail)


	//----- nvinfo : EIATTR_MERCURY_ISA_VERSION
	.align		4
.L_2760:
        /*0058*/ 	.byte	0x03, 0x5f
        /*005a*/ 	.short	0x0101


	//----- nvinfo : EIATTR_SYSCALL_OFFSETS
	.align		4
        /*005c*/ 	.byte	0x04, 0x46
        /*005e*/ 	.short	(.L_2762 - .L_2761)


	//   ....[0]....
.L_2761:
        /*0060*/ 	.word	0x00000e00


	//   ....[1]....
        /*0064*/ 	.word	0x00000fd0


	//   ....[2]....
        /*0068*/ 	.word	0x00001190


	//   ....[3]....
        /*006c*/ 	.word	0x000013b0


	//----- nvinfo : EIATTR_EXIT_INSTR_OFFSETS
	.align		4
.L_2762:
        /*0070*/ 	.byte	0x04, 0x1c
        /*0072*/ 	.short	(.L_2764 - .L_2763)


	//   ....[0]....
.L_2763:
        /*0074*/ 	.word	0x00000080


	//   ....[1]....
        /*0078*/ 	.word	0x000014d0


	//----- nvinfo : EIATTR_INDIRECT_BRANCH_TARGETS
	.align		4
.L_2764:
        /*007c*/ 	.byte	0x04, 0x34
        /*007e*/ 	.short	(.L_2766 - .L_2765)


	//   ....[0]....
.L_2765:
        /*0080*/ 	.word	.L_x_7126@srel
        /*0084*/ 	.short	0x0
        /*0086*/ 	.short	0x0
        /*0088*/ 	.word	0x3
        /*008c*/ 	.word	.L_x_7127@srel
        /*0090*/ 	.word	.L_x_7128@srel
        /*0094*/ 	.word	.L_x_7129@srel


	//----- nvinfo : EIATTR_MAX_THREADS
	.align		4
.L_2766:
        /*0098*/ 	.byte	0x04, 0x05
        /*009a*/ 	.short	(.L_2768 - .L_2767)
.L_2767:
        /*009c*/ 	.word	0x00000200
        /*00a0*/ 	.word	0x00000001
        /*00a4*/ 	.word	0x00000001


	//----- nvinfo : EIATTR_CRS_STACK_SIZE
	.align		4
.L_2768:
        /*00a8*/ 	.byte	0x04, 0x1e
        /*00aa*/ 	.short	(.L_2770 - .L_2769)
.L_2769:
        /*00ac*/ 	.word	0x00000000


	//----- nvinfo : EIATTR_CBANK_PARAM_SIZE
	.align		4
.L_2770:
        /*00b0*/ 	.byte	0x03, 0x19
        /*00b2*/ 	.short	0x01d0


	//----- nvinfo : EIATTR_PARAM_CBANK
	.align		4
        /*00b4*/ 	.byte	0x04, 0x0a
        /*00b6*/ 	.short	(.L_2772 - .L_2771)
	.align		4
.L_2771:
        /*00b8*/ 	.word	index@(.nv.constant0._ZN2at4cuda57_GLOBAL__N__cd6b329d_24_DistributionBernoulli_cu_7537a20d21kernelPointwiseApply2IZNS_6native9templates4cuda28bernoulli_tensor_cuda_kernelIN3c104HalfEfEEvRKNS_10TensorBaseESB_NS_15PhiloxCudaStateEEUliRS8_SD_SD_SD_RKfSF_SF_SF_E_S8_SE_jLi1ELi1ELi4ELi512ELi2EEEvNS0_6detail10TensorInfoIT0_T2_EENSI_IT1_SK_EESK_T_)
        /*00bc*/ 	.short	0x0210
        /*00be*/ 	.short	0x01d0


	//----- nvinfo : EIATTR_SW_WAR
	.align		4
.L_2772:
        /*00c0*/ 	.byte	0x04, 0x36
        /*00c2*/ 	.short	(.L_2774 - .L_2773)
.L_2773:
        /*00c4*/ 	.word	0x00000008
.L_2774:


//--------------------- .nv.info._ZN2at4cuda57_GLOBAL__N__cd6b329d_24_DistributionBernoulli_cu_7537a20d21kernelPointwiseApply2IZNS_6native9templates4cuda28bernoulli_tensor_cuda_kernelIffEEvRKNS_10TensorBaseES9_NS_15PhiloxCudaStateEEUliRfSB_SB_SB_RKfSD_SD_SD_E_fSC_mLin1ELin1ELi4ELi512ELi2EEEvNS0_6detail10TensorInfoIT0_T2_EENSG_IT1_SI_EESI_T_ --------------------------
	.section	.nv.info._ZN2at4cuda57_GLOBAL__N__cd6b329d_24_DistributionBernoulli_cu_7537a20d21kernelPointwiseApply2IZNS_6native9templates4cuda28bernoulli_tensor_cuda_kernelIffEEvRKNS_10TensorBaseES9_NS_15PhiloxCudaStateEEUliRfSB_SB_SB_RKfSD_SD_SD_E_fSC_mLin1ELin1ELi4ELi512ELi2EEEvNS0_6detail10TensorInfoIT0_T2_EENSG_IT1_SI_EESI_T_,"",@"SHT_CUDA_INFO"
	.sectionflags	@""
	.align	4


	//----- nvinfo : EIATTR_CUDA_API_VERSION
	.align		4
        /*0000*/ 	.byte	0x04, 0x37
        /*0002*/ 	.short	(.L_2776 - .L_2775)
.L_2775:
        /*0004*/ 	.word	0x00000082


	//----- nvinfo : EIATTR_KPARAM_INFO
	.align		4
.L_2776:
        /*0008*/ 	.byte	0x04, 0x17
        /*000a*/ 	.short	(.L_2778 - .L_2777)
.L_2777:
        /*000c*/ 	.word	0x00000000
        /*0010*/ 	.short	0x0003
        /*0012*/ 	.short	0x0348
        /*0014*/ 	.byte	0x00, 0xf0, 0x61, 0x00


	//----- nvinfo : EIATTR_KPARAM_INFO
	.align		4
.L_2778:
        /*0018*/ 	.byte	0x04, 0x17
        /*001a*/ 	.short	(.L_2780 - .L_2779)
.L_2779:
        /*001c*/ 	.word	0x00000000
        /*0020*/ 	.short	0x0002
        /*0022*/ 	.short	0x0340
        /*0024*/ 	.byte	0x00, 0xf0, 0x21, 0x00


	//----- nvinfo : EIATTR_KPARAM_INFO
	.align		4
.L_2780:
        /*0028*/ 	.byte	0x04, 0x17
        /*002a*/ 	.short	(.L_2782 - .L_2781)
.L_2781:
        /*002c*/ 	.word	0x00000000
        /*0030*/ 	.short	0x0001
        /*0032*/ 	.short	0x01a0
        /*0034*/ 	.byte	0x00, 0xf0, 0x81, 0x06


	//----- nvinfo : EIATTR_KPARAM_INFO
	.align		4
.L_2782:
        /*0038*/ 	.byte	0x04, 0x17
        /*003a*/ 	.short	(.L_2784 - .L_2783)
.L_2783:
        /*003c*/ 	.word	0x00000000
        /*0040*/ 	.short	0x0000
        /*0042*/ 	.short	0x0000
        /*0044*/ 	.byte	0x00, 0xf0, 0x81, 0x06


	//----- nvinfo : EIATTR_SPARSE_MMA_MASK
	.align		4
.L_2784:
        /*0048*/ 	.byte	0x03, 0x50
        /*004a*/ 	.short	0x0000


	//----- nvinfo : EIATTR_MAXREG_COUNT
	.align		4
        /*004c*/ 	.byte	0x03, 0x1b
        /*004e*/ 	.short	0x0040


	//----- nvinfo : EIATTR_EXTERNS
	.align		4
        /*0050*/ 	.byte	0x04, 0x0f
        /*0052*/ 	.short	(.L_2786 - .L_2785)


	//   ....[0]....
	.align		4
.L_2785:
        /*0054*/ 	.word	index@(__assertfail)


	//----- nvinfo : EIATTR_MERCURY_ISA_VERSION
	.align		4
.L_2786:
        /*0058*/ 	.byte	0x03, 0x5f
        /*005a*/ 	.short	0x0101


	//----- nvinfo : EIATTR_SYSCALL_OFFSETS
	.align		4
        /*005c*/ 	.byte	0x04, 0x46
        /*005e*/ 	.short	(.L_2788 - .L_2787)


	//   ....[0]....
.L_2787:
        /*0060*/ 	.word	0x0000d9f0


	//   ....[1]....
        /*0064*/ 	.word	0x0000db90


	//   ....[2]....
        /*0068*/ 	.word	0x0000dd20


	//   ....[3]....
        /*006c*/ 	.word	0x0000dec0


	//----- nvinfo : EIATTR_EXIT_INSTR_OFFSETS
	.align		4
.L_2788:
        /*0070*/ 	.byte	0x04, 0x1c
        /*0072*/ 	.short	(.L_2790 - .L_2789)


	//   ....[0]....
.L_2789:
        /*0074*/ 	.word	0x00000090


	//   ....[1]....
        /*0078*/ 	.word	0x0000dfd0


	//----- nvinfo : EIATTR_INDIRECT_BRANCH_TARGETS
	.align		4
.L_2790:
        /*007c*/ 	.byte	0x04, 0x34
        /*007e*/ 	.short	(.L_2792 - .L_2791)


	//   ....[0]....
.L_2791:
        /*0080*/ 	.word	.L_x_7130@srel
        /*0084*/ 	.short	0x0
        /*0086*/ 	.short	0x0
        /*0088*/ 	.word	0x3
        /*008c*/ 	.word	.L_x_7131@srel
        /*0090*/ 	.word	.L_x_7132@srel
        /*0094*/ 	.word	.L_x_7133@srel


	//----- nvinfo : EIATTR_MAX_THREADS
	.align		4
.L_2792:
        /*0098*/ 	.byte	0x04, 0x05
        /*009a*/ 	.short	(.L_2794 - .L_2793)
.L_2793:
        /*009c*/ 	.word	0x00000200
        /*00a0*/ 	.word	0x00000001
        /*00a4*/ 	.word	0x00000001


	//----- nvinfo : EIATTR_CRS_STACK_SIZE
	.align		4
.L_2794:
        /*00a8*/ 	.byte	0x04, 0x1e
        /*00aa*/ 	.short	(.L_2796 - .L_2795)
.L_2795:
        /*00ac*/ 	.word	0x00000000


	//----- nvinfo : EIATTR_CBANK_PARAM_SIZE
	.align		4
.L_2796:
        /*00b0*/ 	.byte	0x03, 0x19
        /*00b2*/ 	.short	0x0360


	//----- nvinfo : EIATTR_PARAM_CBANK
	.align		4
        /*00b4*/ 	.byte	0x04, 0x0a
        /*00b6*/ 	.short	(.L_2798 - .L_2797)
	.align		4
.L_2797:
        /*00b8*/ 	.word	index@(.nv.constant0._ZN2at4cuda57_GLOBAL__N__cd6b329d_24_DistributionBernoulli_cu_7537a20d21kernelPointwiseApply2IZNS_6native9templates4cuda28bernoulli_tensor_cuda_kernelIffEEvRKNS_10TensorBaseES9_NS_15PhiloxCudaStateEEUliRfSB_SB_SB_RKfSD_SD_SD_E_fSC_mLin1ELin1ELi4ELi512ELi2EEEvNS0_6detail10TensorInfoIT0_T2_EENSG_IT1_SI_EESI_T_)
        /*00bc*/ 	.short	0x0210
        /*00be*/ 	.short	0x0360


	//----- nvinfo : EIATTR_SW_WAR
	.align		4
.L_2798:
        /*00c0*/ 	.byte	0x04, 0x36
        /*00c2*/ 	.short	(.L_2800 - .L_2799)
.L_2799:
        /*00c4*/ 	.word	0x00000008
.L_2800:


//--------------------- .nv.info._ZN2at4cuda57_GLOBAL__N__cd6b329d_24_DistributionBernoulli_cu_7537a20d21kernelPointwiseApply2IZNS_6native9templates4cuda28bernoulli_tensor_cuda_kernelIffEEvRKNS_10TensorBaseES9_NS_15PhiloxCudaStateEEUliRfSB_SB_SB_RKfSD_SD_SD_E_fSC_mLi1ELi1ELi4ELi512ELi2EEEvNS0_6detail10TensorInfoIT0_T2_EENSG_IT1_SI_EESI_T_ --------------------------
	.section	.nv.info._ZN2at4cuda57_GLOBAL__N__cd6b329d_24_DistributionBernoulli_cu_7537a20d21kernelPointwiseApply2IZNS_6native9templates4cuda28bernoulli_tensor_cuda_kernelIffEEvRKNS_10TensorBaseES9_NS_15PhiloxCudaStateEEUliRfSB_SB_SB_RKfSD_SD_SD_E_fSC_mLi1ELi1ELi4ELi512ELi2EEEvNS0_6detail10TensorInfoIT0_T2_EENSG_IT1_SI_EESI_T_,"",@"SHT_CUDA_INFO"
	.sectionflags	@""
	.align	4


	//----- nvinfo : EIATTR_CUDA_API_VERSION
	.align		4
        /*0000*/ 	.byte	0x04, 0x37
        /*0002*/ 	.short	(.L_2802 - .L_2801)
.L_2801:
        /*0004*/ 	.word	0x00000082


	//----- nvinfo : EIATTR_KPARAM_INFO
	.align		4
.L_2802:
        /*0008*/ 	.byte	0x04, 0x17
        /*000a*/ 	.short	(.L_2804 - .L_2803)
.L_2803:
        /*000c*/ 	.word	0x00000000
        /*0010*/ 	.short	0x0003
        /*0012*/ 	.short	0x0348
        /*0014*/ 	.byte	0x00, 0xf0, 0x61, 0x00


	//----- nvinfo : EIATTR_KPARAM_INFO
	.align		4
.L_2804:
        /*0018*/ 	.byte	0x04, 0x17
        /*001a*/ 	.short	(.L_2806 - .L_2805)
.L_2805:
        /*001c*/ 	.word	0x00000000
        /*0020*/ 	.short	0x0002
        /*0022*/ 	.short	0x0340
        /*0024*/ 	.byte	0x00, 0xf0, 0x21, 0x00


	//----- nvinfo : EIATTR_KPARAM_INFO
	.align		4
.L_2806:
        /*0028*/ 	.byte	0x04, 0x17
        /*002a*/ 	.short	(.L_2808 - .L_2807)
.L_2807:
        /*002c*/ 	.word	0x00000000
        /*0030*/ 	.short	0x0001
        /*0032*/ 	.short	0x01a0
        /*0034*/ 	.byte	0x00, 0xf0, 0x81, 0x06


	//----- nvinfo : EIATTR_KPARAM_INFO
	.align		4
.L_2808:
        /*0038*/ 	.byte	0x04, 0x17
        /*003a*/ 	.short	(.L_2810 - .L_2809)
.L_2809:
        /*003c*/ 	.word	0x00000000
        /*0040*/ 	.short	0x0000
        /*0042*/ 	.short	0x0000
        /*0044*/ 	.byte	0x00, 0xf0, 0x81, 0x06


	//----- nvinfo : EIATTR_SPARSE_MMA_MASK
	.align		4
.L_2810:
        /*0048*/ 	.byte	0x03, 0x50
        /*004a*/ 	.short	0x0000


	//----- nvinfo : EIATTR_MAXREG_COUNT
	.align		4
        /*004c*/ 	.byte	0x03, 0x1b
        /*004e*/ 	.short	0x0040


	//----- nvinfo : EIATTR_EXTERNS
	.align		4
        /*0050*/ 	.byte	0x04, 0x0f
        /*0052*/ 	.short	(.L_2812 - .L_2811)


	//   ....[0]....
	.align		4
.L_2811:
        /*0054*/ 	.word	index@(__assertfail)


	//----- nvinfo : EIATTR_MERCURY_ISA_VERSION
	.align		4
.L_2812:
        /*0058*/ 	.byte	0x03, 0x5f
        /*005a*/ 	.short	0x0101


	//----- nvinfo : EIATTR_SYSCALL_OFFSETS
	.align		4
        /*005c*/ 	.byte	0x04, 0x46
        /*005e*/ 	.short	(.L_2814 - .L_2813)


	//   ....[0]....
.L_2813:
        /*0060*/ 	.word	0x00001060


	//   ....[1]....
        /*0064*/ 	.word	0x00001200


	//   ....[2]....
        /*0068*/ 	.word	0x00001390


	//   ....[3]....
        /*006c*/ 	.word	0x000015e0


	//----- nvinfo : EIATTR_EXIT_INSTR_OFFSETS
	.align		4
.L_2814:
        /*0070*/ 	.byte	0x04, 0x1c
        /*0072*/ 	.short	(.L_2816 - .L_2815)


	//   ....[0]....
.L_2815:
        /*0074*/ 	.word	0x00000090


	//   ....[1]....
        /*0078*/ 	.word	0x00001780


	//----- nvinfo : EIATTR_INDIRECT_BRANCH_TARGETS
	.align		4
.L_2816:
        /*007c*/ 	.byte	0x04, 0x34
        /*007e*/ 	.short	(.L_2818 - .L_2817)


	//   ....[0]....
.L_2817:
        /*0080*/ 	.word	.L_x_7134@srel
        /*0084*/ 	.short	0x0
        /*0086*/ 	.short	0x0
        /*0088*/ 	.word	0x3
        /*008c*/ 	.word	.L_x_7135@srel
        /*0090*/ 	.word	.L_x_7136@srel
        /*0094*/ 	.word	.L_x_7137@srel


	//----- nvinfo : EIATTR_MAX_THREADS
	.align		4
.L_2818:
        /*0098*/ 	.byte	0x04, 0x05
        /*009a*/ 	.short	(.L_2820 - .L_2819)
.L_2819:
        /*009c*/ 	.word	0x00000200
        /*00a0*/ 	.word	0x00000001
        /*00a4*/ 	.word	0x00000001


	//----- nvinfo : EIATTR_CRS_STACK_SIZE
	.align		4
.L_2820:
        /*00a8*/ 	.byte	0x04, 0x1e
        /*00aa*/ 	.short	(.L_2822 - .L_2821)
.L_2821:
        /*00ac*/ 	.word	0x00000000


	//----- nvinfo : EIATTR_CBANK_PARAM_SIZE
	.align		4
.L_2822:
        /*00b0*/ 	.byte	0x03, 0x19
        /*00b2*/ 	.short	0x0360


	//----- nvinfo : EIATTR_PARAM_CBANK
	.align		4
        /*00b4*/ 	.byte	0x04, 0x0a
        /*00b6*/ 	.short	(.L_2824 - .L_2823)
	.align		4
.L_2823:
        /*00b8*/ 	.word	index@(.nv.constant0._ZN2at4cuda57_GLOBAL__N__cd6b329d_24_DistributionBernoulli_cu_7537a20d21kernelPointwiseApply2IZNS_6native9templates4cuda28bernoulli_tensor_cuda_kernelIffEEvRKNS_10TensorBaseES9_NS_15PhiloxCudaStateEEUliRfSB_SB_SB_RKfSD_SD_SD_E_fSC_mLi1ELi1ELi4ELi512ELi2EEEvNS0_6detail10TensorInfoIT0_T2_EENSG_IT1_SI_EESI_T_)
        /*00bc*/ 	.short	0x0210
        /*00be*/ 	.short	0x0360


	//----- nvinfo : EIATTR_SW_WAR
	.align		4
.L_2824:
        /*00c0*/ 	.byte	0x04, 0x36
        /*00c2*/ 	.short	(.L_2826 - .L_2825)
.L_2825:
        /*00c4*/ 	.word	0x00000008
.L_2826:


//--------------------- .nv.info._ZN2at4cuda57_GLOBAL__N__cd6b329d_24_DistributionBernoulli_cu_7537a20d21kernelPointwiseApply2IZNS_6native9templates4cuda28bernoulli_tensor_cuda_kernelIffEEvRKNS_10TensorBaseES9_NS_15PhiloxCudaStateEEUliRfSB_SB_SB_RKfSD_SD_SD_E_fSC_jLin1ELin1ELi4ELi512ELi2EEEvNS0_6detail10TensorInfoIT0_T2_EENSG_IT1_SI_EESI_T_ --------------------------
	.section	.nv.info._ZN2at4cuda57_GLOBAL__N__cd6b329d_24_DistributionBernoulli_cu_7537a20d21kernelPointwiseApply2IZNS_6native9templates4cuda28bernoulli_tensor_cuda_kernelIffEEvRKNS_10TensorBaseES9_NS_15PhiloxCudaStateEEUliRfSB_SB_SB_RKfSD_SD_SD_E_fSC_jLin1ELin1ELi4ELi512ELi2EEEvNS0_6detail10TensorInfoIT0_T2_EENSG_IT1_SI_EESI_T_,"",@"SHT_CUDA_INFO"
	.sectionflags	@""
	.align	4


	//----- nvinfo : EIATTR_CUDA_API_VERSION
	.align		4
        /*0000*/ 	.byte	0x04, 0x37
        /*0002*/ 	.short	(.L_2828 - .L_2827)
.L_2827:
        /*0004*/ 	.word	0x00000082


	//----- nvinfo : EIATTR_KPARAM_INFO
	.align		4
.L_2828:
        /*0008*/ 	.byte	0x04, 0x17
        /*000a*/ 	.short	(.L_2830 - .L_2829)
.L_2829:
        /*000c*/ 	.word	0x00000000
        /*0010*/ 	.short	0x0003
        /*0012*/ 	.short	0x01b8
        /*0014*/ 	.byte	0x00, 0xf0, 0x61, 0x00


	//----- nvinfo : EIATTR_KPARAM_INFO
	.align		4
.L_2830:
        /*0018*/ 	.byte	0x04, 0x17
        /*001a*/ 	.short	(.L_2832 - .L_2831)
.L_2831:
        /*001c*/ 	.word	0x00000000
        /*0020*/ 	.short	0x0002
        /*0022*/ 	.short	0x01b0
        /*0024*/ 	.byte	0x00, 0xf0, 0x11, 0x00


	//----- nvinfo : EIATTR_KPARAM_INFO
	.align		4
.L_2832:
        /*0028*/ 	.byte	0x04, 0x17
        /*002a*/ 	.short	(.L_2834 - .L_2833)
.L_2833:
        /*002c*/ 	.word	0x00000000
        /*0030*/ 	.short	0x0001
        /*0032*/ 	.short	0x00d8
        /*0034*/ 	.byte	0x00, 0xf0, 0x61, 0x03


	//----- nvinfo : EIATTR_KPARAM_INFO
	.align		4
.L_2834:
        /*0038*/ 	.byte	0x04, 0x17
        /*003a*/ 	.short	(.L_2836 - .L_2835)
.L_2835:
        /*003c*/ 	.word	0x00000000
        /*0040*/ 	.short	0x0000
        /*0042*/ 	.short	0x0000
        /*0044*/ 	.byte	0x00, 0xf0, 0x61, 0x03


	//----- nvinfo : EIATTR_SPARSE_MMA_MASK
	.align		4
.L_2836:
        /*0048*/ 	.byte	0x03, 0x50
        /*004a*/ 	.short	0x0000


	//----- nvinfo : EIATTR_MAXREG_COUNT
	.align		4
        /*004c*/ 	.byte	0x03, 0x1b
        /*004e*/ 	.short	0x0040


	//----- nvinfo : EIATTR_EXTERNS
	.align		4
        /*0050*/ 	.byte	0x04, 0x0f
        /*0052*/ 	.short	(.L_2838 - .L_2837)


	//   ....[0]....
	.align		4
.L_2837:
        /*0054*/ 	.word	index@(__assertfail)


	//----- nvinfo : EIATTR_MERCURY_ISA_VERSION
	.align		4
.L_2838:
        /*0058*/ 	.byte	0x03, 0x5f
        /*005a*/ 	.short	0x0101


	//----- nvinfo : EIATTR_SYSCALL_OFFSETS
	.align		4
        /*005c*/ 	.byte	0x04, 0x46
        /*005e*/ 	.short	(.L_2840 - .L_2839)


	//   ....[0]....
.L_2839:
        /*0060*/ 	.word	0x000073c0


	//   ....[1]....
        /*0064*/ 	.word	0x00007560


	//   ....[2]....
        /*0068*/ 	.word	0x000076f0


	//   ....[3]....
        /*006c*/ 	.word	0x00007890


	//----- nvinfo : EIATTR_EXIT_INSTR_OFFSETS
	.align		4
.L_2840:
        /*0070*/ 	.byte	0x04, 0x1c
        /*0072*/ 	.short	(.L_2842 - .L_2841)


	//   ....[0]....
.L_2841:
        /*0074*/ 	.word	0x00000080


	//   ....[1]....
        /*0078*/ 	.word	0x00007980


	//----- nvinfo : EIATTR_INDIRECT_BRANCH_TARGETS
	.align		4
.L_2842:
        /*007c*/ 	.byte	0x04, 0x34
        /*007e*/ 	.short	(.L_2844 - .L_2843)


	//   ....[0]....
.L_2843:
        /*0080*/ 	.word	.L_x_7138@srel
        /*0084*/ 	.short	0x0
        /*0086*/ 	.short	0x0
        /*0088*/ 	.word	0x3
        /*008c*/ 	.word	.L_x_7139@srel
        /*0090*/ 	.word	.L_x_7140@srel
        /*0094*/ 	.word	.L_x_7141@srel


	//----- nvinfo : EIATTR_MAX_THREADS
	.align		4
.L_2844:
        /*0098*/ 	.byte	0x04, 0x05
        /*009a*/ 	.short	(.L_2846 - .L_2845)
.L_2845:
        /*009c*/ 	.word	0x00000200
        /*00a0*/ 	.word	0x00000001
        /*00a4*/ 	.word	0x00000001


	//----- nvinfo : EIATTR_CRS_STACK_SIZE
	.align		4
.L_2846:
        /*00a8*/ 	.byte	0x04, 0x1e
        /*00aa*/ 	.short	(.L_2848 - .L_2847)
.L_2847:
        /*00ac*/ 	.word	0x00000000


	//----- nvinfo : EIATTR_CBANK_PARAM_SIZE
	.align		4
.L_2848:
        /*00b0*/ 	.byte	0x03, 0x19
        /*00b2*/ 	.short	0x01d0


	//----- nvinfo : EIATTR_PARAM_CBANK
	.align		4
        /*00b4*/ 	.byte	0x04, 0x0a
        /*00b6*/ 	.short	(.L_2850 - .L_2849)
	.align		4
.L_2849:
        /*00b8*/ 	.word	index@(.nv.constant0._ZN2at4cuda57_GLOBAL__N__cd6b329d_24_DistributionBernoulli_cu_7537a20d21kernelPointwiseApply2IZNS_6native9templates4cuda28bernoulli_tensor_cuda_kernelIffEEvRKNS_10TensorBaseES9_NS_15PhiloxCudaStateEEUliRfSB_SB_SB_RKfSD_SD_SD_E_fSC_jLin1ELin1ELi4ELi512ELi2EEEvNS0_6detail10TensorInfoIT0_T2_EENSG_IT1_SI_EESI_T_)
        /*00bc*/ 	.short	0x0210
        /*00be*/ 	.short	0x01d0


	//----- nvinfo : EIATTR_SW_WAR
	.align		4
.L_2850:
        /*00c0*/ 	.byte	0x04, 0x36
        /*00c2*/ 	.short	(.L_2852 - .L_2851)
.L_2851:
        /*00c4*/ 	.word	0x00000008
.L_2852:


//--------------------- .nv.info._ZN2at4cuda57_GLOBAL__N__cd6b329d_24_DistributionBernoulli_cu_7537a20d21kernelPointwiseApply2IZNS_6native9templates4cuda28bernoulli_tensor_cuda_kernelIffEEvRKNS_10TensorBaseES9_NS_15PhiloxCudaStateEEUliRfSB_SB_SB_RKfSD_SD_SD_E_fSC_jLin1ELi2ELi4ELi512ELi2EEEvNS0_6detail10TensorInfoIT0_T2_EENSG_IT1_SI_EESI_T_ --------------------------
	.section	.nv.info._ZN2at4cuda57_GLOBAL__N__cd6b329d_24_DistributionBernoulli_cu_7537a20d21kernelPointwiseApply2IZNS_6native9templates4cuda28bernoulli_tensor_cuda_kernelIffEEvRKNS_10TensorBaseES9_NS_15PhiloxCudaStateEEUliRfSB_SB_SB_RKfSD_SD_SD_E_fSC_jLin1ELi2ELi4ELi512ELi2EEEvNS0_6detail10TensorInfoIT0_T2_EENSG_IT1_SI_EESI_T_,"",@"SHT_CUDA_INFO"
	.sectionflags	@""
	.align	4


	//----- nvinfo : EIATTR_CUDA_API_VERSION
	.align		4
        /*0000*/ 	.byte	0x04, 0x37
        /*0002*/ 	.short	(.L_2854 - .L_2853)
.L_2853:
        /*0004*/ 	.word	0x00000082


	//----- nvinfo : EIATTR_KPARAM_INFO
	.align		4
.L_2854:
        /*0008*/ 	.byte	0x04, 0x17
        /*000a*/ 	.short	(.L_2856 - .L_2855)
.L_2855:
        /*000c*/ 	.word	0x00000000
        /*0010*/ 	.short	0x0003
        /*0012*/ 	.short	0x01b8
        /*0014*/ 	.byte	0x00, 0xf0, 0x61, 0x00


	//----- nvinfo : EIATTR_KPARAM_INFO
	.align		4
.L_2856:
        /*0018*/ 	.byte	0x04, 0x17
        /*001a*/ 	.short	(.L_2858 - .L_2857)
.L_2857:
        /*001c*/ 	.word	0x00000000
        /*0020*/ 	.short	0x0002
        /*0022*/ 	.short	0x01b0
        /*0024*/ 	.byte	0x00, 0xf0, 0x11, 0x00


	//----- nvinfo : EIATTR_KPARAM_INFO
	.align		4
.L_2858:
        /*0028*/ 	.byte	0x04, 0x17
        /*002a*/ 	.short	(.L_2860 - .L_2859)
.L_2859:
        /*002c*/ 	.word	0x00000000
        /*0030*/ 	.short	0x0001
        /*0032*/ 	.short	0x00d8
        /*0034*/ 	.byte	0x00, 0xf0, 0x61, 0x03


	//----- nvinfo : EIATTR_KPARAM_INFO
	.align		4
.L_2860:
        /*0038*/ 	.byte	0x04, 0x17
        /*003a*/ 	.short	(.L_2862 - .L_2861)
.L_2861:
        /*003c*/ 	.word	0x00000000
        /*0040*/ 	.short	0x0000
        /*0042*/ 	.short	0x0000
        /*0044*/ 	.byte	0x00, 0xf0, 0x61, 0x03


	//----- nvinfo : EIATTR_SPARSE_MMA_MASK
	.align		4
.L_2862:
        /*0048*/ 	.byte	0x03, 0x50
        /*004a*/ 	.short	0x0000


	//----- nvinfo : EIATTR_MAXREG_COUNT
	.align		4
        /*004c*/ 	.byte	0x03, 0x1b
        /*004e*/ 	.short	0x0040


	//----- nvinfo : EIATTR_EXTERNS
	.align		4
        /*0050*/ 	.byte	0x04, 0x0f
        /*0052*/ 	.short	(.L_2864 - .L_2863)


	//   ....[0]....
	.align		4
.L_2863:
        /*0054*/ 	.word	index@(__assertfail)


	//----- nvinfo : EIATTR_MERCURY_ISA_VERSION
	.align		4
.L_2864:
        /*0058*/ 	.byte	0x03, 0x5f
        /*005a*/ 	.short	0x0101


	//----- nvinfo : EIATTR_SYSCALL_OFFSETS
	.align		4
        /*005c*/ 	.byte	0x04, 0x46
        /*005e*/ 	.short	(.L_2866 - .L_2865)


	//   ....[0]....
.L_2865:
        /*0060*/ 	.word	0x00004790


	//   ....[1]....
        /*0064*/ 	.word	0x00004930


	//   ....[2]....
        /*0068*/ 	.word	0x00004ac0


	//   ....[3]....
        /*006c*/ 	.word	0x00004c60


	//----- nvinfo : EIATTR_EXIT_INSTR_OFFSETS
	.align		4
.L_2866:
        /*0070*/ 	.byte	0x04, 0x1c
        /*0072*/ 	.short	(.L_2868 - .L_2867)


	//   ....[0]....
.L_2867:
        /*0074*/ 	.word	0x00000080


	//   ....[1]....
        /*0078*/ 	.word	0x00004d50


	//----- nvinfo : EIATTR_INDIRECT_BRANCH_TARGETS
	.align		4
.L_2868:
        /*007c*/ 	.byte	0x04, 0x34
        /*007e*/ 	.short	(.L_2870 - .L_2869)


	//   ....[0]....
.L_2869:
        /*0080*/ 	.word	.L_x_7142@srel
        /*0084*/ 	.short	0x0
        /*0086*/ 	.short	0x0
        /*0088*/ 	.word	0x3
        /*008c*/ 	.word	.L_x_7143@srel
        /*0090*/ 	.word	.L_x_7144@srel
        /*0094*/ 	.word	.L_x_7145@srel


	//----- nvinfo : EIATTR_MAX_THREADS
	.align		4
.L_2870:
        /*0098*/ 	.byte	0x04, 0x05
        /*009a*/ 	.short	(.L_2872 - .L_2871)
.L_2871:
        /*009c*/ 	.word	0x00000200
        /*00a0*/ 	.word	0x00000001
        /*00a4*/ 	.word	0x00000001


	//----- nvinfo : EIATTR_CRS_STACK_SIZE
	.align		4
.L_2872:
        /*00a8*/ 	.byte	0x04, 0x1e
        /*00aa*/ 	.short	(.L_2874 - .L_2873)
.L_2873:
        /*00ac*/ 	.word	0x00000000


	//----- nvinfo : EIATTR_CBANK_PARAM_SIZE
	.align		4
.L_2874:
        /*00b0*/ 	.byte	0x03, 0x19
        /*00b2*/ 	.short	0x01d0


	//----- nvinfo : EIATTR_PARAM_CBANK
	.align		4
        /*00b4*/ 	.byte	0x04, 0x0a
        /*00b6*/ 	.short	(.L_2876 - .L_2875)
	.align		4
.L_2875:
        /*00b8*/ 	.word	index@(.nv.constant0._ZN2at4cuda57_GLOBAL__N__cd6b329d_24_DistributionBernoulli_cu_7537a20d21kernelPointwiseApply2IZNS_6native9templates4cuda28bernoulli_tensor_cuda_kernelIffEEvRKNS_10TensorBaseES9_NS_15PhiloxCudaStateEEUliRfSB_SB_SB_RKfSD_SD_SD_E_fSC_jLin1ELi2ELi4ELi512ELi2EEEvNS0_6detail10TensorInfoIT0_T2_EENSG_IT1_SI_EESI_T_)
        /*00bc*/ 	.short	0x0210
        /*00be*/ 	.short	0x01d0


	//----- nvinfo : EIATTR_SW_WAR
	.align		4
.L_2876:
        /*00c0*/ 	.byte	0x04, 0x36
        /*00c2*/ 	.short	(.L_2878 - .L_2877)
.L_2877:
        /*00c4*/ 	.word	0x00000008
.L_2878:


//--------------------- .nv.info._ZN2at4cuda57_GLOBAL__N__cd6b329d_24_DistributionBernoulli_cu_7537a20d21kernelPointwiseApply2IZNS_6native9templates4cuda28bernoulli_tensor_cuda_kernelIffEEvRKNS_10TensorBaseES9_NS_15PhiloxCudaStateEEUliRfSB_SB_SB_RKfSD_SD_SD_E_fSC_jLin1ELi1ELi4ELi512ELi2EEEvNS0_6detail10TensorInfoIT0_T2_EENSG_IT1_SI_EESI_T_ --------------------------
	.section	.nv.info._ZN2at4cuda57_GLOBAL__N__cd6b329d_24_DistributionBernoulli_cu_7537a20d21kernelPointwiseApply2IZNS_6native9templates4cuda28bernoulli_tensor_cuda_kernelIffEEvRKNS_10TensorBaseES9_NS_15PhiloxCudaStateEEUliRfSB_SB_SB_RKfSD_SD_SD_E_fSC_jLin1ELi1ELi4ELi512ELi2EEEvNS0_6detail10TensorInfoIT0_T2_EENSG_IT1_SI_EESI_T_,"",@"SHT_CUDA_INFO"
	.sectionflags	@""
	.align	4


	//----- nvinfo : EIATTR_CUDA_API_VERSION
	.align		4
        /*0000*/ 	.byte	0x04, 0x37
        /*0002*/ 	.short	(.L_2880 - .L_2879)
.L_2879:
        /*0004*/ 	.word	0x00000082


	//----- nvinfo : EIATTR_KPARAM_INFO
	.align		4
.L_2880:
        /*0008*/ 	.byte	0x04, 0x17
        /*000a*/ 	.short	(.L_2882 - .L_2881)
.L_2881:
        /*000c*/ 	.word	0x00000000
        /*0010*/ 	.short	0x0003
        /*0012*/ 	.short	0x01b8
        /*0014*/ 	.byte	0x00, 0xf0, 0x61, 0x00


	//----- nvinfo : EIATTR_KPARAM_INFO
	.align		4
.L_2882:
        /*0018*/ 	.byte	0x04, 0x17
        /*001a*/ 	.short	(.L_2884 - .L_2883)
.L_2883:
        /*001c*/ 	.word	0x00000000
        /*0020*/ 	.short	0x0002
        /*0022*/ 	.short	0x01b0
        /*0024*/ 	.byte	0x00, 0xf0, 0x11, 0x00


	//----- nvinfo : EIATTR_KPARAM_INFO
	.align		4
.L_2884:
        /*0028*/ 	.byte	0x04, 0x17
        /*002a*/ 	.short	(.L_2886 - .L_2885)
.L_2885:
        /*002c*/ 	.word	0x00000000
        /*0030*/ 	.short	0x0001
        /*0032*/ 	.short	0x00d8
        /*0034*/ 	.byte	0x00, 0xf0, 0x61, 0x03


	//----- nvinfo : EIATTR_KPARAM_INFO
	.align		4
.L_2886:
        /*0038*/ 	.byte	0x04, 0x17
        /*003a*/ 	.short	(.L_2888 - .L_2887)
.L_2887:
        /*003c*/ 	.word	0x00000000
        /*0040*/ 	.short	0x0000
        /*0042*/ 	.short	0x0000
        /*0044*/ 	.byte	0x00, 0xf0, 0x61, 0x03


	//----- nvinfo : EIATTR_SPARSE_MMA_MASK
	.align		4
.L_2888:
        /*0048*/ 	.byte	0x03, 0x50
        /*004a*/ 	.short	0x0000


	//----- nvinfo : EIATTR_MAXREG_COUNT
	.align		4
        /*004c*/ 	.byte	0x03, 0x1b
        /*004e*/ 	.short	0x0040


	//----- nvinfo : EIATTR_EXTERNS
	.align		4
        /*0050*/ 	.byte	0x04, 0x0f
        /*0052*/ 	.short	(.L_2890 - .L_2889)


	//   ....[0]....
	.align		4
.L_2889:
        /*0054*/ 	.word	index@(__assertfail)


	//----- nvinfo : EIATTR_MERCURY_ISA_VERSION
	.align		4
.L_2890:
        /*0058*/ 	.byte	0x03, 0x5f
        /*005a*/ 	.short	0x0101


	//----- nvinfo : EIATTR_SYSCALL_OFFSETS
	.align		4
        /*005c*/ 	.byte	0x04, 0x46
        /*005e*/ 	.short	(.L_2892 - .L_2891)


	//   ....[0]....
.L_2891:
        /*0060*/ 	.word	0x00004090


	//   ....[1]....
        /*0064*/ 	.word	0x000042a0


	//   ....[2]....
        /*0068*/ 	.word	0x000044a0


	//   ....[3]....
        /*006c*/ 	.word	0x000046c0


	//----- nvinfo : EIATTR_EXIT_INSTR_OFFSETS
	.align		4
.L_2892:
        /*0070*/ 	.byte	0x04, 0x1c
        /*0072*/ 	.short	(.L_2894 - .L_2893)


	//   ....[0]....
.L_2893:
        /*0074*/ 	.word	0x00000080


	//   ....[1]....
        /*0078*/ 	.word	0x000047b0


	//----- nvinfo : EIATTR_INDIRECT_BRANCH_TARGETS
	.align		4
.L_2894:
        /*007c*/ 	.byte	0x04, 0x34
        /*007e*/ 	.short	(.L_2896 - .L_2895)


	//   ....[0]....
.L_2895:
        /*0080*/ 	.word	.L_x_7146@srel
        /*0084*/ 	.short	0x0
        /*0086*/ 	.short	0x0
        /*0088*/ 	.word	0x3
        /*008c*/ 	.word	.L_x_7147@srel
        /*0090*/ 	.word	.L_x_7148@srel
        /*0094*/ 	.word	.L_x_7149@srel


	//----- nvinfo : EIATTR_MAX_THREADS
	.align		4
.L_2896:
        /*0098*/ 	.byte	0x04, 0x05
        /*009a*/ 	.short	(.L_2898 - .L_2897)
.L_2897:
        /*009c*/ 	.word	0x00000200
        /*00a0*/ 	.word	0x00000001
        /*00a4*/ 	.word	0x00000001


	//----- nvinfo : EIATTR_CRS_STACK_SIZE
	.align		4
.L_2898:
        /*00a8*/ 	.byte	0x04, 0x1e
        /*00aa*/ 	.short	(.L_2900 - .L_2899)
.L_2899:
        /*00ac*/ 	.word	0x00000000


	//----- nvinfo : EIATTR_CBANK_PARAM_SIZE
	.align		4
.L_2900:
        /*00b0*/ 	.byte	0x03, 0x19
        /*00b2*/ 	.short	0x01d0


	//----- nvinfo : EIATTR_PARAM_CBANK
	.align		4
        /*00b4*/ 	.byte	0x04, 0x0a
        /*00b6*/ 	.short	(.L_2902 - .L_2901)
	.align		4
.L_2901:
        /*00b8*/ 	.word	index@(.nv.constant0._ZN2at4cuda57_GLOBAL__N__cd6b329d_24_DistributionBernoulli_cu_7537a20d21kernelPointwiseApply2IZNS_6native9templates4cuda28bernoulli_tensor_cuda_kernelIffEEvRKNS_10TensorBaseES9_NS_15PhiloxCudaStateEEUliRfSB_SB_SB_RKfSD_SD_SD_E_fSC_jLin1ELi1ELi4ELi512ELi2EEEvNS0_6detail10TensorInfoIT0_T2_EENSG_IT1_SI_EESI_T_)
        /*00bc*/ 	.short	0x0210
        /*00be*/ 	.short	0x01d0


	//----- nvinfo : EIATTR_SW_WAR
	.align		4
.L_2902:
        /*00c0*/ 	.byte	0x04, 0x36
        /*00c2*/ 	.short	(.L_2904 - .L_2903)
.L_2903:
        /*00c4*/ 	.word	0x00000008
.L_2904:


//--------------------- .nv.info._ZN2at4cuda57_GLOBAL__N__cd6b329d_24_DistributionBernoulli_cu_7537a20d21kernelPointwiseApply2IZNS_6native9templates4cuda28bernoulli_tensor_cuda_kernelIffEEvRKNS_10TensorBaseES9_NS_15PhiloxCudaStateEEUliRfSB_SB_SB_RKfSD_SD_SD_E_fSC_jLi2ELin1ELi4ELi512ELi2EEEvNS0_6detail10TensorInfoIT0_T2_EENSG_IT1_SI_EESI_T_ --------------------------
	.section	.nv.info._ZN2at4cuda57_GLOBAL__N__cd6b329d_24_DistributionBernoulli_cu_7537a20d21kernelPointwiseApply2IZNS_6native9templates4cuda28bernoulli_tensor_cuda_kernelIffEEvRKNS_10TensorBaseES9_NS_15PhiloxCudaStateEEUliRfSB_SB_SB_RKfSD_SD_SD_E_fSC_jLi2ELin1ELi4ELi512ELi2EEEvNS0_6detail10TensorInfoIT0_T2_EENSG_IT1_SI_EESI_T_,"",@"SHT_CUDA_INFO"
	.sectionflags	@""
	.align	4


	//----- nvinfo : EIATTR_CUDA_API_VERSION
	.align		4
        /*0000*/ 	.byte	0x04, 0x37
        /*0002*/ 	.short	(.L_2906 - .L_2905)
.L_2905:
        /*0004*/ 	.word	0x00000082


	//----- nvinfo : EIATTR_KPARAM_INFO
	.align		4
.L_2906:
        /*0008*/ 	.byte	0x04, 0x17
        /*000a*/ 	.short	(.L_2908 - .L_2907)
.L_2907:
        /*000c*/ 	.word	0x00000000
        /*0010*/ 	.short	0x0003
        /*0012*/ 	.short	0x01b8
        /*0014*/ 	.byte	0x00, 0xf0, 0x61, 0x00


	//----- nvinfo : EIATTR_KPARAM_INFO
	.align		4
.L_2908:
        /*0018*/ 	.byte	0x04, 0x17
        /*001a*/ 	.short	(.L_2910 - .L_2909)
.L_2909:
        /*001c*/ 	.word	0x00000000
        /*0020*/ 	.short	0x0002
        /*0022*/ 	.short	0x01b0
        /*0024*/ 	.byte	0x00, 0xf0, 0x11, 0x00


	//----- nvinfo : EIATTR_KPARAM_INFO
	.align		4
.L_2910:
        /*0028*/ 	.byte	0x04, 0x17
        /*002a*/ 	.short	(.L_2912 - .L_2911)
.L_2911:
        /*002c*/ 	.word	0x00000000
        /*0030*/ 	.short	0x0001
        /*0032*/ 	.short	0x00d8
        /*0034*/ 	.byte	0x00, 0xf0, 0x61, 0x03


	//----- nvinfo : EIATTR_KPARAM_INFO
	.align		4
.L_2912:
        /*0038*/ 	.byte	0x04, 0x17
        /*003a*/ 	.short	(.L_2914 - .L_2913)
.L_2913:
        /*003c*/ 	.word	0x00000000
        /*0040*/ 	.short	0x0000
        /*0042*/ 	.short	0x0000
        /*0044*/ 	.byte	0x00, 0xf0, 0x61, 0x03


	//----- nvinfo : EIATTR_SPARSE_MMA_MASK
	.align		4
.L_2914:
        /*0048*/ 	.byte	0x03, 0x50
        /*004a*/ 	.short	0x0000


	//----- nvinfo : EIATTR_MAXREG_COUNT
	.align		4
        /*004c*/ 	.byte	0x03, 0x1b
        /*004e*/ 	.short	0x0040


	//----- nvinfo : EIATTR_EXTERNS
	.align		4
        /*0050*/ 	.byte	0x04, 0x0f
        /*0052*/ 	.short	(.L_2916 - .L_2915)


	//   ....[0]....
	.align		4
.L_2915:
        /*0054*/ 	.word	index@(__assertfail)


	//----- nvinfo : EIATTR_MERCURY_ISA_VERSION
	.align		4
.L_2916:
        /*0058*/ 	.byte	0x03, 0x5f
        /*005a*/ 	.short	0x0101


	//----- nvinfo : EIATTR_SYSCALL_OFFSETS
	.align		4
        /*005c*/ 	.byte	0x04, 0x46
        /*005e*/ 	.short	(.L_2918 - .L_2917)


	//   ....[0]....
.L_2917:
        /*0060*/ 	.word	0x00004770


	//   ....[1]....
        /*0064*/ 	.word	0x00004910


	//   ....[2]....
        /*0068*/ 	.word	0x00004aa0


	//   ....[3]....
        /*006c*/ 	.word	0x00004c40


	//----- nvinfo : EIATTR_EXIT_INSTR_OFFSETS
	.align		4
.L_2918:
        /*0070*/ 	.byte	0x04, 0x1c
        /*0072*/ 	.short	(.L_2920 - .L_2919)


	//   ....[0]....
.L_2919:
        /*0074*/ 	.word	0x00000080


	//   ....[1]....
        /*0078*/ 	.word	0x00004d30


	//----- nvinfo : EIATTR_INDIRECT_BRANCH_TARGETS
	.align		4
.L_2920:
        /*007c*/ 	.byte	0x04, 0x34
        /*007e*/ 	.short	(.L_2922 - .L_2921)


	//   ....[0]....
.L_2921:
        /*0080*/ 	.word	.L_x_7150@srel
        /*0084*/ 	.short	0x0
        /*0086*/ 	.short	0x0
        /*0088*/ 	.word	0x3
        /*008c*/ 	.word	.L_x_7151@srel
        /*0090*/ 	.word	.L_x_7152@srel
        /*0094*/ 	.word	.L_x_7153@srel


	//----- nvinfo : EIATTR_MAX_THREADS
	.align		4
.L_2922:
        /*0098*/ 	.byte	0x04, 0x05
        /*009a*/ 	.short	(.L_2924 - .L_2923)
.L_2923:
        /*009c*/ 	.word	0x00000200
        /*00a0*/ 	.word	0x00000001
        /*00a4*/ 	.word	0x00000001


	//----- nvinfo : EIATTR_CRS_STACK_SIZE
	.align		4
.L_2924:
        /*00a8*/ 	.byte	0x04, 0x1e
        /*00aa*/ 	.short	(.L_2926 - .L_2925)
.L_2925:
        /*00ac*/ 	.word	0x00000000


	//----- nvinfo : EIATTR_CBANK_PARAM_SIZE
	.align		4
.L_2926:
        /*00b0*/ 	.byte	0x03, 0x19
        /*00b2*/ 	.short	0x01d0


	//----- nvinfo : EIATTR_PARAM_CBANK
	.align		4
        /*00b4*/ 	.byte	0x04, 0x0a
        /*00b6*/ 	.short	(.L_2928 - .L_2927)
	.align		4
.L_2927:
        /*00b8*/ 	.word	index@(.nv.constant0._ZN2at4cuda57_GLOBAL__N__cd6b329d_24_DistributionBernoulli_cu_7537a20d21kernelPointwiseApply2IZNS_6native9templates4cuda28bernoulli_tensor_cuda_kernelIffEEvRKNS_10TensorBaseES9_NS_15PhiloxCudaStateEEUliRfSB_SB_SB_RKfSD_SD_SD_E_fSC_jLi2ELin1ELi4ELi512ELi2EEEvNS0_6detail10TensorInfoIT0_T2_EENSG_IT1_SI_EESI_T_)
        /*00bc*/ 	.short	0x0210
        /*00be*/ 	.short	0x01d0


	//----- nvinfo : EIATTR_SW_WAR
	.align		4
.L_2928:
        /*00c0*/ 	.byte	0x04, 0x36
        /*00c2*/ 	.short	(.L_2930 - .L_2929)
.L_2929:
        /*00c4*/ 	.word	0x00000008
.L_2930:


//--------------------- .nv.info._ZN2at4cuda57_GLOBAL__N__cd6b329d_24_DistributionBernoulli_cu_7537a20d21kernelPointwiseApply2IZNS_6native9templates4cuda28bernoulli_tensor_cuda_kernelIffEEvRKNS_10TensorBaseES9_NS_15PhiloxCudaStateEEUliRfSB_SB_SB_RKfSD_SD_SD_E_fSC_jLi2ELi2ELi4ELi512ELi2EEEvNS0_6detail10TensorInfoIT0_T2_EENSG_IT1_SI_EESI_T_ --------------------------
	.section	.nv.info._ZN2at4cuda57_GLOBAL__N__cd6b329d_24_DistributionBernoulli_cu_7537a20d21kernelPointwiseApply2IZNS_6native9templates4cuda28bernoulli_tensor_cuda_kernelIffEEvRKNS_10TensorBaseES9_NS_15PhiloxCudaStateEEUliRfSB_SB_SB_RKfSD_SD_SD_E_fSC_jLi2ELi2ELi4ELi512ELi2EEEvNS0_6detail10TensorInfoIT0_T2_EENSG_IT1_SI_EESI_T_,"",@"SHT_CUDA_INFO"
	.sectionflags	@""
	.align	4


	//----- nvinfo : EIATTR_CUDA_API_VERSION
	.align		4
        /*0000*/ 	.byte	0x04, 0x37
        /*0002*/ 	.short	(.L_2932 - .L_2931)
.L_2931:
        /*0004*/ 	.word	0x00000082


	//----- nvinfo : EIATTR_KPARAM_INFO
	.align		4
.L_2932:
        /*0008*/ 	.byte	0x04, 0x17
        /*000a*/ 	.short	(.L_2934 - .L_2933)
.L_2933:
        /*000c*/ 	.word	0x00000000
        /*0010*/ 	.short	0x0003
        /*0012*/ 	.short	0x01b8
        /*0014*/ 	.byte	0x00, 0xf0, 0x61, 0x00


	//----- nvinfo : EIATTR_KPARAM_INFO
	.align		4
.L_2934:
        /*0018*/ 	.byte	0x04, 0x17
        /*001a*/ 	.short	(.L_2936 - .L_2935)
.L_2935:
        /*001c*/ 	.word	0x00000000
        /*0020*/ 	.short	0x0002
        /*0022*/ 	.short	0x01b0
        /*0024*/ 	.byte	0x00, 0xf0, 0x11, 0x00


	//----- nvinfo : EIATTR_KPARAM_INFO
	.align		4
.L_2936:
        /*0028*/ 	.byte	0x04, 0x17
        /*002a*/ 	.short	(.L_2938 - .L_2937)
.L_2937:
        /*002c*/ 	.word	0x00000000
        /*0030*/ 	.short	0x0001
        /*0032*/ 	.short	0x00d8
        /*0034*/ 	.byte	0x00, 0xf0, 0x61, 0x03


	//----- nvinfo : EIATTR_KPARAM_INFO
	.align		4
.L_2938:
        /*0038*/ 	.byte	0x04, 0x17
        /*003a*/ 	.short	(.L_2940 - .L_2939)
.L_2939:
        /*003c*/ 	.word	0x00000000
        /*0040*/ 	.short	0x0000
        /*0042*/ 	.short	0x0000
        /*0044*/ 	.byte	0x00, 0xf0, 0x61, 0x03


	//----- nvinfo : EIATTR_SPARSE_MMA_MASK
	.align		4
.L_2940:
        /*0048*/ 	.byte	0x03, 0x50
        /*004a*/ 	.short	0x0000


	//----- nvinfo : EIATTR_MAXREG_COUNT
	.align		4
        /*004c*/ 	.byte	0x03, 0x1b
        /*004e*/ 	.short	0x0040


	//----- nvinfo : EIATTR_EXTERNS
	.align		4
        /*0050*/ 	.byte	0x04, 0x0f
        /*0052*/ 	.short	(.L_2942 - .L_2941)


	//   ....[0]....
	.align		4
.L_2941:
        /*0054*/ 	.word	index@(__assertfail)


	//----- nvinfo : EIATTR_MERCURY_ISA_VERSION
	.align		4
.L_2942:
        /*0058*/ 	.byte	0x03, 0x5f
        /*005a*/ 	.short	0x0101


	//----- nvinfo : EIATTR_SYSCALL_OFFSETS
	.align		4
        /*005c*/ 	.byte	0x04, 0x46
        /*005e*/ 	.short	(.L_2944 - .L_2943)


	//   ....[0]....
.L_2943:
        /*0060*/ 	.word	0x00001a10


	//   ....[1]....
        /*0064*/ 	.word	0x00001bb0


	//   ....[2]....
        /*0068*/ 	.word	0x00001d40


	//   ....[3]....
        /*006c*/ 	.word	0x00001ee0


	//----- nvinfo : EIATTR_EXIT_INSTR_OFFSETS
	.align		4
.L_2944:
        /*0070*/ 	.byte	0x04, 0x1c
        /*0072*/ 	.short	(.L_2946 - .L_2945)


	//   ....[0]....
.L_2945:
        /*0074*/ 	.word	0x00000080


	//   ....[1]....
        /*0078*/ 	.word	0x00001fc0


	//----- nvinfo : EIATTR_INDIRECT_BRANCH_TARGETS
	.align		4
.L_2946:
        /*007c*/ 	.byte	0x04, 0x34
        /*007e*/ 	.short	(.L_2948 - .L_2947)


	//   ....[0]....
.L_2947:
        /*0080*/ 	.word	.L_x_7154@srel
        /*0084*/ 	.short	0x0
        /*0086*/ 	.short	0x0
        /*0088*/ 	.word	0x3
        /*008c*/ 	.word	.L_x_7155@srel
        /*0090*/ 	.word	.L_x_7156@srel
        /*0094*/ 	.word	.L_x_7157@srel


	//----- nvinfo : EIATTR_MAX_THREADS
	.align		4
.L_2948:
        /*0098*/ 	.byte	0x04, 0x05
        /*009a*/ 	.short	(.L_2950 - .L_2949)
.L_2949:
        /*009c*/ 	.word	0x00000200
        /*00a0*/ 	.word	0x00000001
        /*00a4*/ 	.word	0x00000001


	//----- nvinfo : EIATTR_CRS_STACK_SIZE
	.align		4
.L_2950:
        /*00a8*/ 	.byte	0x04, 0x1e
        /*00aa*/ 	.short	(.L_2952 - .L_2951)
.L_2951:
        /*00ac*/ 	.word	0x00000000


	//----- nvinfo : EIATTR_CBANK_PARAM_SIZE
	.align		4
.L_2952:
        /*00b0*/ 	.byte	0x03, 0x19
        /*00b2*/ 	.short	0x01d0


	//----- nvinfo : EIATTR_PARAM_CBANK
	.align		4
        /*00b4*/ 	.byte	0x04, 0x0a
        /*00b6*/ 	.short	(.L_2954 - .L_2953)
	.align		4
.L_2953:
        /*00b8*/ 	.word	index@(.nv.constant0._ZN2at4cuda57_GLOBAL__N__cd6b329d_24_DistributionBernoulli_cu_7537a20d21kernelPointwiseApply2IZNS_6native9templates4cuda28bernoulli_tensor_cuda_kernelIffEEvRKNS_10TensorBaseES9_NS_15PhiloxCudaStateEEUliRfSB_SB_SB_RKfSD_SD_SD_E_fSC_jLi2ELi2ELi4ELi512ELi2EEEvNS0_6detail10TensorInfoIT0_T2_EENSG_IT1_SI_EESI_T_)
        /*00bc*/ 	.short	0x0210
        /*00be*/ 	.short	0x01d0


	//----- nvinfo : EIATTR_SW_WAR
	.align		4
.L_2954:
        /*00c0*/ 	.byte	0x04, 0x36
        /*00c2*/ 	.short	(.L_2956 - .L_2955)
.L_2955:
        /*00c4*/ 	.word	0x00000008
.L_2956:


//--------------------- .nv.info._ZN2at4cuda57_GLOBAL__N__cd6b329d_24_DistributionBernoulli_cu_7537a20d21kernelPointwiseApply2IZNS_6native9templates4cuda28bernoulli_tensor_cuda_kernelIffEEvRKNS_10TensorBaseES9_NS_15PhiloxCudaStateEEUliRfSB_SB_SB_RKfSD_SD_SD_E_fSC_jLi2ELi1ELi4ELi512ELi2EEEvNS0_6detail10TensorInfoIT0_T2_EENSG_IT1_SI_EESI_T_ --------------------------
	.section	.nv.info._ZN2at4cuda57_GLOBAL__N__cd6b329d_24_DistributionBernoulli_cu_7537a20d21kernelPointwiseApply2IZNS_6native9templates4cuda28bernoulli_tensor_cuda_kernelIffEEvRKNS_10TensorBaseES9_NS_15PhiloxCudaStateEEUliRfSB_SB_SB_RKfSD_SD_SD_E_fSC_jLi2ELi1ELi4ELi512ELi2EEEvNS0_6detail10TensorInfoIT0_T2_EENSG_IT1_SI_EESI_T_,"",@"SHT_CUDA_INFO"
	.sectionflags	@""
	.align	4


	//----- nvinfo : EIATTR_CUDA_API_VERSION
	.align		4
        /*0000*/ 	.byte	0x04, 0x37
        /*0002*/ 	.short	(.L_2958 - .L_2957)
.L_2957:
        /*0004*/ 	.word	0x00000082


	//----- nvinfo : EIATTR_KPARAM_INFO
	.align		4
.L_2958:
        /*0008*/ 	.byte	0x04, 0x17
        /*000a*/ 	.short	(.L_2960 - .L_2959)
.L_2959:
        /*000c*/ 	.word	0x00000000
        /*0010*/ 	.short	0x0003
        /*0012*/ 	.short	0x01b8
        /*0014*/ 	.byte	0x00, 0xf0, 0x61, 0x00


	//----- nvinfo : EIATTR_KPARAM_INFO
	.align		4
.L_2960:
        /*0018*/ 	.byte	0x04, 0x17
        /*001a*/ 	.short	(.L_2962 - .L_2961)
.L_2961:
        /*001c*/ 	.word	0x00000000
        /*0020*/ 	.short	0x0002
        /*0022*/ 	.short	0x01b0
        /*0024*/ 	.byte	0x00, 0xf0, 0x11, 0x00


	//----- nvinfo : EIATTR_KPARAM_INFO
	.align		4
.L_2962:
        /*0028*/ 	.byte	0x04, 0x17
        /*002a*/ 	.short	(.L_2964 - .L_2963)
.L_2963:
        /*002c*/ 	.word	0x00000000
        /*0030*/ 	.short	0x0001
        /*0032*/ 	.short	0x00d8
        /*0034*/ 	.byte	0x00, 0xf0, 0x61, 0x03


	//----- nvinfo : EIATTR_KPARAM_INFO
	.align		4
.L_2964:
        /*0038*/ 	.byte	0x04, 0x17
        /*003a*/ 	.short	(.L_2966 - .L_2965)
.L_2965:
        /*003c*/ 	.word	0x00000000
        /*0040*/ 	.short	0x0000
        /*0042*/ 	.short	0x0000
        /*0044*/ 	.byte	0x00, 0xf0, 0x61, 0x03


	//----- nvinfo : EIATTR_SPARSE_MMA_MASK
	.align		4
.L_2966:
        /*0048*/ 	.byte	0x03, 0x50
        /*004a*/ 	.short	0x0000


	//----- nvinfo : EIATTR_MAXREG_COUNT
	.align		4
        /*004c*/ 	.byte	0x03, 0x1b
        /*004e*/ 	.short	0x0040


	//----- nvinfo : EIATTR_EXTERNS
	.align		4
        /*0050*/ 	.byte	0x04, 0x0f
        /*0052*/ 	.short	(.L_2968 - .L_2967)


	//   ....[0]....
	.align		4
.L_2967:
        /*0054*/ 	.word	index@(__assertfail)


	//----- nvinfo : EIATTR_MERCURY_ISA_VERSION
	.align		4
.L_2968:
        /*0058*/ 	.byte	0x03, 0x5f
        /*005a*/ 	.short	0x0101


	//----- nvinfo : EIATTR_SYSCALL_OFFSETS
	.align		4
        /*005c*/ 	.byte	0x04, 0x46
        /*005e*/ 	.short	(.L_2970 - .L_2969)


	//   ....[0]....
.L_2969:
        /*0060*/ 	.word	0x00001430


	//   ....[1]....
        /*0064*/ 	.word	0x00001610


	//   ....[2]....
        /*0068*/ 	.word	0x000017e0


	//   ....[3]....
        /*006c*/ 	.word	0x000019c0


	//----- nvinfo : EIATTR_EXIT_INSTR_OFFSETS
	.align		4
.L_2970:
        /*0070*/ 	.byte	0x04, 0x1c
        /*0072*/ 	.short	(.L_2972 - .L_2971)


	//   ....[0]....
.L_2971:
        /*0074*/ 	.word	0x00000080


	//   ....[1]....
        /*0078*/ 	.word	0x00001a90


	//----- nvinfo : EIATTR_INDIRECT_BRANCH_TARGETS
	.align		4
.L_2972:
        /*007c*/ 	.byte	0x04, 0x34
        /*007e*/ 	.short	(.L_2974 - .L_2973)


	//   ....[0]....
.L_2973:
        /*0080*/ 	.word	.L_x_7158@srel
        /*0084*/ 	.short	0x0
        /*0086*/ 	.short	0x0
        /*0088*/ 	.word	0x3
        /*008c*/ 	.word	.L_x_7159@srel
        /*0090*/ 	.word	.L_x_7160@srel
        /*0094*/ 	.word	.L_x_7161@srel


	//----- nvinfo : EIATTR_MAX_THREADS
	.align		4
.L_2974:
        /*0098*/ 	.byte	0x04, 0x05
        /*009a*/ 	.short	(.L_2976 - .L_2975)
.L_2975:
        /*009c*/ 	.word	0x00000200
        /*00a0*/ 	.word	0x00000001
        /*00a4*/ 	.word	0x00000001


	//----- nvinfo : EIATTR_CRS_STACK_SIZE
	.align		4
.L_2976:
        /*00a8*/ 	.byte	0x04, 0x1e
        /*00aa*/ 	.short	(.L_2978 - .L_2977)
.L_2977:
        /*00ac*/ 	.word	0x00000000


	//----- nvinfo : EIATTR_CBANK_PARAM_SIZE
	.align		4
.L_2978:
        /*00b0*/ 	.byte	0x03, 0x19
        /*00b2*/ 	.short	0x01d0


	//----- nvinfo : EIATTR_PARAM_CBANK
	.align		4
        /*00b4*/ 	.byte	0x04, 0x0a
        /*00b6*/ 	.short	(.L_2980 - .L_2979)
	.align		4
.L_2979:
        /*00b8*/ 	.word	index@(.nv.constant0._ZN2at4cuda57_GLOBAL__N__cd6b329d_24_DistributionBernoulli_cu_7537a20d21kernelPointwiseApply2IZNS_6native9templates4cuda28bernoulli_tensor_cuda_kernelIffEEvRKNS_10TensorBaseES9_NS_15PhiloxCudaStateEEUliRfSB_SB_SB_RKfSD_SD_SD_E_fSC_jLi2ELi1ELi4ELi512ELi2EEEvNS0_6detail10TensorInfoIT0_T2_EENSG_IT1_SI_EESI_T_)
        /*00bc*/ 	.short	0x0210
        /*00be*/ 	.short	0x01d0


	//----- nvinfo : EIATTR_SW_WAR
	.align		4
.L_2980:
        /*00c0*/ 	.byte	0x04, 0x36
        /*00c2*/ 	.short	(.L_2982 - .L_2981)
.L_2981:
        /*00c4*/ 	.word	0x00000008
.L_2982:


//--------------------- .nv.info._ZN2at4cuda57_GLOBAL__N__cd6b329d_24_DistributionBernoulli_cu_7537a20d21kernelPointwiseApply2IZNS_6native9templates4cuda28bernoulli_tensor_cuda_kernelIffEEvRKNS_10TensorBaseES9_NS_15PhiloxCudaStateEEUliRfSB_SB_SB_RKfSD_SD_SD_E_fSC_jLi1ELin1ELi4ELi512ELi2EEEvNS0_6detail10TensorInfoIT0_T2_EENSG_IT1_SI_EESI_T_ --------------------------
	.section	.nv.info._ZN2at4cuda57_GLOBAL__N__cd6b329d_24_DistributionBernoulli_cu_7537a20d21kernelPointwiseApply2IZNS_6native9templates4cuda28bernoulli_tensor_cuda_kernelIffEEvRKNS_10TensorBaseES9_NS_15PhiloxCudaStateEEUliRfSB_SB_SB_RKfSD_SD_SD_E_fSC_jLi1ELin1ELi4ELi512ELi2EEEvNS0_6detail10TensorInfoIT0_T2_EENSG_IT1_SI_EESI_T_,"",@"SHT_CUDA_INFO"
	.sectionflags	@""
	.align	4


	//----- nvinfo : EIATTR_CUDA_API_VERSION
	.align		4
        /*0000*/ 	.byte	0x04, 0x37
        /*0002*/ 	.short	(.L_2984 - .L_2983)
.L_2983:
        /*0004*/ 	.word	0x00000082


	//----- nvinfo : EIATTR_KPARAM_INFO
	.align		4
.L_2984:
        /*0008*/ 	.byte	0x04, 0x17
        /*000a*/ 	.short	(.L_2986 - .L_2985)
.L_2985:
        /*000c*/ 	.word	0x00000000
        /*0010*/ 	.short	0x0003
        /*0012*/ 	.short	0x01b8
        /*0014*/ 	.byte	0x00, 0xf0, 0x61, 0x00


	//----- nvinfo : EIATTR_KPARAM_INFO
	.align		4
.L_2986:
        /*0018*/ 	.byte	0x04, 0x17
        /*001a*/ 	.short	(.L_2988 - .L_2987)
.L_2987:
        /*001c*/ 	.word	0x00000000
        /*0020*/ 	.short	0x0002
        /*0022*/ 	.short	0x01b0
        /*0024*/ 	.byte	0x00, 0xf0, 0x11, 0x00


	//----- nvinfo : EIATTR_KPARAM_INFO
	.align		4
.L_2988:
        /*0028*/ 	.byte	0x04, 0x17
        /*002a*/ 	.short	(.L_2990 - .L_2989)
.L_2989:
        /*002c*/ 	.word	0x00000000
        /*0030*/ 	.short	0x0001
        /*0032*/ 	.short	0x00d8
        /*0034*/ 	.byte	0x00, 0xf0, 0x61, 0x03


	//----- nvinfo : EIATTR_KPARAM_INFO
	.align		4
.L_2990:
        /*0038*/ 	.byte	0x04, 0x17
        /*003a*/ 	.short	(.L_2992 - .L_2991)
.L_2991:
        /*003c*/ 	.word	0x00000000
        /*0040*/ 	.short	0x0000
        /*0042*/ 	.short	0x0000
        /*0044*/ 	.byte	0x00, 0xf0, 0x61, 0x03


	//----- nvinfo : EIATTR_SPARSE_MMA_MASK
	.align		4
.L_2992:
        /*0048*/ 	.byte	0x03, 0x50
        /*004a*/ 	.short	0x0000


	//----- nvinfo : EIATTR_MAXREG_COUNT
	.align		4
        /*004c*/ 	.byte	0x03, 0x1b
        /*004e*/ 	.short	0x0040


	//----- nvinfo : EIATTR_EXTERNS
	.align		4
        /*0050*/ 	.byte	0x04, 0x0f
        /*0052*/ 	.short	(.L_2994 - .L_2993)


	//   ....[0]....
	.align		4
.L_2993:
        /*0054*/ 	.word	index@(__assertfail)


	//----- nvinfo : EIATTR_MERCURY_ISA_VERSION
	.align		4
.L_2994:
        /*0058*/ 	.byte	0x03, 0x5f
        /*005a*/ 	.short	0x0101


	//----- nvinfo : EIATTR_SYSCALL_OFFSETS
	.align		4
        /*005c*/ 	.byte	0x04, 0x46
        /*005e*/ 	.short	(.L_2996 - .L_2995)


	//   ....[0]....
.L_2995:
        /*0060*/ 	.word	0x000040d0


	//   ....[1]....
        /*0064*/ 	.word	0x000042c0


	//   ....[2]....
        /*0068*/ 	.word	0x000044c0


	//   ....[3]....
        /*006c*/ 	.word	0x000046d0


	//----- nvinfo : EIATTR_EXIT_INSTR_OFFSETS
	.align		4
.L_2996:
        /*0070*/ 	.byte	0x04, 0x1c
        /*0072*/ 	.short	(.L_2998 - .L_2997)


	//   ....[0]....
.L_2997:
        /*0074*/ 	.word	0x00000080


	//   ....[1]....
        /*0078*/ 	.word	0x00004840


	//----- nvinfo : EIATTR_INDIRECT_BRANCH_TARGETS
	.align		4
.L_2998:
        /*007c*/ 	.byte	0x04, 0x34
        /*007e*/ 	.short	(.L_3000 - .L_2999)


	//   ....[0]....
.L_2999:
        /*0080*/ 	.word	.L_x_7162@srel
        /*0084*/ 	.short	0x0
        /*0086*/ 	.short	0x0
        /*0088*/ 	.word	0x3
        /*008c*/ 	.word	.L_x_7163@srel
        /*0090*/ 	.word	.L_x_7164@srel
        /*0094*/ 	.word	.L_x_7165@srel


	//----- nvinfo : EIATTR_MAX_THREADS
	.align		4
.L_3000:
        /*0098*/ 	.byte	0x04, 0x05
        /*009a*/ 	.short	(.L_3002 - .L_3001)
.L_3001:
        /*009c*/ 	.word	0x00000200
        /*00a0*/ 	.word	0x00000001
        /*00a4*/ 	.word	0x00000001


	//----- nvinfo : EIATTR_CRS_STACK_SIZE
	.align		4
.L_3002:
        /*00a8*/ 	.byte	0x04, 0x1e
        /*00aa*/ 	.short	(.L_3004 - .L_3003)
.L_3003:
        /*00ac*/ 	.word	0x00000000


	//----- nvinfo : EIATTR_CBANK_PARAM_SIZE
	.align		4
.L_3004:
        /*00b0*/ 	.byte	0x03, 0x19
        /*00b2*/ 	.short	0x01d0


	//----- nvinfo : EIATTR_PARAM_CBANK
	.align		4
        /*00b4*/ 	.byte	0x04, 0x0a
        /*00b6*/ 	.short	(.L_3006 - .L_3005)
	.align		4
.L_3005:
        /*00b8*/ 	.word	index@(.nv.constant0._ZN2at4cuda57_GLOBAL__N__cd6b329d_24_DistributionBernoulli_cu_7537a20d21kernelPointwiseApply2IZNS_6native9templates4cuda28bernoulli_tensor_cuda_kernelIffEEvRKNS_10TensorBaseES9_NS_15PhiloxCudaStateEEUliRfSB_SB_SB_RKfSD_SD_SD_E_fSC_jLi1ELin1ELi4ELi512ELi2EEEvNS0_6detail10TensorInfoIT0_T2_EENSG_IT1_SI_EESI_T_)
        /*00bc*/ 	.short	0x0210
        /*00be*/ 	.short	0x01d0


	//----- nvinfo : EIATTR_SW_WAR
	.align		4
.L_3006:
        /*00c0*/ 	.byte	0x04, 0x36
        /*00c2*/ 	.short	(.L_3008 - .L_3007)
.L_3007:
        /*00c4*/ 	.word	0x00000008
.L_3008:


//--------------------- .nv.info._ZN2at4cuda57_GLOBAL__N__cd6b329d_24_DistributionBernoulli_cu_7537a20d21kernelPointwiseApply2IZNS_6native9templates4cuda28bernoulli_tensor_cuda_kernelIffEEvRKNS_10TensorBaseES9_NS_15PhiloxCudaStateEEUliRfSB_SB_SB_RKfSD_SD_SD_E_fSC_jLi1ELi2ELi4ELi512ELi2EEEvNS0_6detail10TensorInfoIT0_T2_EENSG_IT1_SI_EESI_T_ --------------------------
	.section	.nv.info._ZN2at4cuda57_GLOBAL__N__cd6b329d_24_DistributionBernoulli_cu_7537a20d21kernelPointwiseApply2IZNS_6native9templates4cuda28bernoulli_tensor_cuda_kernelIffEEvRKNS_10TensorBaseES9_NS_15PhiloxCudaStateEEUliRfSB_SB_SB_RKfSD_SD_SD_E_fSC_jLi1ELi2ELi4ELi512ELi2EEEvNS0_6detail10TensorInfoIT0_T2_EENSG_IT1_SI_EESI_T_,"",@"SHT_CUDA_INFO"
	.sectionflags	@""
	.align	4


	//----- nvinfo : EIATTR_CUDA_API_VERSION
	.align		4
        /*0000*/ 	.byte	0x04, 0x37
        /*0002*/ 	.short	(.L_3010 - .L_3009)
.L_3009:
        /*0004*/ 	.word	0x00000082


	//----- nvinfo : EIATTR_KPARAM_INFO
	.align		4
.L_3010:
        /*0008*/ 	.byte	0x04, 0x17
        /*000a*/ 	.short	(.L_3012 - .L_3011)
.L_3011:
        /*000c*/ 	.word	0x00000000
        /*0010*/ 	.short	0x0003
        /*0012*/ 	.short	0x01b8
        /*0014*/ 	.byte	0x00, 0xf0, 0x61, 0x00


	//----- nvinfo : EIATTR_KPARAM_INFO
	.align		4
.L_3012:
        /*0018*/ 	.byte	0x04, 0x17
        /*001a*/ 	.short	(.L_3014 - .L_3013)
.L_3013:
        /*001c*/ 	.word	0x00000000
        /*0020*/ 	.short	0x0002
        /*0022*/ 	.short	0x01b0
        /*0024*/ 	.byte	0x00, 0xf0, 0x11, 0x00


	//----- nvinfo : EIATTR_KPARAM_INFO
	.align		4
.L_3014:
        /*0028*/ 	.byte	0x04, 0x17
        /*002a*/ 	.short	(.L_3016 - .L_3015)
.L_3015:
        /*002c*/ 	.word	0x00000000
        /*0030*/ 	.short	0x0001
        /*0032*/ 	.short	0x00d8
        /*0034*/ 	.byte	0x00, 0xf0, 0x61, 0x03


	//----- nvinfo : EIATTR_KPARAM_INFO
	.align		4
.L_3016:
        /*0038*/ 	.byte	0x04, 0x17
        /*003a*/ 	.short	(.L_3018 - .L_3017)
.L_3017:
        /*003c*/ 	.word	0x00000000
        /*0040*/ 	.short	0x0000
        /*0042*/ 	.short	0x0000
        /*0044*/ 	.byte	0x00, 0xf0, 0x61, 0x03


	//----- nvinfo : EIATTR_SPARSE_MMA_MASK
	.align		4
.L_3018:
        /*0048*/ 	.byte	0x03, 0x50
        /*004a*/ 	.short	0x0000


	//----- nvinfo : EIATTR_MAXREG_COUNT
	.align		4
        /*004c*/ 	.byte	0x03, 0x1b
        /*004e*/ 	.short	0x0040


	//----- nvinfo : EIATTR_EXTERNS
	.align		4
        /*0050*/ 	.byte	0x04, 0x0f
        /*0052*/ 	.short	(.L_3020 - .L_3019)


	//   ....[0]....
	.align		4
.L_3019:
        /*0054*/ 	.word	index@(__assertfail)


	//----- nvinfo : EIATTR_MERCURY_ISA_VERSION
	.align		4
.L_3020:
        /*0058*/ 	.byte	0x03, 0x5f
        /*005a*/ 	.short	0x0101


	//----- nvinfo : EIATTR_SYSCALL_OFFSETS
	.align		4
        /*005c*/ 	.byte	0x04, 0x46
        /*005e*/ 	.short	(.L_3022 - .L_3021)


	//   ....[0]....
.L_3021:
        /*0060*/ 	.word	0x00001400


	//   ....[1]....
        /*0064*/ 	.word	0x000015d0


	//   ....[2]....
        /*0068*/ 	.word	0x000017b0


	//   ....[3]....
        /*006c*/ 	.word	0x000019a0


	//----- nvinfo : EIATTR_EXIT_INSTR_OFFSETS
	.align		4
.L_3022:
        /*0070*/ 	.byte	0x04, 0x1c
        /*0072*/ 	.short	(.L_3024 - .L_3023)


	//   ....[0]....
.L_3023:
        /*0074*/ 	.word	0x00000080


	//   ....[1]....
        /*0078*/ 	.word	0x00001ab0


	//----- nvinfo : EIATTR_INDIRECT_BRANCH_TARGETS
	.align		4
.L_3024:
        /*007c*/ 	.byte	0x04, 0x34
        /*007e*/ 	.short	(.L_3026 - .L_3025)


	//   ....[0]....
.L_3025:
        /*0080*/ 	.word	.L_x_7166@srel
        /*0084*/ 	.short	0x0
        /*0086*/ 	.short	0x0
        /*0088*/ 	.word	0x3
        /*008c*/ 	.word	.L_x_7167@srel
        /*0090*/ 	.word	.L_x_7168@srel
        /*0094*/ 	.word	.L_x_7169@srel


	//----- nvinfo : EIATTR_MAX_THREADS
	.align		4
.L_3026:
        /*0098*/ 	.byte	0x04, 0x05
        /*009a*/ 	.short	(.L_3028 - .L_3027)
.L_3027:
        /*009c*/ 	.word	0x00000200
        /*00a0*/ 	.word	0x00000001
        /*00a4*/ 	.word	0x00000001


	//----- nvinfo : EIATTR_CRS_STACK_SIZE
	.align		4
.L_3028:
        /*00a8*/ 	.byte	0x04, 0x1e
        /*00aa*/ 	.short	(.L_3030 - .L_3029)
.L_3029:
        /*00ac*/ 	.word	0x00000000


	//----- nvinfo : EIATTR_CBANK_PARAM_SIZE
	.align		4
.L_3030:
        /*00b0*/ 	.byte	0x03, 0x19
        /*00b2*/ 	.short	0x01d0


	//----- nvinfo : EIATTR_PARAM_CBANK
	.align		4
        /*00b4*/ 	.byte	0x04, 0x0a
        /*00b6*/ 	.short	(.L_3032 - .L_3031)
	.align		4
.L_3031:
        /*00b8*/ 	.word	index@(.nv.constant0._ZN2at4cuda57_GLOBAL__N__cd6b329d_24_DistributionBernoulli_cu_7537a20d21kernelPointwiseApply2IZNS_6native9templates4cuda28bernoulli_tensor_cuda_kernelIffEEvRKNS_10TensorBaseES9_NS_15PhiloxCudaStateEEUliRfSB_SB_SB_RKfSD_SD_SD_E_fSC_jLi1ELi2ELi4ELi512ELi2EEEvNS0_6detail10TensorInfoIT0_T2_EENSG_IT1_SI_EESI_T_)
        /*00bc*/ 	.short	0x0210
        /*00be*/ 	.short	0x01d0


	//----- nvinfo : EIATTR_SW_WAR
	.align		4
.L_3032:
        /*00c0*/ 	.byte	0x04, 0x36
        /*00c2*/ 	.short	(.L_3034 - .L_3033)
.L_3033:
        /*00c4*/ 	.word	0x00000008
.L_3034:


//--------------------- .nv.info._ZN2at4cuda57_GLOBAL__N__cd6b329d_24_DistributionBernoulli_cu_7537a20d21kernelPointwiseApply2IZNS_6native9templates4cuda28bernoulli_tensor_cuda_kernelIffEEvRKNS_10TensorBaseES9_NS_15PhiloxCudaStateEEUliRfSB_SB_SB_RKfSD_SD_SD_E_fSC_jLi1ELi1ELi4ELi512ELi2EEEvNS0_6detail10TensorInfoIT0_T2_EENSG_IT1_SI_EESI_T_ --------------------------
	.section	.nv.info._ZN2at4cuda57_GLOBAL__N__cd6b329d_24_DistributionBernoulli_cu_7537a20d21kernelPointwiseApply2IZNS_6native9templates4cuda28bernoulli_tensor_cuda_kernelIffEEvRKNS_10TensorBaseES9_NS_15PhiloxCudaStateEEUliRfSB_SB_SB_RKfSD_SD_SD_E_fSC_jLi1ELi1ELi4ELi512ELi2EEEvNS0_6detail10TensorInfoIT0_T2_EENSG_IT1_SI_EESI_T_,"",@"SHT_CUDA_INFO"
	.sectionflags	@""
	.align	4


	//----- nvinfo : EIATTR_CUDA_API_VERSION
	.align		4
        /*0000*/ 	.byte	0x04, 0x37
        /*0002*/ 	.short	(.L_3036 - .L_3035)
.L_3035:
        /*0004*/ 	.word	0x00000082


	//----- nvinfo : EIATTR_KPARAM_INFO
	.align		4
.L_3036:
        /*0008*/ 	.byte	0x04, 0x17
        /*000a*/ 	.short	(.L_3038 - .L_3037)
.L_3037:
        /*000c*/ 	.word	0x00000000
        /*0010*/ 	.short	0x0003
        /*0012*/ 	.short	0x01b8
        /*0014*/ 	.byte	0x00, 0xf0, 0x61, 0x00


	//----- nvinfo : EIATTR_KPARAM_INFO
	.align		4
.L_3038:
        /*0018*/ 	.byte	0x04, 0x17
        /*001a*/ 	.short	(.L_3040 - .L_3039)
.L_3039:
        /*001c*/ 	.word	0x00000000
        /*0020*/ 	.short	0x0002
        /*0022*/ 	.short	0x01b0
        /*0024*/ 	.byte	0x00, 0xf0, 0x11, 0x00


	//----- nvinfo : EIATTR_KPARAM_INFO
	.align		4
.L_3040:
        /*0028*/ 	.byte	0x04, 0x17
        /*002a*/ 	.short	(.L_3042 - .L_3041)
.L_3041:
        /*002c*/ 	.word	0x00000000
        /*0030*/ 	.short	0x0001
        /*0032*/ 	.short	0x00d8
        /*0034*/ 	.byte	0x00, 0xf0, 0x61, 0x03


	//----- nvinfo : EIATTR_KPARAM_INFO
	.align		4
.L_3042:
        /*0038*/ 	.byte	0x04, 0x17
        /*003a*/ 	.short	(.L_3044 - .L_3043)
.L_3043:
        /*003c*/ 	.word	0x00000000
        /*0040*/ 	.short	0x0000
        /*0042*/ 	.short	0x0000
        /*0044*/ 	.byte	0x00, 0xf0, 0x61, 0x03


	//----- nvinfo : EIATTR_SPARSE_MMA_MASK
	.align		4
.L_3044:
        /*0048*/ 	.byte	0x03, 0x50
        /*004a*/ 	.short	0x0000


	//----- nvinfo : EIATTR_MAXREG_COUNT
	.align		4
        /*004c*/ 	.byte	0x03, 0x1b
        /*004e*/ 	.short	0x0040


	//----- nvinfo : EIATTR_EXTERNS
	.align		4
        /*0050*/ 	.byte	0x04, 0x0f
        /*0052*/ 	.short	(.L_3046 - .L_3045)


	//   ....[0]....
	.align		4
.L_3045:
        /*0054*/ 	.word	index@(__assertfail)


	//----- nvinfo : EIATTR_MERCURY_ISA_VERSION
	.align		4
.L_3046:
        /*0058*/ 	.byte	0x03, 0x5f
        /*005a*/ 	.short	0x0101


	//----- nvinfo : EIATTR_SYSCALL_OFFSETS
	.align		4
        /*005c*/ 	.byte	0x04, 0x46
        /*005e*/ 	.short	(.L_3048 - .L_3047)


	//   ....[0]....
.L_3047:
        /*0060*/ 	.word	0x00000e20


	//   ....[1]....
        /*0064*/ 	.word	0x00000fc0


	//   ....[2]....
        /*0068*/ 	.word	0x00001150


	//   ....[3]....
        /*006c*/ 	.word	0x00001350


	//----- nvinfo : EIATTR_EXIT_INSTR_OFFSETS
	.align		4
.L_3048:
        /*0070*/ 	.byte	0x04, 0x1c
        /*0072*/ 	.short	(.L_3050 - .L_3049)


	//   ....[0]....
.L_3049:
        /*0074*/ 	.word	0x00000080


	//   ....[1]....
        /*0078*/ 	.word	0x00001460


	//----- nvinfo : EIATTR_INDIRECT_BRANCH_TARGETS
	.align		4
.L_3050:
        /*007c*/ 	.byte	0x04, 0x34
        /*007e*/ 	.short	(.L_3052 - .L_3051)


	//   ....[0]....
.L_3051:
        /*0080*/ 	.word	.L_x_7170@srel
        /*0084*/ 	.short	0x0
        /*0086*/ 	.short	0x0
        /*0088*/ 	.word	0x3
        /*008c*/ 	.word	.L_x_7171@srel
        /*0090*/ 	.word	.L_x_7172@srel
        /*0094*/ 	.word	.L_x_7173@srel


	//----- nvinfo : EIATTR_MAX_THREADS
	.align		4
.L_3052:
        /*0098*/ 	.byte	0x04, 0x05
        /*009a*/ 	.short	(.L_3054 - .L_3053)
.L_3053:
        /*009c*/ 	.word	0x00000200
        /*00a0*/ 	.word	0x00000001
        /*00a4*/ 	.word	0x00000001


	//----- nvinfo : EIATTR_CRS_STACK_SIZE
	.align		4
.L_3054:
        /*00a8*/ 	.byte	0x04, 0x1e
        /*00aa*/ 	.short	(.L_3056 - .L_3055)
.L_3055:
        /*00ac*/ 	.word	0x00000000


	//----- nvinfo : EIATTR_CBANK_PARAM_SIZE
	.align		4
.L_3056:
        /*00b0*/ 	.byte	0x03, 0x19
        /*00b2*/ 	.short	0x01d0


	//----- nvinfo : EIATTR_PARAM_CBANK
	.align		4
        /*00b4*/ 	.byte	0x04, 0x0a
        /*00b6*/ 	.short	(.L_3058 - .L_3057)
	.align		4
.L_3057:
        /*00b8*/ 	.word	index@(.nv.constant0._ZN2at4cuda57_GLOBAL__N__cd6b329d_24_DistributionBernoulli_cu_7537a20d21kernelPointwiseApply2IZNS_6native9templates4cuda28bernoulli_tensor_cuda_kernelIffEEvRKNS_10TensorBaseES9_NS_15PhiloxCudaStateEEUliRfSB_SB_SB_RKfSD_SD_SD_E_fSC_jLi1ELi1ELi4ELi512ELi2EEEvNS0_6detail10TensorInfoIT0_T2_EENSG_IT1_SI_EESI_T_)
        /*00bc*/ 	.short	0x0210
        /*00be*/ 	.short	0x01d0


	//----- nvinfo : EIATTR_SW_WAR
	.align		4
.L_3058:
        /*00c0*/ 	.byte	0x04, 0x36
        /*00c2*/ 	.short	(.L_3060 - .L_3059)
.L_3059:
        /*00c4*/ 	.word	0x00000008
.L_3060:


//--------------------- .nv.info._ZN2at4cuda57_GLOBAL__N__cd6b329d_24_DistributionBernoulli_cu_7537a20d21kernelPointwiseApply2IZNS_6native9templates4cuda28bernoulli_tensor_cuda_kernelIdfEEvRKNS_10TensorBaseES9_NS_15PhiloxCudaStateEEUliRdSB_SB_SB_RKfSD_SD_SD_E_dSC_mLin1ELin1ELi4ELi512ELi2EEEvNS0_6detail10TensorInfoIT0_T2_EENSG_IT1_SI_EESI_T_ --------------------------
	.section	.nv.info._ZN2at4cuda57_GLOBAL__N__cd6b329d_24_DistributionBernoulli_cu_7537a20d21kernelPointwiseApply2IZNS_6native9templates4cuda28bernoulli_tensor_cuda_kernelIdfEEvRKNS_10TensorBaseES9_NS_15PhiloxCudaStateEEUliRdSB_SB_SB_RKfSD_SD_SD_E_dSC_mLin1ELin1ELi4ELi512ELi2EEEvNS0_6detail10TensorInfoIT0_T2_EENSG_IT1_SI_EESI_T_,"",@"SHT_CUDA_INFO"
	.sectionflags	@""
	.align	4


	//----- nvinfo : EIATTR_CUDA_API_VERSION
	.align		4
        /*0000*/ 	.byte	0x04, 0x37
        /*0002*/ 	.short	(.L_3062 - .L_3061)
.L_3061:
        /*0004*/ 	.word	0x00000082


	//----- nvinfo : EIATTR_KPARAM_INFO
	.align		4
.L_3062:
        /*0008*/ 	.byte	0x04, 0x17
        /*000a*/ 	.short	(.L_3064 - .L_3063)
.L_3063:
        /*000c*/ 	.word	0x00000000
        /*0010*/ 	.short	0x0003
        /*0012*/ 	.short	0x0348
        /*0014*/ 	.byte	0x00, 0xf0, 0x61, 0x00


	//----- nvinfo : EIATTR_KPARAM_INFO
	.align		4
.L_3064:
        /*0018*/ 	.byte	0x04, 0x17
        /*001a*/ 	.short	(.L_3066 - .L_3065)
.L_3065:
        /*001c*/ 	.word	0x00000000
        /*0020*/ 	.short	0x0002
        /*0022*/ 	.short	0x0340
        /*0024*/ 	.byte	0x00, 0xf0, 0x21, 0x00


	//----- nvinfo : EIATTR_KPARAM_INFO
	.align		4
.L_3066:
        /*0028*/ 	.byte	0x04, 0x17
        /*002a*/ 	.short	(.L_3068 - .L_3067)
.L_3067:
        /*002c*/ 	.word	0x00000000
        /*0030*/ 	.short	0x0001
        /*0032*/ 	.short	0x01a0
        /*0034*/ 	.byte	0x00, 0xf0, 0x81, 0x06


	//----- nvinfo : EIATTR_KPARAM_INFO
	.align		4
.L_3068:
        /*0038*/ 	.byte	0x04, 0x17
        /*003a*/ 	.short	(.L_3070 - .L_3069)
.L_3069:
        /*003c*/ 	.word	0x00000000
        /*0040*/ 	.short	0x0000
        /*0042*/ 	.short	0x0000
        /*0044*/ 	.byte	0x00, 0xf0, 0x81, 0x06


	//----- nvinfo : EIATTR_SPARSE_MMA_MASK
	.align		4
.L_3070:
        /*0048*/ 	.byte	0x03, 0x50
        /*004a*/ 	.short	0x0000


	//----- nvinfo : EIATTR_MAXREG_COUNT
	.align		4
        /*004c*/ 	.byte	0x03, 0x1b
        /*004e*/ 	.short	0x0040


	//----- nvinfo : EIATTR_EXTERNS
	.align		4
        /*0050*/ 	.byte	0x04, 0x0f
        /*0052*/ 	.short	(.L_3072 - .L_3071)


	//   ....[0]....
	.align		4
.L_3071:
        /*0054*/ 	.word	index@(__assertfail)


	//----- nvinfo : EIATTR_MERCURY_ISA_VERSION
	.align		4
.L_3072:
        /*0058*/ 	.byte	0x03, 0x5f
        /*005a*/ 	.short	0x0101


	//----- nvinfo : EIATTR_SYSCALL_OFFSETS
	.align		4
        /*005c*/ 	.byte	0x04, 0x46
        /*005e*/ 	.short	(.L_3074 - .L_3073)


	//   ....[0]....
.L_3073:
        /*0060*/ 	.word	0x0000d9f0


	//   ....[1]....
        /*0064*/ 	.word	0x0000dbb0


	//   ....[2]....
        /*0068*/ 	.word	0x0000dd60


	//   ....[3]....
        /*006c*/ 	.word	0x0000df20


	//----- nvinfo : EIATTR_EXIT_INSTR_OFFSETS
	.align		4
.L_3074:
        /*0070*/ 	.byte	0x04, 0x1c
        /*0072*/ 	.short	(.L_3076 - .L_3075)


	//   ....[0]....
.L_3075:
        /*0074*/ 	.word	0x00000090


	//   ....[1]....
        /*0078*/ 	.word	0x0000e050


	//----- nvinfo : EIATTR_INDIRECT_BRANCH_TARGETS
	.align		4
.L_3076:
        /*007c*/ 	.byte	0x04, 0x34
        /*007e*/ 	.short	(.L_3078 - .L_3077)


	//   ....[0]....
.L_3077:
        /*0080*/ 	.word	.L_x_7174@srel
        /*0084*/ 	.short	0x0
        /*0086*/ 	.short	0x0
        /*0088*/ 	.word	0x3
        /*008c*/ 	.word	.L_x_7175@srel
        /*0090*/ 	.word	.L_x_7176@srel
        /*0094*/ 	.word	.L_x_7177@srel


	//----- nvinfo : EIATTR_MAX_THREADS
	.align		4
.L_3078:
        /*0098*/ 	.byte	0x04, 0x05
        /*009a*/ 	.short	(.L_3080 - .L_3079)
.L_3079:
        /*009c*/ 	.word	0x00000200
        /*00a0*/ 	.word	0x00000001
        /*00a4*/ 	.word	0x00000001


	//----- nvinfo : EIATTR_CRS_STACK_SIZE
	.align		4
.L_3080:
        /*00a8*/ 	.byte	0x04, 0x1e
        /*00aa*/ 	.short	(.L_3082 - .L_3081)
.L_3081:
        /*00ac*/ 	.word	0x00000000


	//----- nvinfo : EIATTR_CBANK_PARAM_SIZE
	.align		4
.L_3082:
        /*00b0*/ 	.byte	0x03, 0x19
        /*00b2*/ 	.short	0x0360


	//----- nvinfo : EIATTR_PARAM_CBANK
	.align		4
        /*00b4*/ 	.byte	0x04, 0x0a
        /*00b6*/ 	.short	(.L_3084 - .L_3083)
	.align		4
.L_3083:
        /*00b8*/ 	.word	index@(.nv.constant0._ZN2at4cuda57_GLOBAL__N__cd6b329d_24_DistributionBernoulli_cu_7537a20d21kernelPointwiseApply2IZNS_6native9templates4cuda28bernoulli_tensor_cuda_kernelIdfEEvRKNS_10TensorBaseES9_NS_15PhiloxCudaStateEEUliRdSB_SB_SB_RKfSD_SD_SD_E_dSC_mLin1ELin1ELi4ELi512ELi2EEEvNS0_6detail10TensorInfoIT0_T2_EENSG_IT1_SI_EESI_T_)
        /*00bc*/ 	.short	0x0210
        /*00be*/ 	.short	0x0360


	//----- nvinfo : EIATTR_SW_WAR
	.align		4
.L_3084:
        /*00c0*/ 	.byte	0x04, 0x36
        /*00c2*/ 	.short	(.L_3086 - .L_3085)
.L_3085:
        /*00c4*/ 	.word	0x00000008
.L_3086:


//--------------------- .nv.info._ZN2at4cuda57_GLOBAL__N__cd6b329d_24_DistributionBernoulli_cu_7537a20d21kernelPointwiseApply2IZNS_6native9templates4cuda28bernoulli_tensor_cuda_kernelIdfEEvRKNS_10TensorBaseES9_NS_15PhiloxCudaStateEEUliRdSB_SB_SB_RKfSD_SD_SD_E_dSC_mLi1ELi1ELi4ELi512ELi2EEEvNS0_6detail10TensorInfoIT0_T2_EENSG_IT1_SI_EESI_T_ --------------------------
	.section	.nv.info._ZN2at4cuda57_GLOBAL__N__cd6b329d_24_DistributionBernoulli_cu_7537a20d21kernelPointwiseApply2IZNS_6native9templates4cuda28bernoulli_tensor_cuda_kernelIdfEEvRKNS_10TensorBaseES9_NS_15PhiloxCudaStateEEUliRdSB_SB_SB_RKfSD_SD_SD_E_dSC_mLi1ELi1ELi4ELi512ELi2EEEvNS0_6detail10TensorInfoIT0_T2_EENSG_IT1_SI_EESI_T_,"",@"SHT_CUDA_INFO"
	.sectionflags	@""
	.align	4


	//----- nvinfo : EIATTR_CUDA_API_VERSION
	.align		4
        /*0000*/ 	.byte	0x04, 0x37
        /*0002*/ 	.short	(.L_3088 - .L_3087)
.L_3087:
        /*0004*/ 	.word	0x00000082


	//----- nvinfo : EIATTR_KPARAM_INFO
	.align		4
.L_3088:
        /*0008*/ 	.byte	0x04, 0x17
        /*000a*/ 	.short	(.L_3090 - .L_3089)
.L_3089:
        /*000c*/ 	.word	0x00000000
        /*0010*/ 	.short	0x0003
        /*0012*/ 	.short	0x0348
        /*0014*/ 	.byte	0x00, 0xf0, 0x61, 0x00


	//----- nvinfo : EIATTR_KPARAM_INFO
	.align		4
.L_3090:
        /*0018*/ 	.byte	0x04, 0x17
        /*001a*/ 	.short	(.L_3092 - .L_3091)
.L_3091:
        /*001c*/ 	.word	0x00000000
        /*0020*/ 	.short	0x0002
        /*0022*/ 	.short	0x0340
        /*0024*/ 	.byte	0x00, 0xf0, 0x21, 0x00


	//----- nvinfo : EIATTR_KPARAM_INFO
	.align		4
.L_3092:
        /*0028*/ 	.byte	0x04, 0x17
        /*002a*/ 	.short	(.L_3094 - .L_3093)
.L_3093:
        /*002c*/ 	.word	0x00000000
        /*0030*/ 	.short	0x0001
        /*0032*/ 	.short	0x01a0
        /*0034*/ 	.byte	0x00, 0xf0, 0x81, 0x06


	//----- nvinfo : EIATTR_KPARAM_INFO
	.align		4
.L_3094:
        /*0038*/ 	.byte	0x04, 0x17
        /*003a*/ 	.short	(.L_3096 - .L_3095)
.L_3095:
        /*003c*/ 	.word	0x00000000
        /*0040*/ 	.short	0x0000
        /*0042*/ 	.short	0x0000
        /*0044*/ 	.byte	0x00, 0xf0, 0x81, 0x06


	//----- nvinfo : EIATTR_SPARSE_MMA_MASK
	.align		4
.L_3096:
        /*0048*/ 	.byte	0x03, 0x50
        /*004a*/ 	.short	0x0000


	//----- nvinfo : EIATTR_MAXREG_COUNT
	.align		4
        /*004c*/ 	.byte	0x03, 0x1b
        /*004e*/ 	.short	0x0040


	//----- nvinfo : EIATTR_EXTERNS
	.align		4
        /*0050*/ 	.byte	0x04, 0x0f
        /*0052*/ 	.short	(.L_3098 - .L_3097)


	//   ....[0]....
	.align		4
.L_3097:
        /*0054*/ 	.word	index@(__assertfail)


	//----- nvinfo : EIATTR_MERCURY_ISA_VERSION
	.align		4
.L_3098:
        /*0058*/ 	.byte	0x03, 0x5f
        /*005a*/ 	.short	0x0101


	//----- nvinfo : EIATTR_SYSCALL_OFFSETS
	.align		4
        /*005c*/ 	.byte	0x04, 0x46
        /*005e*/ 	.short	(.L_3100 - .L_3099)


	//   ....[0]....
.L_3099:
        /*0060*/ 	.word	0x00001060


	//   ....[1]....
        /*0064*/ 	.word	0x00001220


	//   ....[2]....
        /*0068*/ 	.word	0x000013d0


	//   ....[3]....
        /*006c*/ 	.word	0x00001640


	//----- nvinfo : EIATTR_EXIT_INSTR_OFFSETS
	.align		4
.L_3100:
        /*0070*/ 	.byte	0x04, 0x1c
        /*0072*/ 	.short	(.L_3102 - .L_3101)


	//   ....[0]....
.L_3101:
        /*0074*/ 	.word	0x00000090


	//   ....[1]....
        /*0078*/ 	.word	0x00001800


	//----- nvinfo : EIATTR_INDIRECT_BRANCH_TARGETS
	.align		4
.L_3102:
        /*007c*/ 	.byte	0x04, 0x34
        /*007e*/ 	.short	(.L_3104 - .L_3103)


	//   ....[0]....
.L_3103:
        /*0080*/ 	.word	.L_x_7178@srel
        /*0084*/ 	.short	0x0
        /*0086*/ 	.short	0x0
        /*0088*/ 	.word	0x3
        /*008c*/ 	.word	.L_x_7179@srel
        /*0090*/ 	.word	.L_x_7180@srel
        /*0094*/ 	.word	.L_x_7181@srel


	//----- nvinfo : EIATTR_MAX_THREADS
	.align		4
.L_3104:
        /*0098*/ 	.byte	0x04, 0x05
        /*009a*/ 	.short	(.L_3106 - .L_3105)
.L_3105:
        /*009c*/ 	.word	0x00000200
        /*00a0*/ 	.word	0x00000001
        /*00a4*/ 	.word	0x00000001


	//----- nvinfo : EIATTR_CRS_STACK_SIZE
	.align		4
.L_3106:
        /*00a8*/ 	.byte	0x04, 0x1e
        /*00aa*/ 	.short	(.L_3108 - .L_3107)
.L_3107:
        /*00ac*/ 	.word	0x00000000


	//----- nvinfo : EIATTR_CBANK_PARAM_SIZE
	.align		4
.L_3108:
        /*00b0*/ 	.byte	0x03, 0x19
        /*00b2*/ 	.short	0x0360


	//----- nvinfo : EIATTR_PARAM_CBANK
	.align		4
        /*00b4*/ 	.byte	0x04, 0x0a
        /*00b6*/ 	.short	(.L_3110 - .L_3109)
	.align		4
.L_3109:
        /*00b8*/ 	.word	index@(.nv.constant0._ZN2at4cuda57_GLOBAL__N__cd6b329d_24_DistributionBernoulli_cu_7537a20d21kernelPointwiseApply2IZNS_6native9templates4cuda28bernoulli_tensor_cuda_kernelIdfEEvRKNS_10TensorBaseES9_NS_15PhiloxCudaStateEEUliRdSB_SB_SB_RKfSD_SD_SD_E_dSC_mLi1ELi1ELi4ELi512ELi2EEEvNS0_6detail10TensorInfoIT0_T2_EENSG_IT1_SI_EESI_T_)
        /*00bc*/ 	.short	0x0210
        /*00be*/ 	.short	0x0360


	//----- nvinfo : EIATTR_SW_WAR
	.align		4
.L_3110:
        /*00c0*/ 	.byte	0x04, 0x36
        /*00c2*/ 	.short	(.L_3112 - .L_3111)
.L_3111:
        /*00c4*/ 	.word	0x00000008
.L_3112:


//--------------------- .nv.info._ZN2at4cuda57_GLOBAL__N__cd6b329d_24_DistributionBernoulli_cu_7537a20d21kernelPointwiseApply2IZNS_6native9templates4cuda28bernoulli_tensor_cuda_kernelIdfEEvRKNS_10TensorBaseES9_NS_15PhiloxCudaStateEEUliRdSB_SB_SB_RKfSD_SD_SD_E_dSC_jLin1ELin1ELi4ELi512ELi2EEEvNS0_6detail10TensorInfoIT0_T2_EENSG_IT1_SI_EESI_T_ --------------------------
	.section	.nv.info._ZN2at4cuda57_GLOBAL__N__cd6b329d_24_DistributionBernoulli_cu_7537a20d21kernelPointwiseApply2IZNS_6native9templates4cuda28bernoulli_tensor_cuda_kernelIdfEEvRKNS_10TensorBaseES9_NS_15PhiloxCudaStateEEUliRdSB_SB_SB_RKfSD_SD_SD_E_dSC_jLin1ELin1ELi4ELi512ELi2EEEvNS0_6detail10TensorInfoIT0_T2_EENSG_IT1_SI_EESI_T_,"",@"SHT_CUDA_INFO"
	.sectionflags	@""
	.align	4


	//----- nvinfo : EIATTR_CUDA_API_VERSION
	.align		4
        /*0000*/ 	.byte	0x04, 0x37
        /*0002*/ 	.short	(.L_3114 - .L_3113)
.L_3113:
        /*0004*/ 	.word	0x00000082


	//----- nvinfo : EIATTR_KPARAM_INFO
	.align		4
.L_3114:
        /*0008*/ 	.byte	0x04, 0x17
        /*000a*/ 	.short	(.L_3116 - .L_3115)
.L_3115:
        /*000c*/ 	.word	0x00000000
        /*0010*/ 	.short	0x0003
        /*0012*/ 	.short	0x01b8
        /*0014*/ 	.byte	0x00, 0xf0, 0x61, 0x00


	//----- nvinfo : EIATTR_KPARAM_INFO
	.align		4
.L_3116:
        /*0018*/ 	.byte	0x04, 0x17
        /*001a*/ 	.short	(.L_3118 - .L_3117)
.L_3117:
        /*001c*/ 	.word	0x00000000
        /*0020*/ 	.short	0x0002
        /*0022*/ 	.short	0x01b0
        /*0024*/ 	.byte	0x00, 0xf0, 0x11, 0x00


	//----- nvinfo : EIATTR_KPARAM_INFO
	.align		4
.L_3118:
        /*0028*/ 	.byte	0x04, 0x17
        /*002a*/ 	.short	(.L_3120 - .L_3119)
.L_3119:
        /*002c*/ 	.word	0x00000000
        /*0030*/ 	.short	0x0001
        /*0032*/ 	.short	0x00d8
        /*0034*/ 	.byte	0x00, 0xf0, 0x61, 0x03


	//----- nvinfo : EIATTR_KPARAM_INFO
	.align		4
.L_3120:
        /*0038*/ 	.byte	0x04, 0x17
        /*003a*/ 	.short	(.L_3122 - .L_3121)
.L_3121:
        /*003c*/ 	.word	0x00000000
        /*0040*/ 	.short	0x0000
        /*0042*/ 	.short	0x0000
        /*0044*/ 	.byte	0x00, 0xf0, 0x61, 0x03


	//----- nvinfo : EIATTR_SPARSE_MMA_MASK
	.align		4
.L_3122:
        /*0048*/ 	.byte	0x03, 0x50
        /*004a*/ 	.short	0x0000


	//----- nvinfo : EIATTR_MAXREG_COUNT
	.align		4
        /*004c*/ 	.byte	0x03, 0x1b
        /*004e*/ 	.short	0x0040


	//----- nvinfo : EIATTR_EXTERNS
	.align		4
        /*0050*/ 	.byte	0x04, 0x0f
        /*0052*/ 	.short	(.L_3124 - .L_3123)


	//   ....[0]....
	.align		4
.L_3123:
        /*0054*/ 	.word	index@(__assertfail)


	//----- nvinfo : EIATTR_MERCURY_ISA_VERSION
	.align		4
.L_3124:
        /*0058*/ 	.byte	0x03, 0x5f
        /*005a*/ 	.short	0x0101


	//----- nvinfo : EIATTR_SYSCALL_OFFSETS
	.align		4
        /*005c*/ 	.byte	0x04, 0x46
        /*005e*/ 	.short	(.L_3126 - .L_3125)


	//   ....[0]....
.L_3125:
        /*0060*/ 	.word	0x000073c0


	//   ....[1]....
        /*0064*/ 	.word	0x00007580


	//   ....[2]....
        /*0068*/ 	.word	0x00007730


	//   ....[3]....
        /*006c*/ 	.word	0x000078f0


	//----- nvinfo : EIATTR_EXIT_INSTR_OFFSETS
	.align		4
.L_3126:
        /*0070*/ 	.byte	0x04, 0x1c
        /*0072*/ 	.short	(.L_3128 - .L_3127)


	//   ....[0]....
.L_3127:
        /*0074*/ 	.word	0x00000080


	//   ....[1]....
        /*0078*/ 	.word	0x00007a00


	//----- nvinfo : EIATTR_INDIRECT_BRANCH_TARGETS
	.align		4
.L_3128:
        /*007c*/ 	.byte	0x04, 0x34
        /*007e*/ 	.short	(.L_3130 - .L_3129)


	//   ....[0]....
.L_3129:
        /*0080*/ 	.word	.L_x_7182@srel
        /*0084*/ 	.short	0x0
        /*0086*/ 	.short	0x0
        /*0088*/ 	.word	0x3
        /*008c*/ 	.word	.L_x_7183@srel
        /*0090*/ 	.word	.L_x_7184@srel
        /*0094*/ 	.word	.L_x_7185@srel


	//----- nvinfo : EIATTR_MAX_THREADS
	.align		4
.L_3130:
        /*0098*/ 	.byte	0x04, 0x05
        /*009a*/ 	.short	(.L_3132 - .L_3131)
.L_3131:
        /*009c*/ 	.word	0x00000200
        /*00a0*/ 	.word	0x00000001
        /*00a4*/ 	.word	0x00000001


	//----- nvinfo : EIATTR_CRS_STACK_SIZE
	.align		4
.L_3132:
        /*00a8*/ 	.byte	0x04, 0x1e
        /*00aa*/ 	.short	(.L_3134 - .L_3133)
.L_3133:
        /*00ac*/ 	.word	0x00000000


	//----- nvinfo : EIATTR_CBANK_PARAM_SIZE
	.align		4
.L_3134:
        /*00b0*/ 	.byte	0x03, 0x19
        /*00b2*/ 	.short	0x01d0


	//----- nvinfo : EIATTR_PARAM_CBANK
	.align		4
        /*00b4*/ 	.byte	0x04, 0x0a
        /*00b6*/ 	.short	(.L_3136 - .L_3135)
	.align		4
.L_3135:
        /*00b8*/ 	.word	index@(.nv.constant0._ZN2at4cuda57_GLOBAL__N__cd6b329d_24_DistributionBernoulli_cu_7537a20d21kernelPointwiseApply2IZNS_6native9templates4cuda28bernoulli_tensor_cuda_kernelIdfEEvRKNS_10TensorBaseES9_NS_15PhiloxCudaStateEEUliRdSB_SB_SB_RKfSD_SD_SD_E_dSC_jLin1ELin1ELi4ELi512ELi2EEEvNS0_6detail10TensorInfoIT0_T2_EENSG_IT1_SI_EESI_T_)
        /*00bc*/ 	.short	0x0210
        /*00be*/ 	.short	0x01d0


	//----- nvinfo : EIATTR_SW_WAR
	.align		4
.L_3136:
        /*00c0*/ 	.byte	0x04, 0x36
        /*00c2*/ 	.short	(.L_3138 - .L_3137)
.L_3137:
        /*00c4*/ 	.word	0x00000008
.L_3138:


//--------------------- .nv.info._ZN2at4cuda57_GLOBAL__N__cd6b329d_24_DistributionBernoulli_cu_7537a20d21kernelPointwiseApply2IZNS_6native9templates4cuda28bernoulli_tensor_cuda_kernelIdfEEvRKNS_10TensorBaseES9_NS_15PhiloxCudaStateEEUliRdSB_SB_SB_RKfSD_SD_SD_E_dSC_jLin1ELi2ELi4ELi512ELi2EEEvNS0_6detail10TensorInfoIT0_T2_EENSG_IT1_SI_EESI_T_ --------------------------
	.section	.nv.info._ZN2at4cuda57_GLOBAL__N__cd6b329d_24_DistributionBernoulli_cu_7537a20d21kernelPointwiseApply2IZNS_6native9templates4cuda28bernoulli_tensor_cuda_kernelIdfEEvRKNS_10TensorBaseES9_NS_15PhiloxCudaStateEEUliRdSB_SB_SB_RKfSD_SD_SD_E_dSC_jLin1ELi2ELi4ELi512ELi2EEEvNS0_6detail10TensorInfoIT0_T2_EENSG_IT1_SI_EESI_T_,"",@"SHT_CUDA_INFO"
	.sectionflags	@""
	.align	4


	//----- nvinfo : EIATTR_CUDA_API_VERSION
	.align		4
        /*0000*/ 	.byte	0x04, 0x37
        /*0002*/ 	.short	(.L_3140 - .L_3139)
.L_3139:
        /*0004*/ 	.word	0x00000082


	//----- nvinfo : EIATTR_KPARAM_INFO
	.align		4
.L_3140:
        /*0008*/ 	.byte	0x04, 0x17
        /*000a*/ 	.short	(.L_3142 - .L_3141)
.L_3141:
        /*000c*/ 	.word	0x00000000
        /*0010*/ 	.short	0x0003
        /*0012*/ 	.short	0x01b8
        /*0014*/ 	.byte	0x00, 0xf0, 0x61, 0x00


	//----- nvinfo : EIATTR_KPARAM_INFO
	.align		4
.L_3142:
        /*0018*/ 	.byte	0x04, 0x17
        /*001a*/ 	.short	(.L_3144 - .L_3143)
.L_3143:
        /*001c*/ 	.word	0x00000000
        /*0020*/ 	.short	0x0002
        /*0022*/ 	.short	0x01b0
        /*0024*/ 	.byte	0x00, 0xf0, 0x11, 0x00


	//----- nvinfo : EIATTR_KPARAM_INFO
	.align		4
.L_3144:
        /*0028*/ 	.byte	0x04, 0x17
        /*002a*/ 	.short	(.L_3146 - .L_3145)
.L_3145:
        /*002c*/ 	.word	0x00000000
        /*0030*/ 	.short	0x0001
        /*0032*/ 	.short	0x00d8
        /*0034*/ 	.byte	0x00, 0xf0, 0x61, 0x03


	//----- nvinfo : EIATTR_KPARAM_INFO
	.align		4
.L_3146:
        /*0038*/ 	.byte	0x04, 0x17
        /*003a*/ 	.short	(.L_3148 - .L_3147)
.L_3147:
        /*003c*/ 	.word	0x00000000
        /*0040*/ 	.short	0x0000
        /*0042*/ 	.short	0x0000
        /*0044*/ 	.byte	0x00, 0xf0, 0x61, 0x03


	//----- nvinfo : EIATTR_SPARSE_MMA_MASK
	.align		4
.L_3148:
        /*0048*/ 	.byte	0x03, 0x50
        /*004a*/ 	.short	0x0000


	//----- nvinfo : EIATTR_MAXREG_COUNT
	.align		4
        /*004c*/ 	.byte	0x03, 0x1b
        /*004e*/ 	.short	0x0040


	//----- nvinfo : EIATTR_EXTERNS
	.align		4
        /*0050*/ 	.byte	0x04, 0x0f
        /*0052*/ 	.short	(.L_3150 - .L_3149)


	//   ....[0]....
	.align		4
.L_3149:
        /*0054*/ 	.word	index@(__assertfail)


	//----- nvinfo : EIATTR_MERCURY_ISA_VERSION
	.align		4
.L_3150:
        /*0058*/ 	.byte	0x03, 0x5f
        /*005a*/ 	.short	0x0101


	//----- nvinfo : EIATTR_SYSCALL_OFFSETS
	.align		4
        /*005c*/ 	.byte	0x04, 0x46
        /*005e*/ 	.short	(.L_3152 - .L_3151)


	//   ....[0]....
.L_3151:
        /*0060*/ 	.word	0x00004790


	//   ....[1]....
        /*0064*/ 	.word	0x00004950


	//   ....[2]....
        /*0068*/ 	.word	0x00004b00


	//   ....[3]....
        /*006c*/ 	.word	0x00004cc0


	//----- nvinfo : EIATTR_EXIT_INSTR_OFFSETS
	.align		4
.L_3152:
        /*0070*/ 	.byte	0x04, 0x1c
        /*0072*/ 	.short	(.L_3154 - .L_3153)


	//   ....[0]....
.L_3153:
        /*0074*/ 	.word	0x00000080


	//   ....[1]....
        /*0078*/ 	.word	0x00004dd0


	//----- nvinfo : EIATTR_INDIRECT_BRANCH_TARGETS
	.align		4
.L_3154:
        /*007c*/ 	.byte	0x04, 0x34
        /*007e*/ 	.short	(.L_3156 - .L_3155)


	//   ....[0]....
.L_3155:
        /*0080*/ 	.word	.L_x_7186@srel
        /*0084*/ 	.short	0x0
        /*0086*/ 	.short	0x0
        /*0088*/ 	.word	0x3
        /*008c*/ 	.word	.L_x_7187@srel
        /*0090*/ 	.word	.L_x_7188@srel
        /*0094*/ 	.word	.L_x_7189@srel


	//----- nvinfo : EIATTR_MAX_THREADS
	.align		4
.L_3156:
        /*0098*/ 	.byte	0x04, 0x05
        /*009a*/ 	.short	(.L_3158 - .L_3157)
.L_3157:
        /*009c*/ 	.word	0x00000200
        /*00a0*/ 	.word	0x00000001
        /*00a4*/ 	.word	0x00000001


	//----- nvinfo : EIATTR_CRS_STACK_SIZE
	.align		4
.L_3158:
        /*00a8*/ 	.byte	0x04, 0x1e
        /*00aa*/ 	.short	(.L_3160 - .L_3159)
.L_3159:
        /*00ac*/ 	.word	0x00000000


	//----- nvinfo : EIATTR_CBANK_PARAM_SIZE
	.align		4
.L_3160:
        /*00b0*/ 	.byte	0x03, 0x19
        /*00b2*/ 	.short	0x01d0


	//----- nvinfo : EIATTR_PARAM_CBANK
	.align		4
        /*00b4*/ 	.byte	0x04, 0x0a
        /*00b6*/ 	.short	(.L_3162 - .L_3161)
	.align		4
.L_3161:
        /*00b8*/ 	.word	index@(.nv.constant0._ZN2at4cuda57_GLOBAL__N__cd6b329d_24_DistributionBernoulli_cu_7537a20d21kernelPointwiseApply2IZNS_6native9templates4cuda28bernoulli_tensor_cuda_kernelIdfEEvRKNS_10TensorBaseES9_NS_15PhiloxCudaStateEEUliRdSB_SB_SB_RKfSD_SD_SD_E_dSC_jLin1ELi2ELi4ELi512ELi2EEEvNS0_6detail10TensorInfoIT0_T2_EENSG_IT1_SI_EESI_T_)
        /*00bc*/ 	.short	0x0210
        /*00be*/ 	.short	0x01d0


	//----- nvinfo : EIATTR_SW_WAR
	.align		4
.L_3162:
        /*00c0*/ 	.byte	0x04, 0x36
        /*00c2*/ 	.short	(.L_3164 - .L_3163)
.L_3163:
        /*00c4*/ 	.word	0x00000008
.L_3164:


//--------------------- .nv.info._ZN2at4cuda57_GLOBAL__N__cd6b329d_24_DistributionBernoulli_cu_7537a20d21kernelPointwiseApply2IZNS_6native9templates4cuda28bernoulli_tensor_cuda_kernelIdfEEvRKNS_10TensorBaseES9_NS_15PhiloxCudaStateEEUliRdSB_SB_SB_RKfSD_SD_SD_E_dSC_jLin1ELi1ELi4ELi512ELi2EEEvNS0_6detail10TensorInfoIT0_T2_EENSG_IT1_SI_EESI_T_ --------------------------
	.section	.nv.info._ZN2at4cuda57_GLOBAL__N__cd6b329d_24_DistributionBernoulli_cu_7537a20d21kernelPointwiseApply2IZNS_6native9templates4cuda28bernoulli_tensor_cuda_kernelIdfEEvRKNS_10TensorBaseES9_NS_15PhiloxCudaStateEEUliRdSB_SB_SB_RKfSD_SD_SD_E_dSC_jLin1ELi1ELi4ELi512ELi2EEEvNS0_6detail10TensorInfoIT0_T2_EENSG_IT1_SI_EESI_T_,"",@"SHT_CUDA_INFO"
	.sectionflags	@""
	.align	4


	//----- nvinfo : EIATTR_CUDA_API_VERSION
	.align		4
        /*0000*/ 	.byte	0x04, 0x37
        /*0002*/ 	.short	(.L_3166 - .L_3165)
.L_3165:
        /*0004*/ 	.word	0x00000082


	//----- nvinfo : EIATTR_KPARAM_INFO
	.align		4
.L_3166:
        /*0008*/ 	.byte	0x04, 0x17
        /*000a*/ 	.short	(.L_3168 - .L_3167)
.L_3167:
        /*000c*/ 	.word	0x00000000
        /*0010*/ 	.short	0x0003
        /*0012*/ 	.short	0x01b8
        /*0014*/ 	.byte	0x00, 0xf0, 0x61, 0x00


	//----- nvinfo : EIATTR_KPARAM_INFO
	.align		4
.L_3168:
        /*0018*/ 	.byte	0x04, 0x17
        /*001a*/ 	.short	(.L_3170 - .L_3169)
.L_3169:
        /*001c*/ 	.word	0x00000000
        /*0020*/ 	.short	0x0002
        /*0022*/ 	.short	0x01b0
        /*0024*/ 	.byte	0x00, 0xf0, 0x11, 0x00


	//----- nvinfo : EIATTR_KPARAM_INFO
	.align		4
.L_3170:
        /*0028*/ 	.byte	0x04, 0x17
        /*002a*/ 	.short	(.L_3172 - .L_3171)
.L_3171:
        /*002c*/ 	.word	0x00000000
        /*0030*/ 	.short	0x0001
        /*0032*/ 	.short	0x00d8
        /*0034*/ 	.byte	0x00, 0xf0, 0x61, 0x03


	//----- nvinfo : EIATTR_KPARAM_INFO
	.align		4
.L_3172:
        /*0038*/ 	.byte	0x04, 0x17
        /*003a*/ 	.short	(.L_3174 - .L_3173)
.L_3173:
        /*003c*/ 	.word	0x00000000
        /*0040*/ 	.short	0x0000
        /*0042*/ 	.short	0x0000
        /*0044*/ 	.byte	0x00, 0xf0, 0x61, 0x03


	//----- nvinfo : EIATTR_SPARSE_MMA_MASK
	.align		4
.L_3174:
        /*0048*/ 	.byte	0x03, 0x50
        /*004a*/ 	.short	0x0000


	//----- nvinfo : EIATTR_MAXREG_COUNT
	.align		4
        /*004c*/ 	.byte	0x03, 0x1b
        /*004e*/ 	.short	0x0040


	//----- nvinfo : EIATTR_EXTERNS
	.align		4
        /*0050*/ 	.byte	0x04, 0x0f
        /*0052*/ 	.short	(.L_3176 - .L_3175)


	//   ....[0]....
	.align		4
.L_3175:
        /*0054*/ 	.word	index@(__assertfail)


	//----- nvinfo : EIATTR_MERCURY_ISA_VERSION
	.align		4
.L_3176:
        /*0058*/ 	.byte	0x03, 0x5f
        /*005a*/ 	.short	0x0101


	//----- nvinfo : EIATTR_SYSCALL_OFFSETS
	.align		4
        /*005c*/ 	.byte	0x04, 0x46
        /*005e*/ 	.short	(.L_3178 - .L_3177)


	//   ....[0]....
.L_3177:
        /*0060*/ 	.word	0x00004090


	//   ....[1]....
        /*0064*/ 	.word	0x000042c0


	//   ....[2]....
        /*0068*/ 	.word	0x000044e0


	//   ....[3]....
        /*006c*/ 	.word	0x00004720


	//----- nvinfo : EIATTR_EXIT_INSTR_OFFSETS
	.align		4
.L_3178:
        /*0070*/ 	.byte	0x04, 0x1c
        /*0072*/ 	.short	(.L_3180 - .L_3179)


	//   ....[0]....
.L_3179:
        /*0074*/ 	.word	0x00000080


	//   ....[1]....
        /*0078*/ 	.word	0x00004830


	//----- nvinfo : EIATTR_INDIRECT_BRANCH_TARGETS
	.align		4
.L_3180:
        /*007c*/ 	.byte	0x04, 0x34
        /*007e*/ 	.short	(.L_3182 - .L_3181)


	//   ....[0]....
.L_3181:
        /*0080*/ 	.word	.L_x_7190@srel
        /*0084*/ 	.short	0x0
        /*0086*/ 	.short	0x0
        /*0088*/ 	.word	0x3
        /*008c*/ 	.word	.L_x_7191@srel
        /*0090*/ 	.word	.L_x_7192@srel
        /*0094*/ 	.word	.L_x_7193@srel


	//----- nvinfo : EIATTR_MAX_THREADS
	.align		4
.L_3182:
        /*0098*/ 	.byte	0x04, 0x05
        /*009a*/ 	.short	(.L_3184 - .L_3183)
.L_3183:
        /*009c*/ 	.word	0x00000200
        /*00a0*/ 	.word	0x00000001
        /*00a4*/ 	.word	0x00000001


	//----- nvinfo : EIATTR_CRS_STACK_SIZE
	.align		4
.L_3184:
        /*00a8*/ 	.byte	0x04, 0x1e
        /*00aa*/ 	.short	(.L_3186 - .L_3185)
.L_3185:
        /*00ac*/ 	.word	0x00000000


	//----- nvinfo : EIATTR_CBANK_PARAM_SIZE
	.align		4
.L_3186:
        /*00b0*/ 	.byte	0x03, 0x19
        /*00b2*/ 	.short	0x01d0


	//----- nvinfo : EIATTR_PARAM_CBANK
	.align		4
        /*00b4*/ 	.byte	0x04, 0x0a
        /*00b6*/ 	.short	(.L_3188 - .L_3187)
	.align		4
.L_3187:
        /*00b8*/ 	.word	index@(.nv.constant0._ZN2at4cuda57_GLOBAL__N__cd6b329d_24_DistributionBernoulli_cu_7537a20d21kernelPointwiseApply2IZNS_6native9templates4cuda28bernoulli_tensor_cuda_kernelIdfEEvRKNS_10TensorBaseES9_NS_15PhiloxCudaStateEEUliRdSB_SB_SB_RKfSD_SD_SD_E_dSC_jLin1ELi1ELi4ELi512ELi2EEEvNS0_6detail10TensorInfoIT0_T2_EENSG_IT1_SI_EESI_T_)
        /*00bc*/ 	.short	0x0210
        /*00be*/ 	.short	0x01d0


	//----- nvinfo : EIATTR_SW_WAR
	.align		4
.L_3188:
        /*00c0*/ 	.byte	0x04, 0x36
        /*00c2*/ 	.short	(.L_3190 - .L_3189)
.L_3189:
        /*00c4*/ 	.word	0x00000008
.L_3190:


//--------------------- .nv.info._ZN2at4cuda57_GLOBAL__N__cd6b329d_24_DistributionBernoulli_cu_7537a20d21kernelPointwiseApply2IZNS_6native9templates4cuda28bernoulli_tensor_cuda_kernelIdfEEvRKNS_10TensorBaseES9_NS_15PhiloxCudaStateEEUliRdSB_SB_SB_RKfSD_SD_SD_E_dSC_jLi2ELin1ELi4ELi512ELi2EEEvNS0_6detail10TensorInfoIT0_T2_EENSG_IT1_SI_EESI_T_ --------------------------
	.section	.nv.info._ZN2at4cuda57_GLOBAL__N__cd6b329d_24_DistributionBernoulli_cu_7537a20d21kernelPointwiseApply2IZNS_6native9templates4cuda28bernoulli_tensor_cuda_kernelIdfEEvRKNS_10TensorBaseES9_NS_15PhiloxCudaStateEEUliRdSB_SB_SB_RKfSD_SD_SD_E_dSC_jLi2ELin1ELi4ELi512ELi2EEEvNS0_6detail10TensorInfoIT0_T2_EENSG_IT1_SI_EESI_T_,"",@"SHT_CUDA_INFO"
	.sectionflags	@""
	.align	4


	//----- nvinfo : EIATTR_CUDA_API_VERSION
	.align		4
        /*0000*/ 	.byte	0x04, 0x37
        /*0002*/ 	.short	(.L_3192 - .L_3191)
.L_3191:
        /*0004*/ 	.word	0x00000082


	//----- nvinfo : EIATTR_KPARAM_INFO
	.align		4
.L_3192:
        /*0008*/ 	.byte	0x04, 0x17
        /*000a*/ 	.short	(.L_3194 - .L_3193)
.L_3193:
        /*000c*/ 	.word	0x00000000
        /*0010*/ 	.short	0x0003
        /*0012*/ 	.short	0x01b8
        /*0014*/ 	.byte	0x00, 0xf0, 0x61, 0x00


	//----- nvinfo : EIATTR_KPARAM_INFO
	.align		4
.L_3194:
        /*0018*/ 	.byte	0x04, 0x17
        /*001a*/ 	.short	(.L_3196 - .L_3195)
.L_3195:
        /*001c*/ 	.word	0x00000000
        /*0020*/ 	.short	0x0002
        /*0022*/ 	.short	0x01b0
        /*0024*/ 	.byte	0x00, 0xf0, 0x11, 0x00


	//----- nvinfo : EIATTR_KPARAM_INFO
	.align		4
.L_3196:
        /*0028*/ 	.byte	0x04, 0x17
        /*002a*/ 	.short	(.L_3198 - .L_3197)
.L_3197:
        /*002c*/ 	.word	0x00000000
        /*0030*/ 	.short	0x0001
        /*0032*/ 	.short	0x00d8
        /*0034*/ 	.byte	0x00, 0xf0, 0x61, 0x03


	//----- nvinfo : EIATTR_KPARAM_INFO
	.align		4
.L_3198:
        /*0038*/ 	.byte	0x04, 0x17
        /*003a*/ 	.short	(.L_3200 - .L_3199)
.L_3199:
        /*003c*/ 	.word	0x00000000
        /*0040*/ 	.short	0x0000
        /*0042*/ 	.short	0x0000
        /*0044*/ 	.byte	0x00, 0xf0, 0x61, 0x03


	//----- nvinfo : EIATTR_SPARSE_MMA_MASK
	.align		4
.L_3200:
        /*0048*/ 	.byte	0x03, 0x50
        /*004a*/ 	.short	0x0000


	//----- nvinfo : EIATTR_MAXREG_COUNT
	.align		4
        /*004c*/ 	.byte	0x03, 0x1b
        /*004e*/ 	.short	0x0040


	//----- nvinfo : EIATTR_EXTERNS
	.align		4
        /*0050*/ 	.byte	0x04, 0x0f
        /*0052*/ 	.short	(.L_3202 - .L_3201)


	//   ....[0]....
	.align		4
.L_3201:
        /*0054*/ 	.word	index@(__assertfail)


	//----- nvinfo : EIATTR_MERCURY_ISA_VERSION
	.align		4
.L_3202:
        /*0058*/ 	.byte	0x03, 0x5f
        /*005a*/ 	.short	0x0101


	//----- nvinfo : EIATTR_SYSCALL_OFFSETS
	.align		4
        /*005c*/ 	.byte	0x04, 0x46
        /*005e*/ 	.short	(.L_3204 - .L_3203)


	//   ....[0]....
.L_3203:
        /*0060*/ 	.word	0x00004770


	//   ....[1]....
        /*0064*/ 	.word	0x00004930


	//   ....[2]....
        /*0068*/ 	.word	0x00004ae0


	//   ....[3]....
        /*006c*/ 	.word	0x00004ca0


	//----- nvinfo : EIATTR_EXIT_INSTR_OFFSETS
	.align		4
.L_3204:
        /*0070*/ 	.byte	0x04, 0x1c
        /*0072*/ 	.short	(.L_3206 - .L_3205)


	//   ....[0]....
.L_3205:
        /*0074*/ 	.word	0x00000080


	//   ....[1]....
        /*0078*/ 	.word	0x00004db0


	//----- nvinfo : EIATTR_INDIRECT_BRANCH_TARGETS
	.align		4
.L_3206:
        /*007c*/ 	.byte	0x04, 0x34
        /*007e*/ 	.short	(.L_3208 - .L_3207)


	//   ....[0]....
.L_3207:
        /*0080*/ 	.word	.L_x_7194@srel
        /*0084*/ 	.short	0x0
        /*0086*/ 	.short	0x0
        /*0088*/ 	.word	0x3
        /*008c*/ 	.word	.L_x_7195@srel
        /*0090*/ 	.word	.L_x_7196@srel
        /*0094*/ 	.word	.L_x_7197@srel


	//----- nvinfo : EIATTR_MAX_THREADS
	.align		4
.L_3208:
        /*0098*/ 	.byte	0x04, 0x05
        /*009a*/ 	.short	(.L_3210 - .L_3209)
.L_3209:
        /*009c*/ 	.word	0x00000200
        /*00a0*/ 	.word	0x00000001
        /*00a4*/ 	.word	0x00000001


	//----- nvinfo : EIATTR_CRS_STACK_SIZE
	.align		4
.L_3210:
        /*00a8*/ 	.byte	0x04, 0x1e
        /*00aa*/ 	.short	(.L_3212 - .L_3211)
.L_3211:
        /*00ac*/ 	.word	0x00000000


	//----- nvinfo : EIATTR_CBANK_PARAM_SIZE
	.align		4
.L_3212:
        /*00b0*/ 	.byte	0x03, 0x19
        /*00b2*/ 	.short	0x01d0


	//----- nvinfo : EIATTR_PARAM_CBANK
	.align		4
        /*00b4*/ 	.byte	0x04, 0x0a
        /*00b6*/ 	.short	(.L_3214 - .L_3213)
	.align		4
.L_3213:
        /*00b8*/ 	.word	index@(.nv.constant0._ZN2at4cuda57_GLOBAL__N__cd6b329d_24_DistributionBernoulli_cu_7537a20d21kernelPointwiseApply2IZNS_6native9templates4cuda28bernoulli_tensor_cuda_kernelIdfEEvRKNS_10TensorBaseES9_NS_15PhiloxCudaStateEEUliRdSB_SB_SB_RKfSD_SD_SD_E_dSC_jLi2ELin1ELi4ELi512ELi2EEEvNS0_6detail10TensorInfoIT0_T2_EENSG_IT1_SI_EESI_T_)
        /*00bc*/ 	.short	0x0210
        /*00be*/ 	.short	0x01d0


	//----- nvinfo : EIATTR_SW_WAR
	.align		4
.L_3214:
        /*00c0*/ 	.byte	0x04, 0x36
        /*00c2*/ 	.short	(.L_3216 - .L_3215)
.L_3215:
        /*00c4*/ 	.word	0x00000008
.L_3216:


//--------------------- .nv.info._ZN2at4cuda57_GLOBAL__N__cd6b329d_24_DistributionBernoulli_cu_7537a20d21kernelPointwiseApply2IZNS_6native9templates4cuda28bernoulli_tensor_cuda_kernelIdfEEvRKNS_10TensorBaseES9_NS_15PhiloxCudaStateEEUliRdSB_SB_SB_RKfSD_SD_SD_E_dSC_jLi2ELi2ELi4ELi512ELi2EEEvNS0_6detail10TensorInfoIT0_T2_EENSG_IT1_SI_EESI_T_ --------------------------
	.section	.nv.info._ZN2at4cuda57_GLOBAL__N__cd6b329d_24_DistributionBernoulli_cu_7537a20d21kernelPointwiseApply2IZNS_6native9templates4cuda28bernoulli_tensor_cuda_kernelIdfEEvRKNS_10TensorBaseES9_NS_15PhiloxCudaStateEEUliRdSB_SB_SB_RKfSD_SD_SD_E_dSC_jLi2ELi2ELi4ELi512ELi2EEEvNS0_6detail10TensorInfoIT0_T2_EENSG_IT1_SI_EESI_T_,"",@"SHT_CUDA_INFO"
	.sectionflags	@""
	.align	4


	//----- nvinfo : EIATTR_CUDA_API_VERSION
	.align		4
        /*0000*/ 	.byte	0x04, 0x37
        /*0002*/ 	.short	(.L_3218 - .L_3217)
.L_3217:
        /*0004*/ 	.word	0x00000082


	//----- nvinfo : EIATTR_KPARAM_INFO
	.align		4
.L_3218:
        /*0008*/ 	.byte	0x04, 0x17
        /*000a*/ 	.short	(.L_3220 - .L_3219)
.L_3219:
        /*000c*/ 	.word	0x00000000
        /*0010*/ 	.short	0x0003
        /*0012*/ 	.short	0x01b8
        /*0014*/ 	.byte	0x00, 0xf0, 0x61, 0x00


	//----- nvinfo : EIATTR_KPARAM_INFO
	.align		4
.L_3220:
        /*0018*/ 	.byte	0x04, 0x17
        /*001a*/ 	.short	(.L_3222 - .L_3221)
.L_3221:
        /*001c*/ 	.word	0x00000000
        /*0020*/ 	.short	0x0002
        /*0022*/ 	.short	0x01b0
        /*0024*/ 	.byte	0x00, 0xf0, 0x11, 0x00


	//----- nvinfo : EIATTR_KPARAM_INFO
	.align		4
.L_3222:
        /*0028*/ 	.byte	0x04, 0x17
        /*002a*/ 	.short	(.L_3224 - .L_3223)
.L_3223:
        /*002c*/ 	.word	0x00000000
        /*0030*/ 	.short	0x0001
        /*0032*/ 	.short	0x00d8
        /*0034*/ 	.byte	0x00, 0xf0, 0x61, 0x03


	//----- nvinfo : EIATTR_KPARAM_INFO
	.align		4
.L_3224:
        /*0038*/ 	.byte	0x04, 0x17
        /*003a*/ 	.short	(.L_3226 - .L_3225)
.L_3225:
        /*003c*/ 	.word	0x00000000
        /*0040*/ 	.short	0x0000
        /*0042*/ 	.short	0x0000
        /*0044*/ 	.byte	0x00, 0xf0, 0x61, 0x03


	//----- nvinfo : EIATTR_SPARSE_MMA_MASK
	.align		4
.L_3226:
        /*0048*/ 	.byte	0x03, 0x50
        /*004a*/ 	.short	0x0000


	//----- nvinfo : EIATTR_MAXREG_COUNT
	.align		4
        /*004c*/ 	.byte	0x03, 0x1b
        /*004e*/ 	.short	0x0040


	//----- nvinfo : EIATTR_EXTERNS
	.align		4
        /*0050*/ 	.byte	0x04, 0x0f
        /*0052*/ 	.short	(.L_3228 - .L_3227)


	//   ....[0]....
	.align		4
.L_3227:
        /*0054*/ 	.word	index@(__assertfail)


	//----- nvinfo : EIATTR_MERCURY_ISA_VERSION
	.align		4
.L_3228:
        /*0058*/ 	.byte	0x03, 0x5f
        /*005a*/ 	.short	0x0101


	//----- nvinfo : EIATTR_SYSCALL_OFFSETS
	.align		4
        /*005c*/ 	.byte	0x04, 0x46
        /*005e*/ 	.short	(.L_3230 - .L_3229)


	//   ....[0]....
.L_3229:
        /*0060*/ 	.word	0x00001a10


	//   ....[1]....
        /*0064*/ 	.word	0x00001bd0


	//   ....[2]....
        /*0068*/ 	.word	0x00001d80


	//   ....[3]....
        /*006c*/ 	.word	0x00001f40


	//----- nvinfo : EIATTR_EXIT_INSTR_OFFSETS
	.align		4
.L_3230:
        /*0070*/ 	.byte	0x04, 0x1c
        /*0072*/ 	.short	(.L_3232 - .L_3231)


	//   ....[0]....
.L_3231:
        /*0074*/ 	.word	0x00000080


	//   ....[1]....
        /*0078*/ 	.word	0x00002040


	//----- nvinfo : EIATTR_INDIRECT_BRANCH_TARGETS
	.align		4
.L_3232:
        /*007c*/ 	.byte	0x04, 0x34
        /*007e*/ 	.short	(.L_3234 - .L_3233)


	//   ....[0]....
.L_3233:
        /*0080*/ 	.word	.L_x_7198@srel
        /*0084*/ 	.short	0x0
        /*0086*/ 	.short	0x0
        /*0088*/ 	.word	0x3
        /*008c*/ 	.word	.L_x_7199@srel
        /*0090*/ 	.word	.L_x_7200@srel
        /*0094*/ 	.word	.L_x_7201@srel


	//----- nvinfo : EIATTR_MAX_THREADS
	.align		4
.L_3234:
        /*0098*/ 	.byte	0x04, 0x05
        /*009a*/ 	.short	(.L_3236 - .L_3235)
.L_3235:
        /*009c*/ 	.word	0x00000200
        /*00a0*/ 	.word	0x00000001
        /*00a4*/ 	.word	0x00000001


	//----- nvinfo : EIATTR_CRS_STACK_SIZE
	.align		4
.L_3236:
        /*00a8*/ 	.byte	0x04, 0x1e
        /*00aa*/ 	.short	(.L_3238 - .L_3237)
.L_3237:
        /*00ac*/ 	.word	0x00000000


	//----- nvinfo : EIATTR_CBANK_PARAM_SIZE
	.align		4
.L_3238:
        /*00b0*/ 	.byte	0x03, 0x19
        /*00b2*/ 	.short	0x01d0


	//----- nvinfo : EIATTR_PARAM_CBANK
	.align		4
        /*00b4*/ 	.byte	0x04, 0x0a
        /*00b6*/ 	.short	(.L_3240 - .L_3239)
	.align		4
.L_3239:
        /*00b8*/ 	.word	index@(.nv.constant0._ZN2at4cuda57_GLOBAL__N__cd6b329d_24_DistributionBernoulli_cu_7537a20d21kernelPointwiseApply2IZNS_6native9templates4cuda28bernoulli_tensor_cuda_kernelIdfEEvRKNS_10TensorBaseES9_NS_15PhiloxCudaStateEEUliRdSB_SB_SB_RKfSD_SD_SD_E_dSC_jLi2ELi2ELi4ELi512ELi2EEEvNS0_6detail10TensorInfoIT0_T2_EENSG_IT1_SI_EESI_T_)
        /*00bc*/ 	.short	0x0210
        /*00be*/ 	.short	0x01d0


	//----- nvinfo : EIATTR_SW_WAR
	.align		4
.L_3240:
        /*00c0*/ 	.byte	0x04, 0x36
        /*00c2*/ 	.short	(.L_3242 - .L_3241)
.L_3241:
        /*00c4*/ 	.word	0x00000008
.L_3242:


//--------------------- .nv.info._ZN2at4cuda57_GLOBAL__N__cd6b329d_24_DistributionBernoulli_cu_7537a20d21kernelPointwiseApply2IZNS_6native9templates4cuda28bernoulli_tensor_cuda_kernelIdfEEvRKNS_10TensorBaseES9_NS_15PhiloxCudaStateEEUliRdSB_SB_SB_RKfSD_SD_SD_E_dSC_jLi2ELi1ELi4ELi512ELi2EEEvNS0_6detail10TensorInfoIT0_T2_EENSG_IT1_SI_EESI_T_ --------------------------
	.section	.nv.info._ZN2at4cuda57_GLOBAL__N__cd6b329d_24_DistributionBernoulli_cu_7537a20d21kernelPointwiseApply2IZNS_6native9templates4cuda28bernoulli_tensor_cuda_kernelIdfEEvRKNS_10TensorBaseES9_NS_15PhiloxCudaStateEEUliRdSB_SB_SB_RKfSD_SD_SD_E_dSC_jLi2ELi1ELi4ELi512ELi2EEEvNS0_6detail10TensorInfoIT0_T2_EENSG_IT1_SI_EESI_T_,"",@"SHT_CUDA_INFO"
	.sectionflags	@""
	.align	4


	//----- nvinfo : EIATTR_CUDA_API_VERSION
	.align		4
        /*0000*/ 	.byte	0x04, 0x37
        /*0002*/ 	.short	(.L_3244 - .L_3243)
.L_3243:
        /*0004*/ 	.word	0x00000082


	//----- nvinfo : EIATTR_KPARAM_INFO
	.align		4
.L_3244:
        /*0008*/ 	.byte	0x04, 0x17
        /*000a*/ 	.short	(.L_3246 - .L_3245)
.L_3245:
        /*000c*/ 	.word	0x00000000
        /*0010*/ 	.short	0x0003
        /*0012*/ 	.short	0x01b8
        /*0014*/ 	.byte	0x00, 0xf0, 0x61, 0x00


	//----- nvinfo : EIATTR_KPARAM_INFO
	.align		4
.L_3246:
        /*0018*/ 	.byte	0x04, 0x17
        /*001a*/ 	.short	(.L_3248 - .L_3247)
.L_3247:
        /*001c*/ 	.word	0x00000000
        /*0020*/ 	.short	0x0002
        /*0022*/ 	.short	0x01b0
        /*0024*/ 	.byte	0x00, 0xf0, 0x11, 0x00


	//----- nvinfo : EIATTR_KPARAM_INFO
	.align		4
.L_3248:
        /*0028*/ 	.byte	0x04, 0x17
        /*002a*/ 	.short	(.L_3250 - .L_3249)
.L_3249:
        /*002c*/ 	.word	0x00000000
        /*0030*/ 	.short	0x0001
        /*0032*/ 	.short	0x00d8
        /*0034*/ 	.byte	0x00, 0xf0, 0x61, 0x03


	//----- nvinfo : EIATTR_KPARAM_INFO
	.align		4
.L_3250:
        /*0038*/ 	.byte	0x04, 0x17
        /*003a*/ 	.short	(.L_3252 - .L_3251)
.L_3251:
        /*003c*/ 	.word	0x00000000
        /*0040*/ 	.short	0x0000
        /*0042*/ 	.short	0x0000
        /*0044*/ 	.byte	0x00, 0xf0, 0x61, 0x03


	//----- nvinfo : EIATTR_SPARSE_MMA_MASK
	.align		4
.L_3252:
        /*0048*/ 	.byte	0x03, 0x50
        /*004a*/ 	.short	0x0000


	//----- nvinfo : EIATTR_MAXREG_COUNT
	.align		4
        /*004c*/ 	.byte	0x03, 0x1b
        /*004e*/ 	.short	0x0040


	//----- nvinfo : EIATTR_EXTERNS
	.align		4
        /*0050*/ 	.byte	0x04, 0x0f
        /*0052*/ 	.short	(.L_3254 - .L_3253)


	//   ....[0]....
	.align		4
.L_3253:
        /*0054*/ 	.word	index@(__assertfail)


	//----- nvinfo : EIATTR_MERCURY_ISA_VERSION
	.align		4
.L_3254:
        /*0058*/ 	.byte	0x03, 0x5f
        /*005a*/ 	.short	0x0101


	//----- nvinfo : EIATTR_SYSCALL_OFFSETS
	.align		4
        /*005c*/ 	.byte	0x04, 0x46
        /*005e*/ 	.short	(.L_3256 - .L_3255)


	//   ....[0]....
.L_3255:
        /*0060*/ 	.word	0x00001430


	//   ....[1]....
        /*0064*/ 	.word	0x00001630


	//   ....[2]....
        /*0068*/ 	.word	0x00001820


	//   ....[3]....
        /*006c*/ 	.word	0x00001a20


	//----- nvinfo : EIATTR_EXIT_INSTR_OFFSETS
	.align		4
.L_3256:
        /*0070*/ 	.byte	0x04, 0x1c
        /*0072*/ 	.short	(.L_3258 - .L_3257)


	//   ....[0]....
.L_3257:
        /*0074*/ 	.word	0x00000080


	//   ....[1]....
        /*0078*/ 	.word	0x00001b10


	//----- nvinfo : EIATTR_INDIRECT_BRANCH_TARGETS
	.align		4
.L_3258:
        /*007c*/ 	.byte	0x04, 0x34
        /*007e*/ 	.short	(.L_3260 - .L_3259)


	//   ....[0]....
.L_3259:
        /*0080*/ 	.word	.L_x_7202@srel
        /*0084*/ 	.short	0x0
        /*0086*/ 	.short	0x0
        /*0088*/ 	.word	0x3
        /*008c*/ 	.word	.L_x_7203@srel
        /*0090*/ 	.word	.L_x_7204@srel
        /*0094*/ 	.word	.L_x_7205@srel


	//----- nvinfo : EIATTR_MAX_THREADS
	.align		4
.L_3260:
        /*0098*/ 	.byte	0x04, 0x05
        /*009a*/ 	.short	(.L_3262 - .L_3261)
.L_3261:
        /*009c*/ 	.word	0x00000200
        /*00a0*/ 	.word	0x00000001
        /*00a4*/ 	.word	0x00000001


	//----- nvinfo : EIATTR_CRS_STACK_SIZE
	.align		4
.L_3262:
        /*00a8*/ 	.byte	0x04, 0x1e
        /*00aa*/ 	.short	(.L_3264 - .L_3263)
.L_3263:
        /*00ac*/ 	.word	0x00000000


	//----- nvinfo : EIATTR_CBANK_PARAM_SIZE
	.align		4
.L_3264:
        /*00b0*/ 	.byte	0x03, 0x19
        /*00b2*/ 	.short	0x01d0


	//----- nvinfo : EIATTR_PARAM_CBANK
	.align		4
        /*00b4*/ 	.byte	0x04, 0x0a
        /*00b6*/ 	.short	(.L_3266 - .L_3265)
	.align		4
.L_3265:
        /*00b8*/ 	.word	index@(.nv.constant0._ZN2at4cuda57_GLOBAL__N__cd6b329d_24_DistributionBernoulli_cu_7537a20d21kernelPointwiseApply2IZNS_6native9templates4cuda28bernoulli_tensor_cuda_kernelIdfEEvRKNS_10TensorBaseES9_NS_15PhiloxCudaStateEEUliRdSB_SB_SB_RKfSD_SD_SD_E_dSC_jLi2ELi1ELi4ELi512ELi2EEEvNS0_6detail10TensorInfoIT0_T2_EENSG_IT1_SI_EESI_T_)
        /*00bc*/ 	.short	0x0210
        /*00be*/ 	.short	0x01d0


	//----- nvinfo : EIATTR_SW_WAR
	.align		4
.L_3266:
        /*00c0*/ 	.byte	0x04, 0x36
        /*00c2*/ 	.short	(.L_3268 - .L_3267)
.L_3267:
        /*00c4*/ 	.word	0x00000008
.L_3268:


//--------------------- .nv.info._ZN2at4cuda57_GLOBAL__N__cd6b329d_24_DistributionBernoulli_cu_7537a20d21kernelPointwiseApply2IZNS_6native9templates4cuda28bernoulli_tensor_cuda_kernelIdfEEvRKNS_10TensorBaseES9_NS_15PhiloxCudaStateEEUliRdSB_SB_SB_RKfSD_SD_SD_E_dSC_jLi1ELin1ELi4ELi512ELi2EEEvNS0_6detail10TensorInfoIT0_T2_EENSG_IT1_SI_EESI_T_ --------------------------
	.section	.nv.info._ZN2at4cuda57_GLOBAL__N__cd6b329d_24_DistributionBernoulli_cu_7537a20d21kernelPointwiseApply2IZNS_6native9templates4cuda28bernoulli_tensor_cuda_kernelIdfEEvRKNS_10TensorBaseES9_NS_15PhiloxCudaStateEEUliRdSB_SB_SB_RKfSD_SD_SD_E_dSC_jLi1ELin1ELi4ELi512ELi2EEEvNS0_6detail10TensorInfoIT0_T2_EENSG_IT1_SI_EESI_T_,"",@"SHT_CUDA_INFO"
	.sectionflags	@""
	.align	4


	//----- nvinfo : EIATTR_CUDA_API_VERSION
	.align		4
        /*0000*/ 	.byte	0x04, 0x37
        /*0002*/ 	.short	(.L_3270 - .L_3269)
.L_3269:
        /*0004*/ 	.word	0x00000082


	//----- nvinfo : EIATTR_KPARAM_INFO
	.align		4
.L_3270:
        /*0008*/ 	.byte	0x04, 0x17
        /*000a*/ 	.short	(.L_3272 - .L_3271)
.L_3271:
        /*000c*/ 	.word	0x00000000
        /*0010*/ 	.short	0x0003
        /*0012*/ 	.short	0x01b8
        /*0014*/ 	.byte	0x00, 0xf0, 0x61, 0x00


	//----- nvinfo : EIATTR_KPARAM_INFO
	.align		4
.L_3272:
        /*0018*/ 	.byte	0x04, 0x17
        /*001a*/ 	.short	(.L_3274 - .L_3273)
.L_3273:
        /*001c*/ 	.word	0x00000000
        /*0020*/ 	.short	0x0002
        /*0022*/ 	.short	0x01b0
        /*0024*/ 	.byte	0x00, 0xf0, 0x11, 0x00


	//----- nvinfo : EIATTR_KPARAM_INFO
	.align		4
.L_3274:
        /*0028*/ 	.byte	0x04, 0x17
        /*002a*/ 	.short	(.L_3276 - .L_3275)
.L_3275:
        /*002c*/ 	.word	0x00000000
        /*0030*/ 	.short	0x0001
        /*0032*/ 	.short	0x00d8
        /*0034*/ 	.byte	0x00, 0xf0, 0x61, 0x03


	//----- nvinfo : EIATTR_KPARAM_INFO
	.align		4
.L_3276:
        /*0038*/ 	.byte	0x04, 0x17
        /*003a*/ 	.short	(.L_3278 - .L_3277)
.L_3277:
        /*003c*/ 	.word	0x00000000
        /*0040*/ 	.short	0x0000
        /*0042*/ 	.short	0x0000
        /*0044*/ 	.byte	0x00, 0xf0, 0x61, 0x03


	//----- nvinfo : EIATTR_SPARSE_MMA_MASK
	.align		4
.L_3278:
        /*0048*/ 	.byte	0x03, 0x50
        /*004a*/ 	.short	0x0000


	//----- nvinfo : EIATTR_MAXREG_COUNT
	.align		4
        /*004c*/ 	.byte	0x03, 0x1b
        /*004e*/ 	.short	0x0040


	//----- nvinfo : EIATTR_EXTERNS
	.align		4
        /*0050*/ 	.byte	0x04, 0x0f
        /*0052*/ 	.short	(.L_3280 - .L_3279)


	//   ....[0]....
	.align		4
.L_3279:
        /*0054*/ 	.word	index@(__assertfail)


	//----- nvinfo : EIATTR_MERCURY_ISA_VERSION
	.align		4
.L_3280:
        /*0058*/ 	.byte	0x03, 0x5f
        /*005a*/ 	.short	0x0101


	//----- nvinfo : EIATTR_SYSCALL_OFFSETS
	.align		4
        /*005c*/ 	.byte	0x04, 0x46
        /*005e*/ 	.short	(.L_3282 - .L_3281)


	//   ....[0]....
.L_3281:
        /*0060*/ 	.word	0x000040d0


	//   ....[1]....
        /*0064*/ 	.word	0x000042e0


	//   ....[2]....
        /*0068*/ 	.word	0x00004500


	//   ....[3]....
        /*006c*/ 	.word	0x00004730


	//----- nvinfo : EIATTR_EXIT_INSTR_OFFSETS
	.align		4
.L_3282:
        /*0070*/ 	.byte	0x04, 0x1c
        /*0072*/ 	.short	(.L_3284 - .L_3283)


	//   ....[0]....
.L_3283:
        /*0074*/ 	.word	0x00000080


	//   ....[1]....
        /*0078*/ 	.word	0x000048c0


	//----- nvinfo : EIATTR_INDIRECT_BRANCH_TARGETS
	.align		4
.L_3284:
        /*007c*/ 	.byte	0x04, 0x34
        /*007e*/ 	.short	(.L_3286 - .L_3285)


	//   ....[0]....
.L_3285:
        /*0080*/ 	.word	.L_x_7206@srel
        /*0084*/ 	.short	0x0
        /*0086*/ 	.short	0x0
        /*0088*/ 	.word	0x3
        /*008c*/ 	.word	.L_x_7207@srel
        /*0090*/ 	.word	.L_x_7208@srel
        /*0094*/ 	.word	.L_x_7209@srel


	//----- nvinfo : EIATTR_MAX_THREADS
	.align		4
.L_3286:
        /*0098*/ 	.byte	0x04, 0x05
        /*009a*/ 	.short	(.L_3288 - .L_3287)
.L_3287:
        /*009c*/ 	.word	0x00000200
        /*00a0*/ 	.word	0x00000001
        /*00a4*/ 	.word	0x00000001


	//----- nvinfo : EIATTR_CRS_STACK_SIZE
	.align		4
.L_3288:
        /*00a8*/ 	.byte	0x04, 0x1e
        /*00aa*/ 	.short	(.L_3290 - .L_3289)
.L_3289:
        /*00ac*/ 	.word	0x00000000


	//----- nvinfo : EIATTR_CBANK_PARAM_SIZE
	.align		4
.L_3290:
        /*00b0*/ 	.byte	0x03, 0x19
        /*00b2*/ 	.short	0x01d0


	//----- nvinfo : EIATTR_PARAM_CBANK
	.align		4
        /*00b4*/ 	.byte	0x04, 0x0a
        /*00b6*/ 	.short	(.L_3292 - .L_3291)
	.align		4
.L_3291:
        /*00b8*/ 	.word	index@(.nv.constant0._ZN2at4cuda57_GLOBAL__N__cd6b329d_24_DistributionBernoulli_cu_7537a20d21kernelPointwiseApply2IZNS_6native9templates4cuda28bernoulli_tensor_cuda_kernelIdfEEvRKNS_10TensorBaseES9_NS_15PhiloxCudaStateEEUliRdSB_SB_SB_RKfSD_SD_SD_E_dSC_jLi1ELin1ELi4ELi512ELi2EEEvNS0_6detail10TensorInfoIT0_T2_EENSG_IT1_SI_EESI_T_)
        /*00bc*/ 	.short	0x0210
        /*00be*/ 	.short	0x01d0


	//----- nvinfo : EIATTR_SW_WAR
	.align		4
.L_3292:
        /*00c0*/ 	.byte	0x04, 0x36
        /*00c2*/ 	.short	(.L_3294 - .L_3293)
.L_3293:
        /*00c4*/ 	.word	0x00000008
.L_3294:


//--------------------- .nv.info._ZN2at4cuda57_GLOBAL__N__cd6b329d_24_DistributionBernoulli_cu_7537a20d21kernelPointwiseApply2IZNS_6native9templates4cuda28bernoulli_tensor_cuda_kernelIdfEEvRKNS_10TensorBaseES9_NS_15PhiloxCudaStateEEUliRdSB_SB_SB_RKfSD_SD_SD_E_dSC_jLi1ELi2ELi4ELi512ELi2EEEvNS0_6detail10TensorInfoIT0_T2_EENSG_IT1_SI_EESI_T_ --------------------------
	.section	.nv.info._ZN2at4cuda57_GLOBAL__N__cd6b329d_24_DistributionBernoulli_cu_7537a20d21kernelPointwiseApply2IZNS_6native9templates4cuda28bernoulli_tensor_cuda_kernelIdfEEvRKNS_10TensorBaseES9_NS_15PhiloxCudaStateEEUliRdSB_SB_SB_RKfSD_SD_SD_E_dSC_jLi1ELi2ELi4ELi512ELi2EEEvNS0_6detail10TensorInfoIT0_T2_EENSG_IT1_SI_EESI_T_,"",@"SHT_CUDA_INFO"
	.sectionflags	@""
	.align	4


	//----- nvinfo : EIATTR_CUDA_API_VERSION
	.align		4
        /*0000*/ 	.byte	0x04, 0x37
        /*0002*/ 	.short	(.L_3296 - .L_3295)
.L_3295:
        /*0004*/ 	.word	0x00000082


	//----- nvinfo : EIATTR_KPARAM_INFO
	.align		4
.L_3296:
        /*0008*/ 	.byte	0x04, 0x17
        /*000a*/ 	.short	(.L_3298 - .L_3297)
.L_3297:
        /*000c*/ 	.word	0x00000000
        /*0010*/ 	.short	0x0003
        /*0012*/ 	.short	0x01b8
        /*0014*/ 	.byte	0x00, 0xf0, 0x61, 0x00


	//----- nvinfo : EIATTR_KPARAM_INFO
	.align		4
.L_3298:
        /*0018*/ 	.byte	0x04, 0x17
        /*001a*/ 	.short	(.L_3300 - .L_3299)
.L_3299:
        /*001c*/ 	.word	0x00000000
        /*0020*/ 	.short	0x0002
        /*0022*/ 	.short	0x01b0
        /*0024*/ 	.byte	0x00, 0xf0, 0x11, 0x00


	//----- nvinfo : EIATTR_KPARAM_INFO
	.align		4
.L_3300:
        /*0028*/ 	.byte	0x04, 0x17
        /*002a*/ 	.short	(.L_3302 - .L_3301)
.L_3301:
        /*002c*/ 	.word	0x00000000
        /*0030*/ 	.short	0x0001
        /*0032*/ 	.short	0x00d8
        /*0034*/ 	.byte	0x00, 0xf0, 0x61, 0x03


	//----- nvinfo : EIATTR_KPARAM_INFO
	.align		4
.L_3302:
        /*0038*/ 	.byte	0x04, 0x17
        /*003a*/ 	.short	(.L_3304 - .L_3303)
.L_3303:
        /*003c*/ 	.word	0x00000000
        /*0040*/ 	.short	0x0000
        /*0042*/ 	.short	0x0000
        /*0044*/ 	.byte	0x00, 0xf0, 0x61, 0x03


	//----- nvinfo : EIATTR_SPARSE_MMA_MASK
	.align		4
.L_3304:
        /*0048*/ 	.byte	0x03, 0x50
        /*004a*/ 	.short	0x0000


	//----- nvinfo : EIATTR_MAXREG_COUNT
	.align		4
        /*004c*/ 	.byte	0x03, 0x1b
        /*004e*/ 	.short	0x0040


	//----- nvinfo : EIATTR_EXTERNS
	.align		4
        /*0050*/ 	.byte	0x04, 0x0f
        /*0052*/ 	.short	(.L_3306 - .L_3305)


	//   ....[0]....
	.align		4
.L_3305:
        /*0054*/ 	.word	index@(__assertfail)


	//----- nvinfo : EIATTR_MERCURY_ISA_VERSION
	.align		4
.L_3306:
        /*0058*/ 	.byte	0x03, 0x5f
        /*005a*/ 	.short	0x0101


	//----- nvinfo : EIATTR_SYSCALL_OFFSETS
	.align		4
        /*005c*/ 	.byte	0x04, 0x46
        /*005e*/ 	.short	(.L_3308 - .L_3307)


	//   ....[0]....
.L_3307:
        /*0060*/ 	.word	0x00001400


	//   ....[1]....
        /*0064*/ 	.word	0x000015f0


	//   ....[2]....
        /*0068*/ 	.word	0x000017f0


	//   ....[3]....
        /*006c*/ 	.word	0x00001a00


	//----- nvinfo : EIATTR_EXIT_INSTR_OFFSETS
	.align		4
.L_3308:
        /*0070*/ 	.byte	0x04, 0x1c
        /*0072*/ 	.short	(.L_3310 - .L_3309)


	//   ....[0]....
.L_3309:
        /*0074*/ 	.word	0x00000080


	//   ....[1]....
        /*0078*/ 	.word	0x00001b30


	//----- nvinfo : EIATTR_INDIRECT_BRANCH_TARGETS
	.align		4
.L_3310:
        /*007c*/ 	.byte	0x04, 0x34
        /*007e*/ 	.short	(.L_3312 - .L_3311)


	//   ....[0]....
.L_3311:
        /*0080*/ 	.word	.L_x_7210@srel
        /*0084*/ 	.short	0x0
        /*0086*/ 	.short	0x0
        /*0088*/ 	.word	0x3
        /*008c*/ 	.word	.L_x_7211@srel
        /*0090*/ 	.word	.L_x_7212@srel
        /*0094*/ 	.word	.L_x_7213@srel


	//----- nvinfo : EIATTR_MAX_THREADS
	.align		4
.L_3312:
        /*0098*/ 	.byte	0x04, 0x05
        /*009a*/ 	.short	(.L_3314 - .L_3313)
.L_3313:
        /*009c*/ 	.word	0x00000200
        /*00a0*/ 	.word	0x00000001
        /*00a4*/ 	.word	0x00000001


	//----- nvinfo : EIATTR_CRS_STACK_SIZE
	.align		4
.L_3314:
        /*00a8*/ 	.byte	0x04, 0x1e
        /*00aa*/ 	.short	(.L_3316 - .L_3315)
.L_3315:
        /*00ac*/ 	.word	0x00000000


	//----- nvinfo : EIATTR_CBANK_PARAM_SIZE
	.align		4
.L_3316:
        /*00b0*/ 	.byte	0x03, 0x19
        /*00b2*/ 	.short	0x01d0


	//----- nvinfo : EIATTR_PARAM_CBANK
	.align		4
        /*00b4*/ 	.byte	0x04, 0x0a
        /*00b6*/ 	.short	(.L_3318 - .L_3317)
	.align		4
.L_3317:
        /*00b8*/ 	.word	index@(.nv.constant0._ZN2at4cuda57_GLOBAL__N__cd6b329d_24_DistributionBernoulli_cu_7537a20d21kernelPointwiseApply2IZNS_6native9templates4cuda28bernoulli_tensor_cuda_kernelIdfEEvRKNS_10TensorBaseES9_NS_15PhiloxCudaStateEEUliRdSB_SB_SB_RKfSD_SD_SD_E_dSC_jLi1ELi2ELi4ELi512ELi2EEEvNS0_6detail10TensorInfoIT0_T2_EENSG_IT1_SI_EESI_T_)
        /*00bc*/ 	.short	0x0210
        /*00be*/ 	.short	0x01d0


	//----- nvinfo : EIATTR_SW_WAR
	.align		4
.L_3318:
        /*00c0*/ 	.byte	0x04, 0x36
        /*00c2*/ 	.short	(.L_3320 - .L_3319)
.L_3319:
        /*00c4*/ 	.word	0x00000008
.L_3320:


//--------------------- .nv.info._ZN2at4cuda57_GLOBAL__N__cd6b329d_24_DistributionBernoulli_cu_7537a20d21kernelPointwiseApply2IZNS_6native9templates4cuda28bernoulli_tensor_cuda_kernelIdfEEvRKNS_10TensorBaseES9_NS_15PhiloxCudaStateEEUliRdSB_SB_SB_RKfSD_SD_SD_E_dSC_jLi1ELi1ELi4ELi512ELi2EEEvNS0_6detail10TensorInfoIT0_T2_EENSG_IT1_SI_EESI_T_ --------------------------
	.section	.nv.info._ZN2at4cuda57_GLOBAL__N__cd6b329d_24_DistributionBernoulli_cu_7537a20d21kernelPointwiseApply2IZNS_6native9templates4cuda28bernoulli_tensor_cuda_kernelIdfEEvRKNS_10TensorBaseES9_NS_15PhiloxCudaStateEEUliRdSB_SB_SB_RKfSD_SD_SD_E_dSC_jLi1ELi1ELi4ELi512ELi2EEEvNS0_6detail10TensorInfoIT0_T2_EENSG_IT1_SI_EESI_T_,"",@"SHT_CUDA_INFO"
	.sectionflags	@""
	.align	4


	//----- nvinfo : EIATTR_CUDA_API_VERSION
	.align		4
        /*0000*/ 	.byte	0x04, 0x37
        /*0002*/ 	.short	(.L_3322 - .L_3321)
.L_3321:
        /*0004*/ 	.word	0x00000082


	//----- nvinfo : EIATTR_KPARAM_INFO
	.align		4
.L_3322:
        /*0008*/ 	.byte	0x04, 0x17
        /*000a*/ 	.short	(.L_3324 - .L_3323)
.L_3323:
        /*000c*/ 	.word	0x00000000
        /*0010*/ 	.short	0x0003
        /*0012*/ 	.short	0x01b8
        /*0014*/ 	.byte	0x00, 0xf0, 0x61, 0x00


	//----- nvinfo : EIATTR_KPARAM_INFO
	.align		4
.L_3324:
        /*0018*/ 	.byte	0x04, 0x17
        /*001a*/ 	.short	(.L_3326 - .L_3325)
.L_3325:
        /*001c*/ 	.word	0x00000000
        /*0020*/ 	.short	0x0002
        /*0022*/ 	.short	0x01b0
        /*0024*/ 	.byte	0x00, 0xf0, 0x11, 0x00


	//----- nvinfo : EIATTR_KPARAM_INFO
	.align		4
.L_3326:
        /*0028*/ 	.byte	0x04, 0x17
        /*002a*/ 	.short	(.L_3328 - .L_3327)
.L_3327:
        /*002c*/ 	.word	0x00000000
        /*0030*/ 	.short	0x0001
        /*0032*/ 	.short	0x00d8
        /*0034*/ 	.byte	0x00, 0xf0, 0x61, 0x03


	//----- nvinfo : EIATTR_KPARAM_INFO
	.align		4
.L_3328:
        /*0038*/ 	.byte	0x04, 0x17
        /*003a*/ 	.short	(.L_3330 - .L_3329)
.L_3329:
        /*003c*/ 	.word	0x00000000
        /*0040*/ 	.short	0x0000
        /*0042*/ 	.short	0x0000
        /*0044*/ 	.byte	0x00, 0xf0, 0x61, 0x03


	//----- nvinfo : EIATTR_SPARSE_MMA_MASK
	.align		4
.L_3330:
        /*0048*/ 	.byte	0x03, 0x50
        /*004a*/ 	.short	0x0000


	//----- nvinfo : EIATTR_MAXREG_COUNT
	.align		4
        /*004c*/ 	.byte	0x03, 0x1b
        /*004e*/ 	.short	0x0040


	//----- nvinfo : EIATTR_EXTERNS
	.align		4
        /*0050*/ 	.byte	0x04, 0x0f
        /*0052*/ 	.short	(.L_3332 - .L_3331)


	//   ....[0]....
	.align		4
.L_3331:
        /*0054*/ 	.word	index@(__assertfail)


	//----- nvinfo : EIATTR_MERCURY_ISA_VERSION
	.align		4
.L_3332:
        /*0058*/ 	.byte	0x03, 0x5f
        /*005a*/ 	.short	0x0101


	//----- nvinfo : EIATTR_SYSCALL_OFFSETS
	.align		4
        /*005c*/ 	.byte	0x04, 0x46
        /*005e*/ 	.short	(.L_3334 - .L_3333)


	//   ....[0]....
.L_3333:
        /*0060*/ 	.word	0x00000e20


	//   ....[1]....
        /*0064*/ 	.word	0x00000fe0


	//   ....[2]....
        /*0068*/ 	.word	0x00001190


	//   ....[3]....
        /*006c*/ 	.word	0x000013b0


	//----- nvinfo : EIATTR_EXIT_INSTR_OFFSETS
	.align		4
.L_3334:
        /*0070*/ 	.byte	0x04, 0x1c
        /*0072*/ 	.short	(.L_3336 - .L_3335)


	//   ....[0]....
.L_3335:
        /*0074*/ 	.word	0x00000080


	//   ....[1]....
        /*0078*/ 	.word	0x000014e0


	//----- nvinfo : EIATTR_INDIRECT_BRANCH_TARGETS
	.align		4
.L_3336:
        /*007c*/ 	.byte	0x04, 0x34
        /*007e*/ 	.short	(.L_3338 - .L_3337)


	//   ....[0]....
.L_3337:
        /*0080*/ 	.word	.L_x_7214@srel
        /*0084*/ 	.short	0x0
        /*0086*/ 	.short	0x0
        /*0088*/ 	.word	0x3
        /*008c*/ 	.word	.L_x_7215@srel
        /*0090*/ 	.word	.L_x_7216@srel
        /*0094*/ 	.word	.L_x_7217@srel


	//----- nvinfo : EIATTR_MAX_THREADS
	.align		4
.L_3338:
        /*0098*/ 	.byte	0x04, 0x05
        /*009a*/ 	.short	(.L_3340 - .L_3339)
.L_3339:
        /*009c*/ 	.word	0x00000200
        /*00a0*/ 	.word	0x00000001
        /*00a4*/ 	.word	0x00000001


	//----- nvinfo : EIATTR_CRS_STACK_SIZE
	.align		4
.L_3340:
        /*00a8*/ 	.byte	0x04, 0x1e
        /*00aa*/ 	.short	(.L_3342 - .L_3341)
.L_3341:
        /*00ac*/ 	.word	0x00000000


	//----- nvinfo : EIATTR_CBANK_PARAM_SIZE
	.align		4
.L_3342:
        /*00b0*/ 	.byte	0x03, 0x19
        /*00b2*/ 	.short	0x01d0


	//----- nvinfo : EIATTR_PARAM_CBANK
	.align		4
        /*00b4*/ 	.byte	0x04, 0x0a
        /*00b6*/ 	.short	(.L_3344 - .L_3343)
	.align		4
.L_3343:
        /*00b8*/ 	.word	index@(.nv.constant0._ZN2at4cuda57_GLOBAL__N__cd6b329d_24_DistributionBernoulli_cu_7537a20d21kernelPointwiseApply2IZNS_6native9templates4cuda28bernoulli_tensor_cuda_kernelIdfEEvRKNS_10TensorBaseES9_NS_15PhiloxCudaStateEEUliRdSB_SB_SB_RKfSD_SD_SD_E_dSC_jLi1ELi1ELi4ELi512ELi2EEEvNS0_6detail10TensorInfoIT0_T2_EENSG_IT1_SI_EESI_T_)
        /*00bc*/ 	.short	0x0210
        /*00be*/ 	.short	0x01d0


	//----- nvinfo : EIATTR_SW_WAR
	.align		4
.L_3344:
        /*00c0*/ 	.byte	0x04, 0x36
        /*00c2*/ 	.short	(.L_3346 - .L_3345)
.L_3345:
        /*00c4*/ 	.word	0x00000008
.L_3346:


//--------------------- .nv.info._ZN2at4cuda57_GLOBAL__N__cd6b329d_24_DistributionBernoulli_cu_7537a20d21kernelPointwiseApply2IZNS_6native9templates4cuda28bernoulli_tensor_cuda_kernelIsfEEvRKNS_10TensorBaseES9_NS_15PhiloxCudaStateEEUliRsSB_SB_SB_RKfSD_SD_SD_E_sSC_mLin1ELin1ELi4ELi512ELi2EEEvNS0_6detail10TensorInfoIT0_T2_EENSG_IT1_SI_EESI_T_ --------------------------
	.section	.nv.info._ZN2at4cuda57_GLOBAL__N__cd6b329d_24_DistributionBernoulli_cu_7537a20d21kernelPointwiseApply2IZNS_6native9templates4cuda28bernoulli_tensor_cuda_kernelIsfEEvRKNS_10TensorBaseES9_NS_15PhiloxCudaStateEEUliRsSB_SB_SB_RKfSD_SD_SD_E_sSC_mLin1ELin1ELi4ELi512ELi2EEEvNS0_6detail10TensorInfoIT0_T2_EENSG_IT1_SI_EESI_T_,"",@"SHT_CUDA_INFO"
	.sectionflags	@""
	.align	4


	//----- nvinfo : EIATTR_CUDA_API_VERSION
	.align		4
        /*0000*/ 	.byte	0x04, 0x37
        /*0002*/ 	.short	(.L_3348 - .L_3347)
.L_3347:
        /*0004*/ 	.word	0x00000082


	//----- nvinfo : EIATTR_KPARAM_INFO
	.align		4
.L_3348:
        /*0008*/ 	.byte	0x04, 0x17
        /*000a*/ 	.short	(.L_3350 - .L_3349)
.L_3349:
        /*000c*/ 	.word	0x00000000
        /*0010*/ 	.short	0x0003
        /*0012*/ 	.short	0x0348
        /*0014*/ 	.byte	0x00, 0xf0, 0x61, 0x00


	//----- nvinfo : EIATTR_KPARAM_INFO
	.align		4
.L_3350:
        /*0018*/ 	.byte	0x04, 0x17
        /*001a*/ 	.short	(.L_3352 - .L_3351)
.L_3351:
        /*001c*/ 	.word	0x00000000
        /*0020*/ 	.short	0x0002
        /*0022*/ 	.short	0x0340
        /*0024*/ 	.byte	0x00, 0xf0, 0x21, 0x00


	//----- nvinfo : EIATTR_KPARAM_INFO
	.align		4
.L_3352:
        /*0028*/ 	.byte	0x04, 0x17
        /*002a*/ 	.short	(.L_3354 - .L_3353)
.L_3353:
        /*002c*/ 	.word	0x00000000
        /*0030*/ 	.short	0x0001
        /*0032*/ 	.short	0x01a0
        /*0034*/ 	.byte	0x00, 0xf0, 0x81, 0x06


	//----- nvinfo : EIATTR_KPARAM_INFO
	.align		4
.L_3354:
        /*0038*/ 	.byte	0x04, 0x17
        /*003a*/ 	.short	(.L_3356 - .L_3355)
.L_3355:
        /*003c*/ 	.word	0x00000000
        /*0040*/ 	.short	0x0000
        /*0042*/ 	.short	0x0000
        /*0044*/ 	.byte	0x00, 0xf0, 0x81, 0x06


	//----- nvinfo : EIATTR_SPARSE_MMA_MASK
	.align		4
.L_3356:
        /*0048*/ 	.byte	0x03, 0x50
        /*004a*/ 	.short	0x0000


	//----- nvinfo : EIATTR_MAXREG_COUNT
	.align		4
        /*004c*/ 	.byte	0x03, 0x1b
        /*004e*/ 	.short	0x0040


	//----- nvinfo : EIATTR_EXTERNS
	.align		4
        /*0050*/ 	.byte	0x04, 0x0f
        /*0052*/ 	.short	(.L_3358 - .L_3357)


	//   ....[0]....
	.align		4
.L_3357:
        /*0054*/ 	.word	index@(__assertfail)


	//----- nvinfo : EIATTR_MERCURY_ISA_VERSION
	.align		4
.L_3358:
        /*0058*/ 	.byte	0x03, 0x5f
        /*005a*/ 	.short	0x0101


	//----- nvinfo : EIATTR_SYSCALL_OFFSETS
	.align		4
        /*005c*/ 	.byte	0x04, 0x46
        /*005e*/ 	.short	(.L_3360 - .L_3359)


	//   ....[0]....
.L_3359:
        /*0060*/ 	.word	0x0000d9f0


	//   ....[1]....
        /*0064*/ 	.word	0x0000dba0


	//   ....[2]....
        /*0068*/ 	.word	0x0000dd40


	//   ....[3]....
        /*006c*/ 	.word	0x0000def0


	//----- nvinfo : EIATTR_EXIT_INSTR_OFFSETS
	.align		4
.L_3360:
        /*0070*/ 	.byte	0x04, 0x1c
        /*0072*/ 	.short	(.L_3362 - .L_3361)


	//   ....[0]....
.L_3361:
        /*0074*/ 	.word	0x00000090


	//   ....[1]....
        /*0078*/ 	.word	0x0000e010


	//----- nvinfo : EIATTR_INDIRECT_BRANCH_TARGETS
	.align		4
.L_3362:
        /*007c*/ 	.byte	0x04, 0x34
        /*007e*/ 	.short	(.L_3364 - .L_3363)


	//   ....[0]....
.L_3363:
        /*0080*/ 	.word	.L_x_7218@srel
        /*0084*/ 	.short	0x0
        /*0086*/ 	.short	0x0
        /*0088*/ 	.word	0x3
        /*008c*/ 	.word	.L_x_7219@srel
        /*0090*/ 	.word	.L_x_7220@srel
        /*0094*/ 	.word	.L_x_7221@srel


	//----- nvinfo : EIATTR_MAX_THREADS
	.align		4
.L_3364:
        /*0098*/ 	.byte	0x04, 0x05
        /*009a*/ 	.short	(.L_3366 - .L_3365)
.L_3365:
        /*009c*/ 	.word	0x00000200
        /*00a0*/ 	.word	0x00000001
        /*00a4*/ 	.word	0x00000001


	//----- nvinfo : EIATTR_CRS_STACK_SIZE
	.align		4
.L_3366:
        /*00a8*/ 	.byte	0x04, 0x1e
        /*00aa*/ 	.short	(.L_3368 - .L_3367)
.L_3367:
        /*00ac*/ 	.word	0x00000000


	//----- nvinfo : EIATTR_CBANK_PARAM_SIZE
	.align		4
.L_3368:
        /*00b0*/ 	.byte	0x03, 0x19
        /*00b2*/ 	.short	0x0360


	//----- nvinfo : EIATTR_PARAM_CBANK
	.align		4
        /*00b4*/ 	.byte	0x04, 0x0a
        /*00b6*/ 	.short	(.L_3370 - .L_3369)
	.align		4
.L_3369:
        /*00b8*/ 	.word	index@(.nv.constant0._ZN2at4cuda57_GLOBAL__N__cd6b329d_24_DistributionBernoulli_cu_7537a20d21kernelPointwiseApply2IZNS_6native9templates4cuda28bernoulli_tensor_cuda_kernelIsfEEvRKNS_10TensorBaseES9_NS_15PhiloxCudaStateEEUliRsSB_SB_SB_RKfSD_SD_SD_E_sSC_mLin1ELin1ELi4ELi512ELi2EEEvNS0_6detail10TensorInfoIT0_T2_EENSG_IT1_SI_EESI_T_)
        /*00bc*/ 	.short	0x0210
        /*00be*/ 	.short	0x0360


	//----- nvinfo : EIATTR_SW_WAR
	.align		4
.L_3370:
        /*00c0*/ 	.byte	0x04, 0x36
        /*00c2*/ 	.short	(.L_3372 - .L_3371)
.L_3371:
        /*00c4*/ 	.word	0x00000008
.L_3372:


//--------------------- .nv.info._ZN2at4cuda57_GLOBAL__N__cd6b329d_24_DistributionBernoulli_cu_7537a20d21kernelPointwiseApply2IZNS_6native9templates4cuda28bernoulli_tensor_cuda_kernelIsfEEvRKNS_10TensorBaseES9_NS_15PhiloxCudaStateEEUliRsSB_SB_SB_RKfSD_SD_SD_E_sSC_mLi1ELi1ELi4ELi512ELi2EEEvNS0_6detail10TensorInfoIT0_T2_EENSG_IT1_SI_EESI_T_ --------------------------
	.section	.nv.info._ZN2at4cuda57_GLOBAL__N__cd6b329d_24_DistributionBernoulli_cu_7537a20d21kernelPointwiseApply2IZNS_6native9templates4cuda28bernoulli_tensor_cuda_kernelIsfEEvRKNS_10TensorBaseES9_NS_15PhiloxCudaStateEEUliRsSB_SB_SB_RKfSD_SD_SD_E_sSC_mLi1ELi1ELi4ELi512ELi2EEEvNS0_6detail10TensorInfoIT0_T2_EENSG_IT1_SI_EESI_T_,"",@"SHT_CUDA_INFO"
	.sectionflags	@""
	.align	4


	//----- nvinfo : EIATTR_CUDA_API_VERSION
	.align		4
        /*0000*/ 	.byte	0x04, 0x37
        /*0002*/ 	.short	(.L_3374 - .L_3373)
.L_3373:
        /*0004*/ 	.word	0x00000082


	//----- nvinfo : EIATTR_KPARAM_INFO
	.align		4
.L_3374:
        /*0008*/ 	.byte	0x04, 0x17
        /*000a*/ 	.short	(.L_3376 - .L_3375)
.L_3375:
        /*000c*/ 	.word	0x00000000
        /*0010*/ 	.short	0x0003
        /*0012*/ 	.short	0x0348
        /*0014*/ 	.byte	0x00, 0xf0, 0x61, 0x00


	//----- nvinfo : EIATTR_KPARAM_INFO
	.align		4
.L_3376:
        /*0018*/ 	.byte	0x04, 0x17
        /*001a*/ 	.short	(.L_3378 - .L_3377)
.L_3377:
        /*001c*/ 	.word	0x00000000
        /*0020*/ 	.short	0x0002
        /*0022*/ 	.short	0x0340
        /*0024*/ 	.byte	0x00, 0xf0, 0x21, 0x00


	//----- nvinfo : EIATTR_KPARAM_INFO
	.align		4
.L_3378:
        /*0028*/ 	.byte	0x04, 0x17
        /*002a*/ 	.short	(.L_3380 - .L_3379)
.L_3379:
        /*002c*/ 	.word	0x00000000
        /*0030*/ 	.short	0x0001
        /*0032*/ 	.short	0x01a0
        /*0034*/ 	.byte	0x00, 0xf0, 0x81, 0x06


	//----- nvinfo : EIATTR_KPARAM_INFO
	.align		4
.L_3380:
        /*0038*/ 	.byte	0x04, 0x17
        /*003a*/ 	.short	(.L_3382 - .L_3381)
.L_3381:
        /*003c*/ 	.word	0x00000000
        /*0040*/ 	.short	0x0000
        /*0042*/ 	.short	0x0000
        /*0044*/ 	.byte	0x00, 0xf0, 0x81, 0x06


	//----- nvinfo : EIATTR_SPARSE_MMA_MASK
	.align		4
.L_3382:
        /*0048*/ 	.byte	0x03, 0x50
        /*004a*/ 	.short	0x0000


	//----- nvinfo : EIATTR_MAXREG_COUNT
	.align		4
        /*004c*/ 	.byte	0x03, 0x1b
        /*004e*/ 	.short	0x0040


	//----- nvinfo : EIATTR_EXTERNS
	.align		4
        /*0050*/ 	.byte	0x04, 0x0f
        /*0052*/ 	.short	(.L_3384 - .L_3383)


	//   ....[0]....
	.align		4
.L_3383:
        /*0054*/ 	.word	index@(__assertfail)


	//----- nvinfo : EIATTR_MERCURY_ISA_VERSION
	.align		4
.L_3384:
        /*0058*/ 	.byte	0x03, 0x5f
        /*005a*/ 	.short	0x0101


	//----- nvinfo : EIATTR_SYSCALL_OFFSETS
	.align		4
        /*005c*/ 	.byte	0x04, 0x46
        /*005e*/ 	.short	(.L_3386 - .L_3385)


	//   ....[0]....
.L_3385:
        /*0060*/ 	.word	0x00001060


	//   ....[1]....
        /*0064*/ 	.word	0x00001210


	//   ....[2]....
        /*0068*/ 	.word	0x000013b0


	//   ....[3]....
        /*006c*/ 	.word	0x00001610


	//----- nvinfo : EIATTR_EXIT_INSTR_OFFSETS
	.align		4
.L_3386:
        /*0070*/ 	.byte	0x04, 0x1c
        /*0072*/ 	.short	(.L_3388 - .L_3387)


	//   ....[0]....
.L_3387:
        /*0074*/ 	.word	0x00000090


	//   ....[1]....
        /*0078*/ 	.word	0x000017c0


	//----- nvinfo : EIATTR_INDIRECT_BRANCH_TARGETS
	.align		4
.L_3388:
        /*007c*/ 	.byte	0x04, 0x34
        /*007e*/ 	.short	(.L_3390 - .L_3389)


	//   ....[0]....
.L_3389:
        /*0080*/ 	.word	.L_x_7222@srel
        /*0084*/ 	.short	0x0
        /*0086*/ 	.short	0x0
        /*0088*/ 	.word	0x3
        /*008c*/ 	.word	.L_x_7223@srel
        /*0090*/ 	.word	.L_x_7224@srel
        /*0094*/ 	.word	.L_x_7225@srel


	//----- nvinfo : EIATTR_MAX_THREADS
	.align		4
.L_3390:
        /*0098*/ 	.byte	0x04, 0x05
        /*009a*/ 	.short	(.L_3392 - .L_3391)
.L_3391:
        /*009c*/ 	.word	0x00000200
        /*00a0*/ 	.word	0x00000001
        /*00a4*/ 	.word	0x00000001


	//----- nvinfo : EIATTR_CRS_STACK_SIZE
	.align		4
.L_3392:
        /*00a8*/ 	.byte	0x04, 0x1e
        /*00aa*/ 	.short	(.L_3394 - .L_3393)
.L_3393:
        /*00ac*/ 	.word	0x00000000


	//----- nvinfo : EIATTR_CBANK_PARAM_SIZE
	.align		4
.L_3394:
        /*00b0*/ 	.byte	0x03, 0x19
        /*00b2*/ 	.short	0x0360


	//----- nvinfo : EIATTR_PARAM_CBANK
	.align		4
        /*00b4*/ 	.byte	0x04, 0x0a
        /*00b6*/ 	.short	(.L_3396 - .L_3395)
	.align		4
.L_3395:
        /*00b8*/ 	.word	index@(.nv.constant0._ZN2at4cuda57_GLOBAL__N__cd6b329d_24_DistributionBernoulli_cu_7537a20d21kernelPointwiseApply2IZNS_6native9templates4cuda28bernoulli_tensor_cuda_kernelIsfEEvRKNS_10TensorBaseES9_NS_15PhiloxCudaStateEEUliRsSB_SB_SB_RKfSD_SD_SD_E_sSC_mLi1ELi1ELi4ELi512ELi2EEEvNS0_6detail10TensorInfoIT0_T2_EENSG_IT1_SI_EESI_T_)
        /*00bc*/ 	.short	0x0210
        /*00be*/ 	.short	0x0360


	//----- nvinfo : EIATTR_SW_WAR
	.align		4
.L_3396:
        /*00c0*/ 	.byte	0x04, 0x36
        /*00c2*/ 	.short	(.L_3398 - .L_3397)
.L_3397:
        /*00c4*/ 	.word	0x00000008
.L_3398:


//--------------------- .nv.info._ZN2at4cuda57_GLOBAL__N__cd6b329d_24_DistributionBernoulli_cu_7537a20d21kernelPointwiseApply2IZNS_6native9templates4cuda28bernoulli_tensor_cuda_kernelIsfEEvRKNS_10TensorBaseES9_NS_15PhiloxCudaStateEEUliRsSB_SB_SB_RKfSD_SD_SD_E_sSC_jLin1ELin1ELi4ELi512ELi2EEEvNS0_6detail10TensorInfoIT0_T2_EENSG_IT1_SI_EESI_T_ --------------------------
	.section	.nv.info._ZN2at4cuda57_GLOBAL__N__cd6b329d_24_DistributionBernoulli_cu_7537a20d21kernelPointwiseApply2IZNS_6native9templates4cuda28bernoulli_tensor_cuda_kernelIsfEEvRKNS_10TensorBaseES9_NS_15PhiloxCudaStateEEUliRsSB_SB_SB_RKfSD_SD_SD_E_sSC_jLin1ELin1ELi4ELi512ELi2EEEvNS0_6detail10TensorInfoIT0_T2_EENSG_IT1_SI_EESI_T_,"",@"SHT_CUDA_INFO"
	.sectionflags	@""
	.align	4


	//----- nvinfo : EIATTR_CUDA_API_VERSION
	.align		4
        /*0000*/ 	.byte	0x04, 0x37
        /*0002*/ 	.short	(.L_3400 - .L_3399)
.L_3399:
        /*0004*/ 	.word	0x00000082


	//----- nvinfo : EIATTR_KPARAM_INFO
	.align		4
.L_3400:
        /*0008*/ 	.byte	0x04, 0x17
        /*000a*/ 	.short	(.L_3402 - .L_3401)
.L_3401:
        /*000c*/ 	.word	0x00000000
        /*0010*/ 	.short	0x0003
        /*0012*/ 	.short	0x01b8
        /*0014*/ 	.byte	0x00, 0xf0, 0x61, 0x00


	//----- nvinfo : EIATTR_KPARAM_INFO
	.align		4
.L_3402:
        /*0018*/ 	.byte	0x04, 0x17
        /*001a*/ 	.short	(.L_3404 - .L_3403)
.L_3403:
        /*001c*/ 	.word	0x00000000
        /*0020*/ 	.short	0x0002
        /*0022*/ 	.short	0x01b0
        /*0024*/ 	.byte	0x00, 0xf0, 0x11, 0x00


	//----- nvinfo : EIATTR_KPARAM_INFO
	.align		4
.L_3404:
        /*0028*/ 	.byte	0x04, 0x17
        /*002a*/ 	.short	(.L_3406 - .L_3405)
.L_3405:
        /*002c*/ 	.word	0x00000000
        /*0030*/ 	.short	0x0001
        /*0032*/ 	.short	0x00d8
        /*0034*/ 	.byte	0x00, 0xf0, 0x61, 0x03


	//----- nvinfo : EIATTR_KPARAM_INFO
	.align		4
.L_3406:
        /*0038*/ 	.byte	0x04, 0x17
        /*003a*/ 	.short	(.L_3408 - .L_3407)
.L_3407:
        /*003c*/ 	.word	0x00000000
        /*0040*/ 	.short	0x0000
        /*0042*/ 	.short	0x0000
        /*0044*/ 	.byte	0x00, 0xf0, 0x61, 0x03


	//----- nvinfo : EIATTR_SPARSE_MMA_MASK
	.align		4
.L_3408:
        /*0048*/ 	.byte	0x03, 0x50
        /*004a*/ 	.short	0x0000


	//----- nvinfo : EIATTR_MAXREG_COUNT
	.align		4
        /*004c*/ 	.byte	0x03, 0x1b
        /*004e*/ 	.short	0x0040


	//----- nvinfo : EIATTR_EXTERNS
	.align		4
        /*0050*/ 	.byte	0x04, 0x0f
        /*0052*/ 	.short	(.L_3410 - .L_3409)


	//   ....[0]....
	.align		4
.L_3409:
        /*0054*/ 	.word	index@(__assertfail)


	//----- nvinfo : EIATTR_MERCURY_ISA_VERSION
	.align		4
.L_3410:
        /*0058*/ 	.byte	0x03, 0x5f
        /*005a*/ 	.short	0x0101


	//----- nvinfo : EIATTR_SYSCALL_OFFSETS
	.align		4
        /*005c*/ 	.byte	0x04, 0x46
        /*005e*/ 	.short	(.L_3412 - .L_3411)


	//   ....[0]....
.L_3411:
        /*0060*/ 	.word	0x000073c0


	//   ....[1]....
        /*0064*/ 	.word	0x00007570


	//   ....[2]....
        /*0068*/ 	.word	0x00007710


	//   ....[3]....
        /*006c*/ 	.word	0x000078c0


	//----- nvinfo : EIATTR_EXIT_INSTR_OFFSETS
	.align		4
.L_3412:
        /*0070*/ 	.byte	0x04, 0x1c
        /*0072*/ 	.short	(.L_3414 - .L_3413)


	//   ....[0]....
.L_3413:
        /*0074*/ 	.word	0x00000080


	//   ....[1]....
        /*0078*/ 	.word	0x000079c0


	//----- nvinfo : EIATTR_INDIRECT_BRANCH_TARGETS
	.align		4
.L_3414:
        /*007c*/ 	.byte	0x04, 0x34
        /*007e*/ 	.short	(.L_3416 - .L_3415)


	//   ....[0]....
.L_3415:
        /*0080*/ 	.word	.L_x_7226@srel
        /*0084*/ 	.short	0x0
        /*0086*/ 	.short	0x0
        /*0088*/ 	.word	0x3
        /*008c*/ 	.word	.L_x_7227@srel
        /*0090*/ 	.word	.L_x_7228@srel
        /*0094*/ 	.word	.L_x_7229@srel


	//----- nvinfo : EIATTR_MAX_THREADS
	.align		4
.L_3416:
        /*0098*/ 	.byte	0x04, 0x05
        /*009a*/ 	.short	(.L_3418 - .L_3417)
.L_3417:
        /*009c*/ 	.word	0x00000200
        /*00a0*/ 	.word	0x00000001
        /*00a4*/ 	.word	0x00000001


	//----- nvinfo : EIATTR_CRS_STACK_SIZE
	.align		4
.L_3418:
        /*00a8*/ 	.byte	0x04, 0x1e
        /*00aa*/ 	.short	(.L_3420 - .L_3419)
.L_3419:
        /*00ac*/ 	.word	0x00000000


	//----- nvinfo : EIATTR_CBANK_PARAM_SIZE
	.align		4
.L_3420:
        /*00b0*/ 	.byte	0x03, 0x19
        /*00b2*/ 	.short	0x01d0


	//----- nvinfo : EIATTR_PARAM_CBANK
	.align		4
        /*00b4*/ 	.byte	0x04, 0x0a
        /*00b6*/ 	.short	(.L_3422 - .L_3421)
	.align		4
.L_3421:
        /*00b8*/ 	.word	index@(.nv.constant0._ZN2at4cuda57_GLOBAL__N__cd6b329d_24_DistributionBernoulli_cu_7537a20d21kernelPointwiseApply2IZNS_6native9templates4cuda28bernoulli_tensor_cuda_kernelIsfEEvRKNS_10TensorBaseES9_NS_15PhiloxCudaStateEEUliRsSB_SB_SB_RKfSD_SD_SD_E_sSC_jLin1ELin1ELi4ELi512ELi2EEEvNS0_6detail10TensorInfoIT0_T2_EENSG_IT1_SI_EESI_T_)
        /*00bc*/ 	.short	0x0210
        /*00be*/ 	.short	0x01d0


	//----- nvinfo : EIATTR_SW_WAR
	.align		4
.L_3422:
        /*00c0*/ 	.byte	0x04, 0x36
        /*00c2*/ 	.short	(.L_3424 - .L_3423)
.L_3423:
        /*00c4*/ 	.word	0x00000008
.L_3424:


//--------------------- .nv.info._ZN2at4cuda57_GLOBAL__N__cd6b329d_24_DistributionBernoulli_cu_7537a20d21kernelPointwiseApply2IZNS_6native9templates4cuda28bernoulli_tensor_cuda_kernelIsfEEvRKNS_10TensorBaseES9_NS_15PhiloxCudaStateEEUliRsSB_SB_SB_RKfSD_SD_SD_E_sSC_jLin1ELi2ELi4ELi512ELi2EEEvNS0_6detail10TensorInfoIT0_T2_EENSG_IT1_SI_EESI_T_ --------------------------
	.section	.nv.info._ZN2at4cuda57_GLOBAL__N__cd6b329d_24_DistributionBernoulli_cu_7537a20d21kernelPointwiseApply2IZNS_6native9templates4cuda28bernoulli_tensor_cuda_kernelIsfEEvRKNS_10TensorBaseES9_NS_15PhiloxCudaStateEEUliRsSB_SB_SB_RKfSD_SD_SD_E_sSC_jLin1ELi2ELi4ELi512ELi2EEEvNS0_6detail10TensorInfoIT0_T2_EENSG_IT1_SI_EESI_T_,"",@"SHT_CUDA_INFO"
	.sectionflags	@""
	.align	4


	//----- nvinfo : EIATTR_CUDA_API_VERSION
	.align		4
        /*0000*/ 	.byte	0x04, 0x37
        /*0002*/ 	.short	(.L_3426 - .L_3425)
.L_3425:
        /*0004*/ 	.word	0x00000082


	//----- nvinfo : EIATTR_KPARAM_INFO
	.align		4
.L_3426:
        /*0008*/ 	.byte	0x04, 0x17
        /*000a*/ 	.short	(.L_3428 - .L_3427)
.L_3427:
        /*000c*/ 	.word	0x00000000
        /*0010*/ 	.short	0x0003
        /*0012*/ 	.short	0x01b8
        /*0014*/ 	.byte	0x00, 0xf0, 0x61, 0x00


	//----- nvinfo : EIATTR_KPARAM_INFO
	.align		4
.L_3428:
        /*0018*/ 	.byte	0x04, 0x17
        /*001a*/ 	.short	(.L_3430 - .L_3429)
.L_3429:
        /*001c*/ 	.word	0x00000000
        /*0020*/ 	.short	0x0002
        /*0022*/ 	.short	0x01b0
        /*0024*/ 	.byte	0x00, 0xf0, 0x11, 0x00


	//----- nvinfo : EIATTR_KPARAM_INFO
	.align		4
.L_3430:
        /*0028*/ 	.byte	0x04, 0x17
        /*002a*/ 	.short	(.L_3432 - .L_3431)
.L_3431:
        /*002c*/ 	.word	0x00000000
        /*0030*/ 	.short	0x0001
        /*0032*/ 	.short	0x00d8
        /*0034*/ 	.byte	0x00, 0xf0, 0x61, 0x03


	//----- nvinfo : EIATTR_KPARAM_INFO
	.align		4
.L_3432:
        /*0038*/ 	.byte	0x04, 0x17
        /*003a*/ 	.short	(.L_3434 - .L_3433)
.L_3433:
        /*003c*/ 	.word	0x00000000
        /*0040*/ 	.short	0x0000
        /*0042*/ 	.short	0x0000
        /*0044*/ 	.byte	0x00, 0xf0, 0x61, 0x03


	//----- nvinfo : EIATTR_SPARSE_MMA_MASK
	.align		4
.L_3434:
        /*0048*/ 	.byte	0x03, 0x50
        /*004a*/ 	.short	0x0000


	//----- nvinfo : EIATTR_MAXREG_COUNT
	.align		4
        /*004c*/ 	.byte	0x03, 0x1b
        /*004e*/ 	.short	0x0040


	//----- nvinfo : EIATTR_EXTERNS
	.align		4
        /*0050*/ 	.byte	0x04, 0x0f
        /*0052*/ 	.short	(.L_3436 - .L_3435)


	//   ....[0]....
	.align		4
.L_3435:
        /*0054*/ 	.word	index@(__assertfail)


	//----- nvinfo : EIATTR_MERCURY_ISA_VERSION
	.align		4
.L_3436:
        /*0058*/ 	.byte	0x03, 0x5f
        /*005a*/ 	.short	0x0101


	//----- nvinfo : EIATTR_SYSCALL_OFFSETS
	.align		4
        /*005c*/ 	.byte	0x04, 0x46
        /*005e*/ 	.short	(.L_3438 - .L_3437)


	//   ....[0]....
.L_3437:
        /*0060*/ 	.word	0x00004790


	//   ....[1]....
        /*0064*/ 	.word	0x00004940


	//   ....[2]....
        /*0068*/ 	.word	0x00004ae0


	//   ....[3]....
        /*006c*/ 	.word	0x00004c90


	//----- nvinfo : EIATTR_EXIT_INSTR_OFFSETS
	.align		4
.L_3438:
        /*0070*/ 	.byte	0x04, 0x1c
        /*0072*/ 	.short	(.L_3440 - .L_3439)


	//   ....[0]....
.L_3439:
        /*0074*/ 	.word	0x00000080


	//   ....[1]....
        /*0078*/ 	.word	0x00004d90


	//----- nvinfo : EIATTR_INDIRECT_BRANCH_TARGETS
	.align		4
.L_3440:
        /*007c*/ 	.byte	0x04, 0x34
        /*007e*/ 	.short	(.L_3442 - .L_3441)


	//   ....[0]....
.L_3441:
        /*0080*/ 	.word	.L_x_7230@srel
        /*0084*/ 	.short	0x0
        /*0086*/ 	.short	0x0
        /*0088*/ 	.word	0x3
        /*008c*/ 	.word	.L_x_7231@srel
        /*0090*/ 	.word	.L_x_7232@srel
        /*0094*/ 	.word	.L_x_7233@srel


	//----- nvinfo : EIATTR_MAX_THREADS
	.align		4
.L_3442:
        /*0098*/ 	.byte	0x04, 0x05
        /*009a*/ 	.short	(.L_3444 - .L_3443)
.L_3443:
        /*009c*/ 	.word	0x00000200
        /*00a0*/ 	.word	0x00000001
        /*00a4*/ 	.word	0x00000001


	//----- nvinfo : EIATTR_CRS_STACK_SIZE
	.align		4
.L_3444:
        /*00a8*/ 	.byte	0x04, 0x1e
        /*00aa*/ 	.short	(.L_3446 - .L_3445)
.L_3445:
        /*00ac*/ 	.word	0x00000000


	//----- nvinfo : EIATTR_CBANK_PARAM_SIZE
	.align		4
.L_3446:
        /*00b0*/ 	.byte	0x03, 0x19
        /*00b2*/ 	.short	0x01d0


	//----- nvinfo : EIATTR_PARAM_CBANK
	.align		4
        /*00b4*/ 	.byte	0x04, 0x0a
        /*00b6*/ 	.short	(.L_3448 - .L_3447)
	.align		4
.L_3447:
        /*00b8*/ 	.word	index@(.nv.constant0._ZN2at4cuda57_GLOBAL__N__cd6b329d_24_DistributionBernoulli_cu_7537a20d21kernelPointwiseApply2IZNS_6native9templates4cuda28bernoulli_tensor_cuda_kernelIsfEEvRKNS_10TensorBaseES9_NS_15PhiloxCudaStateEEUliRsSB_SB_SB_RKfSD_SD_SD_E_sSC_jLin1ELi2ELi4ELi512ELi2EEEvNS0_6detail10TensorInfoIT0_T2_EENSG_IT1_SI_EESI_T_)
        /*00bc*/ 	.short	0x0210
        /*00be*/ 	.short	0x01d0


	//----- nvinfo : EIATTR_SW_WAR
	.align		4
.L_3448:
        /*00c0*/ 	.byte	0x04, 0x36
        /*00c2*/ 	.short	(.L_3450 - .L_3449)
.L_3449:
        /*00c4*/ 	.word	0x00000008
.L_3450:


//--------------------- .nv.info._ZN2at4cuda57_GLOBAL__N__cd6b329d_24_DistributionBernoulli_cu_7537a20d21kernelPointwiseApply2IZNS_6native9templates4cuda28bernoulli_tensor_cuda_kernelIsfEEvRKNS_10TensorBaseES9_NS_15PhiloxCudaStateEEUliRsSB_SB_SB_RKfSD_SD_SD_E_sSC_jLin1ELi1ELi4ELi512ELi2EEEvNS0_6detail10TensorInfoIT0_T2_EENSG_IT1_SI_EESI_T_ --------------------------
	.section	.nv.info._ZN2at4cuda57_GLOBAL__N__cd6b329d_24_DistributionBernoulli_cu_7537a20d21kernelPointwiseApply2IZNS_6native9templates4cuda28bernoulli_tensor_cuda_kernelIsfEEvRKNS_10TensorBaseES9_NS_15PhiloxCudaStateEEUliRsSB_SB_SB_RKfSD_SD_SD_E_sSC_jLin1ELi1ELi4ELi512ELi2EEEvNS0_6detail10TensorInfoIT0_T2_EENSG_IT1_SI_EESI_T_,"",@"SHT_CUDA_INFO"
	.sectionflags	@""
	.align	4


	//----- nvinfo : EIATTR_CUDA_API_VERSION
	.align		4
        /*0000*/ 	.byte	0x04, 0x37
        /*0002*/ 	.short	(.L_3452 - .L_3451)
.L_3451:
        /*0004*/ 	.word	0x00000082


	//----- nvinfo : EIATTR_KPARAM_INFO
	.align		4
.L_3452:
        /*0008*/ 	.byte	0x04, 0x17
        /*000a*/ 	.short	(.L_3454 - .L_3453)
.L_3453:
        /*000c*/ 	.word	0x00000000
        /*0010*/ 	.short	0x0003
        /*0012*/ 	.short	0x01b8
        /*0014*/ 	.byte	0x00, 0xf0, 0x61, 0x00


	//----- nvinfo : EIATTR_KPARAM_INFO
	.align		4
.L_3454:
        /*0018*/ 	.byte	0x04, 0x17
        /*001a*/ 	.short	(.L_3456 - .L_3455)
.L_3455:
        /*001c*/ 	.word	0x00000000
        /*0020*/ 	.short	0x0002
        /*0022*/ 	.short	0x01b0
        /*0024*/ 	.byte	0x00, 0xf0, 0x11, 0x00


	//----- nvinfo : EIATTR_KPARAM_INFO
	.align		4
.L_3456:
        /*0028*/ 	.byte	0x04, 0x17
        /*002a*/ 	.short	(.L_3458 - .L_3457)
.L_3457:
        /*002c*/ 	.word	0x00000000
        /*0030*/ 	.short	0x0001
        /*0032*/ 	.short	0x00d8
        /*0034*/ 	.byte	0x00, 0xf0, 0x61, 0x03


	//----- nvinfo : EIATTR_KPARAM_INFO
	.align		4
.L_3458:
        /*0038*/ 	.byte	0x04, 0x17
        /*003a*/ 	.short	(.L_3460 - .L_3459)
.L_3459:
        /*003c*/ 	.word	0x00000000
        /*0040*/ 	.short	0x0000
        /*0042*/ 	.short	0x0000
        /*0044*/ 	.byte	0x00, 0xf0, 0x61, 0x03


	//----- nvinfo : EIATTR_SPARSE_MMA_MASK
	.align		4
.L_3460:
        /*0048*/ 	.byte	0x03, 0x50
        /*004a*/ 	.short	0x0000


	//----- nvinfo : EIATTR_MAXREG_COUNT
	.align		4
        /*004c*/ 	.byte	0x03, 0x1b
        /*004e*/ 	.short	0x0040


	//----- nvinfo : EIATTR_EXTERNS
	.align		4
        /*0050*/ 	.byte	0x04, 0x0f
        /*0052*/ 	.short	(.L_3462 - .L_3461)


	//   ....[0]....
	.align		4
.L_3461:
        /*0054*/ 	.word	index@(__assertfail)


	//----- nvinfo : EIATTR_MERCURY_ISA_VERSION
	.align		4
.L_3462:
        /*0058*/ 	.byte	0x03, 0x5f
        /*005a*/ 	.short	0x0101


	//----- nvinfo : EIATTR_SYSCALL_OFFSETS
	.align		4
        /*005c*/ 	.byte	0x04, 0x46
        /*005e*/ 	.short	(.L_3464 - .L_3463)


	//   ....[0]....
.L_3463:
        /*0060*/ 	.word	0x00004090


	//   ....[1]....
        /*0064*/ 	.word	0x000042b0


	//   ....[2]....
        /*0068*/ 	.word	0x000044c0


	//   ....[3]....
        /*006c*/ 	.word	0x000046f0


	//----- nvinfo : EIATTR_EXIT_INSTR_OFFSETS
	.align		4
.L_3464:
        /*0070*/ 	.byte	0x04, 0x1c
        /*0072*/ 	.short	(.L_3466 - .L_3465)


	//   ....[0]....
.L_3465:
        /*0074*/ 	.word	0x00000080


	//   ....[1]....
        /*0078*/ 	.word	0x000047f0


	//----- nvinfo : EIATTR_INDIRECT_BRANCH_TARGETS
	.align		4
.L_3466:
        /*007c*/ 	.byte	0x04, 0x34
        /*007e*/ 	.short	(.L_3468 - .L_3467)


	//   ....[0]....
.L_3467:
        /*0080*/ 	.word	.L_x_7234@srel
        /*0084*/ 	.short	0x0
        /*0086*/ 	.short	0x0
        /*0088*/ 	.word	0x3
        /*008c*/ 	.word	.L_x_7235@srel
        /*0090*/ 	.word	.L_x_7236@srel
        /*0094*/ 	.word	.L_x_7237@srel


	//----- nvinfo : EIATTR_MAX_THREADS
	.align		4
.L_3468:
        /*0098*/ 	.byte	0x04, 0x05
        /*009a*/ 	.short	(.L_3470 - .L_3469)
.L_3469:
        /*009c*/ 	.word	0x00000200
        /*00a0*/ 	.word	0x00000001
        /*00a4*/ 	.word	0x00000001


	//----- nvinfo : EIATTR_CRS_STACK_SIZE
	.align		4
.L_3470:
        /*00a8*/ 	.byte	0x04, 0x1e
        /*00aa*/ 	.short	(.L_3472 - .L_3471)
.L_3471:
        /*00ac*/ 	.word	0x00000000


	//----- nvinfo : EIATTR_CBANK_PARAM_SIZE
	.align		4
.L_3472:
        /*00b0*/ 	.byte	0x03, 0x19
        /*00b2*/ 	.short	0x01d0


	//----- nvinfo : EIATTR_PARAM_CBANK
	.align		4
        /*00b4*/ 	.byte	0x04, 0x0a
        /*00b6*/ 	.short	(.L_3474 - .L_3473)
	.align		4
.L_3473:
        /*00b8*/ 	.word	index@(.nv.constant0._ZN2at4cuda57_GLOBAL__N__cd6b329d_24_DistributionBernoulli_cu_7537a20d21kernelPointwiseApply2IZNS_6native9templates4cuda28bernoulli_tensor_cuda_kernelIsfEEvRKNS_10TensorBaseES9_NS_15PhiloxCudaStateEEUliRsSB_SB_SB_RKfSD_SD_SD_E_sSC_jLin1ELi1ELi4ELi512ELi2EEEvNS0_6detail10TensorInfoIT0_T2_EENSG_IT1_SI_EESI_T_)
        /*00bc*/ 	.short	0x0210
        /*00be*/ 	.short	0x01d0


	//----- nvinfo : EIATTR_SW_WAR
	.align		4
.L_3474:
        /*00c0*/ 	.byte	0x04, 0x36
        /*00c2*/ 	.short	(.L_3476 - .L_3475)
.L_3475:
        /*00c4*/ 	.word	0x00000008
.L_3476:


//--------------------- .nv.info._ZN2at4cuda57_GLOBAL__N__cd6b329d_24_DistributionBernoulli_cu_7537a20d21kernelPointwiseApply2IZNS_6native9templates4cuda28bernoulli_tensor_cuda_kernelIsfEEvRKNS_10TensorBaseES9_NS_15PhiloxCudaStateEEUliRsSB_SB_SB_RKfSD_SD_SD_E_sSC_jLi2ELin1ELi4ELi512ELi2EEEvNS0_6detail10TensorInfoIT0_T2_EENSG_IT1_SI_EESI_T_ --------------------------
	.section	.nv.info._ZN2at4cuda57_GLOBAL__N__cd6b329d_24_DistributionBernoulli_cu_7537a20d21kernelPointwiseApply2IZNS_6native9templates4cuda28bernoulli_tensor_cuda_kernelIsfEEvRKNS_10TensorBaseES9_NS_15PhiloxCudaStateEEUliRsSB_SB_SB_RKfSD_SD_SD_E_sSC_jLi2ELin1ELi4ELi512ELi2EEEvNS0_6detail10TensorInfoIT0_T2_EENSG_IT1_SI_EESI_T_,"",@"SHT_CUDA_INFO"
	.sectionflags	@""
	.align	4


	//----- nvinfo : EIATTR_CUDA_API_VERSION
	.align		4
        /*0000*/ 	.byte	0x04, 0x37
        /*0002*/ 	.short	(.L_3478 - .L_3477)
.L_3477:
        /*0004*/ 	.word	0x00000082


	//----- nvinfo : EIATTR_KPARAM_INFO
	.align		4
.L_3478:
        /*0008*/ 	.byte	0x04, 0x17
        /*000a*/ 	.short	(.L_3480 - .L_3479)
.L_3479:
        /*000c*/ 	.word	0x00000000
        /*0010*/ 	.short	0x0003
        /*0012*/ 	.short	0x01b8
        /*0014*/ 	.byte	0x00, 0xf0, 0x61, 0x00


	//----- nvinfo : EIATTR_KPARAM_INFO
	.align		4
.L_3480:
        /*0018*/ 	.byte	0x04, 0x17
        /*001a*/ 	.short	(.L_3482 - .L_3481)
.L_3481:
        /*001c*/ 	.word	0x00000000
        /*0020*/ 	.short	0x0002
        /*0022*/ 	.short	0x01b0
        /*0024*/ 	.byte	0x00, 0xf0, 0x11, 0x00


	//----- nvinfo : EIATTR_KPARAM_INFO
	.align		4
.L_3482:
        /*0028*/ 	.byte	0x04, 0x17
        /*002a*/ 	.short	(.L_3484 - .L_3483)
.L_3483:
        /*002c*/ 	.word	0x00000000
        /*0030*/ 	.short	0x0001
        /*0032*/ 	.short	0x00d8
        /*0034*/ 	.byte	0x00, 0xf0, 0x61, 0x03


	//----- nvinfo : EIATTR_KPARAM_INFO
	.align		4
.L_3484:
        /*0038*/ 	.byte	0x04, 0x17
        /*003a*/ 	.short	(.L_3486 - .L_3485)
.L_3485:
        /*003c*/ 	.word	0x00000000
        /*0040*/ 	.short	0x0000
        /*0042*/ 	.short	0x0000
        /*0044*/ 	.byte	0x00, 0xf0, 0x61, 0x03


	//----- nvinfo : EIATTR_SPARSE_MMA_MASK
	.align		4
.L_3486:
        /*0048*/ 	.byte	0x03, 0x50
        /*004a*/ 	.short	0x0000


	//----- nvinfo : EIATTR_MAXREG_COUNT
	.align		4
        /*004c*/ 	.byte	0x03, 0x1b
        /*004e*/ 	.short	0x0040


	//----- nvinfo : EIATTR_EXTERNS
	.align		4
        /*0050*/ 	.byte	0x04, 0x0f
        /*0052*/ 	.short	(.L_3488 - .L_3487)


	//   ....[0]....
	.align		4
.L_3487:
        /*0054*/ 	.word	index@(__assertfail)


	//----- nvinfo : EIATTR_MERCURY_ISA_VERSION
	.align		4
.L_3488:
        /*0058*/ 	.byte	0x03, 0x5f
        /*005a*/ 	.short	0x0101


	//----- nvinfo : EIATTR_SYSCALL_OFFSETS
	.align		4
        /*005c*/ 	.byte	0x04, 0x46
        /*005e*/ 	.short	(.L_3490 - .L_3489)


	//   ....[0]....
.L_3489:
        /*0060*/ 	.word	0x00004770


	//   ....[1]....
        /*0064*/ 	.word	0x00004920


	//   ....[2]....
        /*0068*/ 	.word	0x00004ac0


	//   ....[3]....
        /*006c*/ 	.word	0x00004c70


	//----- nvinfo : EIATTR_EXIT_INSTR_OFFSETS
	.align		4
.L_3490:
        /*0070*/ 	.byte	0x04, 0x1c
        /*0072*/ 	.short	(.L_3492 - .L_3491)


	//   ....[0]....
.L_3491:
        /*0074*/ 	.word	0x00000080


	//   ....[1]....
        /*0078*/ 	.word	0x00004d70


	//----- nvinfo : EIATTR_INDIRECT_BRANCH_TARGETS
	.align		4
.L_3492:
        /*007c*/ 	.byte	0x04, 0x34
        /*007e*/ 	.short	(.L_3494 - .L_3493)


	//   ....[0]....
.L_3493:
        /*0080*/ 	.word	.L_x_7238@srel
        /*0084*/ 	.short	0x0
        /*0086*/ 	.short	0x0
        /*0088*/ 	.word	0x3
        /*008c*/ 	.word	.L_x_7239@srel
        /*0090*/ 	.word	.L_x_7240@srel
        /*0094*/ 	.word	.L_x_7241@srel


	//----- nvinfo : EIATTR_MAX_THREADS
	.align		4
.L_3494:
        /*0098*/ 	.byte	0x04, 0x05
        /*009a*/ 	.short	(.L_3496 - .L_3495)
.L_3495:
        /*009c*/ 	.word	0x00000200
        /*00a0*/ 	.word	0x00000001
        /*00a4*/ 	.word	0x00000001


	//----- nvinfo : EIATTR_CRS_STACK_SIZE
	.align		4
.L_3496:
        /*00a8*/ 	.byte	0x04, 0x1e
        /*00aa*/ 	.short	(.L_3498 - .L_3497)
.L_3497:
        /*00ac*/ 	.word	0x00000000


	//----- nvinfo : EIATTR_CBANK_PARAM_SIZE
	.align		4
.L_3498:
        /*00b0*/ 	.byte	0x03, 0x19
        /*00b2*/ 	.short	0x01d0


	//----- nvinfo : EIATTR_PARAM_CBANK
	.align		4
        /*00b4*/ 	.byte	0x04, 0x0a
        /*00b6*/ 	.short	(.L_3500 - .L_3499)
	.align		4
.L_3499:
        /*00b8*/ 	.word	index@(.nv.constant0._ZN2at4cuda57_GLOBAL__N__cd6b329d_24_DistributionBernoulli_cu_7537a20d21kernelPointwiseApply2IZNS_6native9templates4cuda28bernoulli_tensor_cuda_kernelIsfEEvRKNS_10TensorBaseES9_NS_15PhiloxCudaStateEEUliRsSB_SB_SB_RKfSD_SD_SD_E_sSC_jLi2ELin1ELi4ELi512ELi2EEEvNS0_6detail10TensorInfoIT0_T2_EENSG_IT1_SI_EESI_T_)
        /*00bc*/ 	.short	0x0210
        /*00be*/ 	.short	0x01d0


	//----- nvinfo : EIATTR_SW_WAR
	.align		4
.L_3500:
        /*00c0*/ 	.byte	0x04, 0x36
        /*00c2*/ 	.short	(.L_3502 - .L_3501)
.L_3501:
        /*00c4*/ 	.word	0x00000008
.L_3502:


//--------------------- .nv.info._ZN2at4cuda57_GLOBAL__N__cd6b329d_24_DistributionBernoulli_cu_7537a20d21kernelPointwiseApply2IZNS_6native9templates4cuda28bernoulli_tensor_cuda_kernelIsfEEvRKNS_10TensorBaseES9_NS_15PhiloxCudaStateEEUliRsSB_SB_SB_RKfSD_SD_SD_E_sSC_jLi2ELi2ELi4ELi512ELi2EEEvNS0_6detail10TensorInfoIT0_T2_EENSG_IT1_SI_EESI_T_ --------------------------
	.section	.nv.info._ZN2at4cuda57_GLOBAL__N__cd6b329d_24_DistributionBernoulli_cu_7537a20d21kernelPointwiseApply2IZNS_6native9templates4cuda28bernoulli_tensor_cuda_kernelIsfEEvRKNS_10TensorBaseES9_NS_15PhiloxCudaStateEEUliRsSB_SB_SB_RKfSD_SD_SD_E_sSC_jLi2ELi2ELi4ELi512ELi2EEEvNS0_6detail10TensorInfoIT0_T2_EENSG_IT1_SI_EESI_T_,"",@"SHT_CUDA_INFO"
	.sectionflags	@""
	.align	4


	//----- nvinfo : EIATTR_CUDA_API_VERSION
	.align		4
        /*0000*/ 	.byte	0x04, 0x37
        /*0002*/ 	.short	(.L_3504 - .L_3503)
.L_3503:
        /*0004*/ 	.word	0x00000082


	//----- nvinfo : EIATTR_KPARAM_INFO
	.align		4
.L_3504:
        /*0008*/ 	.byte	0x04, 0x17
        /*000a*/ 	.short	(.L_3506 - .L_3505)
.L_3505:
        /*000c*/ 	.word	0x00000000
        /*0010*/ 	.short	0x0003
        /*0012*/ 	.short	0x01b8
        /*0014*/ 	.byte	0x00, 0xf0, 0x61, 0x00


	//----- nvinfo : EIATTR_KPARAM_INFO
	.align		4
.L_3506:
        /*0018*/ 	.byte	0x04, 0x17
        /*001a*/ 	.short	(.L_3508 - .L_3507)
.L_3507:
        /*001c*/ 	.word	0x00000000
        /*0020*/ 	.short	0x0002
        /*0022*/ 	.short	0x01b0
        /*0024*/ 	.byte	0x00, 0xf0, 0x11, 0x00


	//----- nvinfo : EIATTR_KPARAM_INFO
	.align		4
.L_3508:
        /*0028*/ 	.byte	0x04, 0x17
        /*002a*/ 	.short	(.L_3510 - .L_3509)
.L_3509:
        /*002c*/ 	.word	0x00000000
        /*0030*/ 	.short	0x0001
        /*0032*/ 	.short	0x00d8
        /*0034*/ 	.byte	0x00, 0xf0, 0x61, 0x03


	//----- nvinfo : EIATTR_KPARAM_INFO
	.align		4
.L_3510:
        /*0038*/ 	.byte	0x04, 0x17
        /*003a*/ 	.short	(.L_3512 - .L_3511)
.L_3511:
        /*003c*/ 	.word	0x00000000
        /*0040*/ 	.short	0x0000
        /*0042*/ 	.short	0x0000
        /*0044*/ 	.byte	0x00, 0xf0, 0x61, 0x03


	//----- nvinfo : EIATTR_SPARSE_MMA_MASK
	.align		4
.L_3512:
        /*0048*/ 	.byte	0x03, 0x50
        /*004a*/ 	.short	0x0000


	//----- nvinfo : EIATTR_MAXREG_COUNT
	.align		4
        /*004c*/ 	.byte	0x03, 0x1b
        /*004e*/ 	.short	0x0040


	//----- nvinfo : EIATTR_EXTERNS
	.align		4
        /*0050*/ 	.byte	0x04, 0x0f
        /*0052*/ 	.short	(.L_3514 - .L_3513)


	//   ....[0]....
	.align		4
.L_3513:
        /*0054*/ 	.word	index@(__assertfail)


	//----- nvinfo : EIATTR_MERCURY_ISA_VERSION
	.align		4
.L_3514:
        /*0058*/ 	.byte	0x03, 0x5f
        /*005a*/ 	.short	0x0101


	//----- nvinfo : EIATTR_SYSCALL_OFFSETS
	.align		4
        /*005c*/ 	.byte	0x04, 0x46
        /*005e*/ 	.short	(.L_3516 - .L_3515)


	//   ....[0]....
.L_3515:
        /*0060*/ 	.word	0x00001a10


	//   ....[1]....
        /*0064*/ 	.word	0x00001bc0


	//   ....[2]....
        /*0068*/ 	.word	0x00001d60


	//   ....[3]....
        /*006c*/ 	.word	0x00001f10


	//----- nvinfo : EIATTR_EXIT_INSTR_OFFSETS
	.align		4
.L_3516:
        /*0070*/ 	.byte	0x04, 0x1c
        /*0072*/ 	.short	(.L_3518 - .L_3517)


	//   ....[0]....
.L_3517:
        /*0074*/ 	.word	0x00000080


	//   ....[1]....
        /*0078*/ 	.word	0x00002000


	//----- nvinfo : EIATTR_INDIRECT_BRANCH_TARGETS
	.align		4
.L_3518:
        /*007c*/ 	.byte	0x04, 0x34
        /*007e*/ 	.short	(.L_3520 - .L_3519)


	//   ....[0]....
.L_3519:
        /*0080*/ 	.word	.L_x_7242@srel
        /*0084*/ 	.short	0x0
        /*0086*/ 	.short	0x0
        /*0088*/ 	.word	0x3
        /*008c*/ 	.word	.L_x_7243@srel
        /*0090*/ 	.word	.L_x_7244@srel
        /*0094*/ 	.word	.L_x_7245@srel


	//----- nvinfo : EIATTR_MAX_THREADS
	.align		4
.L_3520:
        /*0098*/ 	.byte	0x04, 0x05
        /*009a*/ 	.short	(.L_3522 - .L_3521)
.L_3521:
        /*009c*/ 	.word	0x00000200
        /*00a0*/ 	.word	0x00000001
        /*00a4*/ 	.word	0x00000001


	//----- nvinfo : EIATTR_CRS_STACK_SIZE
	.align		4
.L_3522:
        /*00a8*/ 	.byte	0x04, 0x1e
        /*00aa*/ 	.short	(.L_3524 - .L_3523)
.L_3523:
        /*00ac*/ 	.word	0x00000000


	//----- nvinfo : EIATTR_CBANK_PARAM_SIZE
	.align		4
.L_3524:
        /*00b0*/ 	.byte	0x03, 0x19
        /*00b2*/ 	.short	0x01d0


	//----- nvinfo : EIATTR_PARAM_CBANK
	.align		4
        /*00b4*/ 	.byte	0x04, 0x0a
        /*00b6*/ 	.short	(.L_3526 - .L_3525)
	.align		4
.L_3525:
        /*00b8*/ 	.word	index@(.nv.constant0._ZN2at4cuda57_GLOBAL__N__cd6b329d_24_DistributionBernoulli_cu_7537a20d21kernelPointwiseApply2IZNS_6native9templates4cuda28bernoulli_tensor_cuda_kernelIsfEEvRKNS_10TensorBaseES9_NS_15PhiloxCudaStateEEUliRsSB_SB_SB_RKfSD_SD_SD_E_sSC_jLi2ELi2ELi4ELi512ELi2EEEvNS0_6detail10TensorInfoIT0_T2_EENSG_IT1_SI_EESI_T_)
        /*00bc*/ 	.short	0x0210
        /*00be*/ 	.short	0x01d0


	//----- nvinfo : EIATTR_SW_WAR
	.align		4
.L_3526:
        /*00c0*/ 	.byte	0x04, 0x36
        /*00c2*/ 	.short	(.L_3528 - .L_3527)
.L_3527:
        /*00c4*/ 	.word	0x00000008
.L_3528:


//--------------------- .nv.info._ZN2at4cuda57_GLOBAL__N__cd6b329d_24_DistributionBernoulli_cu_7537a20d21kernelPointwiseApply2IZNS_6native9templates4cuda28bernoulli_tensor_cuda_kernelIsfEEvRKNS_10TensorBaseES9_NS_15PhiloxCudaStateEEUliRsSB_SB_SB_RKfSD_SD_SD_E_sSC_jLi2ELi1ELi4ELi512ELi2EEEvNS0_6detail10TensorInfoIT0_T2_EENSG_IT1_SI_EESI_T_ --------------------------
	.section	.nv.info._ZN2at4cuda57_GLOBAL__N__cd6b329d_24_DistributionBernoulli_cu_7537a20d21kernelPointwiseApply2IZNS_6native9templates4cuda28bernoulli_tensor_cuda_kernelIsfEEvRKNS_10TensorBaseES9_NS_15PhiloxCudaStateEEUliRsSB_SB_SB_RKfSD_SD_SD_E_sSC_jLi2ELi1ELi4ELi512ELi2EEEvNS0_6detail10TensorInfoIT0_T2_EENSG_IT1_SI_EESI_T_,"",@"SHT_CUDA_INFO"
	.sectionflags	@""
	.align	4


	//----- nvinfo : EIATTR_CUDA_API_VERSION
	.align		4
        /*0000*/ 	.byte	0x04, 0x37
        /*0002*/ 	.short	(.L_3530 - .L_3529)
.L_3529:
        /*0004*/ 	.word	0x00000082


	//----- nvinfo : EIATTR_KPARAM_INFO
	.align		4
.L_3530:
        /*0008*/ 	.byte	0x04, 0x17
        /*000a*/ 	.short	(.L_3532 - .L_3531)
.L_3531:
        /*000c*/ 	.word	0x00000000
        /*0010*/ 	.short	0x0003
        /*0012*/ 	.short	0x01b8
        /*0014*/ 	.byte	0x00, 0xf0, 0x61, 0x00


	//----- nvinfo : EIATTR_KPARAM_INFO
	.align		4
.L_3532:
        /*0018*/ 	.byte	0x04, 0x17
        /*001a*/ 	.short	(.L_3534 - .L_3533)
.L_3533:
        /*001c*/ 	.word	0x00000000
        /*0020*/ 	.short	0x0002
        /*0022*/ 	.short	0x01b0
        /*0024*/ 	.byte	0x00, 0xf0, 0x11, 0x00


	//----- nvinfo : EIATTR_KPARAM_INFO
	.align		4
.L_3534:
        /*0028*/ 	.byte	0x04, 0x17
        /*002a*/ 	.short	(.L_3536 - .L_3535)
.L_3535:
        /*002c*/ 	.word	0x00000000
        /*0030*/ 	.short	0x0001
        /*0032*/ 	.short	0x00d8
        /*0034*/ 	.byte	0x00, 0xf0, 0x61, 0x03


	//----- nvinfo : EIATTR_KPARAM_INFO
	.align		4
.L_3536:
        /*0038*/ 	.byte	0x04, 0x17
        /*003a*/ 	.short	(.L_3538 - .L_3537)
.L_3537:
        /*003c*/ 	.word	0x00000000
        /*0040*/ 	.short	0x0000
        /*0042*/ 	.short	0x0000
        /*0044*/ 	.byte	0x00, 0xf0, 0x61, 0x03


	//----- nvinfo : EIATTR_SPARSE_MMA_MASK
	.align		4
.L_3538:
        /*0048*/ 	.byte	0x03, 0x50
        /*004a*/ 	.short	0x0000


	//----- nvinfo : EIATTR_MAXREG_COUNT
	.align		4
        /*004c*/ 	.byte	0x03, 0x1b
        /*004e*/ 	.short	0x0040


	//----- nvinfo : EIATTR_EXTERNS
	.align		4
        /*0050*/ 	.byte	0x04, 0x0f
        /*0052*/ 	.short	(.L_3540 - .L_3539)


	//   ....[0]....
	.align		4
.L_3539:
        /*0054*/ 	.word	index@(__assertfail)


	//----- nvinfo : EIATTR_MERCURY_ISA_VERSION
	.align		4
.L_3540:
        /*0058*/ 	.byte	0x03, 0x5f
        /*005a*/ 	.short	0x0101


	//----- nvinfo : EIATTR_SYSCALL_OFFSETS
	.align		4
        /*005c*/ 	.byte	0x04, 0x46
        /*005e*/ 	.short	(.L_3542 - .L_3541)


	//   ....[0]....
.L_3541:
        /*0060*/ 	.word	0x00001430


	//   ....[1]....
        /*0064*/ 	.word	0x00001620


	//   ....[2]....
        /*0068*/ 	.word	0x00001800


	//   ....[3]....
        /*006c*/ 	.word	0x000019f0


	//----- nvinfo : EIATTR_EXIT_INSTR_OFFSETS
	.align		4
.L_3542:
        /*0070*/ 	.byte	0x04, 0x1c
        /*0072*/ 	.short	(.L_3544 - .L_3543)


	//   ....[0]....
.L_3543:
        /*0074*/ 	.word	0x00000080


	//   ....[1]....
        /*0078*/ 	.word	0x00001ad0


	//----- nvinfo : EIATTR_INDIRECT_BRANCH_TARGETS
	.align		4
.L_3544:
        /*007c*/ 	.byte	0x04, 0x34
        /*007e*/ 	.short	(.L_3546 - .L_3545)


	//   ....[0]....
.L_3545:
        /*0080*/ 	.word	.L_x_7246@srel
        /*0084*/ 	.short	0x0
        /*0086*/ 	.short	0x0
        /*0088*/ 	.word	0x3
        /*008c*/ 	.word	.L_x_7247@srel
        /*0090*/ 	.word	.L_x_7248@srel
        /*0094*/ 	.word	.L_x_7249@srel


	//----- nvinfo : EIATTR_MAX_THREADS
	.align		4
.L_3546:
        /*0098*/ 	.byte	0x04, 0x05
        /*009a*/ 	.short	(.L_3548 - .L_3547)
.L_3547:
        /*009c*/ 	.word	0x00000200
        /*00a0*/ 	.word	0x00000001
        /*00a4*/ 	.word	0x00000001


	//----- nvinfo : EIATTR_CRS_STACK_SIZE
	.align		4
.L_3548:
        /*00a8*/ 	.byte	0x04, 0x1e
        /*00aa*/ 	.short	(.L_3550 - .L_3549)
.L_3549:
        /*00ac*/ 	.word	0x00000000


	//----- nvinfo : EIATTR_CBANK_PARAM_SIZE
	.align		4
.L_3550:
        /*00b0*/ 	.byte	0x03, 0x19
        /*00b2*/ 	.short	0x01d0


	//----- nvinfo : EIATTR_PARAM_CBANK
	.align		4
        /*00b4*/ 	.byte	0x04, 0x0a
        /*00b6*/ 	.short	(.L_3552 - .L_3551)
	.align		4
.L_3551:
        /*00b8*/ 	.word	index@(.nv.constant0._ZN2at4cuda57_GLOBAL__N__cd6b329d_24_DistributionBernoulli_cu_7537a20d21kernelPointwiseApply2IZNS_6native9templates4cuda28bernoulli_tensor_cuda_kernelIsfEEvRKNS_10TensorBaseES9_NS_15PhiloxCudaStateEEUliRsSB_SB_SB_RKfSD_SD_SD_E_sSC_jLi2ELi1ELi4ELi512ELi2EEEvNS0_6detail10TensorInfoIT0_T2_EENSG_IT1_SI_EESI_T_)
        /*00bc*/ 	.short	0x0210
        /*00be*/ 	.short	0x01d0


	//----- nvinfo : EIATTR_SW_WAR
	.align		4
.L_3552:
        /*00c0*/ 	.byte	0x04, 0x36
        /*00c2*/ 	.short	(.L_3554 - .L_3553)
.L_3553:
        /*00c4*/ 	.word	0x00000008
.L_3554:


//--------------------- .nv.info._ZN2at4cuda57_GLOBAL__N__cd6b329d_24_DistributionBernoulli_cu_7537a20d21kernelPointwiseApply2IZNS_6native9templates4cuda28bernoulli_tensor_cuda_kernelIsfEEvRKNS_10TensorBaseES9_NS_15PhiloxCudaStateEEUliRsSB_SB_SB_RKfSD_SD_SD_E_sSC_jLi1ELin1ELi4ELi512ELi2EEEvNS0_6detail10TensorInfoIT0_T2_EENSG_IT1_SI_EESI_T_ --------------------------
	.section	.nv.info._ZN2at4cuda57_GLOBAL__N__cd6b329d_24_DistributionBernoulli_cu_7537a20d21kernelPointwiseApply2IZNS_6native9templates4cuda28bernoulli_tensor_cuda_kernelIsfEEvRKNS_10TensorBaseES9_NS_15PhiloxCudaStateEEUliRsSB_SB_SB_RKfSD_SD_SD_E_sSC_jLi1ELin1ELi4ELi512ELi2EEEvNS0_6detail10TensorInfoIT0_T2_EENSG_IT1_SI_EESI_T_,"",@"SHT_CUDA_INFO"
	.sectionflags	@""
	.align	4


	//----- nvinfo : EIATTR_CUDA_API_VERSION
	.align		4
        /*0000*/ 	.byte	0x04, 0x37
        /*0002*/ 	.short	(.L_3556 - .L_3555)
.L_3555:
        /*0004*/ 	.word	0x00000082


	//----- nvinfo : EIATTR_KPARAM_INFO
	.align		4
.L_3556:
        /*0008*/ 	.byte	0x04, 0x17
        /*000a*/ 	.short	(.L_3558 - .L_3557)
.L_3557:
        /*000c*/ 	.word	0x00000000
        /*0010*/ 	.short	0x0003
        /*0012*/ 	.short	0x01b8
        /*0014*/ 	.byte	0x00, 0xf0, 0x61, 0x00


	//----- nvinfo : EIATTR_KPARAM_INFO
	.align		4
.L_3558:
        /*0018*/ 	.byte	0x04, 0x17
        /*001a*/ 	.short	(.L_3560 - .L_3559)
.L_3559:
        /*001c*/ 	.word	0x00000000
        /*0020*/ 	.short	0x0002
        /*0022*/ 	.short	0x01b0
        /*0024*/ 	.byte	0x00, 0xf0, 0x11, 0x00


	//----- nvinfo : EIATTR_KPARAM_INFO
	.align		4
.L_3560:
        /*0028*/ 	.byte	0x04, 0x17
        /*002a*/ 	.short	(.L_3562 - .L_3561)
.L_3561:
        /*002c*/ 	.word	0x00000000
        /*0030*/ 	.short	0x0001
        /*0032*/ 	.short	0x00d8
        /*0034*/ 	.byte	0x00, 0xf0, 0x61, 0x03


	//----- nvinfo : EIATTR_KPARAM_INFO
	.align		4
.L_3562:
        /*0038*/ 	.byte	0x04, 0x17
        /*003a*/ 	.short	(.L_3564 - .L_3563)
.L_3563:
        /*003c*/ 	.word	0x00000000
        /*0040*/ 	.short	0x0000
        /*0042*/ 	.short	0x0000
        /*0044*/ 	.byte	0x00, 0xf0, 0x61, 0x03


	//----- nvinfo : EIATTR_SPARSE_MMA_MASK
	.align		4
.L_3564:
        /*0048*/ 	.byte	0x03, 0x50
        /*004a*/ 	.short	0x0000


	//----- nvinfo : EIATTR_MAXREG_COUNT
	.align		4
        /*004c*/ 	.byte	0x03, 0x1b
        /*004e*/ 	.short	0x0040


	//----- nvinfo : EIATTR_EXTERNS
	.align		4
        /*0050*/ 	.byte	0x04, 0x0f
        /*0052*/ 	.short	(.L_3566 - .L_3565)


	//   ....[0]....
	.align		4
.L_3565:
        /*0054*/ 	.word	index@(__assertfail)


	//----- nvinfo : EIATTR_MERCURY_ISA_VERSION
	.align		4
.L_3566:
        /*0058*/ 	.byte	0x03, 0x5f
        /*005a*/ 	.short	0x0101


	//----- nvinfo : EIATTR_SYSCALL_OFFSETS
	.align		4
        /*005c*/ 	.byte	0x04, 0x46
        /*005e*/ 	.short	(.L_3568 - .L_3567)


	//   ....[0]....
.L_3567:
        /*0060*/ 	.word	0x000040d0


	//   ....[1]....
        /*0064*/ 	.word	0x000042d0


	//   ....[2]....
        /*0068*/ 	.word	0x000044e0


	//   ....[3]....
        /*006c*/ 	.word	0x00004700


	//----- nvinfo : EIATTR_EXIT_INSTR_OFFSETS
	.align		4
.L_3568:
        /*0070*/ 	.byte	0x04, 0x1c
        /*0072*/ 	.short	(.L_3570 - .L_3569)


	//   ....[0]....
.L_3569:
        /*0074*/ 	.word	0x00000080


	//   ....[1]....
        /*0078*/ 	.word	0x00004880


	//----- nvinfo : EIATTR_INDIRECT_BRANCH_TARGETS
	.align		4
.L_3570:
        /*007c*/ 	.byte	0x04, 0x34
        /*007e*/ 	.short	(.L_3572 - .L_3571)


	//   ....[0]....
.L_3571:
        /*0080*/ 	.word	.L_x_7250@srel
        /*0084*/ 	.short	0x0
        /*0086*/ 	.short	0x0
        /*0088*/ 	.word	0x3
        /*008c*/ 	.word	.L_x_7251@srel
        /*0090*/ 	.word	.L_x_7252@srel
        /*0094*/ 	.word	.L_x_7253@srel


	//----- nvinfo : EIATTR_MAX_THREADS
	.align		4
.L_3572:
        /*0098*/ 	.byte	0x04, 0x05
        /*009a*/ 	.short	(.L_3574 - .L_3573)
.L_3573:
        /*009c*/ 	.word	0x00000200
        /*00a0*/ 	.word	0x00000001
        /*00a4*/ 	.word	0x00000001


	//----- nvinfo : EIATTR_CRS_STACK_SIZE
	.align		4
.L_3574:
        /*00a8*/ 	.byte	0x04, 0x1e
        /*00aa*/ 	.short	(.L_3576 - .L_3575)
.L_3575:
        /*00ac*/ 	.word	0x00000000


	//----- nvinfo : EIATTR_CBANK_PARAM_SIZE
	.align		4
.L_3576:
        /*00b0*/ 	.byte	0x03, 0x19
        /*00b2*/ 	.short	0x01d0


	//----- nvinfo : EIATTR_PARAM_CBANK
	.align		4
        /*00b4*/ 	.byte	0x04, 0x0a
        /*00b6*/ 	.short	(.L_3578 - .L_3577)
	.align		4
.L_3577:
        /*00b8*/ 	.word	index@(.nv.constant0._ZN2at4cuda57_GLOBAL__N__cd6b329d_24_DistributionBernoulli_cu_7537a20d21kernelPointwiseApply2IZNS_6native9templates4cuda28bernoulli_tensor_cuda_kernelIsfEEvRKNS_10TensorBaseES9_NS_15PhiloxCudaStateEEUliRsSB_SB_SB_RKfSD_SD_SD_E_sSC_jLi1ELin1ELi4ELi512ELi2EEEvNS0_6detail10TensorInfoIT0_T2_EENSG_IT1_SI_EESI_T_)
        /*00bc*/ 	.short	0x0210
        /*00be*/ 	.short	0x01d0


	//----- nvinfo : EIATTR_SW_WAR
	.align		4
.L_3578:
        /*00c0*/ 	.byte	0x04, 0x36
        /*00c2*/ 	.short	(.L_3580 - .L_3579)
.L_3579:
        /*00c4*/ 	.word	0x00000008
.L_3580:


//--------------------- .nv.info._ZN2at4cuda57_GLOBAL__N__cd6b329d_24_DistributionBernoulli_cu_7537a20d21kernelPointwiseApply2IZNS_6native9templates4cuda28bernoulli_tensor_cuda_kernelIsfEEvRKNS_10TensorBaseES9_NS_15PhiloxCudaStateEEUliRsSB_SB_SB_RKfSD_SD_SD_E_sSC_jLi1ELi2ELi4ELi512ELi2EEEvNS0_6detail10TensorInfoIT0_T2_EENSG_IT1_SI_EESI_T_ --------------------------
	.section	.nv.info._ZN2at4cuda57_GLOBAL__N__cd6b329d_24_DistributionBernoulli_cu_7537a20d21kernelPointwiseApply2IZNS_6native9templates4cuda28bernoulli_tensor_cuda_kernelIsfEEvRKNS_10TensorBaseES9_NS_15PhiloxCudaStateEEUliRsSB_SB_SB_RKfSD_SD_SD_E_sSC_jLi1ELi2ELi4ELi512ELi2EEEvNS0_6detail10TensorInfoIT0_T2_EENSG_IT1_SI_EESI_T_,"",@"SHT_CUDA_INFO"
	.sectionflags	@""
	.align	4


	//----- nvinfo : EIATTR_CUDA_API_VERSION
	.align		4
        /*0000*/ 	.byte	0x04, 0x37
        /*0002*/ 	.short	(.L_3582 - .L_3581)
.L_3581:
        /*0004*/ 	.word	0x00000082


	//----- nvinfo : EIATTR_KPARAM_INFO
	.align		4
.L_3582:
        /*0008*/ 	.byte	0x04, 0x17
        /*000a*/ 	.short	(.L_3584 - .L_3583)
.L_3583:
        /*000c*/ 	.word	0x00000000
        /*0010*/ 	.short	0x0003
        /*0012*/ 	.short	0x01b8
        /*0014*/ 	.byte	0x00, 0xf0, 0x61, 0x00


	//----- nvinfo : EIATTR_KPARAM_INFO
	.align		4
.L_3584:
        /*0018*/ 	.byte	0x04, 0x17
        /*001a*/ 	.short	(.L_3586 - .L_3585)
.L_3585:
        /*001c*/ 	.word	0x00000000
        /*0020*/ 	.short	0x0002
        /*0022*/ 	.short	0x01b0
        /*0024*/ 	.byte	0x00, 0xf0, 0x11, 0x00


	//----- nvinfo : EIATTR_KPARAM_INFO
	.align		4
.L_3586:
        /*0028*/ 	.byte	0x04, 0x17
        /*002a*/ 	.short	(.L_3588 - .L_3587)
.L_3587:
        /*002c*/ 	.word	0x00000000
        /*0030*/ 	.short	0x0001
        /*0032*/ 	.short	0x00d8
        /*0034*/ 	.byte	0x00, 0xf0, 0x61, 0x03


	//----- nvinfo : EIATTR_KPARAM_INFO
	.align		4
.L_3588:
        /*0038*/ 	.byte	0x04, 0x17
        /*003a*/ 	.short	(.L_3590 - .L_3589)
.L_3589:
        /*003c*/ 	.word	0x00000000
        /*0040*/ 	.short	0x0000
        /*0042*/ 	.short	0x0000
        /*0044*/ 	.byte	0x00, 0xf0, 0x61, 0x03


	//----- nvinfo : EIATTR_SPARSE_MMA_MASK
	.align		4
.L_3590:
        /*0048*/ 	.byte	0x03, 0x50
        /*004a*/ 	.short	0x0000


	//----- nvinfo : EIATTR_MAXREG_COUNT
	.align		4
        /*004c*/ 	.byte	0x03, 0x1b
        /*004e*/ 	.short	0x0040


	//----- nvinfo : EIATTR_EXTERNS
	.align		4
        /*0050*/ 	.byte	0x04, 0x0f
        /*0052*/ 	.short	(.L_3592 - .L_3591)


	//   ....[0]....
	.align		4
.L_3591:
        /*0054*/ 	.word	index@(__assertfail)


	//----- nvinfo : EIATTR_MERCURY_ISA_VERSION
	.align		4
.L_3592:
        /*0058*/ 	.byte	0x03, 0x5f
        /*005a*/ 	.short	0x0101


	//----- nvinfo : EIATTR_SYSCALL_OFFSETS
	.align		4
        /*005c*/ 	.byte	0x04, 0x46
        /*005e*/ 	.short	(.L_3594 - .L_3593)


	//   ....[0]....
.L_3593:
        /*0060*/ 	.word	0x00001400


	//   ....[1]....
        /*0064*/ 	.word	0x000015e0


	//   ....[2]....
        /*0068*/ 	.word	0x000017d0


	//   ....[3]....
        /*006c*/ 	.word	0x000019d0


	//----- nvinfo : EIATTR_EXIT_INSTR_OFFSETS
	.align		4
.L_3594:
        /*0070*/ 	.byte	0x04, 0x1c
        /*0072*/ 	.short	(.L_3596 - .L_3595)


	//   ....[0]....
.L_3595:
        /*0074*/ 	.word	0x00000080


	//   ....[1]....
        /*0078*/ 	.word	0x00001af0


	//----- nvinfo : EIATTR_INDIRECT_BRANCH_TARGETS
	.align		4
.L_3596:
        /*007c*/ 	.byte	0x04, 0x34
        /*007e*/ 	.short	(.L_3598 - .L_3597)


	//   ....[0]....
.L_3597:
        /*0080*/ 	.word	.L_x_7254@srel
        /*0084*/ 	.short	0x0
        /*0086*/ 	.short	0x0
        /*0088*/ 	.word	0x3
        /*008c*/ 	.word	.L_x_7255@srel
        /*0090*/ 	.word	.L_x_7256@srel
        /*0094*/ 	.word	.L_x_7257@srel


	//----- nvinfo : EIATTR_MAX_THREADS
	.align		4
.L_3598:
        /*0098*/ 	.byte	0x04, 0x05
        /*009a*/ 	.short	(.L_3600 - .L_3599)
.L_3599:
        /*009c*/ 	.word	0x00000200
        /*00a0*/ 	.word	0x00000001
        /*00a4*/ 	.word	0x00000001


	//----- nvinfo : EIATTR_CRS_STACK_SIZE
	.align		4
.L_3600:
        /*00a8*/ 	.byte	0x04, 0x1e
        /*00aa*/ 	.short	(.L_3602 - .L_3601)
.L_3601:
        /*00ac*/ 	.word	0x00000000


	//----- nvinfo : EIATTR_CBANK_PARAM_SIZE
	.align		4
.L_3602:
        /*00b0*/ 	.byte	0x03, 0x19
        /*00b2*/ 	.short	0x01d0


	//----- nvinfo : EIATTR_PARAM_CBANK
	.align		4
        /*00b4*/ 	.byte	0x04, 0x0a
        /*00b6*/ 	.short	(.L_3604 - .L_3603)
	.align		4
.L_3603:
        /*00b8*/ 	.word	index@(.nv.constant0._ZN2at4cuda57_GLOBAL__N__cd6b329d_24_DistributionBernoulli_cu_7537a20d21kernelPointwiseApply2IZNS_6native9templates4cuda28bernoulli_tensor_cuda_kernelIsfEEvRKNS_10TensorBaseES9_NS_15PhiloxCudaStateEEUliRsSB_SB_SB_RKfSD_SD_SD_E_sSC_jLi1ELi2ELi4ELi512ELi2EEEvNS0_6detail10TensorInfoIT0_T2_EENSG_IT1_SI_EESI_T_)
        /*00bc*/ 	.short	0x0210
        /*00be*/ 	.short	0x01d0


	//----- nvinfo : EIATTR_SW_WAR
	.align		4
.L_3604:
        /*00c0*/ 	.byte	0x04, 0x36
        /*00c2*/ 	.short	(.L_3606 - .L_3605)
.L_3605:
        /*00c4*/ 	.word	0x00000008
.L_3606:


//--------------------- .nv.info._ZN2at4cuda57_GLOBAL__N__cd6b329d_24_DistributionBernoulli_cu_7537a20d21kernelPointwiseApply2IZNS_6native9templates4cuda28bernoulli_tensor_cuda_kernelIsfEEvRKNS_10TensorBaseES9_NS_15PhiloxCudaStateEEUliRsSB_SB_SB_RKfSD_SD_SD_E_sSC_jLi1ELi1ELi4ELi512ELi2EEEvNS0_6detail10TensorInfoIT0_T2_EENSG_IT1_SI_EESI_T_ --------------------------
	.section	.nv.info._ZN2at4cuda57_GLOBAL__N__cd6b329d_24_DistributionBernoulli_cu_7537a20d21kernelPointwiseApply2IZNS_6native9templates4cuda28bernoulli_tensor_cuda_kernelIsfEEvRKNS_10TensorBaseES9_NS_15PhiloxCudaStateEEUliRsSB_SB_SB_RKfSD_SD_SD_E_sSC_jLi1ELi1ELi4ELi512ELi2EEEvNS0_6detail10TensorInfoIT0_T2_EENSG_IT1_SI_EESI_T_,"",@"SHT_CUDA_INFO"
	.sectionflags	@""
	.align	4


	//----- nvinfo : EIATTR_CUDA_API_VERSION
	.align		4
        /*0000*/ 	.byte	0x04, 0x37
        /*0002*/ 	.short	(.L_3608 - .L_3607)
.L_3607:
        /*0004*/ 	.word	0x00000082


	//----- nvinfo : EIATTR_KPARAM_INFO
	.align		4
.L_3608:
        /*0008*/ 	.byte	0x04, 0x17
        /*000a*/ 	.short	(.L_3610 - .L_3609)
.L_3609:
        /*000c*/ 	.word	0x00000000
        /*0010*/ 	.short	0x0003
        /*0012*/ 	.short	0x01b8
        /*0014*/ 	.byte	0x00, 0xf0, 0x61, 0x00


	//----- nvinfo : EIATTR_KPARAM_INFO
	.align		4
.L_3610:
        /*0018*/ 	.byte	0x04, 0x17
        /*001a*/ 	.short	(.L_3612 - .L_3611)
.L_3611:
        /*001c*/ 	.word	0x00000000
        /*0020*/ 	.short	0x0002
        /*0022*/ 	.short	0x01b0
        /*0024*/ 	.byte	0x00, 0xf0, 0x11, 0x00


	//----- nvinfo : EIATTR_KPARAM_INFO
	.align		4
.L_3612:
        /*0028*/ 	.byte	0x04, 0x17
        /*002a*/ 	.short	(.L_3614 - .L_3613)
.L_3613:
        /*002c*/ 	.word	0x00000000
        /*0030*/ 	.short	0x0001
        /*0032*/ 	.short	0x00d8
        /*0034*/ 	.byte	0x00, 0xf0, 0x61, 0x03


	//----- nvinfo : EIATTR_KPARAM_INFO
	.align		4
.L_3614:
        /*0038*/ 	.byte	0x04, 0x17
        /*003a*/ 	.short	(.L_3616 - .L_3615)
.L_3615:
        /*003c*/ 	.word	0x00000000
        /*0040*/ 	.short	0x0000
        /*0042*/ 	.short	0x0000
        /*0044*/ 	.byte	0x00, 0xf0, 0x61, 0x03


	//----- nvinfo : EIATTR_SPARSE_MMA_MASK
	.align		4
.L_3616:
        /*0048*/ 	.byte	0x03, 0x50
        /*004a*/ 	.short	0x0000


	//----- nvinfo : EIATTR_MAXREG_COUNT
	.align		4
        /*004c*/ 	.byte	0x03, 0x1b
        /*004e*/ 	.short	0x0040


	//----- nvinfo : EIATTR_EXTERNS
	.align		4
        /*0050*/ 	.byte	0x04, 0x0f
        /*0052*/ 	.short	(.L_3618 - .L_3617)


	//   ....[0]....
	.align		4
.L_3617:
        /*0054*/ 	.word	index@(__assertfail)


	//----- nvinfo : EIATTR_MERCURY_ISA_VERSION
	.align		4
.L_3618:
        /*0058*/ 	.byte	0x03, 0x5f
        /*005a*/ 	.short	0x0101


	//----- nvinfo : EIATTR_SYSCALL_OFFSETS
	.align		4
        /*005c*/ 	.byte	0x04, 0x46
        /*005e*/ 	.short	(.L_3620 - .L_3619)


	//   ....[0]....
.L_3619:
        /*0060*/ 	.word	0x00000e20


	//   ....[1]....
        /*0064*/ 	.word	0x00000fd0


	//   ....[2]....
        /*0068*/ 	.word	0x00001170


	//   ....[3]....
        /*006c*/ 	.word	0x00001380


	//----- nvinfo : EIATTR_EXIT_INSTR_OFFSETS
	.align		4
.L_3620:
        /*0070*/ 	.byte	0x04, 0x1c
        /*0072*/ 	.short	(.L_3622 - .L_3621)


	//   ....[0]....
.L_3621:
        /*0074*/ 	.word	0x00000080


	//   ....[1]....
        /*0078*/ 	.word	0x000014a0


	//----- nvinfo : EIATTR_INDIRECT_BRANCH_TARGETS
	.align		4
.L_3622:
        /*007c*/ 	.byte	0x04, 0x34
        /*007e*/ 	.short	(.L_3624 - .L_3623)


	//   ....[0]....
.L_3623:
        /*0080*/ 	.word	.L_x_7258@srel
        /*0084*/ 	.short	0x0
        /*0086*/ 	.short	0x0
        /*0088*/ 	.word	0x3
        /*008c*/ 	.word	.L_x_7259@srel
        /*0090*/ 	.word	.L_x_7260@srel
        /*0094*/ 	.word	.L_x_7261@srel


	//----- nvinfo : EIATTR_MAX_THREADS
	.align		4
.L_3624:
        /*0098*/ 	.byte	0x04, 0x05
        /*009a*/ 	.short	(.L_3626 - .L_3625)
.L_3625:
        /*009c*/ 	.word	0x00000200
        /*00a0*/ 	.word	0x00000001
        /*00a4*/ 	.word	0x00000001


	//----- nvinfo : EIATTR_CRS_STACK_SIZE
	.align		4
.L_3626:
        /*00a8*/ 	.byte	0x04, 0x1e
        /*00aa*/ 	.short	(.L_3628 - .L_3627)
.L_3627:
        /*00ac*/ 	.word	0x00000000


	//----- nvinfo : EIATTR_CBANK_PARAM_SIZE
	.align		4
.L_3628:
        /*00b0*/ 	.byte	0x03, 0x19
        /*00b2*/ 	.short	0x01d0


	//----- nvinfo : EIATTR_PARAM_CBANK
	.align		4
        /*00b4*/ 	.byte	0x04, 0x0a
        /*00b6*/ 	.short	(.L_3630 - .L_3629)
	.align		4
.L_3629:
        /*00b8*/ 	.word	index@(.nv.constant0._ZN2at4cuda57_GLOBAL__N__cd6b329d_24_DistributionBernoulli_cu_7537a20d21kernelPointwiseApply2IZNS_6native9templates4cuda28bernoulli_tensor_cuda_kernelIsfEEvRKNS_10TensorBaseES9_NS_15PhiloxCudaStateEEUliRsSB_SB_SB_RKfSD_SD_SD_E_sSC_jLi1ELi1ELi4ELi512ELi2EEEvNS0_6detail10TensorInfoIT0_T2_EENSG_IT1_SI_EESI_T_)
        /*00bc*/ 	.short	0x0210
        /*00be*/ 	.short	0x01d0


	//----- nvinfo : EIATTR_SW_WAR
	.align		4
.L_3630:
        /*00c0*/ 	.byte	0x04, 0x36
        /*00c2*/ 	.short	(.L_3632 - .L_3631)
.L_3631:
        /*00c4*/ 	.word	0x00000008
.L_3632:


//--------------------- .nv.info._ZN2at4cuda57_GLOBAL__N__cd6b329d_24_DistributionBernoulli_cu_7537a20d21kernelPointwiseApply2IZNS_6native9templates4cuda28bernoulli_tensor_cuda_kernelIlfEEvRKNS_10TensorBaseES9_NS_15PhiloxCudaStateEEUliRlSB_SB_SB_RKfSD_SD_SD_E_lSC_mLin1ELin1ELi4ELi512ELi2EEEvNS0_6detail10TensorInfoIT0_T2_EENSG_IT1_SI_EESI_T_ --------------------------
	.section	.nv.info._ZN2at4cuda57_GLOBAL__N__cd6b329d_24_DistributionBernoulli_cu_7537a20d21kernelPointwiseApply2IZNS_6native9templates4cuda28bernoulli_tensor_cuda_kernelIlfEEvRKNS_10TensorBaseES9_NS_15PhiloxCudaStateEEUliRlSB_SB_SB_RKfSD_SD_SD_E_lSC_mLin1ELin1ELi4ELi512ELi2EEEvNS0_6detail10TensorInfoIT0_T2_EENSG_IT1_SI_EESI_T_,"",@"SHT_CUDA_INFO"
	.sectionflags	@""
	.align	4


	//----- nvinfo : EIATTR_CUDA_API_VERSION
	.align		4
        /*0000*/ 	.byte	0x04, 0x37
        /*0002*/ 	.short	(.L_3634 - .L_3633)
.L_3633:
        /*0004*/ 	.word	0x00000082


	//----- nvinfo : EIATTR_KPARAM_INFO
	.align		4
.L_3634:
        /*0008*/ 	.byte	0x04, 0x17
        /*000a*/ 	.short	(.L_3636 - .L_3635)
.L_3635:
        /*000c*/ 	.word	0x00000000
        /*0010*/ 	.short	0x0003
        /*0012*/ 	.short	0x0348
        /*0014*/ 	.byte	0x00, 0xf0, 0x61, 0x00


	//----- nvinfo : EIATTR_KPARAM_INFO
	.align		4
.L_3636:
        /*0018*/ 	.byte	0x04, 0x17
        /*001a*/ 	.short	(.L_3638 - .L_3637)
.L_3637:
        /*001c*/ 	.word	0x00000000
        /*0020*/ 	.short	0x0002
        /*0022*/ 	.short	0x0340
        /*0024*/ 	.byte	0x00, 0xf0, 0x21, 0x00


	//----- nvinfo : EIATTR_KPARAM_INFO
	.align		4
.L_3638:
        /*0028*/ 	.byte	0x04, 0x17
        /*002a*/ 	.short	(.L_3640 - .L_3639)
.L_3639:
        /*002c*/ 	.word	0x00000000
        /*0030*/ 	.short	0x0001
        /*0032*/ 	.short	0x01a0
        /*0034*/ 	.byte	0x00, 0xf0, 0x81, 0x06


	//----- nvinfo : EIATTR_KPARAM_INFO
	.align		4
.L_3640:
        /*0038*/ 	.byte	0x04, 0x17
        /*003a*/ 	.short	(.L_3642 - .L_3641)
.L_3641:
        /*003c*/ 	.word	0x00000000
        /*0040*/ 	.short	0x0000
        /*0042*/ 	.short	0x0000
        /*0044*/ 	.byte	0x00, 0xf0, 0x81, 0x06


	//----- nvinfo : EIATTR_SPARSE_MMA_MASK
	.align		4
.L_3642:
        /*0048*/ 	.byte	0x03, 0x50
        /*004a*/ 	.short	0x0000


	//----- nvinfo : EIATTR_MAXREG_COUNT
	.align		4
        /*004c*/ 	.byte	0x03, 0x1b
        /*004e*/ 	.short	0x0040


	//----- nvinfo : EIATTR_EXTERNS
	.align		4
        /*0050*/ 	.byte	0x04, 0x0f
        /*0052*/ 	.short	(.L_3644 - .L_3643)


	//   ....[0]....
	.align		4
.L_3643:
        /*0054*/ 	.word	index@(__assertfail)


	//----- nvinfo : EIATTR_MERCURY_ISA_VERSION
	.align		4
.L_3644:
        /*0058*/ 	.byte	0x03, 0x5f
        /*005a*/ 	.short	0x0101


	//----- nvinfo : EIATTR_SYSCALL_OFFSETS
	.align		4
        /*005c*/ 	.byte	0x04, 0x46
        /*005e*/ 	.short	(.L_3646 - .L_3645)


	//   ....[0]....
.L_3645:
        /*0060*/ 	.word	0x0000d9f0


	//   ....[1]....
        /*0064*/ 	.word	0x0000dbb0


	//   ....[2]....
        /*0068*/ 	.word	0x0000dd60


	//   ....[3]....
        /*006c*/ 	.word	0x0000df20


	//----- nvinfo : EIATTR_EXIT_INSTR_OFFSETS
	.align		4
.L_3646:
        /*0070*/ 	.byte	0x04, 0x1c
        /*0072*/ 	.short	(.L_3648 - .L_3647)


	//   ....[0]....
.L_3647:
        /*0074*/ 	.word	0x00000090


	//   ....[1]....
        /*0078*/ 	.word	0x0000e050


	//----- nvinfo : EIATTR_INDIRECT_BRANCH_TARGETS
	.align		4
.L_3648:
        /*007c*/ 	.byte	0x04, 0x34
        /*007e*/ 	.short	(.L_3650 - .L_3649)


	//   ....[0]....
.L_3649:
        /*0080*/ 	.word	.L_x_7262@srel
        /*0084*/ 	.short	0x0
        /*0086*/ 	.short	0x0
        /*0088*/ 	.word	0x3
        /*008c*/ 	.word	.L_x_7263@srel
        /*0090*/ 	.word	.L_x_7264@srel
        /*0094*/ 	.word	.L_x_7265@srel


	//----- nvinfo : EIATTR_MAX_THREADS
	.align		4
.L_3650:
        /*0098*/ 	.byte	0x04, 0x05
        /*009a*/ 	.short	(.L_3652 - .L_3651)
.L_3651:
        /*009c*/ 	.word	0x00000200
        /*00a0*/ 	.word	0x00000001
        /*00a4*/ 	.word	0x00000001


	//----- nvinfo : EIATTR_CRS_STACK_SIZE
	.align		4
.L_3652:
        /*00a8*/ 	.byte	0x04, 0x1e
        /*00aa*/ 	.short	(.L_3654 - .L_3653)
.L_3653:
        /*00ac*/ 	.word	0x00000000


	//----- nvinfo : EIATTR_CBANK_PARAM_SIZE
	.align		4
.L_3654:
        /*00b0*/ 	.byte	0x03, 0x19
        /*00b2*/ 	.short	0x0360


	//----- nvinfo : EIATTR_PARAM_CBANK
	.align		4
        /*00b4*/ 	.byte	0x04, 0x0a
        /*00b6*/ 	.short	(.L_3656 - .L_3655)
	.align		4
.L_3655:
        /*00b8*/ 	.word	index@(.nv.constant0._ZN2at4cuda57_GLOBAL__N__cd6b329d_24_DistributionBernoulli_cu_7537a20d21kernelPointwiseApply2IZNS_6native9templates4cuda28bernoulli_tensor_cuda_kernelIlfEEvRKNS_10TensorBaseES9_NS_15PhiloxCudaStateEEUliRlSB_SB_SB_RKfSD_SD_SD_E_lSC_mLin1ELin1ELi4ELi512ELi2EEEvNS0_6detail10TensorInfoIT0_T2_EENSG_IT1_SI_EESI_T_)
        /*00bc*/ 	.short	0x0210
        /*00be*/ 	.short	0x0360


	//----- nvinfo : EIATTR_SW_WAR
	.align		4
.L_3656:
        /*00c0*/ 	.byte	0x04, 0x36
        /*00c2*/ 	.short	(.L_3658 - .L_3657)
.L_3657:
        /*00c4*/ 	.word	0x00000008
.L_3658:


//--------------------- .nv.info._ZN2at4cuda57_GLOBAL__N__cd6b329d_24_DistributionBernoulli_cu_7537a20d21kernelPointwiseApply2IZNS_6native9templates4cuda28bernoulli_tensor_cuda_kernelIlfEEvRKNS_10TensorBaseES9_NS_15PhiloxCudaStateEEUliRlSB_SB_SB_RKfSD_SD_SD_E_lSC_mLi1ELi1ELi4ELi512ELi2EEEvNS0_6detail10TensorInfoIT0_T2_EENSG_IT1_SI_EESI_T_ --------------------------
	.section	.nv.info._ZN2at4cuda57_GLOBAL__N__cd6b329d_24_DistributionBernoulli_cu_7537a20d21kernelPointwiseApply2IZNS_6native9templates4cuda28bernoulli_tensor_cuda_kernelIlfEEvRKNS_10TensorBaseES9_NS_15PhiloxCudaStateEEUliRlSB_SB_SB_RKfSD_SD_SD_E_lSC_mLi1ELi1ELi4ELi512ELi2EEEvNS0_6detail10TensorInfoIT0_T2_EENSG_IT1_SI_EESI_T_,"",@"SHT_CUDA_INFO"
	.sectionflags	@""
	.align	4


	//----- nvinfo : EIATTR_CUDA_API_VERSION
	.align		4
        /*0000*/ 	.byte	0x04, 0x37
        /*0002*/ 	.short	(.L_3660 - .L_3659)
.L_3659:
        /*0004*/ 	.word	0x00000082


	//----- nvinfo : EIATTR_KPARAM_INFO
	.align		4
.L_3660:
        /*0008*/ 	.byte	0x04, 0x17
        /*000a*/ 	.short	(.L_3662 - .L_3661)
.L_3661:
        /*000c*/ 	.word	0x00000000
        /*0010*/ 	.short	0x0003
        /*0012*/ 	.short	0x0348
        /*0014*/ 	.byte	0x00, 0xf0, 0x61, 0x00


	//----- nvinfo : EIATTR_KPARAM_INFO
	.align		4
.L_3662:
        /*0018*/ 	.byte	0x04, 0x17
        /*001a*/ 	.short	(.L_3664 - .L_3663)
.L_3663:
        /*001c*/ 	.word	0x00000000
        /*0020*/ 	.short	0x0002
        /*0022*/ 	.short	0x0340
        /*0024*/ 	.byte	0x00, 0xf0, 0x21, 0x00


	//----- nvinfo : EIATTR_KPARAM_INFO
	.align		4
.L_3664:
        /*0028*/ 	.byte	0x04, 0x17
        /*002a*/ 	.short	(.L_3666 - .L_3665)
.L_3665:
        /*002c*/ 	.word	0x00000000
        /*0030*/ 	.short	0x0001
        /*0032*/ 	.short	0x01a0
        /*0034*/ 	.byte	0x00, 0xf0, 0x81, 0x06


	//----- nvinfo : EIATTR_KPARAM_INFO
	.align		4
.L_3666:
        /*0038*/ 	.byte	0x04, 0x17
        /*003a*/ 	.short	(.L_3668 - .L_3667)
.L_3667:
        /*003c*/ 	.word	0x00000000
        /*0040*/ 	.short	0x0000
        /*0042*/ 	.short	0x0000
        /*0044*/ 	.byte	0x00, 0xf0, 0x81, 0x06


	//----- nvinfo : EIATTR_SPARSE_MMA_MASK
	.align		4
.L_3668:
        /*0048*/ 	.byte	0x03, 0x50
        /*004a*/ 	.short	0x0000


	//----- nvinfo : EIATTR_MAXREG_COUNT
	.align		4
        /*004c*/ 	.byte	0x03, 0x1b
        /*004e*/ 	.short	0x0040


	//----- nvinfo : EIATTR_EXTERNS
	.align		4
        /*0050*/ 	.byte	0x04, 0x0f
        /*0052*/ 	.short	(.L_3670 - .L_3669)


	//   ....[0]....
	.align		4
.L_3669:
        /*0054*/ 	.word	index@(__assertfail)


	//----- nvinfo : EIATTR_MERCURY_ISA_VERSION
	.align		4
.L_3670:
        /*0058*/ 	.byte	0x03, 0x5f
        /*005a*/ 	.short	0x0101


	//----- nvinfo : EIATTR_SYSCALL_OFFSETS
	.align		4
        /*005c*/ 	.byte	0x04, 0x46
        /*005e*/ 	.short	(.L_3672 - .L_3671)


	//   ....[0]....
.L_3671:
        /*0060*/ 	.word	0x00001060


	//   ....[1]....
        /*0064*/ 	.word	0x00001220


	//   ....[2]....
        /*0068*/ 	.word	0x000013d0


	//   ....[3]....
        /*006c*/ 	.word	0x00001640


	//----- nvinfo : EIATTR_EXIT_INSTR_OFFSETS
	.align		4
.L_3672:
        /*0070*/ 	.byte	0x04, 0x1c
        /*0072*/ 	.short	(.L_3674 - .L_3673)


	//   ....[0]....
.L_3673:
        /*0074*/ 	.word	0x00000090


	//   ....[1]....
        /*0078*/ 	.word	0x00001800


	//----- nvinfo : EIATTR_INDIRECT_BRANCH_TARGETS
	.align		4
.L_3674:
        /*007c*/ 	.byte	0x04, 0x34
        /*007e*/ 	.short	(.L_3676 - .L_3675)


	//   ....[0]....
.L_3675:
        /*0080*/ 	.word	.L_x_7266@srel
        /*0084*/ 	.short	0x0
        /*0086*/ 	.short	0x0
        /*0088*/ 	.word	0x3
        /*008c*/ 	.word	.L_x_7267@srel
        /*0090*/ 	.word	.L_x_7268@srel
        /*0094*/ 	.word	.L_x_7269@srel


	//----- nvinfo : EIATTR_MAX_THREADS
	.align		4
.L_3676:
        /*0098*/ 	.byte	0x04, 0x05
        /*009a*/ 	.short	(.L_3678 - .L_3677)
.L_3677:
        /*009c*/ 	.word	0x00000200
        /*00a0*/ 	.word	0x00000001
        /*00a4*/ 	.word	0x00000001


	//----- nvinfo : EIATTR_CRS_STACK_SIZE
	.align		4
.L_3678:
        /*00a8*/ 	.byte	0x04, 0x1e
        /*00aa*/ 	.short	(.L_3680 - .L_3679)
.L_3679:
        /*00ac*/ 	.word	0x00000000


	//----- nvinfo : EIATTR_CBANK_PARAM_SIZE
	.align		4
.L_3680:
        /*00b0*/ 	.byte	0x03, 0x19
        /*00b2*/ 	.short	0x0360


	//----- nvinfo : EIATTR_PARAM_CBANK
	.align		4
        /*00b4*/ 	.byte	0x04, 0x0a
        /*00b6*/ 	.short	(.L_3682 - .L_3681)
	.align		4
.L_3681:
        /*00b8*/ 	.word	index@(.nv.constant0._ZN2at4cuda57_GLOBAL__N__cd6b329d_24_DistributionBernoulli_cu_7537a20d21kernelPointwiseApply2IZNS_6native9templates4cuda28bernoulli_tensor_cuda_kernelIlfEEvRKNS_10TensorBaseES9_NS_15PhiloxCudaStateEEUliRlSB_SB_SB_RKfSD_SD_SD_E_lSC_mLi1ELi1ELi4ELi512ELi2EEEvNS0_6detail10TensorInfoIT0_T2_EENSG_IT1_SI_EESI_T_)
        /*00bc*/ 	.short	0x0210
        /*00be*/ 	.short	0x0360


	//----- nvinfo : EIATTR_SW_WAR
	.align		4
.L_3682:
        /*00c0*/ 	.byte	0x04, 0x36
        /*00c2*/ 	.short	(.L_3684 - .L_3683)
.L_3683:
        /*00c4*/ 	.word	0x00000008
.L_3684:


//--------------------- .nv.info._ZN2at4cuda57_GLOBAL__N__cd6b329d_24_DistributionBernoulli_cu_7537a20d21kernelPointwiseApply2IZNS_6native9templates4cuda28bernoulli_tensor_cuda_kernelIlfEEvRKNS_10TensorBaseES9_NS_15PhiloxCudaStateEEUliRlSB_SB_SB_RKfSD_SD_SD_E_lSC_jLin1ELin1ELi4ELi512ELi2EEEvNS0_6detail10TensorInfoIT0_T2_EENSG_IT1_SI_EESI_T_ --------------------------
	.section	.nv.info._ZN2at4cuda57_GLOBAL__N__cd6b329d_24_DistributionBernoulli_cu_7537a20d21kernelPointwiseApply2IZNS_6native9templates4cuda28bernoulli_tensor_cuda_kernelIlfEEvRKNS_10TensorBaseES9_NS_15PhiloxCudaStateEEUliRlSB_SB_SB_RKfSD_SD_SD_E_lSC_jLin1ELin1ELi4ELi512ELi2EEEvNS0_6detail10TensorInfoIT0_T2_EENSG_IT1_SI_EESI_T_,"",@"SHT_CUDA_INFO"
	.sectionflags	@""
	.align	4


	//----- nvinfo : EIATTR_CUDA_API_VERSION
	.align		4
        /*0000*/ 	.byte	0x04, 0x37
        /*0002*/ 	.short	(.L_3686 - .L_3685)
.L_3685:
        /*0004*/ 	.word	0x00000082


	//----- nvinfo : EIATTR_KPARAM_INFO
	.align		4
.L_3686:
        /*0008*/ 	.byte	0x04, 0x17
        /*000a*/ 	.short	(.L_3688 - .L_3687)
.L_3687:
        /*000c*/ 	.word	0x00000000
        /*0010*/ 	.short	0x0003
        /*0012*/ 	.short	0x01b8
        /*0014*/ 	.byte	0x00, 0xf0, 0x61, 0x00


	//----- nvinfo : EIATTR_KPARAM_INFO
	.align		4
.L_3688:
        /*0018*/ 	.byte	0x04, 0x17
        /*001a*/ 	.short	(.L_3690 - .L_3689)
.L_3689:
        /*001c*/ 	.word	0x00000000
        /*0020*/ 	.short	0x0002
        /*0022*/ 	.short	0x01b0
        /*0024*/ 	.byte	0x00, 0xf0, 0x11, 0x00


	//----- nvinfo : EIATTR_KPARAM_INFO
	.align		4
.L_3690:
        /*0028*/ 	.byte	0x04, 0x17
        /*002a*/ 	.short	(.L_3692 - .L_3691)
.L_3691:
        /*002c*/ 	.word	0x00000000
        /*0030*/ 	.short	0x0001
        /*0032*/ 	.short	0x00d8
        /*0034*/ 	.byte	0x00, 0xf0, 0x61, 0x03


	//----- nvinfo : EIATTR_KPARAM_INFO
	.align		4
.L_3692:
        /*0038*/ 	.byte	0x04, 0x17
        /*003a*/ 	.short	(.L_3694 - .L_3693)
.L_3693:
        /*003c*/ 	.word	0x00000000
        /*0040*/ 	.short	0x0000
        /*0042*/ 	.short	0x0000
        /*0044*/ 	.byte	0x00, 0xf0, 0x61, 0x03


	//----- nvinfo : EIATTR_SPARSE_MMA_MASK
	.align		4
.L_3694:
        /*0048*/ 	.byte	0x03, 0x50
        /*004a*/ 	.short	0x0000


	//----- nvinfo : EIATTR_MAXREG_COUNT
	.align		4
        /*004c*/ 	.byte	0x03, 0x1b
        /*004e*/ 	.short	0x0040


	//----- nvinfo : EIATTR_EXTERNS
	.align		4
        /*0050*/ 	.byte	0x04, 0x0f
        /*0052*/ 	.short	(.L_3696 - .L_3695)


	//   ....[0]....
	.align		4
.L_3695:
        /*0054*/ 	.word	index@(__assertfail)


	//----- nvinfo : EIATTR_MERCURY_ISA_VERSION
	.align		4
.L_3696:
        /*0058*/ 	.byte	0x03, 0x5f
        /*005a*/ 	.short	0x0101


	//----- nvinfo : EIATTR_SYSCALL_OFFSETS
	.align		4
        /*005c*/ 	.byte	0x04, 0x46
        /*005e*/ 	.short	(.L_3698 - .L_3697)


	//   ....[0]....
.L_3697:
        /*0060*/ 	.word	0x000073c0


	//   ....[1]....
        /*0064*/ 	.word	0x00007580


	//   ....[2]....
        /*0068*/ 	.word	0x00007730


	//   ....[3]....
        /*006c*/ 	.word	0x000078f0


	//----- nvinfo : EIATTR_EXIT_INSTR_OFFSETS
	.align		4
.L_3698:
        /*0070*/ 	.byte	0x04, 0x1c
        /*0072*/ 	.short	(.L_3700 - .L_3699)


	//   ....[0]....
.L_3699:
        /*0074*/ 	.word	0x00000080


	//   ....[1]....
        /*0078*/ 	.word	0x00007a00


	//----- nvinfo : EIATTR_INDIRECT_BRANCH_TARGETS
	.align		4
.L_3700:
        /*007c*/ 	.byte	0x04, 0x34
        /*007e*/ 	.short	(.L_3702 - .L_3701)


	//   ....[0]....
.L_3701:
        /*0080*/ 	.word	.L_x_7270@srel
        /*0084*/ 	.short	0x0
        /*0086*/ 	.short	0x0
        /*0088*/ 	.word	0x3
        /*008c*/ 	.word	.L_x_7271@srel
        /*0090*/ 	.word	.L_x_7272@srel
        /*0094*/ 	.word	.L_x_7273@srel


	//----- nvinfo : EIATTR_MAX_THREADS
	.align		4
.L_3702:
        /*0098*/ 	.byte	0x04, 0x05
        /*009a*/ 	.short	(.L_3704 - .L_3703)
.L_3703:
        /*009c*/ 	.word	0x00000200
        /*00a0*/ 	.word	0x00000001
        /*00a4*/ 	.word	0x00000001


	//----- nvinfo : EIATTR_CRS_STACK_SIZE
	.align		4
.L_3704:
        /*00a8*/ 	.byte	0x04, 0x1e
        /*00aa*/ 	.short	(.L_3706 - .L_3705)
.L_3705:
        /*00ac*/ 	.word	0x00000000


	//----- nvinfo : EIATTR_CBANK_PARAM_SIZE
	.align		4
.L_3706:
        /*00b0*/ 	.byte	0x03, 0x19
        /*00b2*/ 	.short	0x01d0


	//----- nvinfo : EIATTR_PARAM_CBANK
	.align		4
        /*00b4*/ 	.byte	0x04, 0x0a
        /*00b6*/ 	.short	(.L_3708 - .L_3707)
	.align		4
.L_3707:
        /*00b8*/ 	.word	index@(.nv.constant0._ZN2at4cuda57_GLOBAL__N__cd6b329d_24_DistributionBernoulli_cu_7537a20d21kernelPointwiseApply2IZNS_6native9templates4cuda28bernoulli_tensor_cuda_kernelIlfEEvRKNS_10TensorBaseES9_NS_15PhiloxCudaStateEEUliRlSB_SB_SB_RKfSD_SD_SD_E_lSC_jLin1ELin1ELi4ELi512ELi2EEEvNS0_6detail10TensorInfoIT0_T2_EENSG_IT1_SI_EESI_T_)
        /*00bc*/ 	.short	0x0210
        /*00be*/ 	.short	0x01d0


	//----- nvinfo : EIATTR_SW_WAR
	.align		4
.L_3708:
        /*00c0*/ 	.byte	0x04, 0x36
        /*00c2*/ 	.short	(.L_3710 - .L_3709)
.L_3709:
        /*00c4*/ 	.word	0x00000008
.L_3710:


//--------------------- .nv.info._ZN2at4cuda57_GLOBAL__N__cd6b329d_24_DistributionBernoulli_cu_7537a20d21kernelPointwiseApply2IZNS_6native9templates4cuda28bernoulli_tensor_cuda_kernelIlfEEvRKNS_10TensorBaseES9_NS_15PhiloxCudaStateEEUliRlSB_SB_SB_RKfSD_SD_SD_E_lSC_jLin1ELi2ELi4ELi512ELi2EEEvNS0_6detail10TensorInfoIT0_T2_EENSG_IT1_SI_EESI_T_ --------------------------
	.section	.nv.info._ZN2at4cuda57_GLOBAL__N__cd6b329d_24_DistributionBernoulli_cu_7537a20d21kernelPointwiseApply2IZNS_6native9templates4cuda28bernoulli_tensor_cuda_kernelIlfEEvRKNS_10TensorBaseES9_NS_15PhiloxCudaStateEEUliRlSB_SB_SB_RKfSD_SD_SD_E_lSC_jLin1ELi2ELi4ELi512ELi2EEEvNS0_6detail10TensorInfoIT0_T2_EENSG_IT1_SI_EESI_T_,"",@"SHT_CUDA_INFO"
	.sectionflags	@""
	.align	4


	//----- nvinfo : EIATTR_CUDA_API_VERSION
	.align		4
        /*0000*/ 	.byte	0x04, 0x37
        /*0002*/ 	.short	(.L_3712 - .L_3711)
.L_3711:
        /*0004*/ 	.word	0x00000082


	//----- nvinfo : EIATTR_KPARAM_INFO
	.align		4
.L_3712:
        /*0008*/ 	.byte	0x04, 0x17
        /*000a*/ 	.short	(.L_3714 - .L_3713)
.L_3713:
        /*000c*/ 	.word	0x00000000
        /*0010*/ 	.short	0x0003
        /*0012*/ 	.short	0x01b8
        /*0014*/ 	.byte	0x00, 0xf0, 0x61, 0x00


	//----- nvinfo : EIATTR_KPARAM_INFO
	.align		4
.L_3714:
        /*0018*/ 	.byte	0x04, 0x17
        /*001a*/ 	.short	(.L_3716 - .L_3715)
.L_3715:
        /*001c*/ 	.word	0x00000000
        /*0020*/ 	.short	0x0002
        /*0022*/ 	.short	0x01b0
        /*0024*/ 	.byte	0x00, 0xf0, 0x11, 0x00


	//----- nvinfo : EIATTR_KPARAM_INFO
	.align		4
.L_3716:
        /*0028*/ 	.byte	0x04, 0x17
        /*002a*/ 	.short	(.L_3718 - .L_3717)
.L_3717:
        /*002c*/ 	.word	0x00000000
        /*0030*/ 	.short	0x0001
        /*0032*/ 	.short	0x00d8
        /*0034*/ 	.byte	0x00, 0xf0, 0x61, 0x03


	//----- nvinfo : EIATTR_KPARAM_INFO
	.align		4
.L_3718:
        /*0038*/ 	.byte	0x04, 0x17
        /*003a*/ 	.short	(.L_3720 - .L_3719)
.L_3719:
        /*003c*/ 	.word	0x00000000
        /*0040*/ 	.short	0x0000
        /*0042*/ 	.short	0x0000
        /*0044*/ 	.byte	0x00, 0xf0, 0x61, 0x03


	//----- nvinfo : EIATTR_SPARSE_MMA_MASK
	.align		4
.L_3720:
        /*0048*/ 	.byte	0x03, 0x50
        /*004a*/ 	.short	0x0000


	//----- nvinfo : EIATTR_MAXREG_COUNT
	.align		4
        /*004c*/ 	.byte	0x03, 0x1b
        /*004e*/ 	.short	0x0040


	//----- nvinfo : EIATTR_EXTERNS
	.align		4
        /*0050*/ 	.byte	0x04, 0x0f
        /*0052*/ 	.short	(.L_3722 - .L_3721)


	//   ....[0]....
	.align		4
.L_3721:
        /*0054*/ 	.word	index@(__assertfail)


	//----- nvinfo : EIATTR_MERCURY_ISA_VERSION
	.align		4
.L_3722:
        /*0058*/ 	.byte	0x03, 0x5f
        /*005a*/ 	.short	0x0101


	//----- nvinfo : EIATTR_SYSCALL_OFFSETS
	.align		4
        /*005c*/ 	.byte	0x04, 0x46
        /*005e*/ 	.short	(.L_3724 - .L_3723)


	//   ....[0]....
.L_3723:
        /*0060*/ 	.word	0x00004790


	//   ....[1]....
        /*0064*/ 	.word	0x00004950


	//   ....[2]....
        /*0068*/ 	.word	0x00004b00


	//   ....[3]....
        /*006c*/ 	.word	0x00004cc0


	//----- nvinfo : EIATTR_EXIT_INSTR_OFFSETS
	.align		4
.L_3724:
        /*0070*/ 	.byte	0x04, 0x1c
        /*0072*/ 	.short	(.L_3726 - .L_3725)


	//   ....[0]....
.L_3725:
        /*0074*/ 	.word	0x00000080


	//   ....[1]....
        /*0078*/ 	.word	0x00004dd0


	//----- nvinfo : EIATTR_INDIRECT_BRANCH_TARGETS
	.align		4
.L_3726:
        /*007c*/ 	.byte	0x04, 0x34
        /*007e*/ 	.short	(.L_3728 - .L_3727)


	//   ....[0]....
.L_3727:
        /*0080*/ 	.word	.L_x_7274@srel
        /*0084*/ 	.short	0x0
        /*0086*/ 	.short	0x0
        /*0088*/ 	.word	0x3
        /*008c*/ 	.word	.L_x_7275@srel
        /*0090*/ 	.word	.L_x_7276@srel
        /*0094*/ 	.word	.L_x_7277@srel


	//----- nvinfo : EIATTR_MAX_THREADS
	.align		4
.L_3728:
        /*0098*/ 	.byte	0x04, 0x05
        /*009a*/ 	.short	(.L_3730 - .L_3729)
.L_3729:
        /*009c*/ 	.word	0x00000200
        /*00a0*/ 	.word	0x00000001
        /*00a4*/ 	.word	0x00000001


	//----- nvinfo : EIATTR_CRS_STACK_SIZE
	.align		4
.L_3730:
        /*00a8*/ 	.byte	0x04, 0x1e
        /*00aa*/ 	.short	(.L_3732 - .L_3731)
.L_3731:
        /*00ac*/ 	.word	0x00000000


	//----- nvinfo : EIATTR_CBANK_PARAM_SIZE
	.align		4
.L_3732:
        /*00b0*/ 	.byte	0x03, 0x19
        /*00b2*/ 	.short	0x01d0


	//----- nvinfo : EIATTR_PARAM_CBANK
	.align		4
        /*00b4*/ 	.byte	0x04, 0x0a
        /*00b6*/ 	.short	(.L_3734 - .L_3733)
	.align		4
.L_3733:
        /*00b8*/ 	.word	index@(.nv.constant0._ZN2at4cuda57_GLOBAL__N__cd6b329d_24_DistributionBernoulli_cu_7537a20d21kernelPointwiseApply2IZNS_6native9templates4cuda28bernoulli_tensor_cuda_kernelIlfEEvRKNS_10TensorBaseES9_NS_15PhiloxCudaStateEEUliRlSB_SB_SB_RKfSD_SD_SD_E_lSC_jLin1ELi2ELi4ELi512ELi2EEEvNS0_6detail10TensorInfoIT0_T2_EENSG_IT1_SI_EESI_T_)
        /*00bc*/ 	.short	0x0210
        /*00be*/ 	.short	0x01d0


	//----- nvinfo : EIATTR_SW_WAR
	.align		4
.L_3734:
        /*00c0*/ 	.byte	0x04, 0x36
        /*00c2*/ 	.short	(.L_3736 - .L_3735)
.L_3735:
        /*00c4*/ 	.word	0x00000008
.L_3736:


//--------------------- .nv.info._ZN2at4cuda57_GLOBAL__N__cd6b329d_24_DistributionBernoulli_cu_7537a20d21kernelPointwiseApply2IZNS_6native9templates4cuda28bernoulli_tensor_cuda_kernelIlfEEvRKNS_10TensorBaseES9_NS_15PhiloxCudaStateEEUliRlSB_SB_SB_RKfSD_SD_SD_E_lSC_jLin1ELi1ELi4ELi512ELi2EEEvNS0_6detail10TensorInfoIT0_T2_EENSG_IT1_SI_EESI_T_ --------------------------
	.section	.nv.info._ZN2at4cuda57_GLOBAL__N__cd6b329d_24_DistributionBernoulli_cu_7537a20d21kernelPointwiseApply2IZNS_6native9templates4cuda28bernoulli_tensor_cuda_kernelIlfEEvRKNS_10TensorBaseES9_NS_15PhiloxCudaStateEEUliRlSB_SB_SB_RKfSD_SD_SD_E_lSC_jLin1ELi1ELi4ELi512ELi2EEEvNS0_6detail10TensorInfoIT0_T2_EENSG_IT1_SI_EESI_T_,"",@"SHT_CUDA_INFO"
	.sectionflags	@""
	.align	4


	//----- nvinfo : EIATTR_CUDA_API_VERSION
	.align		4
        /*0000*/ 	.byte	0x04, 0x37
        /*0002*/ 	.short	(.L_3738 - .L_3737)
.L_3737:
        /*0004*/ 	.word	0x00000082


	//----- nvinfo : EIATTR_KPARAM_INFO
	.align		4
.L_3738:
        /*0008*/ 	.byte	0x04, 0x17
        /*000a*/ 	.short	(.L_3740 - .L_3739)
.L_3739:
        /*000c*/ 	.word	0x00000000
        /*0010*/ 	.short	0x0003
        /*0012*/ 	.short	0x01b8
        /*0014*/ 	.byte	0x00, 0xf0, 0x61, 0x00


	//----- nvinfo : EIATTR_KPARAM_INFO
	.align		4
.L_3740:
        /*0018*/ 	.byte	0x04, 0x17
        /*001a*/ 	.short	(.L_3742 - .L_3741)
.L_3741:
        /*001c*/ 	.word	0x00000000
        /*0020*/ 	.short	0x0002
        /*0022*/ 	.short	0x01b0
        /*0024*/ 	.byte	0x00, 0xf0, 0x11, 0x00


	//----- nvinfo : EIATTR_KPARAM_INFO
	.align		4
.L_3742:
        /*0028*/ 	.byte	0x04, 0x17
        /*002a*/ 	.short	(.L_3744 - .L_3743)
.L_3743:
        /*002c*/ 	.word	0x00000000
        /*0030*/ 	.short	0x0001
        /*0032*/ 	.short	0x00d8
        /*0034*/ 	.byte	0x00, 0xf0, 0x61, 0x03


	//----- nvinfo : EIATTR_KPARAM_INFO
	.align		4
.L_3744:
        /*0038*/ 	.byte	0x04, 0x17
        /*003a*/ 	.short	(.L_3746 - .L_3745)
.L_3745:
        /*003c*/ 	.word	0x00000000
        /*0040*/ 	.short	0x0000
        /*0042*/ 	.short	0x0000
        /*0044*/ 	.byte	0x00, 0xf0, 0x61, 0x03


	//----- nvinfo : EIATTR_SPARSE_MMA_MASK
	.align		4
.L_3746:
        /*0048*/ 	.byte	0x03, 0x50
        /*004a*/ 	.short	0x0000


	//----- nvinfo : EIATTR_MAXREG_COUNT
	.align		4
        /*004c*/ 	.byte	0x03, 0x1b
        /*004e*/ 	.short	0x0040


	//----- nvinfo : EIATTR_EXTERNS
	.align		4
        /*0050*/ 	.byte	0x04, 0x0f
        /*0052*/ 	.short	(.L_3748 - .L_3747)


	//   ....[0]....
	.align		4
.L_3747:
        /*0054*/ 	.word	index@(__assertfail)


	//----- nvinfo : EIATTR_MERCURY_ISA_VERSION
	.align		4
.L_3748:
        /*0058*/ 	.byte	0x03, 0x5f
        /*005a*/ 	.short	0x0101


	//----- nvinfo : EIATTR_SYSCALL_OFFSETS
	.align		4
        /*005c*/ 	.byte	0x04, 0x46
        /*005e*/ 	.short	(.L_3750 - .L_3749)


	//   ....[0]....
.L_3749:
        /*0060*/ 	.word	0x00004090


	//   ....[1]....
        /*0064*/ 	.word	0x000042c0


	//   ....[2]....
        /*0068*/ 	.word	0x000044e0


	//   ....[3]....
        /*006c*/ 	.word	0x00004720


	//----- nvinfo : EIATTR_EXIT_INSTR_OFFSETS
	.align		4
.L_3750:
        /*0070*/ 	.byte	0x04, 0x1c
        /*0072*/ 	.short	(.L_3752 - .L_3751)


	//   ....[0]....
.L_3751:
        /*0074*/ 	.word	0x00000080


	//   ....[1]....
        /*0078*/ 	.word	0x00004830


	//----- nvinfo : EIATTR_INDIRECT_BRANCH_TARGETS
	.align		4
.L_3752:
        /*007c*/ 	.byte	0x04, 0x34
        /*007e*/ 	.short	(.L_3754 - .L_3753)


	//   ....[0]....
.L_3753:
        /*0080*/ 	.word	.L_x_7278@srel
        /*0084*/ 	.short	0x0
        /*0086*/ 	.short	0x0
        /*0088*/ 	.word	0x3
        /*008c*/ 	.word	.L_x_7279@srel
        /*0090*/ 	.word	.L_x_7280@srel
        /*0094*/ 	.word	.L_x_7281@srel


	//----- nvinfo : EIATTR_MAX_THREADS
	.align		4
.L_3754:
        /*0098*/ 	.byte	0x04, 0x05
        /*009a*/ 	.short	(.L_3756 - .L_3755)
.L_3755:
        /*009c*/ 	.word	0x00000200
        /*00a0*/ 	.word	0x00000001
        /*00a4*/ 	.word	0x00000001


	//----- nvinfo : EIATTR_CRS_STACK_SIZE
	.align		4
.L_3756:
        /*00a8*/ 	.byte	0x04, 0x1e
        /*00aa*/ 	.short	(.L_3758 - .L_3757)
.L_3757:
        /*00ac*/ 	.word	0x00000000


	//----- nvinfo : EIATTR_CBANK_PARAM_SIZE
	.align		4
.L_3758:
        /*00b0*/ 	.byte	0x03, 0x19
        /*00b2*/ 	.short	0x01d0


	//----- nvinfo : EIATTR_PARAM_CBANK
	.align		4
        /*00b4*/ 	.byte	0x04, 0x0a
        /*00b6*/ 	.short	(.L_3760 - .L_3759)
	.align		4
.L_3759:
        /*00b8*/ 	.word	index@(.nv.constant0._ZN2at4cuda57_GLOBAL__N__cd6b329d_24_DistributionBernoulli_cu_7537a20d21kernelPointwiseApply2IZNS_6native9templates4cuda28bernoulli_tensor_cuda_kernelIlfEEvRKNS_10TensorBaseES9_NS_15PhiloxCudaStateEEUliRlSB_SB_SB_RKfSD_SD_SD_E_lSC_jLin1ELi1ELi4ELi512ELi2EEEvNS0_6detail10TensorInfoIT0_T2_EENSG_IT1_SI_EESI_T_)
        /*00bc*/ 	.short	0x0210
        /*00be*/ 	.short	0x01d0


	//----- nvinfo : EIATTR_SW_WAR
	.align		4
.L_3760:
        /*00c0*/ 	.byte	0x04, 0x36
        /*00c2*/ 	.short	(.L_3762 - .L_3761)
.L_3761:
        /*00c4*/ 	.word	0x00000008
.L_3762:


//--------------------- .nv.info._ZN2at4cuda57_GLOBAL__N__cd6b329d_24_DistributionBernoulli_cu_7537a20d21kernelPointwiseApply2IZNS_6native9templates4cuda28bernoulli_tensor_cuda_kernelIlfEEvRKNS_10TensorBaseES9_NS_15PhiloxCudaStateEEUliRlSB_SB_SB_RKfSD_SD_SD_E_lSC_jLi2ELin1ELi4ELi512ELi2EEEvNS0_6detail10TensorInfoIT0_T2_EENSG_IT1_SI_EESI_T_ --------------------------
	.section	.nv.info._ZN2at4cuda57_GLOBAL__N__cd6b329d_24_DistributionBernoulli_cu_7537a20d21kernelPointwiseApply2IZNS_6native9templates4cuda28bernoulli_tensor_cuda_kernelIlfEEvRKNS_10TensorBaseES9_NS_15PhiloxCudaStateEEUliRlSB_SB_SB_RKfSD_SD_SD_E_lSC_jLi2ELin1ELi4ELi512ELi2EEEvNS0_6detail10TensorInfoIT0_T2_EENSG_IT1_SI_EESI_T_,"",@"SHT_CUDA_INFO"
	.sectionflags	@""
	.align	4


	//----- nvinfo : EIATTR_CUDA_API_VERSION
	.align		4
        /*0000*/ 	.byte	0x04, 0x37
        /*0002*/ 	.short	(.L_3764 - .L_3763)
.L_3763:
        /*0004*/ 	.word	0x00000082


	//----- nvinfo : EIATTR_KPARAM_INFO
	.align		4
.L_3764:
        /*0008*/ 	.byte	0x04, 0x17
        /*000a*/ 	.short	(.L_3766 - .L_3765)
.L_3765:
        /*000c*/ 	.word	0x00000000
        /*0010*/ 	.short	0x0003
        /*0012*/ 	.short	0x01b8
        /*0014*/ 	.byte	0x00, 0xf0, 0x61, 0x00


	//----- nvinfo : EIATTR_KPARAM_INFO
	.align		4
.L_3766:
        /*0018*/ 	.byte	0x04, 0x17
        /*001a*/ 	.short	(.L_3768 - .L_3767)
.L_3767:
        /*001c*/ 	.word	0x00000000
        /*0020*/ 	.short	0x0002
        /*0022*/ 	.short	0x01b0
        /*0024*/ 	.byte	0x00, 0xf0, 0x11, 0x00


	//----- nvinfo : EIATTR_KPARAM_INFO
	.align		4
.L_3768:
        /*0028*/ 	.byte	0x04, 0x17
        /*002a*/ 	.short	(.L_3770 - .L_3769)
.L_3769:
        /*002c*/ 	.word	0x00000000
        /*0030*/ 	.short	0x0001
        /*0032*/ 	.short	0x00d8
        /*0034*/ 	.byte	0x00, 0xf0, 0x61, 0x03


	//----- nvinfo : EIATTR_KPARAM_INFO
	.align		4
.L_3770:
        /*0038*/ 	.byte	0x04, 0x17
        /*003a*/ 	.short	(.L_3772 - .L_3771)
.L_3771:
        /*003c*/ 	.word	0x00000000
        /*0040*/ 	.short	0x0000
        /*0042*/ 	.short	0x0000
        /*0044*/ 	.byte	0x00, 0xf0, 0x61, 0x03


	//----- nvinfo : EIATTR_SPARSE_MMA_MASK
	.align		4
.L_3772:
        /*0048*/ 	.byte	0x03, 0x50
        /*004a*/ 	.short	0x0000


	//----- nvinfo : EIATTR_MAXREG_COUNT
	.align		4
        /*004c*/ 	.byte	0x03, 0x1b
        /*004e*/ 	.short	0x0040


	//----- nvinfo : EIATTR_EXTERNS
	.align		4
        /*0050*/ 	.byte	0x04, 0x0f
        /*0052*/ 	.short	(.L_3774 - .L_3773)


	//   ....[0]....
	.align		4
.L_3773:
        /*0054*/ 	.word	index@(__assertfail)


	//----- nvinfo : EIATTR_MERCURY_ISA_VERSION
	.align		4
.L_3774:
        /*0058*/ 	.byte	0x03, 0x5f
        /*005a*/ 	.short	0x0101


	//----- nvinfo : EIATTR_SYSCALL_OFFSETS
	.align		4
        /*005c*/ 	.byte	0x04, 0x46
        /*005e*/ 	.short	(.L_3776 - .L_3775)


	//   ....[0]....
.L_3775:
        /*0060*/ 	.word	0x00004770


	//   ....[1]....
        /*0064*/ 	.word	0x00004930


	//   ....[2]....
        /*0068*/ 	.word	0x00004ae0


	//   ....[3]....
        /*006c*/ 	.word	0x00004ca0


	//----- nvinfo : EIATTR_EXIT_INSTR_OFFSETS
	.align		4
.L_3776:
        /*0070*/ 	.byte	0x04, 0x1c
        /*0072*/ 	.short	(.L_3778 - .L_3777)


	//   ....[0]....
.L_3777:
        /*0074*/ 	.word	0x00000080


	//   ....[1]....
        /*0078*/ 	.word	0x00004db0


	//----- nvinfo : EIATTR_INDIRECT_BRANCH_TARGETS
	.align		4
.L_3778:
        /*007c*/ 	.byte	0x04, 0x34
        /*007e*/ 	.short	(.L_3780 - .L_3779)


	//   ....[0]....
.L_3779:
        /*0080*/ 	.word	.L_x_7282@srel
        /*0084*/ 	.short	0x0
        /*0086*/ 	.short	0x0
        /*0088*/ 	.word	0x3
        /*008c*/ 	.word	.L_x_7283@srel
        /*0090*/ 	.word	.L_x_7284@srel
        /*0094*/ 	.word	.L_x_7285@srel


	//----- nvinfo : EIATTR_MAX_THREADS
	.align		4
.L_3780:
        /*0098*/ 	.byte	0x04, 0x05
        /*009a*/ 	.short	(.L_3782 - .L_3781)
.L_3781:
        /*009c*/ 	.word	0x00000200
        /*00a0*/ 	.word	0x00000001
        /*00a4*/ 	.word	0x00000001


	//----- nvinfo : EIATTR_CRS_STACK_SIZE
	.align		4
.L_3782:
        /*00a8*/ 	.byte	0x04, 0x1e
        /*00aa*/ 	.short	(.L_3784 - .L_3783)
.L_3783:
        /*00ac*/ 	.word	0x00000000


	//----- nvinfo : EIATTR_CBANK_PARAM_SIZE
	.align		4
.L_3784:
        /*00b0*/ 	.byte	0x03, 0x19
        /*00b2*/ 	.short	0x01d0


	//----- nvinfo : EIATTR_PARAM_CBANK
	.align		4
        /*00b4*/ 	.byte	0x04, 0x0a
        /*00b6*/ 	.short	(.L_3786 - .L_3785)
	.align		4
.L_3785:
        /*00b8*/ 	.word	index@(.nv.constant0._ZN2at4cuda57_GLOBAL__N__cd6b329d_24_DistributionBernoulli_cu_7537a20d21kernelPointwiseApply2IZNS_6native9templates4cuda28bernoulli_tensor_cuda_kernelIlfEEvRKNS_10TensorBaseES9_NS_15PhiloxCudaStateEEUliRlSB_SB_SB_RKfSD_SD_SD_E_lSC_jLi2ELin1ELi4ELi512ELi2EEEvNS0_6detail10TensorInfoIT0_T2_EENSG_IT1_SI_EESI_T_)
        /*00bc*/ 	.short	0x0210
        /*00be*/ 	.short	0x01d0


	//----- nvinfo : EIATTR_SW_WAR
	.align		4
.L_3786:
        /*00c0*/ 	.byte	0x04, 0x36
        /*00c2*/ 	.short	(.L_3788 - .L_3787)
.L_3787:
        /*00c4*/ 	.word	0x00000008
.L_3788:


//--------------------- .nv.info._ZN2at4cuda57_GLOBAL__N__cd6b329d_24_DistributionBernoulli_cu_7537a20d21kernelPointwiseApply2IZNS_6native9templates4cuda28bernoulli_tensor_cuda_kernelIlfEEvRKNS_10TensorBaseES9_NS_15PhiloxCudaStateEEUliRlSB_SB_SB_RKfSD_SD_SD_E_lSC_jLi2ELi2ELi4ELi512ELi2EEEvNS0_6detail10TensorInfoIT0_T2_EENSG_IT1_SI_EESI_T_ --------------------------
	.section	.nv.info._ZN2at4cuda57_GLOBAL__N__cd6b329d_24_DistributionBernoulli_cu_7537a20d21kernelPointwiseApply2IZNS_6native9templates4cuda28bernoulli_tensor_cuda_kernelIlfEEvRKNS_10TensorBaseES9_NS_15PhiloxCudaStateEEUliRlSB_SB_SB_RKfSD_SD_SD_E_lSC_jLi2ELi2ELi4ELi512ELi2EEEvNS0_6detail10TensorInfoIT0_T2_EENSG_IT1_SI_EESI_T_,"",@"SHT_CUDA_INFO"
	.sectionflags	@""
	.align	4


	//----- nvinfo : EIATTR_CUDA_API_VERSION
	.align		4
        /*0000*/ 	.byte	0x04, 0x37
        /*0002*/ 	.short	(.L_3790 - .L_3789)
.L_3789:
        /*0004*/ 	.word	0x00000082


	//----- nvinfo : EIATTR_KPARAM_INFO
	.align		4
.L_3790:
        /*0008*/ 	.byte	0x04, 0x17
        /*000a*/ 	.short	(.L_3792 - .L_3791)
.L_3791:
        /*000c*/ 	.word	0x00000000
        /*0010*/ 	.short	0x0003
        /*0012*/ 	.short	0x01b8
        /*0014*/ 	.byte	0x00, 0xf0, 0x61, 0x00


	//----- nvinfo : EIATTR_KPARAM_INFO
	.align		4
.L_3792:
        /*0018*/ 	.byte	0x04, 0x17
        /*001a*/ 	.short	(.L_3794 - .L_3793)
.L_3793:
        /*001c*/ 	.word	0x00000000
        /*0020*/ 	.short	0x0002
        /*0022*/ 	.short	0x01b0
        /*0024*/ 	.byte	0x00, 0xf0, 0x11, 0x00


	//----- nvinfo : EIATTR_KPARAM_INFO
	.align		4
.L_3794:
        /*0028*/ 	.byte	0x04, 0x17
        /*002a*/ 	.short	(.L_3796 - .L_3795)
.L_3795:
        /*002c*/ 	.word	0x00000000
        /*0030*/ 	.short	0x0001
        /*0032*/ 	.short	0x00d8
        /*0034*/ 	.byte	0x00, 0xf0, 0x61, 0x03


	//----- nvinfo : EIATTR_KPARAM_INFO
	.align		4
.L_3796:
        /*0038*/ 	.byte	0x04, 0x17
        /*003a*/ 	.short	(.L_3798 - .L_3797)
.L_3797:
        /*003c*/ 	.word	0x00000000
        /*0040*/ 	.short	0x0000
        /*0042*/ 	.short	0x0000
        /*0044*/ 	.byte	0x00, 0xf0, 0x61, 0x03


	//----- nvinfo : EIATTR_SPARSE_MMA_MASK
	.align		4
.L_3798:
        /*0048*/ 	.byte	0x03, 0x50
        /*004a*/ 	.short	0x0000


	//----- nvinfo : EIATTR_MAXREG_COUNT
	.align		4
        /*004c*/ 	.byte	0x03, 0x1b
        /*004e*/ 	.short	0x0040


	//----- nvinfo : EIATTR_EXTERNS
	.align		4
        /*0050*/ 	.byte	0x04, 0x0f
        /*0052*/ 	.short	(.L_3800 - .L_3799)


	//   ....[0]....
	.align		4
.L_3799:
        /*0054*/ 	.word	index@(__assertfail)


	//----- nvinfo : EIATTR_MERCURY_ISA_VERSION
	.align		4
.L_3800:
        /*0058*/ 	.byte	0x03, 0x5f
        /*005a*/ 	.short	0x0101


	//----- nvinfo : EIATTR_SYSCALL_OFFSETS
	.align		4
        /*005c*/ 	.byte	0x04, 0x46
        /*005e*/ 	.short	(.L_3802 - .L_3801)


	//   ....[0]....
.L_3801:
        /*0060*/ 	.word	0x00001a10


	//   ....[1]....
        /*0064*/ 	.word	0x00001bd0


	//   ....[2]....
        /*0068*/ 	.word	0x00001d80


	//   ....[3]....
        /*006c*/ 	.word	0x00001f40


	//----- nvinfo : EIATTR_EXIT_INSTR_OFFSETS
	.align		4
.L_3802:
        /*0070*/ 	.byte	0x04, 0x1c
        /*0072*/ 	.short	(.L_3804 - .L_3803)


	//   ....[0]....
.L_3803:
        /*0074*/ 	.word	0x00000080


	//   ....[1]....
        /*0078*/ 	.word	0x00002040


	//----- nvinfo : EIATTR_INDIRECT_BRANCH_TARGETS
	.align		4
.L_3804:
        /*007c*/ 	.byte	0x04, 0x34
        /*007e*/ 	.short	(.L_3806 - .L_3805)


	//   ....[0]....
.L_3805:
        /*0080*/ 	.word	.L_x_7286@srel
        /*0084*/ 	.short	0x0
        /*0086*/ 	.short	0x0
        /*0088*/ 	.word	0x3
        /*008c*/ 	.word	.L_x_7287@srel
        /*0090*/ 	.word	.L_x_7288@srel
        /*0094*/ 	.word	.L_x_7289@srel


	//----- nvinfo : EIATTR_MAX_THREADS
	.align		4
.L_3806:
        /*0098*/ 	.byte	0x04, 0x05
        /*009a*/ 	.short	(.L_3808 - .L_3807)
.L_3807:
        /*009c*/ 	.word	0x00000200
        /*00a0*/ 	.word	0x00000001
        /*00a4*/ 	.word	0x00000001


	//----- nvinfo : EIATTR_CRS_STACK_SIZE
	.align		4
.L_3808:
        /*00a8*/ 	.byte	0x04, 0x1e
        /*00aa*/ 	.short	(.L_3810 - .L_3809)
.L_3809:
        /*00ac*/ 	.word	0x00000000


	//----- nvinfo : EIATTR_CBANK_PARAM_SIZE
	.align		4
.L_3810:
        /*00b0*/ 	.byte	0x03, 0x19
        /*00b2*/ 	.short	0x01d0


	//----- nvinfo : EIATTR_PARAM_CBANK
	.align		4
        /*00b4*/ 	.byte	0x04, 0x0a
        /*00b6*/ 	.short	(.L_3812 - .L_3811)
	.align		4
.L_3811:
        /*00b8*/ 	.word	index@(.nv.constant0._ZN2at4cuda57_GLOBAL__N__cd6b329d_24_DistributionBernoulli_cu_7537a20d21kernelPointwiseApply2IZNS_6native9templates4cuda28bernoulli_tensor_cuda_kernelIlfEEvRKNS_10TensorBaseES9_NS_15PhiloxCudaStateEEUliRlSB_SB_SB_RKfSD_SD_SD_E_lSC_jLi2ELi2ELi4ELi512ELi2EEEvNS0_6detail10TensorInfoIT0_T2_EENSG_IT1_SI_EESI_T_)
        /*00bc*/ 	.short	0x0210
        /*00be*/ 	.short	0x01d0


	//----- nvinfo : EIATTR_SW_WAR
	.align		4
.L_3812:
        /*00c0*/ 	.byte	0x04, 0x36
        /*00c2*/ 	.short	(.L_3814 - .L_3813)
.L_3813:
        /*00c4*/ 	.word	0x00000008
.L_3814:


//--------------------- .nv.info._ZN2at4cuda57_GLOBAL__N__cd6b329d_24_DistributionBernoulli_cu_7537a20d21kernelPointwiseApply2IZNS_6native9templates4cuda28bernoulli_tensor_cuda_kernelIlfEEvRKNS_10TensorBaseES9_NS_15PhiloxCudaStateEEUliRlSB_SB_SB_RKfSD_SD_SD_E_lSC_jLi2ELi1ELi4ELi512ELi2EEEvNS0_6detail10TensorInfoIT0_T2_EENSG_IT1_SI_EESI_T_ --------------------------
	.section	.nv.info._ZN2at4cuda57_GLOBAL__N__cd6b329d_24_DistributionBernoulli_cu_7537a20d21kernelPointwiseApply2IZNS_6native9templates4cuda28bernoulli_tensor_cuda_kernelIlfEEvRKNS_10TensorBaseES9_NS_15PhiloxCudaStateEEUliRlSB_SB_SB_RKfSD_SD_SD_E_lSC_jLi2ELi1ELi4ELi512ELi2EEEvNS0_6detail10TensorInfoIT0_T2_EENSG_IT1_SI_EESI_T_,"",@"SHT_CUDA_INFO"
	.sectionflags	@""
	.align	4


	//----- nvinfo : EIATTR_CUDA_API_VERSION
	.align		4
        /*0000*/ 	.byte	0x04, 0x37
        /*0002*/ 	.short	(.L_3816 - .L_3815)
.L_3815:
        /*0004*/ 	.word	0x00000082


	//----- nvinfo : EIATTR_KPARAM_INFO
	.align		4
.L_3816:
        /*0008*/ 	.byte	0x04, 0x17
        /*000a*/ 	.short	(.L_3818 - .L_3817)
.L_3817:
        /*000c*/ 	.word	0x00000000
        /*0010*/ 	.short	0x0003
        /*0012*/ 	.short	0x01b8
        /*0014*/ 	.byte	0x00, 0xf0, 0x61, 0x00


	//----- nvinfo : EIATTR_KPARAM_INFO
	.align		4
.L_3818:
        /*0018*/ 	.byte	0x04, 0x17
        /*001a*/ 	.short	(.L_3820 - .L_3819)
.L_3819:
        /*001c*/ 	.word	0x00000000
        /*0020*/ 	.short	0x0002
        /*0022*/ 	.short	0x01b0
        /*0024*/ 	.byte	0x00, 0xf0, 0x11, 0x00


	//----- nvinfo : EIATTR_KPARAM_INFO
	.align		4
.L_3820:
        /*0028*/ 	.byte	0x04, 0x17
        /*002a*/ 	.short	(.L_3822 - .L_3821)
.L_3821:
        /*002c*/ 	.word	0x00000000
        /*0030*/ 	.short	0x0001
        /*0032*/ 	.short	0x00d8
        /*0034*/ 	.byte	0x00, 0xf0, 0x61, 0x03


	//----- nvinfo : EIATTR_KPARAM_INFO
	.align		4
.L_3822:
        /*0038*/ 	.byte	0x04, 0x17
        /*003a*/ 	.short	(.L_3824 - .L_3823)
.L_3823:
        /*003c*/ 	.word	0x00000000
        /*0040*/ 	.short	0x0000
        /*0042*/ 	.short	0x0000
        /*0044*/ 	.byte	0x00, 0xf0, 0x61, 0x03


	//----- nvinfo : EIATTR_SPARSE_MMA_MASK
	.align		4
.L_3824:
        /*0048*/ 	.byte	0x03, 0x50
        /*004a*/ 	.short	0x0000


	//----- nvinfo : EIATTR_MAXREG_COUNT
	.align		4
        /*004c*/ 	.byte	0x03, 0x1b
        /*004e*/ 	.short	0x0040


	//----- nvinfo : EIATTR_EXTERNS
	.align		4
        /*0050*/ 	.byte	0x04, 0x0f
        /*0052*/ 	.short	(.L_3826 - .L_3825)


	//   ....[0]....
	.align		4
.L_3825:
        /*0054*/ 	.word	index@(__assertfail)


	//----- nvinfo : EIATTR_MERCURY_ISA_VERSION
	.align		4
.L_3826:
        /*0058*/ 	.byte	0x03, 0x5f
        /*005a*/ 	.short	0x0101


	//----- nvinfo : EIATTR_SYSCALL_OFFSETS
	.align		4
        /*005c*/ 	.byte	0x04, 0x46
        /*005e*/ 	.short	(.L_3828 - .L_3827)


	//   ....[0]....
.L_3827:
        /*0060*/ 	.word	0x00001430


	//   ....[1]....
        /*0064*/ 	.word	0x00001630


	//   ....[2]....
        /*0068*/ 	.word	0x00001820


	//   ....[3]....
        /*006c*/ 	.word	0x00001a20


	//----- nvinfo : EIATTR_EXIT_INSTR_OFFSETS
	.align		4
.L_3828:
        /*0070*/ 	.byte	0x04, 0x1c
        /*0072*/ 	.short	(.L_3830 - .L_3829)


	//   ....[0]....
.L_3829:
        /*0074*/ 	.word	0x00000080


	//   ....[1]....
        /*0078*/ 	.word	0x00001b10


	//----- nvinfo : EIATTR_INDIRECT_BRANCH_TARGETS
	.align		4
.L_3830:
        /*007c*/ 	.byte	0x04, 0x34
        /*007e*/ 	.short	(.L_3832 - .L_3831)


	//   ....[0]....
.L_3831:
        /*0080*/ 	.word	.L_x_7290@srel
        /*0084*/ 	.short	0x0
        /*0086*/ 	.short	0x0
        /*0088*/ 	.word	0x3
        /*008c*/ 	.word	.L_x_7291@srel
        /*0090*/ 	.word	.L_x_7292@srel
        /*0094*/ 	.word	.L_x_7293@srel


	//----- nvinfo : EIATTR_MAX_THREADS
	.align		4
.L_3832:
        /*0098*/ 	.byte	0x04, 0x05
        /*009a*/ 	.short	(.L_3834 - .L_3833)
.L_3833:
        /*009c*/ 	.word	0x00000200
        /*00a0*/ 	.word	0x00000001
        /*00a4*/ 	.word	0x00000001


	//----- nvinfo : EIATTR_CRS_STACK_SIZE
	.align		4
.L_3834:
        /*00a8*/ 	.byte	0x04, 0x1e
        /*00aa*/ 	.short	(.L_3836 - .L_3835)
.L_3835:
        /*00ac*/ 	.word	0x00000000


	//----- nvinfo : EIATTR_CBANK_PARAM_SIZE
	.align		4
.L_3836:
        /*00b0*/ 	.byte	0x03, 0x19
        /*00b2*/ 	.short	0x01d0


	//----- nvinfo : EIATTR_PARAM_CBANK
	.align		4
        /*00b4*/ 	.byte	0x04, 0x0a
        /*00b6*/ 	.short	(.L_3838 - .L_3837)
	.align		4
.L_3837:
        /*00b8*/ 	.word	index@(.nv.constant0._ZN2at4cuda57_GLOBAL__N__cd6b329d_24_DistributionBernoulli_cu_7537a20d21kernelPointwiseApply2IZNS_6native9templates4cuda28bernoulli_tensor_cuda_kernelIlfEEvRKNS_10TensorBaseES9_NS_15PhiloxCudaStateEEUliRlSB_SB_SB_RKfSD_SD_SD_E_lSC_jLi2ELi1ELi4ELi512ELi2EEEvNS0_6detail10TensorInfoIT0_T2_EENSG_IT1_SI_EESI_T_)
        /*00bc*/ 	.short	0x0210
        /*00be*/ 	.short	0x01d0


	//----- nvinfo : EIATTR_SW_WAR
	.align		4
.L_3838:
        /*00c0*/ 	.byte	0x04, 0x36
        /*00c2*/ 	.short	(.L_3840 - .L_3839)
.L_3839:
        /*00c4*/ 	.word	0x00000008
.L_3840:


//--------------------- .nv.info._ZN2at4cuda57_GLOBAL__N__cd6b329d_24_DistributionBernoulli_cu_7537a20d21kernelPointwiseApply2IZNS_6native9templates4cuda28bernoulli_tensor_cuda_kernelIlfEEvRKNS_10TensorBaseES9_NS_15PhiloxCudaStateEEUliRlSB_SB_SB_RKfSD_SD_SD_E_lSC_jLi1ELin1ELi4ELi512ELi2EEEvNS0_6detail10TensorInfoIT0_T2_EENSG_IT1_SI_EESI_T_ --------------------------
	.section	.nv.info._ZN2at4cuda57_GLOBAL__N__cd6b329d_24_DistributionBernoulli_cu_7537a20d21kernelPointwiseApply2IZNS_6native9templates4cuda28bernoulli_tensor_cuda_kernelIlfEEvRKNS_10TensorBaseES9_NS_15PhiloxCudaStateEEUliRlSB_SB_SB_RKfSD_SD_SD_E_lSC_jLi1ELin1ELi4ELi512ELi2EEEvNS0_6detail10TensorInfoIT0_T2_EENSG_IT1_SI_EESI_T_,"",@"SHT_CUDA_INFO"
	.sectionflags	@""
	.align	4


	//----- nvinfo : EIATTR_CUDA_API_VERSION
	.align		4
        /*0000*/ 	.byte	0x04, 0x37
        /*0002*/ 	.short	(.L_3842 - .L_3841)
.L_3841:
        /*0004*/ 	.word	0x00000082


	//----- nvinfo : EIATTR_KPARAM_INFO
	.align		4
.L_3842:
        /*0008*/ 	.byte	0x04, 0x17
        /*000a*/ 	.short	(.L_3844 - .L_3843)
.L_3843:
        /*000c*/ 	.word	0x00000000
        /*0010*/ 	.short	0x0003
        /*0012*/ 	.short	0x01b8
        /*0014*/ 	.byte	0x00, 0xf0, 0x61, 0x00


	//----- nvinfo : EIATTR_KPARAM_INFO
	.align		4
.L_3844:
        /*0018*/ 	.byte	0x04, 0x17
        /*001a*/ 	.short	(.L_3846 - .L_3845)
.L_3845:
        /*001c*/ 	.word	0x00000000
        /*0020*/ 	.short	0x0002
        /*0022*/ 	.short	0x01b0
        /*0024*/ 	.byte	0x00, 0xf0, 0x11, 0x00


	//----- nvinfo : EIATTR_KPARAM_INFO
	.align		4
.L_3846:
        /*0028*/ 	.byte	0x04, 0x17
        /*002a*/ 	.short	(.L_3848 - .L_3847)
.L_3847:
        /*002c*/ 	.word	0x00000000
        /*0030*/ 	.short	0x0001
        /*0032*/ 	.short	0x00d8
        /*0034*/ 	.byte	0x00, 0xf0, 0x61, 0x03


	//----- nvinfo : EIATTR_KPARAM_INFO
	.align		4
.L_3848:
        /*0038*/ 	.byte	0x04, 0x17
        /*003a*/ 	.short	(.L_3850 - .L_3849)
.L_3849:
        /*003c*/ 	.word	0x00000000
        /*0040*/ 	.short	0x0000
        /*0042*/ 	.short	0x0000
        /*0044*/ 	.byte	0x00, 0xf0, 0x61, 0x03


	//----- nvinfo : EIATTR_SPARSE_MMA_MASK
	.align		4
.L_3850:
        /*0048*/ 	.byte	0x03, 0x50
        /*004a*/ 	.short	0x0000


	//----- nvinfo : EIATTR_MAXREG_COUNT
	.align		4
        /*004c*/ 	.byte	0x03, 0x1b
        /*004e*/ 	.short	0x0040


	//----- nvinfo : EIATTR_EXTERNS
	.align		4
        /*0050*/ 	.byte	0x04, 0x0f
        /*0052*/ 	.short	(.L_3852 - .L_3851)


	//   ....[0]....
	.align		4
.L_3851:
        /*0054*/ 	.word	index@(__assertfail)


	//----- nvinfo : EIATTR_MERCURY_ISA_VERSION
	.align		4
.L_3852:
        /*0058*/ 	.byte	0x03, 0x5f
        /*005a*/ 	.short	0x0101


	//----- nvinfo : EIATTR_SYSCALL_OFFSETS
	.align		4
        /*005c*/ 	.byte	0x04, 0x46
        /*005e*/ 	.short	(.L_3854 - .L_3853)


	//   ....[0]....
.L_3853:
        /*0060*/ 	.word	0x000040d0


	//   ....[1]....
        /*0064*/ 	.word	0x000042e0


	//   ....[2]....
        /*0068*/ 	.word	0x00004500


	//   ....[3]....
        /*006c*/ 	.word	0x00004730


	//----- nvinfo : EIATTR_EXIT_INSTR_OFFSETS
	.align		4
.L_3854:
        /*0070*/ 	.byte	0x04, 0x1c
        /*0072*/ 	.short	(.L_3856 - .L_3855)


	//   ....[0]....
.L_3855:
        /*0074*/ 	.word	0x00000080


	//   ....[1]....
        /*0078*/ 	.word	0x000048c0


	//----- nvinfo : EIATTR_INDIRECT_BRANCH_TARGETS
	.align		4
.L_3856:
        /*007c*/ 	.byte	0x04, 0x34
        /*007e*/ 	.short	(.L_3858 - .L_3857)


	//   ....[0]....
.L_3857:
        /*0080*/ 	.word	.L_x_7294@srel
        /*0084*/ 	.short	0x0
        /*0086*/ 	.short	0x0
        /*0088*/ 	.word	0x3
        /*008c*/ 	.word	.L_x_7295@srel
        /*0090*/ 	.word	.L_x_7296@srel
        /*0094*/ 	.word	.L_x_7297@srel


	//----- nvinfo : EIATTR_MAX_THREADS
	.align		4
.L_3858:
        /*0098*/ 	.byte	0x04, 0x05
        /*009a*/ 	.short	(.L_3860 - .L_3859)
.L_3859:
        /*009c*/ 	.word	0x00000200
        /*00a0*/ 	.word	0x00000001
        /*00a4*/ 	.word	0x00000001


	//----- nvinfo : EIATTR_CRS_STACK_SIZE
	.align		4
.L_3860:
        /*00a8*/ 	.byte	0x04, 0x1e
        /*00aa*/ 	.short	(.L_3862 - .L_3861)
.L_3861:
        /*00ac*/ 	.word	0x00000000


	//----- nvinfo : EIATTR_CBANK_PARAM_SIZE
	.align		4
.L_3862:
        /*00b0*/ 	.byte	0x03, 0x19
        /*00b2*/ 	.short	0x01d0


	//----- nvinfo : EIATTR_PARAM_CBANK
	.align		4
        /*00b4*/ 	.byte	0x04, 0x0a
        /*00b6*/ 	.short	(.L_3864 - .L_3863)
	.align		4
.L_3863:
        /*00b8*/ 	.word	index@(.nv.constant0._ZN2at4cuda57_GLOBAL__N__cd6b329d_24_DistributionBernoulli_cu_7537a20d21kernelPointwiseApply2IZNS_6native9templates4cuda28bernoulli_tensor_cuda_kernelIlfEEvRKNS_10TensorBaseES9_NS_15PhiloxCudaStateEEUliRlSB_SB_SB_RKfSD_SD_SD_E_lSC_jLi1ELin1ELi4ELi512ELi2EEEvNS0_6detail10TensorInfoIT0_T2_EENSG_IT1_SI_EESI_T_)
        /*00bc*/ 	.short	0x0210
        /*00be*/ 	.short	0x01d0


	//----- nvinfo : EIATTR_SW_WAR
	.align		4
.L_3864:
        /*00c0*/ 	.byte	0x04, 0x36
        /*00c2*/ 	.short	(.L_3866 - .L_3865)
.L_3865:
        /*00c4*/ 	.word	0x00000008
.L_3866:


//--------------------- .nv.info._ZN2at4cuda57_GLOBAL__N__cd6b329d_24_DistributionBernoulli_cu_7537a20d21kernelPointwiseApply2IZNS_6native9templates4cuda28bernoulli_tensor_cuda_kernelIlfEEvRKNS_10TensorBaseES9_NS_15PhiloxCudaStateEEUliRlSB_SB_SB_RKfSD_SD_SD_E_lSC_jLi1ELi2ELi4ELi512ELi2EEEvNS0_6detail10TensorInfoIT0_T2_EENSG_IT1_SI_EESI_T_ --------------------------
	.section	.nv.info._ZN2at4cuda57_GLOBAL__N__cd6b329d_24_DistributionBernoulli_cu_7537a20d21kernelPointwiseApply2IZNS_6native9templates4cuda28bernoulli_tensor_cuda_kernelIlfEEvRKNS_10TensorBaseES9_NS_15PhiloxCudaStateEEUliRlSB_SB_SB_RKfSD_SD_SD_E_lSC_jLi1ELi2ELi4ELi512ELi2EEEvNS0_6detail10TensorInfoIT0_T2_EENSG_IT1_SI_EESI_T_,"",@"SHT_CUDA_INFO"
	.sectionflags	@""
	.align	4


	//----- nvinfo : EIATTR_CUDA_API_VERSION
	.align		4
        /*0000*/ 	.byte	0x04, 0x37
        /*0002*/ 	.short	(.L_3868 - .L_3867)
.L_3867:
        /*0004*/ 	.word	0x00000082


	//----- nvinfo : EIATTR_KPARAM_INFO
	.align		4
.L_3868:
        /*0008*/ 	.byte	0x04, 0x17
        /*000a*/ 	.short	(.L_3870 - .L_3869)
.L_3869:
        /*000c*/ 	.word	0x00000000
        /*0010*/ 	.short	0x0003
        /*0012*/ 	.short	0x01b8
        /*0014*/ 	.byte	0x00, 0xf0, 0x61, 0x00


	//----- nvinfo : EIATTR_KPARAM_INFO
	.align		4
.L_3870:
        /*0018*/ 	.byte	0x04, 0x17
        /*001a*/ 	.short	(.L_3872 - .L_3871)
.L_3871:
        /*001c*/ 	.word	0x00000000
        /*0020*/ 	.short	0x0002
        /*0022*/ 	.short	0x01b0
        /*0024*/ 	.byte	0x00, 0xf0, 0x11, 0x00


	//----- nvinfo : EIATTR_KPARAM_INFO
	.align		4
.L_3872:
        /*0028*/ 	.byte	0x04, 0x17
        /*002a*/ 	.short	(.L_3874 - .L_3873)
.L_3873:
        /*002c*/ 	.word	0x00000000
        /*0030*/ 	.short	0x0001
        /*0032*/ 	.short	0x00d8
        /*0034*/ 	.byte	0x00, 0xf0, 0x61, 0x03


	//----- nvinfo : EIATTR_KPARAM_INFO
	.align		4
.L_3874:
        /*0038*/ 	.byte	0x04, 0x17
        /*003a*/ 	.short	(.L_3876 - .L_3875)
.L_3875:
        /*003c*/ 	.word	0x00000000
        /*0040*/ 	.short	0x0000
        /*0042*/ 	.short	0x0000
        /*0044*/ 	.byte	0x00, 0xf0, 0x61, 0x03


	//----- nvinfo : EIATTR_SPARSE_MMA_MASK
	.align		4
.L_3876:
        /*0048*/ 	.byte	0x03, 0x50
        /*004a*/ 	.short	0x0000


	//----- nvinfo : EIATTR_MAXREG_COUNT
	.align		4
        /*004c*/ 	.byte	0x03, 0x1b
        /*004e*/ 	.short	0x0040


	//----- nvinfo : EIATTR_EXTERNS
	.align		4
        /*0050*/ 	.byte	0x04, 0x0f
        /*0052*/ 	.short	(.L_3878 - .L_3877)


	//   ....[0]....
	.align		4
.L_3877:
        /*0054*/ 	.word	index@(__assertfail)


	//----- nvinfo : EIATTR_MERCURY_ISA_VERSION
	.align		4
.L_3878:
        /*0058*/ 	.byte	0x03, 0x5f
        /*005a*/ 	.short	0x0101


	//----- nvinfo : EIATTR_SYSCALL_OFFSETS
	.align		4
        /*005c*/ 	.byte	0x04, 0x46
        /*005e*/ 	.short	(.L_3880 - .L_3879)


	//   ....[0]....
.L_3879:
        /*0060*/ 	.word	0x00001400


	//   ....[1]....
        /*0064*/ 	.word	0x000015f0


	//   ....[2]....
        /*0068*/ 	.word	0x000017f0


	//   ....[3]....
        /*006c*/ 	.word	0x00001a00


	//----- nvinfo : EIATTR_EXIT_INSTR_OFFSETS
	.align		4
.L_3880:
        /*0070*/ 	.byte	0x04, 0x1c
        /*0072*/ 	.short	(.L_3882 - .L_3881)


	//   ....[0]....
.L_3881:
        /*0074*/ 	.word	0x00000080


	//   ....[1]....
        /*0078*/ 	.word	0x00001b30


	//----- nvinfo : EIATTR_INDIRECT_BRANCH_TARGETS
	.align		4
.L_3882:
        /*007c*/ 	.byte	0x04, 0x34
        /*007e*/ 	.short	(.L_3884 - .L_3883)


	//   ....[0]....
.L_3883:
        /*0080*/ 	.word	.L_x_7298@srel
        /*0084*/ 	.short	0x0
        /*0086*/ 	.short	0x0
        /*0088*/ 	.word	0x3
        /*008c*/ 	.word	.L_x_7299@srel
        /*0090*/ 	.word	.L_x_7300@srel
        /*0094*/ 	.word	.L_x_7301@srel


	//----- nvinfo : EIATTR_MAX_THREADS
	.align		4
.L_3884:
        /*0098*/ 	.byte	0x04, 0x05
        /*009a*/ 	.short	(.L_3886 - .L_3885)
.L_3885:
        /*009c*/ 	.word	0x00000200
        /*00a0*/ 	.word	0x00000001
        /*00a4*/ 	.word	0x00000001


	//----- nvinfo : EIATTR_CRS_STACK_SIZE
	.align		4
.L_3886:
        /*00a8*/ 	.byte	0x04, 0x1e
        /*00aa*/ 	.short	(.L_3888 - .L_3887)
.L_3887:
        /*00ac*/ 	.word	0x00000000


	//----- nvinfo : EIATTR_CBANK_PARAM_SIZE
	.align		4
.L_3888:
        /*00b0*/ 	.byte	0x03, 0x19
        /*00b2*/ 	.short	0x01d0


	//----- nvinfo : EIATTR_PARAM_CBANK
	.align		4
        /*00b4*/ 	.byte	0x04, 0x0a
        /*00b6*/ 	.short	(.L_3890 - .L_3889)
	.align		4
.L_3889:
        /*00b8*/ 	.word	index@(.nv.constant0._ZN2at4cuda57_GLOBAL__N__cd6b329d_24_DistributionBernoulli_cu_7537a20d21kernelPointwiseApply2IZNS_6native9templates4cuda28bernoulli_tensor_cuda_kernelIlfEEvRKNS_10TensorBaseES9_NS_15PhiloxCudaStateEEUliRlSB_SB_SB_RKfSD_SD_SD_E_lSC_jLi1ELi2ELi4ELi512ELi2EEEvNS0_6detail10TensorInfoIT0_T2_EENSG_IT1_SI_EESI_T_)
        /*00bc*/ 	.short	0x0210
        /*00be*/ 	.short	0x01d0


	//----- nvinfo : EIATTR_SW_WAR
	.align		4
.L_3890:
        /*00c0*/ 	.byte	0x04, 0x36
        /*00c2*/ 	.short	(.L_3892 - .L_3891)
.L_3891:
        /*00c4*/ 	.word	0x00000008
.L_3892:


//--------------------- .nv.info._ZN2at4cuda57_GLOBAL__N__cd6b329d_24_DistributionBernoulli_cu_7537a20d21kernelPointwiseApply2IZNS_6native9templates4cuda28bernoulli_tensor_cuda_kernelIlfEEvRKNS_10TensorBaseES9_NS_15PhiloxCudaStateEEUliRlSB_SB_SB_RKfSD_SD_SD_E_lSC_jLi1ELi1ELi4ELi512ELi2EEEvNS0_6detail10TensorInfoIT0_T2_EENSG_IT1_SI_EESI_T_ --------------------------
	.section	.nv.info._ZN2at4cuda57_GLOBAL__N__cd6b329d_24_DistributionBernoulli_cu_7537a20d21kernelPointwiseApply2IZNS_6native9templates4cuda28bernoulli_tensor_cuda_kernelIlfEEvRKNS_10TensorBaseES9_NS_15PhiloxCudaStateEEUliRlSB_SB_SB_RKfSD_SD_SD_E_lSC_jLi1ELi1ELi4ELi512ELi2EEEvNS0_6detail10TensorInfoIT0_T2_EENSG_IT1_SI_EESI_T_,"",@"SHT_CUDA_INFO"
	.sectionflags	@""
	.align	4


	//----- nvinfo : EIATTR_CUDA_API_VERSION
	.align		4
        /*0000*/ 	.byte	0x04, 0x37
        /*0002*/ 	.short	(.L_3894 - .L_3893)
.L_3893:
        /*0004*/ 	.word	0x00000082


	//----- nvinfo : EIATTR_KPARAM_INFO
	.align		4
.L_3894:
        /*0008*/ 	.byte	0x04, 0x17
        /*000a*/ 	.short	(.L_3896 - .L_3895)
.L_3895:
        /*000c*/ 	.word	0x00000000
        /*0010*/ 	.short	0x0003
        /*0012*/ 	.short	0x01b8
        /*0014*/ 	.byte	0x00, 0xf0, 0x61, 0x00


	//----- nvinfo : EIATTR_KPARAM_INFO
	.align		4
.L_3896:
        /*0018*/ 	.byte	0x04, 0x17
        /*001a*/ 	.short	(.L_3898 - .L_3897)
.L_3897:
        /*001c*/ 	.word	0x00000000
        /*0020*/ 	.short	0x0002
        /*0022*/ 	.short	0x01b0
        /*0024*/ 	.byte	0x00, 0xf0, 0x11, 0x00


	//----- nvinfo : EIATTR_KPARAM_INFO
	.align		4
.L_3898:
        /*0028*/ 	.byte	0x04, 0x17
        /*002a*/ 	.short	(.L_3900 - .L_3899)
.L_3899:
        /*002c*/ 	.word	0x00000000
        /*0030*/ 	.short	0x0001
        /*0032*/ 	.short	0x00d8
        /*0034*/ 	.byte	0x00, 0xf0, 0x61, 0x03


	//----- nvinfo : EIATTR_KPARAM_INFO
	.align		4
.L_3900:
        /*0038*/ 	.byte	0x04, 0x17
        /*003a*/ 	.short	(.L_3902 - .L_3901)
.L_3901:
        /*003c*/ 	.word	0x00000000
        /*0040*/ 	.short	0x0000
        /*0042*/ 	.short	0x0000
        /*0044*/ 	.byte	0x00, 0xf0, 0x61, 0x03


	//----- nvinfo : EIATTR_SPARSE_MMA_MASK
	.align		4
.L_3902:
        /*0048*/ 	.byte	0x03, 0x50
        /*004a*/ 	.short	0x0000


	//----- nvinfo : EIATTR_MAXREG_COUNT
	.align		4
        /*004c*/ 	.byte	0x03, 0x1b
        /*004e*/ 	.short	0x0040


	//----- nvinfo : EIATTR_EXTERNS
	.align		4
        /*0050*/ 	.byte	0x04, 0x0f
        /*0052*/ 	.short	(.L_3904 - .L_3903)


	//   ....[0]....
	.align		4
.L_3903:
        /*0054*/ 	.word	index@(__assertfail)


	//----- nvinfo : EIATTR_MERCURY_ISA_VERSION
	.align		4
.L_3904:
        /*0058*/ 	.byte	0x03, 0x5f
        /*005a*/ 	.short	0x0101


	//----- nvinfo : EIATTR_SYSCALL_OFFSETS
	.align		4
        /*005c*/ 	.byte	0x04, 0x46
        /*005e*/ 	.short	(.L_3906 - .L_3905)


	//   ....[0]....
.L_3905:
        /*0060*/ 	.word	0x00000e20


	//   ....[1]....
        /*0064*/ 	.word	0x00000fe0


	//   ....[2]....
        /*0068*/ 	.word	0x00001190


	//   ....[3]....
        /*006c*/ 	.word	0x000013b0


	//----- nvinfo : EIATTR_EXIT_INSTR_OFFSETS
	.align		4
.L_3906:
        /*0070*/ 	.byte	0x04, 0x1c
        /*0072*/ 	.short	(.L_3908 - .L_3907)


	//   ....[0]....
.L_3907:
        /*0074*/ 	.word	0x00000080


	//   ....[1]....
        /*0078*/ 	.word	0x000014e0


	//----- nvinfo : EIATTR_INDIRECT_BRANCH_TARGETS
	.align		4
.L_3908:
        /*007c*/ 	.byte	0x04, 0x34
        /*007e*/ 	.short	(.L_3910 - .L_3909)


	//   ....[0]....
.L_3909:
        /*0080*/ 	.word	.L_x_7302@srel
        /*0084*/ 	.short	0x0
        /*0086*/ 	.short	0x0
        /*0088*/ 	.word	0x3
        /*008c*/ 	.word	.L_x_7303@srel
        /*0090*/ 	.word	.L_x_7304@srel
        /*0094*/ 	.word	.L_x_7305@srel


	//----- nvinfo : EIATTR_MAX_THREADS
	.align		4
.L_3910:
        /*0098*/ 	.byte	0x04, 0x05
        /*009a*/ 	.short	(.L_3912 - .L_3911)
.L_3911:
        /*009c*/ 	.word	0x00000200
        /*00a0*/ 	.word	0x00000001
        /*00a4*/ 	.word	0x00000001


	//----- nvinfo : EIATTR_CRS_STACK_SIZE
	.align		4
.L_3912:
        /*00a8*/ 	.byte	0x04, 0x1e
        /*00aa*/ 	.short	(.L_3914 - .L_3913)
.L_3913:
        /*00ac*/ 	.word	0x00000000


	//----- nvinfo : EIATTR_CBANK_PARAM_SIZE
	.align		4
.L_3914:
        /*00b0*/ 	.byte	0x03, 0x19
        /*00b2*/ 	.short	0x01d0


	//----- nvinfo : EIATTR_PARAM_CBANK
	.align		4
        /*00b4*/ 	.byte	0x04, 0x0a
        /*00b6*/ 	.short	(.L_3916 - .L_3915)
	.align		4
.L_3915:
        /*00b8*/ 	.word	index@(.nv.constant0._ZN2at4cuda57_GLOBAL__N__cd6b329d_24_DistributionBernoulli_cu_7537a20d21kernelPointwiseApply2IZNS_6native9templates4cuda28bernoulli_tensor_cuda_kernelIlfEEvRKNS_10TensorBaseES9_NS_15PhiloxCudaStateEEUliRlSB_SB_SB_RKfSD_SD_SD_E_lSC_jLi1ELi1ELi4ELi512ELi2EEEvNS0_6detail10TensorInfoIT0_T2_EENSG_IT1_SI_EESI_T_)
        /*00bc*/ 	.short	0x0210
        /*00be*/ 	.short	0x01d0


	//----- nvinfo : EIATTR_SW_WAR
	.align		4
.L_3916:
        /*00c0*/ 	.byte	0x04, 0x36
        /*00c2*/ 	.short	(.L_3918 - .L_3917)
.L_3917:
        /*00c4*/ 	.word	0x00000008
.L_3918:


//--------------------- .nv.info._ZN2at4cuda57_GLOBAL__N__cd6b329d_24_DistributionBernoulli_cu_7537a20d21kernelPointwiseApply2IZNS_6native9templates4cuda28bernoulli_tensor_cuda_kernelIifEEvRKNS_10TensorBaseES9_NS_15PhiloxCudaStateEEUliRiSB_SB_SB_RKfSD_SD_SD_E_iSC_mLin1ELin1ELi4ELi512ELi2EEEvNS0_6detail10TensorInfoIT0_T2_EENSG_IT1_SI_EESI_T_ --------------------------
	.section	.nv.info._ZN2at4cuda57_GLOBAL__N__cd6b329d_24_DistributionBernoulli_cu_7537a20d21kernelPointwiseApply2IZNS_6native9templates4cuda28bernoulli_tensor_cuda_kernelIifEEvRKNS_10TensorBaseES9_NS_15PhiloxCudaStateEEUliRiSB_SB_SB_RKfSD_SD_SD_E_iSC_mLin1ELin1ELi4ELi512ELi2EEEvNS0_6detail10TensorInfoIT0_T2_EENSG_IT1_SI_EESI_T_,"",@"SHT_CUDA_INFO"
	.sectionflags	@""
	.align	4


	//----- nvinfo : EIATTR_CUDA_API_VERSION
	.align		4
        /*0000*/ 	.byte	0x04, 0x37
        /*0002*/ 	.short	(.L_3920 - .L_3919)
.L_3919:
        /*0004*/ 	.word	0x00000082


	//----- nvinfo : EIATTR_KPARAM_INFO
	.align		4
.L_3920:
        /*0008*/ 	.byte	0x04, 0x17
        /*000a*/ 	.short	(.L_3922 - .L_3921)
.L_3921:
        /*000c*/ 	.word	0x00000000
        /*0010*/ 	.short	0x0003
        /*0012*/ 	.short	0x0348
        /*0014*/ 	.byte	0x00, 0xf0, 0x61, 0x00


	//----- nvinfo : EIATTR_KPARAM_INFO
	.align		4
.L_3922:
        /*0018*/ 	.byte	0x04, 0x17
        /*001a*/ 	.short	(.L_3924 - .L_3923)
.L_3923:
        /*001c*/ 	.word	0x00000000
        /*0020*/ 	.short	0x0002
        /*0022*/ 	.short	0x0340
        /*0024*/ 	.byte	0x00, 0xf0, 0x21, 0x00


	//----- nvinfo : EIATTR_KPARAM_INFO
	.align		4
.L_3924:
        /*0028*/ 	.byte	0x04, 0x17
        /*002a*/ 	.short	(.L_3926 - .L_3925)
.L_3925:
        /*002c*/ 	.word	0x00000000
        /*0030*/ 	.short	0x0001
        /*0032*/ 	.short	0x01a0
        /*0034*/ 	.byte	0x00, 0xf0, 0x81, 0x06


	//----- nvinfo : EIATTR_KPARAM_INFO
	.align		4
.L_3926:
        /*0038*/ 	.byte	0x04, 0x17
        /*003a*/ 	.short	(.L_3928 - .L_3927)
.L_3927:
        /*003c*/ 	.word	0x00000000
        /*0040*/ 	.short	0x0000
        /*0042*/ 	.short	0x0000
        /*0044*/ 	.byte	0x00, 0xf0, 0x81, 0x06


	//----- nvinfo : EIATTR_SPARSE_MMA_MASK
	.align		4
.L_3928:
        /*0048*/ 	.byte	0x03, 0x50
        /*004a*/ 	.short	0x0000


	//----- nvinfo : EIATTR_MAXREG_COUNT
	.align		4
        /*004c*/ 	.byte	0x03, 0x1b
        /*004e*/ 	.short	0x0040


	//----- nvinfo : EIATTR_EXTERNS
	.align		4
        /*0050*/ 	.byte	0x04, 0x0f
        /*0052*/ 	.short	(.L_3930 - .L_3929)


	//   ....[0]....
	.align		4
.L_3929:
        /*0054*/ 	.word	index@(__assertfail)


	//----- nvinfo : EIATTR_MERCURY_ISA_VERSION
	.align		4
.L_3930:
        /*0058*/ 	.byte	0x03, 0x5f
        /*005a*/ 	.short	0x0101


	//----- nvinfo : EIATTR_SYSCALL_OFFSETS
	.align		4
        /*005c*/ 	.byte	0x04, 0x46
        /*005e*/ 	.short	(.L_3932 - .L_3931)


	//   ....[0]....
.L_3931:
        /*0060*/ 	.word	0x0000d9f0


	//   ....[1]....
        /*0064*/ 	.word	0x0000dba0


	//   ....[2]....
        /*0068*/ 	.word	0x0000dd40


	//   ....[3]....
        /*006c*/ 	.word	0x0000def0


	//----- nvinfo : EIATTR_EXIT_INSTR_OFFSETS
	.align		4
.L_3932:
        /*0070*/ 	.byte	0x04, 0x1c
        /*0072*/ 	.short	(.L_3934 - .L_3933)


	//   ....[0]....
.L_3933:
        /*0074*/ 	.word	0x00000090


	//   ....[1]....
        /*0078*/ 	.word	0x0000e010


	//----- nvinfo : EIATTR_INDIRECT_BRANCH_TARGETS
	.align		4
.L_3934:
        /*007c*/ 	.byte	0x04, 0x34
        /*007e*/ 	.short	(.L_3936 - .L_3935)


	//   ....[0]....
.L_3935:
        /*0080*/ 	.word	.L_x_7306@srel
        /*0084*/ 	.short	0x0
        /*0086*/ 	.short	0x0
        /*0088*/ 	.word	0x3
        /*008c*/ 	.word	.L_x_7307@srel
        /*0090*/ 	.word	.L_x_7308@srel
        /*0094*/ 	.word	.L_x_7309@srel


	//----- nvinfo : EIATTR_MAX_THREADS
	.align		4
.L_3936:
        /*0098*/ 	.byte	0x04, 0x05
        /*009a*/ 	.short	(.L_3938 - .L_3937)
.L_3937:
        /*009c*/ 	.word	0x00000200
        /*00a0*/ 	.word	0x00000001
        /*00a4*/ 	.word	0x00000001


	//----- nvinfo : EIATTR_CRS_STACK_SIZE
	.align		4
.L_3938:
        /*00a8*/ 	.byte	0x04, 0x1e
        /*00aa*/ 	.short	(.L_3940 - .L_3939)
.L_3939:
        /*00ac*/ 	.word	0x00000000


	//----- nvinfo : EIATTR_CBANK_PARAM_SIZE
	.align		4
.L_3940:
        /*00b0*/ 	.byte	0x03, 0x19
        /*00b2*/ 	.short	0x0360


	//----- nvinfo : EIATTR_PARAM_CBANK
	.align		4
        /*00b4*/ 	.byte	0x04, 0x0a
        /*00b6*/ 	.short	(.L_3942 - .L_3941)
	.align		4
.L_3941:
        /*00b8*/ 	.word	index@(.nv.constant0._ZN2at4cuda57_GLOBAL__N__cd6b329d_24_DistributionBernoulli_cu_7537a20d21kernelPointwiseApply2IZNS_6native9templates4cuda28bernoulli_tensor_cuda_kernelIifEEvRKNS_10TensorBaseES9_NS_15PhiloxCudaStateEEUliRiSB_SB_SB_RKfSD_SD_SD_E_iSC_mLin1ELin1ELi4ELi512ELi2EEEvNS0_6detail10TensorInfoIT0_T2_EENSG_IT1_SI_EESI_T_)
        /*00bc*/ 	.short	0x0210
        /*00be*/ 	.short	0x0360


	//----- nvinfo : EIATTR_SW_WAR
	.align		4
.L_3942:
        /*00c0*/ 	.byte	0x04, 0x36
        /*00c2*/ 	.short	(.L_3944 - .L_3943)
.L_3943:
        /*00c4*/ 	.word	0x00000008
.L_3944:


//--------------------- .nv.info._ZN2at4cuda57_GLOBAL__N__cd6b329d_24_DistributionBernoulli_cu_7537a20d21kernelPointwiseApply2IZNS_6native9templates4cuda28bernoulli_tensor_cuda_kernelIifEEvRKNS_10TensorBaseES9_NS_15PhiloxCudaStateEEUliRiSB_SB_SB_RKfSD_SD_SD_E_iSC_mLi1ELi1ELi4ELi512ELi2EEEvNS0_6detail10TensorInfoIT0_T2_EENSG_IT1_SI_EESI_T_ --------------------------
	.section	.nv.info._ZN2at4cuda57_GLOBAL__N__cd6b329d_24_DistributionBernoulli_cu_7537a20d21kernelPointwiseApply2IZNS_6native9templates4cuda28bernoulli_tensor_cuda_kernelIifEEvRKNS_10TensorBaseES9_NS_15PhiloxCudaStateEEUliRiSB_SB_SB_RKfSD_SD_SD_E_iSC_mLi1ELi1ELi4ELi512ELi2EEEvNS0_6detail10TensorInfoIT0_T2_EENSG_IT1_SI_EESI_T_,"",@"SHT_CUDA_INFO"
	.sectionflags	@""
	.align	4


	//----- nvinfo : EIATTR_CUDA_API_VERSION
	.align		4
        /*0000*/ 	.byte	0x04, 0x37
        /*0002*/ 	.short	(.L_3946 - .L_3945)
.L_3945:
        /*0004*/ 	.word	0x00000082


	//----- nvinfo : EIATTR_KPARAM_INFO
	.align		4
.L_3946:
        /*0008*/ 	.byte	0x04, 0x17
        /*000a*/ 	.short	(.L_3948 - .L_3947)
.L_3947:
        /*000c*/ 	.word	0x00000000
        /*0010*/ 	.short	0x0003
        /*0012*/ 	.short	0x0348
        /*0014*/ 	.byte	0x00, 0xf0, 0x61, 0x00


	//----- nvinfo : EIATTR_KPARAM_INFO
	.align		4
.L_3948:
        /*0018*/ 	.byte	0x04, 0x17
        /*001a*/ 	.short	(.L_3950 - .L_3949)
.L_3949:
        /*001c*/ 	.word	0x00000000
        /*0020*/ 	.short	0x0002
        /*0022*/ 	.short	0x0340
        /*0024*/ 	.byte	0x00, 0xf0, 0x21, 0x00


	//----- nvinfo : EIATTR_KPARAM_INFO
	.align		4
.L_3950:
        /*0028*/ 	.byte	0x04, 0x17
        /*002a*/ 	.short	(.L_3952 - .L_3951)
.L_3951:
        /*002c*/ 	.word	0x00000000
        /*0030*/ 	.short	0x0001
        /*0032*/ 	.short	0x01a0
        /*0034*/ 	.byte	0x00, 0xf0, 0x81, 0x06


	//----- nvinfo : EIATTR_KPARAM_INFO
	.align		4
.L_3952:
        /*0038*/ 	.byte	0x04, 0x17
        /*003a*/ 	.short	(.L_3954 - .L_3953)
.L_3953:
        /*003c*/ 	.word	0x00000000
        /*0040*/ 	.short	0x0000
        /*0042*/ 	.short	0x0000
        /*0044*/ 	.byte	0x00, 0xf0, 0x81, 0x06


	//----- nvinfo : EIATTR_SPARSE_MMA_MASK
	.align		4
.L_3954:
        /*0048*/ 	.byte	0x03, 0x50
        /*004a*/ 	.short	0x0000


	//----- nvinfo : EIATTR_MAXREG_COUNT
	.align		4
        /*004c*/ 	.byte	0x03, 0x1b
        /*004e*/ 	.short	0x0040


	//----- nvinfo : EIATTR_EXTERNS
	.align		4
        /*0050*/ 	.byte	0x04, 0x0f
        /*0052*/ 	.short	(.L_3956 - .L_3955)


	//   ....[0]....
	.align		4
.L_3955:
        /*0054*/ 	.word	index@(__assertfail)


	//----- nvinfo : EIATTR_MERCURY_ISA_VERSION
	.align		4
.L_3956:
        /*0058*/ 	.byte	0x03, 0x5f
        /*005a*/ 	.short	0x0101


	//----- nvinfo : EIATTR_SYSCALL_OFFSETS
	.align		4
        /*005c*/ 	.byte	0x04, 0x46
        /*005e*/ 	.short	(.L_3958 - .L_3957)


	//   ....[0]....
.L_3957:
        /*0060*/ 	.word	0x00001060


	//   ....[1]....
        /*0064*/ 	.word	0x00001210


	//   ....[2]....
        /*0068*/ 	.word	0x000013b0


	//   ....[3]....
        /*006c*/ 	.word	0x00001610


	//----- nvinfo : EIATTR_EXIT_INSTR_OFFSETS
	.align		4
.L_3958:
        /*0070*/ 	.byte	0x04, 0x1c
        /*0072*/ 	.short	(.L_3960 - .L_3959)


	//   ....[0]....
.L_3959:
        /*0074*/ 	.word	0x00000090


	//   ....[1]....
        /*0078*/ 	.word	0x000017c0


	//----- nvinfo : EIATTR_INDIRECT_BRANCH_TARGETS
	.align		4
.L_3960:
        /*007c*/ 	.byte	0x04, 0x34
        /*007e*/ 	.short	(.L_3962 - .L_3961)


	//   ....[0]....
.L_3961:
        /*0080*/ 	.word	.L_x_7310@srel
        /*0084*/ 	.short	0x0
        /*0086*/ 	.short	0x0
        /*0088*/ 	.word	0x3
        /*008c*/ 	.word	.L_x_7311@srel
        /*0090*/ 	.word	.L_x_7312@srel
        /*0094*/ 	.word	.L_x_7313@srel


	//----- nvinfo : EIATTR_MAX_THREADS
	.align		4
.L_3962:
        /*0098*/ 	.byte	0x04, 0x05
        /*009a*/ 	.short	(.L_3964 - .L_3963)
.L_3963:
        /*009c*/ 	.word	0x00000200
        /*00a0*/ 	.word	0x00000001
        /*00a4*/ 	.word	0x00000001


	//----- nvinfo : EIATTR_CRS_STACK_SIZE
	.align		4
.L_3964:
        /*00a8*/ 	.byte	0x04, 0x1e
        /*00aa*/ 	.short	(.L_3966 - .L_3965)
.L_3965:
        /*00ac*/ 	.word	0x00000000


	//----- nvinfo : EIATTR_CBANK_PARAM_SIZE
	.align		4
.L_3966:
        /*00b0*/ 	.byte	0x03, 0x19
        /*00b2*/ 	.short	0x0360


	//----- nvinfo : EIATTR_PARAM_CBANK
	.align		4
        /*00b4*/ 	.byte	0x04, 0x0a
        /*00b6*/ 	.short	(.L_3968 - .L_3967)
	.align		4
.L_3967:
        /*00b8*/ 	.word	index@(.nv.constant0._ZN2at4cuda57_GLOBAL__N__cd6b329d_24_DistributionBernoulli_cu_7537a20d21kernelPointwiseApply2IZNS_6native9templates4cuda28bernoulli_tensor_cuda_kernelIifEEvRKNS_10TensorBaseES9_NS_15PhiloxCudaStateEEUliRiSB_SB_SB_RKfSD_SD_SD_E_iSC_mLi1ELi1ELi4ELi512ELi2EEEvNS0_6detail10TensorInfoIT0_T2_EENSG_IT1_SI_EESI_T_)
        /*00bc*/ 	.short	0x0210
        /*00be*/ 	.short	0x0360


	//----- nvinfo : EIATTR_SW_WAR
	.align		4
.L_3968:
        /*00c0*/ 	.byte	0x04, 0x36
        /*00c2*/ 	.short	(.L_3970 - .L_3969)
.L_3969:
        /*00c4*/ 	.word	0x00000008
.L_3970:


//--------------------- .nv.info._ZN2at4cuda57_GLOBAL__N__cd6b329d_24_DistributionBernoulli_cu_7537a20d21kernelPointwiseApply2IZNS_6native9templates4cuda28bernoulli_tensor_cuda_kernelIifEEvRKNS_10TensorBaseES9_NS_15PhiloxCudaStateEEUliRiSB_SB_SB_RKfSD_SD_SD_E_iSC_jLin1ELin1ELi4ELi512ELi2EEEvNS0_6detail10TensorInfoIT0_T2_EENSG_IT1_SI_EESI_T_ --------------------------
	.section	.nv.info._ZN2at4cuda57_GLOBAL__N__cd6b329d_24_DistributionBernoulli_cu_7537a20d21kernelPointwiseApply2IZNS_6native9templates4cuda28bernoulli_tensor_cuda_kernelIifEEvRKNS_10TensorBaseES9_NS_15PhiloxCudaStateEEUliRiSB_SB_SB_RKfSD_SD_SD_E_iSC_jLin1ELin1ELi4ELi512ELi2EEEvNS0_6detail10TensorInfoIT0_T2_EENSG_IT1_SI_EESI_T_,"",@"SHT_CUDA_INFO"
	.sectionflags	@""
	.align	4


	//----- nvinfo : EIATTR_CUDA_API_VERSION
	.align		4
        /*0000*/ 	.byte	0x04, 0x37
        /*0002*/ 	.short	(.L_3972 - .L_3971)
.L_3971:
        /*0004*/ 	.word	0x00000082


	//----- nvinfo : EIATTR_KPARAM_INFO
	.align		4
.L_3972:
        /*0008*/ 	.byte	0x04, 0x17
        /*000a*/ 	.short	(.L_3974 - .L_3973)
.L_3973:
        /*000c*/ 	.word	0x00000000
        /*0010*/ 	.short	0x0003
        /*0012*/ 	.short	0x01b8
        /*0014*/ 	.byte	0x00, 0xf0, 0x61, 0x00


	//----- nvinfo : EIATTR_KPARAM_INFO
	.align		4
.L_3974:
        /*0018*/ 	.byte	0x04, 0x17
        /*001a*/ 	.short	(.L_3976 - .L_3975)
.L_3975:
        /*001c*/ 	.word	0x00000000
        /*0020*/ 	.short	0x0002
        /*0022*/ 	.short	0x01b0
        /*0024*/ 	.byte	0x00, 0xf0, 0x11, 0x00


	//----- nvinfo : EIATTR_KPARAM_INFO
	.align		4
.L_3976:
        /*0028*/ 	.byte	0x04, 0x17
        /*002a*/ 	.short	(.L_3978 - .L_3977)
.L_3977:
        /*002c*/ 	.word	0x00000000
        /*0030*/ 	.short	0x0001
        /*0032*/ 	.short	0x00d8
        /*0034*/ 	.byte	0x00, 0xf0, 0x61, 0x03


	//----- nvinfo : EIATTR_KPARAM_INFO
	.align		4
.L_3978:
        /*0038*/ 	.byte	0x04, 0x17
        /*003a*/ 	.short	(.L_3980 - .L_3979)
.L_3979:
        /*003c*/ 	.word	0x00000000
        /*0040*/ 	.short	0x0000
        /*0042*/ 	.short	0x0000
        /*0044*/ 	.byte	0x00, 0xf0, 0x61, 0x03


	//----- nvinfo : EIATTR_SPARSE_MMA_MASK
	.align		4
.L_3980:
        /*0048*/ 	.byte	0x03, 0x50
        /*004a*/ 	.short	0x0000


	//----- nvinfo : EIATTR_MAXREG_COUNT
	.align		4
        /*004c*/ 	.byte	0x03, 0x1b
        /*004e*/ 	.short	0x0040


	//----- nvinfo : EIATTR_EXTERNS
	.align		4
        /*0050*/ 	.byte	0x04, 0x0f
        /*0052*/ 	.short	(.L_3982 - .L_3981)


	//   ....[0]....
	.align		4
.L_3981:
        /*0054*/ 	.word	index@(__assertfail)


	//----- nvinfo : EIATTR_MERCURY_ISA_VERSION
	.align		4
.L_3982:
        /*0058*/ 	.byte	0x03, 0x5f
        /*005a*/ 	.short	0x0101


	//----- nvinfo : EIATTR_SYSCALL_OFFSETS
	.align		4
        /*005c*/ 	.byte	0x04, 0x46
        /*005e*/ 	.short	(.L_3984 - .L_3983)


	//   ....[0]....
.L_3983:
        /*0060*/ 	.word	0x000073c0


	//   ....[1]....
        /*0064*/ 	.word	0x00007570


	//   ....[2]....
        /*0068*/ 	.word	0x00007710


	//   ....[3]....
        /*006c*/ 	.word	0x000078c0


	//----- nvinfo : EIATTR_EXIT_INSTR_OFFSETS
	.align		4
.L_3984:
        /*0070*/ 	.byte	0x04, 0x1c
        /*0072*/ 	.short	(.L_3986 - .L_3985)


	//   ....[0]....
.L_3985:
        /*0074*/ 	.word	0x00000080


	//   ....[1]....
        /*0078*/ 	.word	0x000079c0


	//----- nvinfo : EIATTR_INDIRECT_BRANCH_TARGETS
	.align		4
.L_3986:
        /*007c*/ 	.byte	0x04, 0x34
        /*007e*/ 	.short	(.L_3988 - .L_3987)


	//   ....[0]....
.L_3987:
        /*0080*/ 	.word	.L_x_7314@srel
        /*0084*/ 	.short	0x0
        /*0086*/ 	.short	0x0
        /*0088*/ 	.word	0x3
        /*008c*/ 	.word	.L_x_7315@srel
        /*0090*/ 	.word	.L_x_7316@srel
        /*0094*/ 	.word	.L_x_7317@srel


	//----- nvinfo : EIATTR_MAX_THREADS
	.align		4
.L_3988:
        /*0098*/ 	.byte	0x04, 0x05
        /*009a*/ 	.short	(.L_3990 - .L_3989)
.L_3989:
        /*009c*/ 	.word	0x00000200
        /*00a0*/ 	.word	0x00000001
        /*00a4*/ 	.word	0x00000001


	//----- nvinfo : EIATTR_CRS_STACK_SIZE
	.align		4
.L_3990:
        /*00a8*/ 	.byte	0x04, 0x1e
        /*00aa*/ 	.short	(.L_3992 - .L_3991)
.L_3991:
        /*00ac*/ 	.word	0x00000000


	//----- nvinfo : EIATTR_CBANK_PARAM_SIZE
	.align		4
.L_3992:
        /*00b0*/ 	.byte	0x03, 0x19
        /*00b2*/ 	.short	0x01d0


	//----- nvinfo : EIATTR_PARAM_CBANK
	.align		4
        /*00b4*/ 	.byte	0x04, 0x0a
        /*00b6*/ 	.short	(.L_3994 - .L_3993)
	.align		4
.L_3993:
        /*00b8*/ 	.word	index@(.nv.constant0._ZN2at4cuda57_GLOBAL__N__cd6b329d_24_DistributionBernoulli_cu_7537a20d21kernelPointwiseApply2IZNS_6native9templates4cuda28bernoulli_tensor_cuda_kernelIifEEvRKNS_10TensorBaseES9_NS_15PhiloxCudaStateEEUliRiSB_SB_SB_RKfSD_SD_SD_E_iSC_jLin1ELin1ELi4ELi512ELi2EEEvNS0_6detail10TensorInfoIT0_T2_EENSG_IT1_SI_EESI_T_)
        /*00bc*/ 	.short	0x0210
        /*00be*/ 	.short	0x01d0


	//----- nvinfo : EIATTR_SW_WAR
	.align		4
.L_3994:
        /*00c0*/ 	.byte	0x04, 0x36
        /*00c2*/ 	.short	(.L_3996 - .L_3995)
.L_3995:
        /*00c4*/ 	.word	0x00000008
.L_3996:


//--------------------- .nv.info._ZN2at4cuda57_GLOBAL__N__cd6b329d_24_DistributionBernoulli_cu_7537a20d21kernelPointwiseApply2IZNS_6native9templates4cuda28bernoulli_tensor_cuda_kernelIifEEvRKNS_10TensorBaseES9_NS_15PhiloxCudaStateEEUliRiSB_SB_SB_RKfSD_SD_SD_E_iSC_jLin1ELi2ELi4ELi512ELi2EEEvNS0_6detail10TensorInfoIT0_T2_EENSG_IT1_SI_EESI_T_ --------------------------
	.section	.nv.info._ZN2at4cuda57_GLOBAL__N__cd6b329d_24_DistributionBernoulli_cu_7537a20d21kernelPointwiseApply2IZNS_6native9templates4cuda28bernoulli_tensor_cuda_kernelIifEEvRKNS_10TensorBaseES9_NS_15PhiloxCudaStateEEUliRiSB_SB_SB_RKfSD_SD_SD_E_iSC_jLin1ELi2ELi4ELi512ELi2EEEvNS0_6detail10TensorInfoIT0_T2_EENSG_IT1_SI_EESI_T_,"",@"SHT_CUDA_INFO"
	.sectionflags	@""
	.align	4


	//----- nvinfo : EIATTR_CUDA_API_VERSION
	.align		4
        /*0000*/ 	.byte	0x04, 0x37
        /*0002*/ 	.short	(.L_3998 - .L_3997)
.L_3997:
        /*0004*/ 	.word	0x00000082


	//----- nvinfo : EIATTR_KPARAM_INFO
	.align		4
.L_3998:
        /*0008*/ 	.byte	0x04, 0x17
        /*000a*/ 	.short	(.L_4000 - .L_3999)
.L_3999:
        /*000c*/ 	.word	0x00000000
        /*0010*/ 	.short	0x0003
        /*0012*/ 	.short	0x01b8
        /*0014*/ 	.byte	0x00, 0xf0, 0x61, 0x00


	//----- nvinfo : EIATTR_KPARAM_INFO
	.align		4
.L_4000:
        /*0018*/ 	.byte	0x04, 0x17
        /*001a*/ 	.short	(.L_4002 - .L_4001)
.L_4001:
        /*001c*/ 	.word	0x00000000
        /*0020*/ 	.short	0x0002
        /*0022*/ 	.short	0x01b0
        /*0024*/ 	.byte	0x00, 0xf0, 0x11, 0x00


	//----- nvinfo : EIATTR_KPARAM_INFO
	.align		4
.L_4002:
        /*0028*/ 	.byte	0x04, 0x17
        /*002a*/ 	.short	(.L_4004 - .L_4003)
.L_4003:
        /*002c*/ 	.word	0x00000000
        /*0030*/ 	.short	0x0001
        /*0032*/ 	.short	0x00d8
        /*0034*/ 	.byte	0x00, 0xf0, 0x61, 0x03


	//----- nvinfo : EIATTR_KPARAM_INFO
	.align		4
.L_4004:
        /*0038*/ 	.byte	0x04, 0x17
        /*003a*/ 	.short	(.L_4006 - .L_4005)
.L_4005:
        /*003c*/ 	.word	0x00000000
        /*0040*/ 	.short	0x0000
        /*0042*/ 	.short	0x0000
        /*0044*/ 	.byte	0x00, 0xf0, 0x61, 0x03


	//----- nvinfo : EIATTR_SPARSE_MMA_MASK
	.align		4
.L_4006:
        /*0048*/ 	.byte	0x03, 0x50
        /*004a*/ 	.short	0x0000


	//----- nvinfo : EIATTR_MAXREG_COUNT
	.align		4
        /*004c*/ 	.byte	0x03, 0x1b
        /*004e*/ 	.short	0x0040


	//----- nvinfo : EIATTR_EXTERNS
	.align		4
        /*0050*/ 	.byte	0x04, 0x0f
        /*0052*/ 	.short	(.L_4008 - .L_4007)


	//   ....[0]....
	.align		4
.L_4007:
        /*0054*/ 	.word	index@(__assertfail)


	//----- nvinfo : EIATTR_MERCURY_ISA_VERSION
	.align		4
.L_4008:
        /*0058*/ 	.byte	0x03, 0x5f
        /*005a*/ 	.short	0x0101


	//----- nvinfo : EIATTR_SYSCALL_OFFSETS
	.align		4
        /*005c*/ 	.byte	0x04, 0x46
        /*005e*/ 	.short	(.L_4010 - .L_4009)


	//   ....[0]....
.L_4009:
        /*0060*/ 	.word	0x00004790


	//   ....[1]....
        /*0064*/ 	.word	0x00004940


	//   ....[2]....
        /*0068*/ 	.word	0x00004ae0


	//   ....[3]....
        /*006c*/ 	.word	0x00004c90


	//----- nvinfo : EIATTR_EXIT_INSTR_OFFSETS
	.align		4
.L_4010:
        /*0070*/ 	.byte	0x04, 0x1c
        /*0072*/ 	.short	(.L_4012 - .L_4011)


	//   ....[0]....
.L_4011:
        /*0074*/ 	.word	0x00000080


	//   ....[1]....
        /*0078*/ 	.word	0x00004d90


	//----- nvinfo : EIATTR_INDIRECT_BRANCH_TARGETS
	.align		4
.L_4012:
        /*007c*/ 	.byte	0x04, 0x34
        /*007e*/ 	.short	(.L_4014 - .L_4013)


	//   ....[0]....
.L_4013:
        /*0080*/ 	.word	.L_x_7318@srel
        /*0084*/ 	.short	0x0
        /*0086*/ 	.short	0x0
        /*0088*/ 	.word	0x3
        /*008c*/ 	.word	.L_x_7319@srel
        /*0090*/ 	.word	.L_x_7320@srel
        /*0094*/ 	.word	.L_x_7321@srel


	//----- nvinfo : EIATTR_MAX_THREADS
	.align		4
.L_4014:
        /*0098*/ 	.byte	0x04, 0x05
        /*009a*/ 	.short	(.L_4016 - .L_4015)
.L_4015:
        /*009c*/ 	.word	0x00000200
        /*00a0*/ 	.word	0x00000001
        /*00a4*/ 	.word	0x00000001


	//----- nvinfo : EIATTR_CRS_STACK_SIZE
	.align		4
.L_4016:
        /*00a8*/ 	.byte	0x04, 0x1e
        /*00aa*/ 	.short	(.L_4018 - .L_4017)
.L_4017:
        /*00ac*/ 	.word	0x00000000


	//----- nvinfo : EIATTR_CBANK_PARAM_SIZE
	.align		4
.L_4018:
        /*00b0*/ 	.byte	0x03, 0x19
        /*00b2*/ 	.short	0x01d0


	//----- nvinfo : EIATTR_PARAM_CBANK
	.align		4
        /*00b4*/ 	.byte	0x04, 0x0a
        /*00b6*/ 	.short	(.L_4020 - .L_4019)
	.align		4
.L_4019:
        /*00b8*/ 	.word	index@(.nv.constant0._ZN2at4cuda57_GLOBAL__N__cd6b329d_24_DistributionBernoulli_cu_7537a20d21kernelPointwiseApply2IZNS_6native9templates4cuda28bernoulli_tensor_cuda_kernelIifEEvRKNS_10TensorBaseES9_NS_15PhiloxCudaStateEEUliRiSB_SB_SB_RKfSD_SD_SD_E_iSC_jLin1ELi2ELi4ELi512ELi2EEEvNS0_6detail10TensorInfoIT0_T2_EENSG_IT1_SI_EESI_T_)
        /*00bc*/ 	.short	0x0210
        /*00be*/ 	.short	0x01d0


	//----- nvinfo : EIATTR_SW_WAR
	.align		4
.L_4020:
        /*00c0*/ 	.byte	0x04, 0x36
        /*00c2*/ 	.short	(.L_4022 - .L_4021)
.L_4021:
        /*00c4*/ 	.word	0x00000008
.L_4022:


//--------------------- .nv.info._ZN2at4cuda57_GLOBAL__N__cd6b329d_24_DistributionBernoulli_cu_7537a20d21kernelPointwiseApply2IZNS_6native9templates4cuda28bernoulli_tensor_cuda_kernelIifEEvRKNS_10TensorBaseES9_NS_15PhiloxCudaStateEEUliRiSB_SB_SB_RKfSD_SD_SD_E_iSC_jLin1ELi1ELi4ELi512ELi2EEEvNS0_6detail10TensorInfoIT0_T2_EENSG_IT1_SI_EESI_T_ --------------------------
	.section	.nv.info._ZN2at4cuda57_GLOBAL__N__cd6b329d_24_DistributionBernoulli_cu_7537a20d21kernelPointwiseApply2IZNS_6native9templates4cuda28bernoulli_tensor_cuda_kernelIifEEvRKNS_10TensorBaseES9_NS_15PhiloxCudaStateEEUliRiSB_SB_SB_RKfSD_SD_SD_E_iSC_jLin1ELi1ELi4ELi512ELi2EEEvNS0_6detail10TensorInfoIT0_T2_EENSG_IT1_SI_EESI_T_,"",@"SHT_CUDA_INFO"
	.sectionflags	@""
	.align	4


	//----- nvinfo : EIATTR_CUDA_API_VERSION
	.align		4
        /*0000*/ 	.byte	0x04, 0x37
        /*0002*/ 	.short	(.L_4024 - .L_4023)
.L_4023:
        /*0004*/ 	.word	0x00000082


	//----- nvinfo : EIATTR_KPARAM_INFO
	.align		4
.L_4024:
        /*0008*/ 	.byte	0x04, 0x17
        /*000a*/ 	.short	(.L_4026 - .L_4025)
.L_4025:
        /*000c*/ 	.word	0x00000000
        /*0010*/ 	.short	0x0003
        /*0012*/ 	.short	0x01b8
        /*0014*/ 	.byte	0x00, 0xf0, 0x61, 0x00


	//----- nvinfo : EIATTR_KPARAM_INFO
	.align		4
.L_4026:
        /*0018*/ 	.byte	0x04, 0x17
        /*001a*/ 	.short	(.L_4028 - .L_4027)
.L_4027:
        /*001c*/ 	.word	0x00000000
        /*0020*/ 	.short	0x0002
        /*0022*/ 	.short	0x01b0
        /*0024*/ 	.byte	0x00, 0xf0, 0x11, 0x00


	//----- nvinfo : EIATTR_KPARAM_INFO
	.align		4
.L_4028:
        /*0028*/ 	.byte	0x04, 0x17
        /*002a*/ 	.short	(.L_4030 - .L_4029)
.L_4029:
        /*002c*/ 	.word	0x00000000
        /*0030*/ 	.short	0x0001
        /*0032*/ 	.short	0x00d8
        /*0034*/ 	.byte	0x00, 0xf0, 0x61, 0x03


	//----- nvinfo : EIATTR_KPARAM_INFO
	.align		4
.L_4030:
        /*0038*/ 	.byte	0x04, 0x17
        /*003a*/ 	.short	(.L_4032 - .L_4031)
.L_4031:
        /*003c*/ 	.word	0x00000000
        /*0040*/ 	.short	0x0000
        /*0042*/ 	.short	0x0000
        /*0044*/ 	.byte	0x00, 0xf0, 0x61, 0x03


	//----- nvinfo : EIATTR_SPARSE_MMA_MASK
	.align		4
.L_4032:
        /*0048*/ 	.byte	0x03, 0x50
        /*004a*/ 	.short	0x0000


	//----- nvinfo : EIATTR_MAXREG_COUNT
	.align		4
        /*004c*/ 	.byte	0x03, 0x1b
        /*004e*/ 	.short	0x0040


	//----- nvinfo : EIATTR_EXTERNS
	.align		4
        /*0050*/ 	.byte	0x04, 0x0f
        /*0052*/ 	.short	(.L_4034 - .L_4033)


	//   ....[0]....
	.align		4
.L_4033:
        /*0054*/ 	.word	index@(__assertfail)


	//----- nvinfo : EIATTR_MERCURY_ISA_VERSION
	.align		4
.L_4034:
        /*0058*/ 	.byte	0x03, 0x5f
        /*005a*/ 	.short	0x0101


	//----- nvinfo : EIATTR_SYSCALL_OFFSETS
	.align		4
        /*005c*/ 	.byte	0x04, 0x46
        /*005e*/ 	.short	(.L_4036 - .L_4035)


	//   ....[0]....
.L_4035:
        /*0060*/ 	.word	0x00004090


	//   ....[1]....
        /*0064*/ 	.word	0x000042b0


	//   ....[2]....
        /*0068*/ 	.word	0x000044c0


	//   ....[3]....
        /*006c*/ 	.word	0x000046f0


	//----- nvinfo : EIATTR_EXIT_INSTR_OFFSETS
	.align		4
.L_4036:
        /*0070*/ 	.byte	0x04, 0x1c
        /*0072*/ 	.short	(.L_4038 - .L_4037)


	//   ....[0]....
.L_4037:
        /*0074*/ 	.word	0x00000080


	//   ....[1]....
        /*0078*/ 	.word	0x000047f0


	//----- nvinfo : EIATTR_INDIRECT_BRANCH_TARGETS
	.align		4
.L_4038:
        /*007c*/ 	.byte	0x04, 0x34
        /*007e*/ 	.short	(.L_4040 - .L_4039)


	//   ....[0]....
.L_4039:
        /*0080*/ 	.word	.L_x_7322@srel
        /*0084*/ 	.short	0x0
        /*0086*/ 	.short	0x0
        /*0088*/ 	.word	0x3
        /*008c*/ 	.word	.L_x_7323@srel
        /*0090*/ 	.word	.L_x_7324@srel
        /*0094*/ 	.word	.L_x_7325@srel


	//----- nvinfo : EIATTR_MAX_THREADS
	.align		4
.L_4040:
        /*0098*/ 	.byte	0x04, 0x05
        /*009a*/ 	.short	(.L_4042 - .L_4041)
.L_4041:
        /*009c*/ 	.word	0x00000200
        /*00a0*/ 	.word	0x00000001
        /*00a4*/ 	.word	0x00000001


	//----- nvinfo : EIATTR_CRS_STACK_SIZE
	.align		4
.L_4042:
        /*00a8*/ 	.byte	0x04, 0x1e
        /*00aa*/ 	.short	(.L_4044 - .L_4043)
.L_4043:
        /*00ac*/ 	.word	0x00000000


	//----- nvinfo : EIATTR_CBANK_PARAM_SIZE
	.align		4
.L_4044:
        /*00b0*/ 	.byte	0x03, 0x19
        /*00b2*/ 	.short	0x01d0


	//----- nvinfo : EIATTR_PARAM_CBANK
	.align		4
        /*00b4*/ 	.byte	0x04, 0x0a
        /*00b6*/ 	.short	(.L_4046 - .L_4045)
	.align		4
.L_4045:
        /*00b8*/ 	.word	index@(.nv.constant0._ZN2at4cuda57_GLOBAL__N__cd6b329d_24_DistributionBernoulli_cu_7537a20d21kernelPointwiseApply2IZNS_6native9templates4cuda28bernoulli_tensor_cuda_kernelIifEEvRKNS_10TensorBaseES9_NS_15PhiloxCudaStateEEUliRiSB_SB_SB_RKfSD_SD_SD_E_iSC_jLin1ELi1ELi4ELi512ELi2EEEvNS0_6detail10TensorInfoIT0_T2_EENSG_IT1_SI_EESI_T_)
        /*00bc*/ 	.short	0x0210
        /*00be*/ 	.short	0x01d0


	//----- nvinfo : EIATTR_SW_WAR
	.align		4
.L_4046:
        /*00c0*/ 	.byte	0x04, 0x36
        /*00c2*/ 	.short	(.L_4048 - .L_4047)
.L_4047:
        /*00c4*/ 	.word	0x00000008
.L_4048:


//--------------------- .nv.info._ZN2at4cuda57_GLOBAL__N__cd6b329d_24_DistributionBernoulli_cu_7537a20d21kernelPointwiseApply2IZNS_6native9templates4cuda28bernoulli_tensor_cuda_kernelIifEEvRKNS_10TensorBaseES9_NS_15PhiloxCudaStateEEUliRiSB_SB_SB_RKfSD_SD_SD_E_iSC_jLi2ELin1ELi4ELi512ELi2EEEvNS0_6detail10TensorInfoIT0_T2_EENSG_IT1_SI_EESI_T_ --------------------------
	.section	.nv.info._ZN2at4cuda57_GLOBAL__N__cd6b329d_24_DistributionBernoulli_cu_7537a20d21kernelPointwiseApply2IZNS_6native9templates4cuda28bernoulli_tensor_cuda_kernelIifEEvRKNS_10TensorBaseES9_NS_15PhiloxCudaStateEEUliRiSB_SB_SB_RKfSD_SD_SD_E_iSC_jLi2ELin1ELi4ELi512ELi2EEEvNS0_6detail10TensorInfoIT0_T2_EENSG_IT1_SI_EESI_T_,"",@"SHT_CUDA_INFO"
	.sectionflags	@""
	.align	4


	//----- nvinfo : EIATTR_CUDA_API_VERSION
	.align		4
        /*0000*/ 	.byte	0x04, 0x37
        /*0002*/ 	.short	(.L_4050 - .L_4049)
.L_4049:
        /*0004*/ 	.word	0x00000082


	//----- nvinfo : EIATTR_KPARAM_INFO
	.align		4
.L_4050:
        /*0008*/ 	.byte	0x04, 0x17
        /*000a*/ 	.short	(.L_4052 - .L_4051)
.L_4051:
        /*000c*/ 	.word	0x00000000
        /*0010*/ 	.short	0x0003
        /*0012*/ 	.short	0x01b8
        /*0014*/ 	.byte	0x00, 0xf0, 0x61, 0x00


	//----- nvinfo : EIATTR_KPARAM_INFO
	.align		4
.L_4052:
        /*0018*/ 	.byte	0x04, 0x17
        /*001a*/ 	.short	(.L_4054 - .L_4053)
.L_4053:
        /*001c*/ 	.word	0x00000000
        /*0020*/ 	.short	0x0002
        /*0022*/ 	.short	0x01b0
        /*0024*/ 	.byte	0x00, 0xf0, 0x11, 0x00


	//----- nvinfo : EIATTR_KPARAM_INFO
	.align		4
.L_4054:
        /*0028*/ 	.byte	0x04, 0x17
        /*002a*/ 	.short	(.L_4056 - .L_4055)
.L_4055:
        /*002c*/ 	.word	0x00000000
        /*0030*/ 	.short	0x0001
        /*0032*/ 	.short	0x00d8
        /*0034*/ 	.byte	0x00, 0xf0, 0x61, 0x03


	//----- nvinfo : EIATTR_KPARAM_INFO
	.align		4
.L_4056:
        /*0038*/ 	.byte	0x04, 0x17
        /*003a*/ 	.short	(.L_4058 - .L_4057)
.L_4057:
        /*003c*/ 	.word	0x00000000
        /*0040*/ 	.short	0x0000
        /*0042*/ 	.short	0x0000
        /*0044*/ 	.byte	0x00, 0xf0, 0x61, 0x03


	//----- nvinfo : EIATTR_SPARSE_MMA_MASK
	.align		4
.L_4058:
        /*0048*/ 	.byte	0x03, 0x50
        /*004a*/ 	.short	0x0000


	//----- nvinfo : EIATTR_MAXREG_COUNT
	.align		4
        /*004c*/ 	.byte	0x03, 0x1b
        /*004e*/ 	.short	0x0040


	//----- nvinfo : EIATTR_EXTERNS
	.align		4
        /*0050*/ 	.byte	0x04, 0x0f
        /*0052*/ 	.short	(.L_4060 - .L_4059)


	//   ....[0]....
	.align		4
.L_4059:
        /*0054*/ 	.word	index@(__assertfail)


	//----- nvinfo : EIATTR_MERCURY_ISA_VERSION
	.align		4
.L_4060:
        /*0058*/ 	.byte	0x03, 0x5f
        /*005a*/ 	.short	0x0101


	//----- nvinfo : EIATTR_SYSCALL_OFFSETS
	.align		4
        /*005c*/ 	.byte	0x04, 0x46
        /*005e*/ 	.short	(.L_4062 - .L_4061)


	//   ....[0]....
.L_4061:
        /*0060*/ 	.word	0x00004770


	//   ....[1]....
        /*0064*/ 	.word	0x00004920


	//   ....[2]....
        /*0068*/ 	.word	0x00004ac0


	//   ....[3]....
        /*006c*/ 	.word	0x00004c70


	//----- nvinfo : EIATTR_EXIT_INSTR_OFFSETS
	.align		4
.L_4062:
        /*0070*/ 	.byte	0x04, 0x1c
        /*0072*/ 	.short	(.L_4064 - .L_4063)


	//   ....[0]....
.L_4063:
        /*0074*/ 	.word	0x00000080


	//   ....[1]....
        /*0078*/ 	.word	0x00004d70


	//----- nvinfo : EIATTR_INDIRECT_BRANCH_TARGETS
	.align		4
.L_4064:
        /*007c*/ 	.byte	0x04, 0x34
        /*007e*/ 	.short	(.L_4066 - .L_4065)


	//   ....[0]....
.L_4065:
        /*0080*/ 	.word	.L_x_7326@srel
        /*0084*/ 	.short	0x0
        /*0086*/ 	.short	0x0
        /*0088*/ 	.word	0x3
        /*008c*/ 	.word	.L_x_7327@srel
        /*0090*/ 	.word	.L_x_7328@srel
        /*0094*/ 	.word	.L_x_7329@srel


	//----- nvinfo : EIATTR_MAX_THREADS
	.align		4
.L_4066:
        /*0098*/ 	.byte	0x04, 0x05
        /*009a*/ 	.short	(.L_4068 - .L_4067)
.L_4067:
        /*009c*/ 	.word	0x00000200
        /*00a0*/ 	.word	0x00000001
        /*00a4*/ 	.word	0x00000001


	//----- nvinfo : EIATTR_CRS_STACK_SIZE
	.align		4
.L_4068:
        /*00a8*/ 	.byte	0x04, 0x1e
        /*00aa*/ 	.short	(.L_4070 - .L_4069)
.L_4069:
        /*00ac*/ 	.word	0x00000000


	//----- nvinfo : EIATTR_CBANK_PARAM_SIZE
	.align		4
.L_4070:
        /*00b0*/ 	.byte	0x03, 0x19
        /*00b2*/ 	.short	0x01d0


	//----- nvinfo : EIATTR_PARAM_CBANK
	.align		4
        /*00b4*/ 	.byte	0x04, 0x0a
        /*00b6*/ 	.short	(.L_4072 - .L_4071)
	.align		4
.L_4071:
        /*00b8*/ 	.word	index@(.nv.constant0._ZN2at4cuda57_GLOBAL__N__cd6b329d_24_DistributionBernoulli_cu_7537a20d21kernelPointwiseApply2IZNS_6native9templates4cuda28bernoulli_tensor_cuda_kernelIifEEvRKNS_10TensorBaseES9_NS_15PhiloxCudaStateEEUliRiSB_SB_SB_RKfSD_SD_SD_E_iSC_jLi2ELin1ELi4ELi512ELi2EEEvNS0_6detail10TensorInfoIT0_T2_EENSG_IT1_SI_EESI_T_)
        /*00bc*/ 	.short	0x0210
        /*00be*/ 	.short	0x01d0


	//----- nvinfo : EIATTR_SW_WAR
	.align		4
.L_4072:
        /*00c0*/ 	.byte	0x04, 0x36
        /*00c2*/ 	.short	(.L_4074 - .L_4073)
.L_4073:
        /*00c4*/ 	.word	0x00000008
.L_4074:


//--------------------- .nv.info._ZN2at4cuda57_GLOBAL__N__cd6b329d_24_DistributionBernoulli_cu_7537a20d21kernelPointwiseApply2IZNS_6native9templates4cuda28bernoulli_tensor_cuda_kernelIifEEvRKNS_10TensorBaseES9_NS_15PhiloxCudaStateEEUliRiSB_SB_SB_RKfSD_SD_SD_E_iSC_jLi2ELi2ELi4ELi512ELi2EEEvNS0_6detail10TensorInfoIT0_T2_EENSG_IT1_SI_EESI_T_ --------------------------
	.section	.nv.info._ZN2at4cuda57_GLOBAL__N__cd6b329d_24_DistributionBernoulli_cu_7537a20d21kernelPointwiseApply2IZNS_6native9templates4cuda28bernoulli_tensor_cuda_kernelIifEEvRKNS_10TensorBaseES9_NS_15PhiloxCudaStateEEUliRiSB_SB_SB_RKfSD_SD_SD_E_iSC_jLi2ELi2ELi4ELi512ELi2EEEvNS0_6detail10TensorInfoIT0_T2_EENSG_IT1_SI_EESI_T_,"",@"SHT_CUDA_INFO"
	.sectionflags	@""
	.align	4


	//----- nvinfo : EIATTR_CUDA_API_VERSION
	.align		4
        /*0000*/ 	.byte	0x04, 0x37
        /*0002*/ 	.short	(.L_4076 - .L_4075)
.L_4075:
        /*0004*/ 	.word	0x00000082


	//----- nvinfo : EIATTR_KPARAM_INFO
	.align		4
.L_4076:
        /*0008*/ 	.byte	0x04, 0x17
        /*000a*/ 	.short	(.L_4078 - .L_4077)
.L_4077:
        /*000c*/ 	.word	0x00000000
        /*0010*/ 	.short	0x0003
        /*0012*/ 	.short	0x01b8
        /*0014*/ 	.byte	0x00, 0xf0, 0x61, 0x00


	//----- nvinfo : EIATTR_KPARAM_INFO
	.align		4
.L_4078:
        /*0018*/ 	.byte	0x04, 0x17
        /*001a*/ 	.short	(.L_4080 - .L_4079)
.L_4079:
        /*001c*/ 	.word	0x00000000
        /*0020*/ 	.short	0x0002
        /*0022*/ 	.short	0x01b0
        /*0024*/ 	.byte	0x00, 0xf0, 0x11, 0x00


	//----- nvinfo : EIATTR_KPARAM_INFO
	.align		4
.L_4080:
        /*0028*/ 	.byte	0x04, 0x17
        /*002a*/ 	.short	(.L_4082 - .L_4081)
.L_4081:
        /*002c*/ 	.word	0x00000000
        /*0030*/ 	.short	0x0001
        /*0032*/ 	.short	0x00d8
        /*0034*/ 	.byte	0x00, 0xf0, 0x61, 0x03


	//----- nvinfo : EIATTR_KPARAM_INFO
	.align		4
.L_4082:
        /*0038*/ 	.byte	0x04, 0x17
        /*003a*/ 	.short	(.L_4084 - .L_4083)
.L_4083:
        /*003c*/ 	.word	0x00000000
        /*0040*/ 	.short	0x0000
        /*0042*/ 	.short	0x0000
        /*0044*/ 	.byte	0x00, 0xf0, 0x61, 0x03


	//----- nvinfo : EIATTR_SPARSE_MMA_MASK
	.align		4
.L_4084:
        /*0048*/ 	.byte	0x03, 0x50
        /*004a*/ 	.short	0x0000


	//----- nvinfo : EIATTR_MAXREG_COUNT
	.align		4
        /*004c*/ 	.byte	0x03, 0x1b
        /*004e*/ 	.short	0x0040


	//----- nvinfo : EIATTR_EXTERNS
	.align		4
        /*0050*/ 	.byte	0x04, 0x0f
        /*0052*/ 	.short	(.L_4086 - .L_4085)


	//   ....[0]....
	.align		4
.L_4085:
        /*0054*/ 	.word	index@(__assertfail)


	//----- nvinfo : EIATTR_MERCURY_ISA_VERSION
	.align		4
.L_4086:
        /*0058*/ 	.byte	0x03, 0x5f
        /*005a*/ 	.short	0x0101


	//----- nvinfo : EIATTR_SYSCALL_OFFSETS
	.align		4
        /*005c*/ 	.byte	0x04, 0x46
        /*005e*/ 	.short	(.L_4088 - .L_4087)


	//   ....[0]....
.L_4087:
        /*0060*/ 	.word	0x00001a10


	//   ....[1]....
        /*0064*/ 	.word	0x00001bc0


	//   ....[2]....
        /*0068*/ 	.word	0x00001d60


	//   ....[3]....
        /*006c*/ 	.word	0x00001f10


	//----- nvinfo : EIATTR_EXIT_INSTR_OFFSETS
	.align		4
.L_4088:
        /*0070*/ 	.byte	0x04, 0x1c
        /*0072*/ 	.short	(.L_4090 - .L_4089)


	//   ....[0]....
.L_4089:
        /*0074*/ 	.word	0x00000080


	//   ....[1]....
        /*0078*/ 	.word	0x00002000


	//----- nvinfo : EIATTR_INDIRECT_BRANCH_TARGETS
	.align		4
.L_4090:
        /*007c*/ 	.byte	0x04, 0x34
        /*007e*/ 	.short	(.L_4092 - .L_4091)


	//   ....[0]....
.L_4091:
        /*0080*/ 	.word	.L_x_7330@srel
        /*0084*/ 	.short	0x0
        /*0086*/ 	.short	0x0
        /*0088*/ 	.word	0x3
        /*008c*/ 	.word	.L_x_7331@srel
        /*0090*/ 	.word	.L_x_7332@srel
        /*0094*/ 	.word	.L_x_7333@srel


	//----- nvinfo : EIATTR_MAX_THREADS
	.align		4
.L_4092:
        /*0098*/ 	.byte	0x04, 0x05
        /*009a*/ 	.short	(.L_4094 - .L_4093)
.L_4093:
        /*009c*/ 	.word	0x00000200
        /*00a0*/ 	.word	0x00000001
        /*00a4*/ 	.word	0x00000001


	//----- nvinfo : EIATTR_CRS_STACK_SIZE
	.align		4
.L_4094:
        /*00a8*/ 	.byte	0x04, 0x1e
        /*00aa*/ 	.short	(.L_4096 - .L_4095)
.L_4095:
        /*00ac*/ 	.word	0x00000000


	//----- nvinfo : EIATTR_CBANK_PARAM_SIZE
	.align		4
.L_4096:
        /*00b0*/ 	.byte	0x03, 0x19
        /*00b2*/ 	.short	0x01d0


	//----- nvinfo : EIATTR_PARAM_CBANK
	.align		4
        /*00b4*/ 	.byte	0x04, 0x0a
        /*00b6*/ 	.short	(.L_4098 - .L_4097)
	.align		4
.L_4097:
        /*00b8*/ 	.word	index@(.nv.constant0._ZN2at4cuda57_GLOBAL__N__cd6b329d_24_DistributionBernoulli_cu_7537a20d21kernelPointwiseApply2IZNS_6native9templates4cuda28bernoulli_tensor_cuda_kernelIifEEvRKNS_10TensorBaseES9_NS_15PhiloxCudaStateEEUliRiSB_SB_SB_RKfSD_SD_SD_E_iSC_jLi2ELi2ELi4ELi512ELi2EEEvNS0_6detail10TensorInfoIT0_T2_EENSG_IT1_SI_EESI_T_)
        /*00bc*/ 	.short	0x0210
        /*00be*/ 	.short	0x01d0


	//----- nvinfo : EIATTR_SW_WAR
	.align		4
.L_4098:
        /*00c0*/ 	.byte	0x04, 0x36
        /*00c2*/ 	.short	(.L_4100 - .L_4099)
.L_4099:
        /*00c4*/ 	.word	0x00000008
.L_4100:


//--------------------- .nv.info._ZN2at4cuda57_GLOBAL__N__cd6b329d_24_DistributionBernoulli_cu_7537a20d21kernelPointwiseApply2IZNS_6native9templates4cuda28bernoulli_tensor_cuda_kernelIifEEvRKNS_10TensorBaseES9_NS_15PhiloxCudaStateEEUliRiSB_SB_SB_RKfSD_SD_SD_E_iSC_jLi2ELi1ELi4ELi512ELi2EEEvNS0_6detail10TensorInfoIT0_T2_EENSG_IT1_SI_EESI_T_ --------------------------
	.section	.nv.info._ZN2at4cuda57_GLOBAL__N__cd6b329d_24_DistributionBernoulli_cu_7537a20d21kernelPointwiseApply2IZNS_6native9templates4cuda28bernoulli_tensor_cuda_kernelIifEEvRKNS_10TensorBaseES9_NS_15PhiloxCudaStateEEUliRiSB_SB_SB_RKfSD_SD_SD_E_iSC_jLi2ELi1ELi4ELi512ELi2EEEvNS0_6detail10TensorInfoIT0_T2_EENSG_IT1_SI_EESI_T_,"",@"SHT_CUDA_INFO"
	.sectionflags	@""
	.align	4


	//----- nvinfo : EIATTR_CUDA_API_VERSION
	.align		4
        /*0000*/ 	.byte	0x04, 0x37
        /*0002*/ 	.short	(.L_4102 - .L_4101)
.L_4101:
        /*0004*/ 	.word	0x00000082


	//----- nvinfo : EIATTR_KPARAM_INFO
	.align		4
.L_4102:
        /*0008*/ 	.byte	0x04, 0x17
        /*000a*/ 	.short	(.L_4104 - .L_4103)
.L_4103:
        /*000c*/ 	.word	0x00000000
        /*0010*/ 	.short	0x0003
        /*0012*/ 	.short	0x01b8
        /*0014*/ 	.byte	0x00, 0xf0, 0x61, 0x00


	//----- nvinfo : EIATTR_KPARAM_INFO
	.align		4
.L_4104:
        /*0018*/ 	.byte	0x04, 0x17
        /*001a*/ 	.short	(.L_4106 - .L_4105)
.L_4105:
        /*001c*/ 	.word	0x00000000
        /*0020*/ 	.short	0x0002
        /*0022*/ 	.short	0x01b0
        /*0024*/ 	.byte	0x00, 0xf0, 0x11, 0x00


	//----- nvinfo : EIATTR_KPARAM_INFO
	.align		4
.L_4106:
        /*0028*/ 	.byte	0x04, 0x17
        /*002a*/ 	.short	(.L_4108 - .L_4107)
.L_4107:
        /*002c*/ 	.word	0x00000000
        /*0030*/ 	.short	0x0001
        /*0032*/ 	.short	0x00d8
        /*0034*/ 	.byte	0x00, 0xf0, 0x61, 0x03


	//----- nvinfo : EIATTR_KPARAM_INFO
	.align		4
.L_4108:
        /*0038*/ 	.byte	0x04, 0x17
        /*003a*/ 	.short	(.L_4110 - .L_4109)
.L_4109:
        /*003c*/ 	.word	0x00000000
        /*0040*/ 	.short	0x0000
        /*0042*/ 	.short	0x0000
        /*0044*/ 	.byte	0x00, 0xf0, 0x61, 0x03


	//----- nvinfo : EIATTR_SPARSE_MMA_MASK
	.align		4
.L_4110:
        /*0048*/ 	.byte	0x03, 0x50
        /*004a*/ 	.short	0x0000


	//----- nvinfo : EIATTR_MAXREG_COUNT
	.align		4
        /*004c*/ 	.byte	0x03, 0x1b
        /*004e*/ 	.short	0x0040


	//----- nvinfo : EIATTR_EXTERNS
	.align		4
        /*0050*/ 	.byte	0x04, 0x0f
        /*0052*/ 	.short	(.L_4112 - .L_4111)


	//   ....[0]....
	.align		4
.L_4111:
        /*0054*/ 	.word	index@(__assertfail)


	//----- nvinfo : EIATTR_MERCURY_ISA_VERSION
	.align		4
.L_4112:
        /*0058*/ 	.byte	0x03, 0x5f
        /*005a*/ 	.short	0x0101


	//----- nvinfo : EIATTR_SYSCALL_OFFSETS
	.align		4
        /*005c*/ 	.byte	0x04, 0x46
        /*005e*/ 	.short	(.L_4114 - .L_4113)


	//   ....[0]....
.L_4113:
        /*0060*/ 	.word	0x00001430


	//   ....[1]....
        /*0064*/ 	.word	0x00001620


	//   ....[2]....
        /*0068*/ 	.word	0x00001800


	//   ....[3]....
        /*006c*/ 	.word	0x000019f0


	//----- nvinfo : EIATTR_EXIT_INSTR_OFFSETS
	.align		4
.L_4114:
        /*0070*/ 	.byte	0x04, 0x1c
        /*0072*/ 	.short	(.L_4116 - .L_4115)


	//   ....[0]....
.L_4115:
        /*0074*/ 	.word	0x00000080


	//   ....[1]....
        /*0078*/ 	.word	0x00001ad0


	//----- nvinfo : EIATTR_INDIRECT_BRANCH_TARGETS
	.align		4
.L_4116:
        /*007c*/ 	.byte	0x04, 0x34
        /*007e*/ 	.short	(.L_4118 - .L_4117)


	//   ....[0]....
.L_4117:
        /*0080*/ 	.word	.L_x_7334@srel
        /*0084*/ 	.short	0x0
        /*0086*/ 	.short	0x0
        /*0088*/ 	.word	0x3
        /*008c*/ 	.word	.L_x_7335@srel
        /*0090*/ 	.word	.L_x_7336@srel
        /*0094*/ 	.word	.L_x_7337@srel


	//----- nvinfo : EIATTR_MAX_THREADS
	.align		4
.L_4118:
        /*0098*/ 	.byte	0x04, 0x05
        /*009a*/ 	.short	(.L_4120 - .L_4119)
.L_4119:
        /*009c*/ 	.word	0x00000200
        /*00a0*/ 	.word	0x00000001
        /*00a4*/ 	.word	0x00000001


	//----- nvinfo : EIATTR_CRS_STACK_SIZE
	.align		4
.L_4120:
        /*00a8*/ 	.byte	0x04, 0x1e
        /*00aa*/ 	.short	(.L_4122 - .L_4121)
.L_4121:
        /*00ac*/ 	.word	0x00000000


	//----- nvinfo : EIATTR_CBANK_PARAM_SIZE
	.align		4
.L_4122:
        /*00b0*/ 	.byte	0x03, 0x19
        /*00b2*/ 	.short	0x01d0


	//----- nvinfo : EIATTR_PARAM_CBANK
	.align		4
        /*00b4*/ 	.byte	0x04, 0x0a
        /*00b6*/ 	.short	(.L_4124 - .L_4123)
	.align		4
.L_4123:
        /*00b8*/ 	.word	index@(.nv.constant0._ZN2at4cuda57_GLOBAL__N__cd6b329d_24_DistributionBernoulli_cu_7537a20d21kernelPointwiseApply2IZNS_6native9templates4cuda28bernoulli_tensor_cuda_kernelIifEEvRKNS_10TensorBaseES9_NS_15PhiloxCudaStateEEUliRiSB_SB_SB_RKfSD_SD_SD_E_iSC_jLi2ELi1ELi4ELi512ELi2EEEvNS0_6detail10TensorInfoIT0_T2_EENSG_IT1_SI_EESI_T_)
        /*00bc*/ 	.short	0x0210
        /*00be*/ 	.short	0x01d0


	//----- nvinfo : EIATTR_SW_WAR
	.align		4
.L_4124:
        /*00c0*/ 	.byte	0x04, 0x36
        /*00c2*/ 	.short	(.L_4126 - .L_4125)
.L_4125:
        /*00c4*/ 	.word	0x00000008
.L_4126:


//--------------------- .nv.info._ZN2at4cuda57_GLOBAL__N__cd6b329d_24_DistributionBernoulli_cu_7537a20d21kernelPointwiseApply2IZNS_6native9templates4cuda28bernoulli_tensor_cuda_kernelIifEEvRKNS_10TensorBaseES9_NS_15PhiloxCudaStateEEUliRiSB_SB_SB_RKfSD_SD_SD_E_iSC_jLi1ELin1ELi4ELi512ELi2EEEvNS0_6detail10TensorInfoIT0_T2_EENSG_IT1_SI_EESI_T_ --------------------------
	.section	.nv.info._ZN2at4cuda57_GLOBAL__N__cd6b329d_24_DistributionBernoulli_cu_7537a20d21kernelPointwiseApply2IZNS_6native9templates4cuda28bernoulli_tensor_cuda_kernelIifEEvRKNS_10TensorBaseES9_NS_15PhiloxCudaStateEEUliRiSB_SB_SB_RKfSD_SD_SD_E_iSC_jLi1ELin1ELi4ELi512ELi2EEEvNS0_6detail10TensorInfoIT0_T2_EENSG_IT1_SI_EESI_T_,"",@"SHT_CUDA_INFO"
	.sectionflags	@""
	.align	4


	//----- nvinfo : EIATTR_CUDA_API_VERSION
	.align		4
        /*0000*/ 	.byte	0x04, 0x37
        /*0002*/ 	.short	(.L_4128 - .L_4127)
.L_4127:
        /*0004*/ 	.word	0x00000082


	//----- nvinfo : EIATTR_KPARAM_INFO
	.align		4
.L_4128:
        /*0008*/ 	.byte	0x04, 0x17
        /*000a*/ 	.short	(.L_4130 - .L_4129)
.L_4129:
        /*000c*/ 	.word	0x00000000
        /*0010*/ 	.short	0x0003
        /*0012*/ 	.short	0x01b8
        /*0014*/ 	.byte	0x00, 0xf0, 0x61, 0x00


	//----- nvinfo : EIATTR_KPARAM_INFO
	.align		4
.L_4130:
        /*0018*/ 	.byte	0x04, 0x17
        /*001a*/ 	.short	(.L_4132 - .L_4131)
.L_4131:
        /*001c*/ 	.word	0x00000000
        /*0020*/ 	.short	0x0002
        /*0022*/ 	.short	0x01b0
        /*0024*/ 	.byte	0x00, 0xf0, 0x11, 0x00


	//----- nvinfo : EIATTR_KPARAM_INFO
	.align		4
.L_4132:
        /*0028*/ 	.byte	0x04, 0x17
        /*002a*/ 	.short	(.L_4134 - .L_4133)
.L_4133:
        /*002c*/ 	.word	0x00000000
        /*0030*/ 	.short	0x0001
        /*0032*/ 	.short	0x00d8
        /*0034*/ 	.byte	0x00, 0xf0, 0x61, 0x03


	//----- nvinfo : EIATTR_KPARAM_INFO
	.align		4
.L_4134:
        /*0038*/ 	.byte	0x04, 0x17
        /*003a*/ 	.short	(.L_4136 - .L_4135)
.L_4135:
        /*003c*/ 	.word	0x00000000
        /*0040*/ 	.short	0x0000
        /*0042*/ 	.short	0x0000
        /*0044*/ 	.byte	0x00, 0xf0, 0x61, 0x03


	//----- nvinfo : EIATTR_SPARSE_MMA_MASK
	.align		4
.L_4136:
        /*0048*/ 	.byte	0x03, 0x50
        /*004a*/ 	.short	0x0000


	//----- nvinfo : EIATTR_MAXREG_COUNT
	.align		4
        /*004c*/ 	.byte	0x03, 0x1b
        /*004e*/ 	.short	0x0040


	//----- nvinfo : EIATTR_EXTERNS
	.align		4
        /*0050*/ 	.byte	0x04, 0x0f
        /*0052*/ 	.short	(.L_4138 - .L_4137)


	//   ....[0]....
	.align		4
.L_4137:
        /*0054*/ 	.word	index@(__assertfail)


	//----- nvinfo : EIATTR_MERCURY_ISA_VERSION
	.align		4
.L_4138:
        /*0058*/ 	.byte	0x03, 0x5f
        /*005a*/ 	.short	0x0101


	//----- nvinfo : EIATTR_SYSCALL_OFFSETS
	.align		4
        /*005c*/ 	.byte	0x04, 0x46
        /*005e*/ 	.short	(.L_4140 - .L_4139)


	//   ....[0]....
.L_4139:
        /*0060*/ 	.word	0x000040d0


	//   ....[1]....
        /*0064*/ 	.word	0x000042d0


	//   ....[2]....
        /*0068*/ 	.word	0x000044e0


	//   ....[3]....
        /*006c*/ 	.word	0x00004700


	//----- nvinfo : EIATTR_EXIT_INSTR_OFFSETS
	.align		4
.L_4140:
        /*0070*/ 	.byte	0x04, 0x1c
        /*0072*/ 	.short	(.L_4142 - .L_4141)


	//   ....[0]....
.L_4141:
        /*0074*/ 	.word	0x00000080


	//   ....[1]....
        /*0078*/ 	.word	0x00004880


	//----- nvinfo : EIATTR_INDIRECT_BRANCH_TARGETS
	.align		4
.L_4142:
        /*007c*/ 	.byte	0x04, 0x34
        /*007e*/ 	.short	(.L_4144 - .L_4143)


	//   ....[0]....
.L_4143:
        /*0080*/ 	.word	.L_x_7338@srel
        /*0084*/ 	.short	0x0
        /*0086*/ 	.short	0x0
        /*0088*/ 	.word	0x3
        /*008c*/ 	.word	.L_x_7339@srel
        /*0090*/ 	.word	.L_x_7340@srel
        /*0094*/ 	.word	.L_x_7341@srel


	//----- nvinfo : EIATTR_MAX_THREADS
	.align		4
.L_4144:
        /*0098*/ 	.byte	0x04, 0x05
        /*009a*/ 	.short	(.L_4146 - .L_4145)
.L_4145:
        /*009c*/ 	.word	0x00000200
        /*00a0*/ 	.word	0x00000001
        /*00a4*/ 	.word	0x00000001


	//----- nvinfo : EIATTR_CRS_STACK_SIZE
	.align		4
.L_4146:
        /*00a8*/ 	.byte	0x04, 0x1e
        /*00aa*/ 	.short	(.L_4148 - .L_4147)
.L_4147:
        /*00ac*/ 	.word	0x00000000


	//----- nvinfo : EIATTR_CBANK_PARAM_SIZE
	.align		4
.L_4148:
        /*00b0*/ 	.byte	0x03, 0x19
        /*00b2*/ 	.short	0x01d0


	//----- nvinfo : EIATTR_PARAM_CBANK
	.align		4
        /*00b4*/ 	.byte	0x04, 0x0a
        /*00b6*/ 	.short	(.L_4150 - .L_4149)
	.align		4
.L_4149:
        /*00b8*/ 	.word	index@(.nv.constant0._ZN2at4cuda57_GLOBAL__N__cd6b329d_24_DistributionBernoulli_cu_7537a20d21kernelPointwiseApply2IZNS_6native9templates4cuda28bernoulli_tensor_cuda_kernelIifEEvRKNS_10TensorBaseES9_NS_15PhiloxCudaStateEEUliRiSB_SB_SB_RKfSD_SD_SD_E_iSC_jLi1ELin1ELi4ELi512ELi2EEEvNS0_6detail10TensorInfoIT0_T2_EENSG_IT1_SI_EESI_T_)
        /*00bc*/ 	.short	0x0210
        /*00be*/ 	.short	0x01d0


	//----- nvinfo : EIATTR_SW_WAR
	.align		4
.L_4150:
        /*00c0*/ 	.byte	0x04, 0x36
        /*00c2*/ 	.short	(.L_4152 - .L_4151)
.L_4151:
        /*00c4*/ 	.word	0x00000008
.L_4152:


//--------------------- .nv.info._ZN2at4cuda57_GLOBAL__N__cd6b329d_24_DistributionBernoulli_cu_7537a20d21kernelPointwiseApply2IZNS_6native9templates4cuda28bernoulli_tensor_cuda_kernelIifEEvRKNS_10TensorBaseES9_NS_15PhiloxCudaStateEEUliRiSB_SB_SB_RKfSD_SD_SD_E_iSC_jLi1ELi2ELi4ELi512ELi2EEEvNS0_6detail10TensorInfoIT0_T2_EENSG_IT1_SI_EESI_T_ --------------------------
	.section	.nv.info._ZN2at4cuda57_GLOBAL__N__cd6b329d_24_DistributionBernoulli_cu_7537a20d21kernelPointwiseApply2IZNS_6native9templates4cuda28bernoulli_tensor_cuda_kernelIifEEvRKNS_10TensorBaseES9_NS_15PhiloxCudaStateEEUliRiSB_SB_SB_RKfSD_SD_SD_E_iSC_jLi1ELi2ELi4ELi512ELi2EEEvNS0_6detail10TensorInfoIT0_T2_EENSG_IT1_SI_EESI_T_,"",@"SHT_CUDA_INFO"
	.sectionflags	@""
	.align	4


	//----- nvinfo : EIATTR_CUDA_API_VERSION
	.align		4
        /*0000*/ 	.byte	0x04, 0x37
        /*0002*/ 	.short	(.L_4154 - .L_4153)
.L_4153:
        /*0004*/ 	.word	0x00000082


	//----- nvinfo : EIATTR_KPARAM_INFO
	.align		4
.L_4154:
        /*0008*/ 	.byte	0x04, 0x17
        /*000a*/ 	.short	(.L_4156 - .L_4155)
.L_4155:
        /*000c*/ 	.word	0x00000000
        /*0010*/ 	.short	0x0003
        /*0012*/ 	.short	0x01b8
        /*0014*/ 	.byte	0x00, 0xf0, 0x61, 0x00


	//----- nvinfo : EIATTR_KPARAM_INFO
	.align		4
.L_4156:
        /*0018*/ 	.byte	0x04, 0x17
        /*001a*/ 	.short	(.L_4158 - .L_4157)
.L_4157:
        /*001c*/ 	.word	0x00000000
        /*0020*/ 	.short	0x0002
        /*0022*/ 	.short	0x01b0
        /*0024*/ 	.byte	0x00, 0xf0, 0x11, 0x00


	//----- nvinfo : EIATTR_KPARAM_INFO
	.align		4
.L_4158:
        /*0028*/ 	.byte	0x04, 0x17
        /*002a*/ 	.short	(.L_4160 - .L_4159)
.L_4159:
        /*002c*/ 	.word	0x00000000
        /*0030*/ 	.short	0x0001
        /*0032*/ 	.short	0x00d8
        /*0034*/ 	.byte	0x00, 0xf0, 0x61, 0x03


	//----- nvinfo : EIATTR_KPARAM_INFO
	.align		4
.L_4160:
        /*0038*/ 	.byte	0x04, 0x17
        /*003a*/ 	.short	(.L_4162 - .L_4161)
.L_4161:
        /*003c*/ 	.word	0x00000000
        /*0040*/ 	.short	0x0000
        /*0042*/ 	.short	0x0000
        /*0044*/ 	.byte	0x00, 0xf0, 0x61, 0x03


	//----- nvinfo : EIATTR_SPARSE_MMA_MASK
	.align		4
.L_4162:
        /*0048*/ 	.byte	0x03, 0x50
        /*004a*/ 	.short	0x0000


	//----- nvinfo : EIATTR_MAXREG_COUNT
	.align		4
        /*004c*/ 	.byte	0x03, 0x1b
        /*004e*/ 	.short	0x0040


	//----- nvinfo : EIATTR_EXTERNS
	.align		4
        /*0050*/ 	.byte	0x04, 0x0f
        /*0052*/ 	.short	(.L_4164 - .L_4163)


	//   ....[0]....
	.align		4
.L_4163:
        /*0054*/ 	.word	index@(__assertfail)


	//----- nvinfo : EIATTR_MERCURY_ISA_VERSION
	.align		4
.L_4164:
        /*0058*/ 	.byte	0x03, 0x5f
        /*005a*/ 	.short	0x0101


	//----- nvinfo : EIATTR_SYSCALL_OFFSETS
	.align		4
        /*005c*/ 	.byte	0x04, 0x46
        /*005e*/ 	.short	(.L_4166 - .L_4165)


	//   ....[0]....
.L_4165:
        /*0060*/ 	.word	0x00001400


	//   ....[1]....
        /*0064*/ 	.word	0x000015e0


	//   ....[2]....
        /*0068*/ 	.word	0x000017d0


	//   ....[3]....
        /*006c*/ 	.word	0x000019d0


	//----- nvinfo : EIATTR_EXIT_INSTR_OFFSETS
	.align		4
.L_4166:
        /*0070*/ 	.byte	0x04, 0x1c
        /*0072*/ 	.short	(.L_4168 - .L_4167)


	//   ....[0]....
.L_4167:
        /*0074*/ 	.word	0x00000080


	//   ....[1]....
        /*0078*/ 	.word	0x00001af0


	//----- nvinfo : EIATTR_INDIRECT_BRANCH_TARGETS
	.align		4
.L_4168:
        /*007c*/ 	.byte	0x04, 0x34
        /*007e*/ 	.short	(.L_4170 - .L_4169)


	//   ....[0]....
.L_4169:
        /*0080*/ 	.word	.L_x_7342@srel
        /*0084*/ 	.short	0x0
        /*0086*/ 	.short	0x0
        /*0088*/ 	.word	0x3
        /*008c*/ 	.word	.L_x_7343@srel
        /*0090*/ 	.word	.L_x_7344@srel
        /*0094*/ 	.word	.L_x_7345@srel


	//----- nvinfo : EIATTR_MAX_THREADS
	.align		4
.L_4170:
        /*0098*/ 	.byte	0x04, 0x05
        /*009a*/ 	.short	(.L_4172 - .L_4171)
.L_4171:
        /*009c*/ 	.word	0x00000200
        /*00a0*/ 	.word	0x00000001
        /*00a4*/ 	.word	0x00000001


	//----- nvinfo : EIATTR_CRS_STACK_SIZE
	.align		4
.L_4172:
        /*00a8*/ 	.byte	0x04, 0x1e
        /*00aa*/ 	.short	(.L_4174 - .L_4173)
.L_4173:
        /*00ac*/ 	.word	0x00000000


	//----- nvinfo : EIATTR_CBANK_PARAM_SIZE
	.align		4
.L_4174:
        /*00b0*/ 	.byte	0x03, 0x19
        /*00b2*/ 	.short	0x01d0


	//----- nvinfo : EIATTR_PARAM_CBANK
	.align		4
        /*00b4*/ 	.byte	0x04, 0x0a
        /*00b6*/ 	.short	(.L_4176 - .L_4175)
	.align		4
.L_4175:
        /*00b8*/ 	.word	index@(.nv.constant0._ZN2at4cuda57_GLOBAL__N__cd6b329d_24_DistributionBernoulli_cu_7537a20d21kernelPointwiseApply2IZNS_6native9templates4cuda28bernoulli_tensor_cuda_kernelIifEEvRKNS_10TensorBaseES9_NS_15PhiloxCudaStateEEUliRiSB_SB_SB_RKfSD_SD_SD_E_iSC_jLi1ELi2ELi4ELi512ELi2EEEvNS0_6detail10TensorInfoIT0_T2_EENSG_IT1_SI_EESI_T_)
        /*00bc*/ 	.short	0x0210
        /*00be*/ 	.short	0x01d0


	//----- nvinfo : EIATTR_SW_WAR
	.align		4
.L_4176:
        /*00c0*/ 	.byte	0x04, 0x36
        /*00c2*/ 	.short	(.L_4178 - .L_4177)
.L_4177:
        /*00c4*/ 	.word	0x00000008
.L_4178:


//--------------------- .nv.info._ZN2at4cuda57_GLOBAL__N__cd6b329d_24_DistributionBernoulli_cu_7537a20d21kernelPointwiseApply2IZNS_6native9templates4cuda28bernoulli_tensor_cuda_kernelIifEEvRKNS_10TensorBaseES9_NS_15PhiloxCudaStateEEUliRiSB_SB_SB_RKfSD_SD_SD_E_iSC_jLi1ELi1ELi4ELi512ELi2EEEvNS0_6detail10TensorInfoIT0_T2_EENSG_IT1_SI_EESI_T_ --------------------------
	.section	.nv.info._ZN2at4cuda57_GLOBAL__N__cd6b329d_24_DistributionBernoulli_cu_7537a20d21kernelPointwiseApply2IZNS_6native9templates4cuda28bernoulli_tensor_cuda_kernelIifEEvRKNS_10TensorBaseES9_NS_15PhiloxCudaStateEEUliRiSB_SB_SB_RKfSD_SD_SD_E_iSC_jLi1ELi1ELi4ELi512ELi2EEEvNS0_6detail10TensorInfoIT0_T2_EENSG_IT1_SI_EESI_T_,"",@"SHT_CUDA_INFO"
	.sectionflags	@""
	.align	4


	//----- nvinfo : EIATTR_CUDA_API_VERSION
	.align		4
        /*0000*/ 	.byte	0x04, 0x37
        /*0002*/ 	.short	(.L_4180 - .L_4179)
.L_4179:
        /*0004*/ 	.word	0x00000082


	//----- nvinfo : EIATTR_KPARAM_INFO
	.align		4
.L_4180:
        /*0008*/ 	.byte	0x04, 0x17
        /*000a*/ 	.short	(.L_4182 - .L_4181)
.L_4181:
        /*000c*/ 	.word	0x00000000
        /*0010*/ 	.short	0x0003
        /*0012*/ 	.short	0x01b8
        /*0014*/ 	.byte	0x00, 0xf0, 0x61, 0x00


	//----- nvinfo : EIATTR_KPARAM_INFO
	.align		4
.L_4182:
        /*0018*/ 	.byte	0x04, 0x17
        /*001a*/ 	.short	(.L_4184 - .L_4183)
.L_4183:
        /*001c*/ 	.word	0x00000000
        /*0020*/ 	.short	0x0002
        /*0022*/ 	.short	0x01b0
        /*0024*/ 	.byte	0x00, 0xf0, 0x11, 0x00


	//----- nvinfo : EIATTR_KPARAM_INFO
	.align		4
.L_4184:
        /*0028*/ 	.byte	0x04, 0x17
        /*002a*/ 	.short	(.L_4186 - .L_4185)
.L_4185:
        /*002c*/ 	.word	0x00000000
        /*0030*/ 	.short	0x0001
        /*0032*/ 	.short	0x00d8
        /*0034*/ 	.byte	0x00, 0xf0, 0x61, 0x03


	//----- nvinfo : EIATTR_KPARAM_INFO
	.align		4
.L_4186:
        /*0038*/ 	.byte	0x04, 0x17
        /*003a*/ 	.short	(.L_4188 - .L_4187)
.L_4187:
        /*003c*/ 	.word	0x00000000
        /*0040*/ 	.short	0x0000
        /*0042*/ 	.short	0x0000
        /*0044*/ 	.byte	0x00, 0xf0, 0x61, 0x03


	//----- nvinfo : EIATTR_SPARSE_MMA_MASK
	.align		4
.L_4188:
        /*0048*/ 	.byte	0x03, 0x50
        /*004a*/ 	.short	0x0000


	//----- nvinfo : EIATTR_MAXREG_COUNT
	.align		4
        /*004c*/ 	.byte	0x03, 0x1b
        /*004e*/ 	.short	0x0040


	//----- nvinfo : EIATTR_EXTERNS
	.align		4
        /*0050*/ 	.byte	0x04, 0x0f
        /*0052*/ 	.short	(.L_4190 - .L_4189)


	//   ....[0]....
	.align		4
.L_4189:
        /*0054*/ 	.word	index@(__assertfail)


	//----- nvinfo : EIATTR_MERCURY_ISA_VERSION
	.align		4
.L_4190:
        /*0058*/ 	.byte	0x03, 0x5f
        /*005a*/ 	.short	0x0101


	//----- nvinfo : EIATTR_SYSCALL_OFFSETS
	.align		4
        /*005c*/ 	.byte	0x04, 0x46
        /*005e*/ 	.short	(.L_4192 - .L_4191)


	//   ....[0]....
.L_4191:
        /*0060*/ 	.word	0x00000e20


	//   ....[1]....
        /*0064*/ 	.word	0x00000fd0


	//   ....[2]....
        /*0068*/ 	.word	0x00001170


	//   ....[3]....
        /*006c*/ 	.word	0x00001380


	//----- nvinfo : EIATTR_EXIT_INSTR_OFFSETS
	.align		4
.L_4192:
        /*0070*/ 	.byte	0x04, 0x1c
        /*0072*/ 	.short	(.L_4194 - .L_4193)


	//   ....[0]....
.L_4193:
        /*0074*/ 	.word	0x00000080


	//   ....[1]....
        /*0078*/ 	.word	0x000014a0


	//----- nvinfo : EIATTR_INDIRECT_BRANCH_TARGETS
	.align		4
.L_4194:
        /*007c*/ 	.byte	0x04, 0x34
        /*007e*/ 	.short	(.L_4196 - .L_4195)


	//   ....[0]....
.L_4195:
        /*0080*/ 	.word	.L_x_7346@srel
        /*0084*/ 	.short	0x0
        /*0086*/ 	.short	0x0
        /*0088*/ 	.word	0x3
        /*008c*/ 	.word	.L_x_7347@srel
        /*0090*/ 	.word	.L_x_7348@srel
        /*0094*/ 	.word	.L_x_7349@srel


	//----- nvinfo : EIATTR_MAX_THREADS
	.align		4
.L_4196:
        /*0098*/ 	.byte	0x04, 0x05
        /*009a*/ 	.short	(.L_4198 - .L_4197)
.L_4197:
        /*009c*/ 	.word	0x00000200
        /*00a0*/ 	.word	0x00000001
        /*00a4*/ 	.word	0x00000001


	//----- nvinfo : EIATTR_CRS_STACK_SIZE
	.align		4
.L_4198:
        /*00a8*/ 	.byte	0x04, 0x1e
        /*00aa*/ 	.short	(.L_4200 - .L_4199)
.L_4199:
        /*00ac*/ 	.word	0x00000000


	//----- nvinfo : EIATTR_CBANK_PARAM_SIZE
	.align		4
.L_4200:
        /*00b0*/ 	.byte	0x03, 0x19
        /*00b2*/ 	.short	0x01d0


	//----- nvinfo : EIATTR_PARAM_CBANK
	.align		4
        /*00b4*/ 	.byte	0x04, 0x0a
        /*00b6*/ 	.short	(.L_4202 - .L_4201)
	.align		4
.L_4201:
        /*00b8*/ 	.word	index@(.nv.constant0._ZN2at4cuda57_GLOBAL__N__cd6b329d_24_DistributionBernoulli_cu_7537a20d21kernelPointwiseApply2IZNS_6native9templates4cuda28bernoulli_tensor_cuda_kernelIifEEvRKNS_10TensorBaseES9_NS_15PhiloxCudaStateEEUliRiSB_SB_SB_RKfSD_SD_SD_E_iSC_jLi1ELi1ELi4ELi512ELi2EEEvNS0_6detail10TensorInfoIT0_T2_EENSG_IT1_SI_EESI_T_)
        /*00bc*/ 	.short	0x0210
        /*00be*/ 	.short	0x01d0


	//----- nvinfo : EIATTR_SW_WAR
	.align		4
.L_4202:
        /*00c0*/ 	.byte	0x04, 0x36
        /*00c2*/ 	.short	(.L_4204 - .L_4203)
.L_4203:
        /*00c4*/ 	.word	0x00000008
.L_4204:


//--------------------- .nv.info._ZN2at4cuda57_GLOBAL__N__cd6b329d_24_DistributionBernoulli_cu_7537a20d21kernelPointwiseApply2IZNS_6native9templates4cuda28bernoulli_tensor_cuda_kernelIafEEvRKNS_10TensorBaseES9_NS_15PhiloxCudaStateEEUliRaSB_SB_SB_RKfSD_SD_SD_E_aSC_mLin1ELin1ELi4ELi512ELi2EEEvNS0_6detail10TensorInfoIT0_T2_EENSG_IT1_SI_EESI_T_ --------------------------
	.section	.nv.info._ZN2at4cuda57_GLOBAL__N__cd6b329d_24_DistributionBernoulli_cu_7537a20d21kernelPointwiseApply2IZNS_6native9templates4cuda28bernoulli_tensor_cuda_kernelIafEEvRKNS_10TensorBaseES9_NS_15PhiloxCudaStateEEUliRaSB_SB_SB_RKfSD_SD_SD_E_aSC_mLin1ELin1ELi4ELi512ELi2EEEvNS0_6detail10TensorInfoIT0_T2_EENSG_IT1_SI_EESI_T_,"",@"SHT_CUDA_INFO"
	.sectionflags	@""
	.align	4


	//----- nvinfo : EIATTR_CUDA_API_VERSION
	.align		4
        /*0000*/ 	.byte	0x04, 0x37
        /*0002*/ 	.short	(.L_4206 - .L_4205)
.L_4205:
        /*0004*/ 	.word	0x00000082


	//----- nvinfo : EIATTR_KPARAM_INFO
	.align		4
.L_4206:
        /*0008*/ 	.byte	0x04, 0x17
        /*000a*/ 	.short	(.L_4208 - .L_4207)
.L_4207:
        /*000c*/ 	.word	0x00000000
        /*0010*/ 	.short	0x0003
        /*0012*/ 	.short	0x0348
        /*0014*/ 	.byte	0x00, 0xf0, 0x61, 0x00


	//----- nvinfo : EIATTR_KPARAM_INFO
	.align		4
.L_4208:
        /*0018*/ 	.byte	0x04, 0x17
        /*001a*/ 	.short	(.L_4210 - .L_4209)
.L_4209:
        /*001c*/ 	.word	0x00000000
        /*0020*/ 	.short	0x0002
        /*0022*/ 	.short	0x0340
        /*0024*/ 	.byte	0x00, 0xf0, 0x21, 0x00


	//----- nvinfo : EIATTR_KPARAM_INFO
	.align		4
.L_4210:
        /*0028*/ 	.byte	0x04, 0x17
        /*002a*/ 	.short	(.L_4212 - .L_4211)
.L_4211:
        /*002c*/ 	.word	0x00000000
        /*0030*/ 	.short	0x0001
        /*0032*/ 	.short	0x01a0
        /*0034*/ 	.byte	0x00, 0xf0, 0x81, 0x06


	//----- nvinfo : EIATTR_KPARAM_INFO
	.align		4
.L_4212:
        /*0038*/ 	.byte	0x04, 0x17
        /*003a*/ 	.short	(.L_4214 - .L_4213)
.L_4213:
        /*003c*/ 	.word	0x00000000
        /*0040*/ 	.short	0x0000
        /*0042*/ 	.short	0x0000
        /*0044*/ 	.byte	0x00, 0xf0, 0x81, 0x06


	//----- nvinfo : EIATTR_SPARSE_MMA_MASK
	.align		4
.L_4214:
        /*0048*/ 	.byte	0x03, 0x50
        /*004a*/ 	.short	0x0000


	//----- nvinfo : EIATTR_MAXREG_COUNT
	.align		4
        /*004c*/ 	.byte	0x03, 0x1b
        /*004e*/ 	.short	0x0040


	//----- nvinfo : EIATTR_EXTERNS
	.align		4
        /*0050*/ 	.byte	0x04, 0x0f
        /*0052*/ 	.short	(.L_4216 - .L_4215)


	//   ....[0]....
	.align		4
.L_4215:
        /*0054*/ 	.word	index@(__assertfail)


	//----- nvinfo : EIATTR_MERCURY_ISA_VERSION
	.align		4
.L_4216:
        /*0058*/ 	.byte	0x03, 0x5f
        /*005a*/ 	.short	0x0101


	//----- nvinfo : EIATTR_SYSCALL_OFFSETS
	.align		4
        /*005c*/ 	.byte	0x04, 0x46
        /*005e*/ 	.short	(.L_4218 - .L_4217)


	//   ....[0]....
.L_4217:
        /*0060*/ 	.word	0x0000d9f0


	//   ....[1]....
        /*0064*/ 	.word	0x0000dba0


	//   ....[2]....
        /*0068*/ 	.word	0x0000dd40


	//   ....[3]....
        /*006c*/ 	.word	0x0000def0


	//----- nvinfo : EIATTR_EXIT_INSTR_OFFSETS
	.align		4
.L_4218:
        /*0070*/ 	.byte	0x04, 0x1c
        /*0072*/ 	.short	(.L_4220 - .L_4219)


	//   ....[0]....
.L_4219:
        /*0074*/ 	.word	0x00000090


	//   ....[1]....
        /*0078*/ 	.word	0x0000e010


	//----- nvinfo : EIATTR_INDIRECT_BRANCH_TARGETS
	.align		4
.L_4220:
        /*007c*/ 	.byte	0x04, 0x34
        /*007e*/ 	.short	(.L_4222 - .L_4221)


	//   ....[0]....
.L_4221:
        /*0080*/ 	.word	.L_x_7350@srel
        /*0084*/ 	.short	0x0
        /*0086*/ 	.short	0x0
        /*0088*/ 	.word	0x3
        /*008c*/ 	.word	.L_x_7351@srel
        /*0090*/ 	.word	.L_x_7352@srel
        /*0094*/ 	.word	.L_x_7353@srel


	//----- nvinfo : EIATTR_MAX_THREADS
	.align		4
.L_4222:
        /*0098*/ 	.byte	0x04, 0x05
        /*009a*/ 	.short	(.L_4224 - .L_4223)
.L_4223:
        /*009c*/ 	.word	0x00000200
        /*00a0*/ 	.word	0x00000001
        /*00a4*/ 	.word	0x00000001


	//----- nvinfo : EIATTR_CRS_STACK_SIZE
	.align		4
.L_4224:
        /*00a8*/ 	.byte	0x04, 0x1e
        /*00aa*/ 	.short	(.L_4226 - .L_4225)
.L_4225:
        /*00ac*/ 	.word	0x00000000


	//----- nvinfo : EIATTR_CBANK_PARAM_SIZE
	.align		4
.L_4226:
        /*00b0*/ 	.byte	0x03, 0x19
        /*00b2*/ 	.short	0x0360


	//----- nvinfo : EIATTR_PARAM_CBANK
	.align		4
        /*00b4*/ 	.byte	0x04, 0x0a
        /*00b6*/ 	.short	(.L_4228 - .L_4227)
	.align		4
.L_4227:
        /*00b8*/ 	.word	index@(.nv.constant0._ZN2at4cuda57_GLOBAL__N__cd6b329d_24_DistributionBernoulli_cu_7537a20d21kernelPointwiseApply2IZNS_6native9templates4cuda28bernoulli_tensor_cuda_kernelIafEEvRKNS_10TensorBaseES9_NS_15PhiloxCudaStateEEUliRaSB_SB_SB_RKfSD_SD_SD_E_aSC_mLin1ELin1ELi4ELi512ELi2EEEvNS0_6detail10TensorInfoIT0_T2_EENSG_IT1_SI_EESI_T_)
        /*00bc*/ 	.short	0x0210
        /*00be*/ 	.short	0x0360


	//----- nvinfo : EIATTR_SW_WAR
	.align		4
.L_4228:
        /*00c0*/ 	.byte	0x04, 0x36
        /*00c2*/ 	.short	(.L_4230 - .L_4229)
.L_4229:
        /*00c4*/ 	.word	0x00000008
.L_4230:


//--------------------- .nv.info._ZN2at4cuda57_GLOBAL__N__cd6b329d_24_DistributionBernoulli_cu_7537a20d21kernelPointwiseApply2IZNS_6native9templates4cuda28bernoulli_tensor_cuda_kernelIafEEvRKNS_10TensorBaseES9_NS_15PhiloxCudaStateEEUliRaSB_SB_SB_RKfSD_SD_SD_E_aSC_mLi1ELi1ELi4ELi512ELi2EEEvNS0_6detail10TensorInfoIT0_T2_EENSG_IT1_SI_EESI_T_ --------------------------
	.section	.nv.info._ZN2at4cuda57_GLOBAL__N__cd6b329d_24_DistributionBernoulli_cu_7537a20d21kernelPointwiseApply2IZNS_6native9templates4cuda28bernoulli_tensor_cuda_kernelIafEEvRKNS_10TensorBaseES9_NS_15PhiloxCudaStateEEUliRaSB_SB_SB_RKfSD_SD_SD_E_aSC_mLi1ELi1ELi4ELi512ELi2EEEvNS0_6detail10TensorInfoIT0_T2_EENSG_IT1_SI_EESI_T_,"",@"SHT_CUDA_INFO"
	.sectionflags	@""
	.align	4


	//----- nvinfo : EIATTR_CUDA_API_VERSION
	.align		4
        /*0000*/ 	.byte	0x04, 0x37
        /*0002*/ 	.short	(.L_4232 - .L_4231)
.L_4231:
        /*0004*/ 	.word	0x00000082


	//----- nvinfo : EIATTR_KPARAM_INFO
	.align		4
.L_4232:
        /*0008*/ 	.byte	0x04, 0x17
        /*000a*/ 	.short	(.L_4234 - .L_4233)
.L_4233:
        /*000c*/ 	.word	0x00000000
        /*0010*/ 	.short	0x0003
        /*0012*/ 	.short	0x0348
        /*0014*/ 	.byte	0x00, 0xf0, 0x61, 0x00


	//----- nvinfo : EIATTR_KPARAM_INFO
	.align		4
.L_4234:
        /*0018*/ 	.byte	0x04, 0x17
        /*001a*/ 	.short	(.L_4236 - .L_4235)
.L_4235:
        /*001c*/ 	.word	0x00000000
        /*0020*/ 	.short	0x0002
        /*0022*/ 	.short	0x0340
        /*0024*/ 	.byte	0x00, 0xf0, 0x21, 0x00


	//----- nvinfo : EIATTR_KPARAM_INFO
	.align		4
.L_4236:
        /*0028*/ 	.byte	0x04, 0x17
        /*002a*/ 	.short	(.L_4238 - .L_4237)
.L_4237:
        /*002c*/ 	.word	0x00000000
        /*0030*/ 	.short	0x0001
        /*0032*/ 	.short	0x01a0
        /*0034*/ 	.byte	0x00, 0xf0, 0x81, 0x06


	//----- nvinfo : EIATTR_KPARAM_INFO
	.align		4
.L_4238:
        /*0038*/ 	.byte	0x04, 0x17
        /*003a*/ 	.short	(.L_4240 - .L_4239)
.L_4239:
        /*003c*/ 	.word	0x00000000
        /*0040*/ 	.short	0x0000
        /*0042*/ 	.short	0x0000
        /*0044*/ 	.byte	0x00, 0xf0, 0x81, 0x06


	//----- nvinfo : EIATTR_SPARSE_MMA_MASK
	.align		4
.L_4240:
        /*0048*/ 	.byte	0x03, 0x50
        /*004a*/ 	.short	0x0000


	//----- nvinfo : EIATTR_MAXREG_COUNT
	.align		4
        /*004c*/ 	.byte	0x03, 0x1b
        /*004e*/ 	.short	0x0040


	//----- nvinfo : EIATTR_EXTERNS
	.align		4
        /*0050*/ 	.byte	0x04, 0x0f
        /*0052*/ 	.short	(.L_4242 - .L_4241)


	//   ....[0]....
	.align		4
.L_4241:
        /*0054*/ 	.word	index@(__assertfail)


	//----- nvinfo : EIATTR_MERCURY_ISA_VERSION
	.align		4
.L_4242:
        /*0058*/ 	.byte	0x03, 0x5f
        /*005a*/ 	.short	0x0101


	//----- nvinfo : EIATTR_SYSCALL_OFFSETS
	.align		4
        /*005c*/ 	.byte	0x04, 0x46
        /*005e*/ 	.short	(.L_4244 - .L_4243)


	//   ....[0]....
.L_4243:
        /*0060*/ 	.word	0x00001060


	//   ....[1]....
        /*0064*/ 	.word	0x00001210


	//   ....[2]....
        /*0068*/ 	.word	0x000013b0


	//   ....[3]....
        /*006c*/ 	.word	0x00001610


	//----- nvinfo : EIATTR_EXIT_INSTR_OFFSETS
	.align		4
.L_4244:
        /*0070*/ 	.byte	0x04, 0x1c
        /*0072*/ 	.short	(.L_4246 - .L_4245)


	//   ....[0]....
.L_4245:
        /*0074*/ 	.word	0x00000090


	//   ....[1]....
        /*0078*/ 	.word	0x000017c0


	//----- nvinfo : EIATTR_INDIRECT_BRANCH_TARGETS
	.align		4
.L_4246:
        /*007c*/ 	.byte	0x04, 0x34
        /*007e*/ 	.short	(.L_4248 - .L_4247)


	//   ....[0]....
.L_4247:
        /*0080*/ 	.word	.L_x_7354@srel
        /*0084*/ 	.short	0x0
        /*0086*/ 	.short	0x0
        /*0088*/ 	.word	0x3
        /*008c*/ 	.word	.L_x_7355@srel
        /*0090*/ 	.word	.L_x_7356@srel
        /*0094*/ 	.word	.L_x_7357@srel


	//----- nvinfo : EIATTR_MAX_THREADS
	.align		4
.L_4248:
        /*0098*/ 	.byte	0x04, 0x05
        /*009a*/ 	.short	(.L_4250 - .L_4249)
.L_4249:
        /*009c*/ 	.word	0x00000200
        /*00a0*/ 	.word	0x00000001
        /*00a4*/ 	.word	0x00000001


	//----- nvinfo : EIATTR_CRS_STACK_SIZE
	.align		4
.L_4250:
        /*00a8*/ 	.byte	0x04, 0x1e
        /*00aa*/ 	.short	(.L_4252 - .L_4251)
.L_4251:
        /*00ac*/ 	.word	0x00000000


	//----- nvinfo : EIATTR_CBANK_PARAM_SIZE
	.align		4
.L_4252:
        /*00b0*/ 	.byte	0x03, 0x19
        /*00b2*/ 	.short	0x0360


	//----- nvinfo : EIATTR_PARAM_CBANK
	.align		4
        /*00b4*/ 	.byte	0x04, 0x0a
        /*00b6*/ 	.short	(.L_4254 - .L_4253)
	.align		4
.L_4253:
        /*00b8*/ 	.word	index@(.nv.constant0._ZN2at4cuda57_GLOBAL__N__cd6b329d_24_DistributionBernoulli_cu_7537a20d21kernelPointwiseApply2IZNS_6native9templates4cuda28bernoulli_tensor_cuda_kernelIafEEvRKNS_10TensorBaseES9_NS_15PhiloxCudaStateEEUliRaSB_SB_SB_RKfSD_SD_SD_E_aSC_mLi1ELi1ELi4ELi512ELi2EEEvNS0_6detail10TensorInfoIT0_T2_EENSG_IT1_SI_EESI_T_)
        /*00bc*/ 	.short	0x0210
        /*00be*/ 	.short	0x0360


	//----- nvinfo : EIATTR_SW_WAR
	.align		4
.L_4254:
        /*00c0*/ 	.byte	0x04, 0x36
        /*00c2*/ 	.short	(.L_4256 - .L_4255)
.L_4255:
        /*00c4*/ 	.word	0x00000008
.L_4256:


//--------------------- .nv.info._ZN2at4cuda57_GLOBAL__N__cd6b329d_24_DistributionBernoulli_cu_7537a20d21kernelPointwiseApply2IZNS_6native9templates4cuda28bernoulli_tensor_cuda_kernelIafEEvRKNS_10TensorBaseES9_NS_15PhiloxCudaStateEEUliRaSB_SB_SB_RKfSD_SD_SD_E_aSC_jLin1ELin1ELi4ELi512ELi2EEEvNS0_6detail10TensorInfoIT0_T2_EENSG_IT1_SI_EESI_T_ --------------------------
	.section	.nv.info._ZN2at4cuda57_GLOBAL__N__cd6b329d_24_DistributionBernoulli_cu_7537a20d21kernelPointwiseApply2IZNS_6native9templates4cuda28bernoulli_tensor_cuda_kernelIafEEvRKNS_10TensorBaseES9_NS_15PhiloxCudaStateEEUliRaSB_SB_SB_RKfSD_SD_SD_E_aSC_jLin1ELin1ELi4ELi512ELi2EEEvNS0_6detail10TensorInfoIT0_T2_EENSG_IT1_SI_EESI_T_,"",@"SHT_CUDA_INFO"
	.sectionflags	@""
	.align	4


	//----- nvinfo : EIATTR_CUDA_API_VERSION
	.align		4
        /*0000*/ 	.byte	0x04, 0x37
        /*0002*/ 	.short	(.L_4258 - .L_4257)
.L_4257:
        /*0004*/ 	.word	0x00000082


	//----- nvinfo : EIATTR_KPARAM_INFO
	.align		4
.L_4258:
        /*0008*/ 	.byte	0x04, 0x17
        /*000a*/ 	.short	(.L_4260 - .L_4259)
.L_4259:
        /*000c*/ 	.word	0x00000000
        /*0010*/ 	.short	0x0003
        /*0012*/ 	.short	0x01b8
        /*0014*/ 	.byte	0x00, 0xf0, 0x61, 0x00


	//----- nvinfo : EIATTR_KPARAM_INFO
	.align		4
.L_4260:
        /*0018*/ 	.byte	0x04, 0x17
        /*001a*/ 	.short	(.L_4262 - .L_4261)
.L_4261:
        /*001c*/ 	.word	0x00000000
        /*0020*/ 	.short	0x0002
        /*0022*/ 	.short	0x01b0
        /*0024*/ 	.byte	0x00, 0xf0, 0x11, 0x00


	//----- nvinfo : EIATTR_KPARAM_INFO
	.align		4
.L_4262:
        /*0028*/ 	.byte	0x04, 0x17
        /*002a*/ 	.short	(.L_4264 - .L_4263)
.L_4263:
        /*002c*/ 	.word	0x00000000
        /*0030*/ 	.short	0x0001
        /*0032*/ 	.short	0x00d8
        /*0034*/ 	.byte	0x00, 0xf0, 0x61, 0x03


	//----- nvinfo : EIATTR_KPARAM_INFO
	.align		4
.L_4264:
        /*0038*/ 	.byte	0x04, 0x17
        /*003a*/ 	.short	(.L_4266 - .L_4265)
.L_4265:
        /*003c*/ 	.word	0x00000000
        /*0040*/ 	.short	0x0000
        /*0042*/ 	.short	0x0000
        /*0044*/ 	.byte	0x00, 0xf0, 0x61, 0x03


	//----- nvinfo : EIATTR_SPARSE_MMA_MASK
	.align		4
.L_4266:
        /*0048*/ 	.byte	0x03, 0x50
        /*004a*/ 	.short	0x0000


	//----- nvinfo : EIATTR_MAXREG_COUNT
	.align		4
        /*004c*/ 	.byte	0x03, 0x1b
        /*004e*/ 	.short	0x0040


	//----- nvinfo : EIATTR_EXTERNS
	.align		4
        /*0050*/ 	.byte	0x04, 0x0f
        /*0052*/ 	.short	(.L_4268 - .L_4267)


	//   ....[0]....
	.align		4
.L_4267:
        /*0054*/ 	.word	index@(__assertfail)


	//----- nvinfo : EIATTR_MERCURY_ISA_VERSION
	.align		4
.L_4268:
        /*0058*/ 	.byte	0x03, 0x5f
        /*005a*/ 	.short	0x0101


	//----- nvinfo : EIATTR_SYSCALL_OFFSETS
	.align		4
        /*005c*/ 	.byte	0x04, 0x46
        /*005e*/ 	.short	(.L_4270 - .L_4269)


	//   ....[0]....
.L_4269:
        /*0060*/ 	.word	0x00007410


	//   ....[1]....
        /*0064*/ 	.word	0x000075c0


	//   ....[2]....
        /*0068*/ 	.word	0x00007760


	//   ....[3]....
        /*006c*/ 	.word	0x00007910


	//----- nvinfo : EIATTR_EXIT_INSTR_OFFSETS
	.align		4
.L_4270:
        /*0070*/ 	.byte	0x04, 0x1c
        /*0072*/ 	.short	(.L_4272 - .L_4271)


	//   ....[0]....
.L_4271:
        /*0074*/ 	.word	0x00000080


	//   ....[1]....
        /*0078*/ 	.word	0x00007a10


	//----- nvinfo : EIATTR_INDIRECT_BRANCH_TARGETS
	.align		4
.L_4272:
        /*007c*/ 	.byte	0x04, 0x34
        /*007e*/ 	.short	(.L_4274 - .L_4273)


	//   ....[0]....
.L_4273:
        /*0080*/ 	.word	.L_x_7358@srel
        /*0084*/ 	.short	0x0
        /*0086*/ 	.short	0x0
        /*0088*/ 	.word	0x3
        /*008c*/ 	.word	.L_x_7359@srel
        /*0090*/ 	.word	.L_x_7360@srel
        /*0094*/ 	.word	.L_x_7361@srel


	//----- nvinfo : EIATTR_MAX_THREADS
	.align		4
.L_4274:
        /*0098*/ 	.byte	0x04, 0x05
        /*009a*/ 	.short	(.L_4276 - .L_4275)
.L_4275:
        /*009c*/ 	.word	0x00000200
        /*00a0*/ 	.word	0x00000001
        /*00a4*/ 	.word	0x00000001


	//----- nvinfo : EIATTR_CRS_STACK_SIZE
	.align		4
.L_4276:
        /*00a8*/ 	.byte	0x04, 0x1e
        /*00aa*/ 	.short	(.L_4278 - .L_4277)
.L_4277:
        /*00ac*/ 	.word	0x00000000


	//----- nvinfo : EIATTR_CBANK_PARAM_SIZE
	.align		4
.L_4278:
        /*00b0*/ 	.byte	0x03, 0x19
        /*00b2*/ 	.short	0x01d0


	//----- nvinfo : EIATTR_PARAM_CBANK
	.align		4
        /*00b4*/ 	.byte	0x04, 0x0a
        /*00b6*/ 	.short	(.L_4280 - .L_4279)
	.align		4
.L_4279:
        /*00b8*/ 	.word	index@(.nv.constant0._ZN2at4cuda57_GLOBAL__N__cd6b329d_24_DistributionBernoulli_cu_7537a20d21kernelPointwiseApply2IZNS_6native9templates4cuda28bernoulli_tensor_cuda_kernelIafEEvRKNS_10TensorBaseES9_NS_15PhiloxCudaStateEEUliRaSB_SB_SB_RKfSD_SD_SD_E_aSC_jLin1ELin1ELi4ELi512ELi2EEEvNS0_6detail10TensorInfoIT0_T2_EENSG_IT1_SI_EESI_T_)
        /*00bc*/ 	.short	0x0210
        /*00be*/ 	.short	0x01d0


	//----- nvinfo : EIATTR_SW_WAR
	.align		4
.L_4280:
        /*00c0*/ 	.byte	0x04, 0x36
        /*00c2*/ 	.short	(.L_4282 - .L_4281)
.L_4281:
        /*00c4*/ 	.word	0x00000008
.L_4282:


//--------------------- .nv.info._ZN2at4cuda57_GLOBAL__N__cd6b329d_24_DistributionBernoulli_cu_7537a20d21kernelPointwiseApply2IZNS_6native9templates4cuda28bernoulli_tensor_cuda_kernelIafEEvRKNS_10TensorBaseES9_NS_15PhiloxCudaStateEEUliRaSB_SB_SB_RKfSD_SD_SD_E_aSC_jLin1ELi2ELi4ELi512ELi2EEEvNS0_6detail10TensorInfoIT0_T2_EENSG_IT1_SI_EESI_T_ --------------------------
	.section	.nv.info._ZN2at4cuda57_GLOBAL__N__cd6b329d_24_DistributionBernoulli_cu_7537a20d21kernelPointwiseApply2IZNS_6native9templates4cuda28bernoulli_tensor_cuda_kernelIafEEvRKNS_10TensorBaseES9_NS_15PhiloxCudaStateEEUliRaSB_SB_SB_RKfSD_SD_SD_E_aSC_jLin1ELi2ELi4ELi512ELi2EEEvNS0_6detail10TensorInfoIT0_T2_EENSG_IT1_SI_EESI_T_,"",@"SHT_CUDA_INFO"
	.sectionflags	@""
	.align	4


	//----- nvinfo : EIATTR_CUDA_API_VERSION
	.align		4
        /*0000*/ 	.byte	0x04, 0x37
        /*0002*/ 	.short	(.L_4284 - .L_4283)
.L_4283:
        /*0004*/ 	.word	0x00000082


	//----- nvinfo : EIATTR_KPARAM_INFO
	.align		4
.L_4284:
        /*0008*/ 	.byte	0x04, 0x17
        /*000a*/ 	.short	(.L_4286 - .L_4285)
.L_4285:
        /*000c*/ 	.word	0x00000000
        /*0010*/ 	.short	0x0003
        /*0012*/ 	.short	0x01b8
        /*0014*/ 	.byte	0x00, 0xf0, 0x61, 0x00


	//----- nvinfo : EIATTR_KPARAM_INFO
	.align		4
.L_4286:
        /*0018*/ 	.byte	0x04, 0x17
        /*001a*/ 	.short	(.L_4288 - .L_4287)
.L_4287:
        /*001c*/ 	.word	0x00000000
        /*0020*/ 	.short	0x0002
        /*0022*/ 	.short	0x01b0
        /*0024*/ 	.byte	0x00, 0xf0, 0x11, 0x00


	//----- nvinfo : EIATTR_KPARAM_INFO
	.align		4
.L_4288:
        /*0028*/ 	.byte	0x04, 0x17
        /*002a*/ 	.short	(.L_4290 - .L_4289)
.L_4289:
        /*002c*/ 	.word	0x00000000
        /*0030*/ 	.short	0x0001
        /*0032*/ 	.short	0x00d8
        /*0034*/ 	.byte	0x00, 0xf0, 0x61, 0x03


	//----- nvinfo : EIATTR_KPARAM_INFO
	.align		4
.L_4290:
        /*0038*/ 	.byte	0x04, 0x17
        /*003a*/ 	.short	(.L_4292 - .L_4291)
.L_4291:
        /*003c*/ 	.word	0x00000000
        /*0040*/ 	.short	0x0000
        /*0042*/ 	.short	0x0000
        /*0044*/ 	.byte	0x00, 0xf0, 0x61, 0x03


	//----- nvinfo : EIATTR_SPARSE_MMA_MASK
	.align		4
.L_4292:
        /*0048*/ 	.byte	0x03, 0x50
        /*004a*/ 	.short	0x0000


	//----- nvinfo : EIATTR_MAXREG_COUNT
	.align		4
        /*004c*/ 	.byte	0x03, 0x1b
        /*004e*/ 	.short	0x0040


	//----- nvinfo : EIATTR_EXTERNS
	.align		4
        /*0050*/ 	.byte	0x04, 0x0f
        /*0052*/ 	.short	(.L_4294 - .L_4293)


	//   ....[0]....
	.align		4
.L_4293:
        /*0054*/ 	.word	index@(__assertfail)


	//----- nvinfo : EIATTR_MERCURY_ISA_VERSION
	.align		4
.L_4294:
        /*0058*/ 	.byte	0x03, 0x5f
        /*005a*/ 	.short	0x0101


	//----- nvinfo : EIATTR_SYSCALL_OFFSETS
	.align		4
        /*005c*/ 	.byte	0x04, 0x46
        /*005e*/ 	.short	(.L_4296 - .L_4295)


	//   ....[0]....
.L_4295:
        /*0060*/ 	.word	0x000047d0


	//   ....[1]....
        /*0064*/ 	.word	0x00004980


	//   ....[2]....
        /*0068*/ 	.word	0x00004b20


	//   ....[3]....
        /*006c*/ 	.word	0x00004cd0


	//----- nvinfo : EIATTR_EXIT_INSTR_OFFSETS
	.align		4
.L_4296:
        /*0070*/ 	.byte	0x04, 0x1c
        /*0072*/ 	.short	(.L_4298 - .L_4297)


	//   ....[0]....
.L_4297:
        /*0074*/ 	.word	0x00000080


	//   ....[1]....
        /*0078*/ 	.word	0x00004dd0


	//----- nvinfo : EIATTR_INDIRECT_BRANCH_TARGETS
	.align		4
.L_4298:
        /*007c*/ 	.byte	0x04, 0x34
        /*007e*/ 	.short	(.L_4300 - .L_4299)


	//   ....[0]....
.L_4299:
        /*0080*/ 	.word	.L_x_7362@srel
        /*0084*/ 	.short	0x0
        /*0086*/ 	.short	0x0
        /*0088*/ 	.word	0x3
        /*008c*/ 	.word	.L_x_7363@srel
        /*0090*/ 	.word	.L_x_7364@srel
        /*0094*/ 	.word	.L_x_7365@srel


	//----- nvinfo : EIATTR_MAX_THREADS
	.align		4
.L_4300:
        /*0098*/ 	.byte	0x04, 0x05
        /*009a*/ 	.short	(.L_4302 - .L_4301)
.L_4301:
        /*009c*/ 	.word	0x00000200
        /*00a0*/ 	.word	0x00000001
        /*00a4*/ 	.word	0x00000001


	//----- nvinfo : EIATTR_CRS_STACK_SIZE
	.align		4
.L_4302:
        /*00a8*/ 	.byte	0x04, 0x1e
        /*00aa*/ 	.short	(.L_4304 - .L_4303)
.L_4303:
        /*00ac*/ 	.word	0x00000000


	//----- nvinfo : EIATTR_CBANK_PARAM_SIZE
	.align		4
.L_4304:
        /*00b0*/ 	.byte	0x03, 0x19
        /*00b2*/ 	.short	0x01d0


	//----- nvinfo : EIATTR_PARAM_CBANK
	.align		4
        /*00b4*/ 	.byte	0x04, 0x0a
        /*00b6*/ 	.short	(.L_4306 - .L_4305)
	.align		4
.L_4305:
        /*00b8*/ 	.word	index@(.nv.constant0._ZN2at4cuda57_GLOBAL__N__cd6b329d_24_DistributionBernoulli_cu_7537a20d21kernelPointwiseApply2IZNS_6native9templates4cuda28bernoulli_tensor_cuda_kernelIafEEvRKNS_10TensorBaseES9_NS_15PhiloxCudaStateEEUliRaSB_SB_SB_RKfSD_SD_SD_E_aSC_jLin1ELi2ELi4ELi512ELi2EEEvNS0_6detail10TensorInfoIT0_T2_EENSG_IT1_SI_EESI_T_)
        /*00bc*/ 	.short	0x0210
        /*00be*/ 	.short	0x01d0


	//----- nvinfo : EIATTR_SW_WAR
	.align		4
.L_4306:
        /*00c0*/ 	.byte	0x04, 0x36
        /*00c2*/ 	.short	(.L_4308 - .L_4307)
.L_4307:
        /*00c4*/ 	.word	0x00000008
.L_4308:


//--------------------- .nv.info._ZN2at4cuda57_GLOBAL__N__cd6b329d_24_DistributionBernoulli_cu_7537a20d21kernelPointwiseApply2IZNS_6native9templates4cuda28bernoulli_tensor_cuda_kernelIafEEvRKNS_10TensorBaseES9_NS_15PhiloxCudaStateEEUliRaSB_SB_SB_RKfSD_SD_SD_E_aSC_jLin1ELi1ELi4ELi512ELi2EEEvNS0_6detail10TensorInfoIT0_T2_EENSG_IT1_SI_EESI_T_ --------------------------
	.section	.nv.info._ZN2at4cuda57_GLOBAL__N__cd6b329d_24_DistributionBernoulli_cu_7537a20d21kernelPointwiseApply2IZNS_6native9templates4cuda28bernoulli_tensor_cuda_kernelIafEEvRKNS_10TensorBaseES9_NS_15PhiloxCudaStateEEUliRaSB_SB_SB_RKfSD_SD_SD_E_aSC_jLin1ELi1ELi4ELi512ELi2EEEvNS0_6detail10TensorInfoIT0_T2_EENSG_IT1_SI_EESI_T_,"",@"SHT_CUDA_INFO"
	.sectionflags	@""
	.align	4


	//----- nvinfo : EIATTR_CUDA_API_VERSION
	.align		4
        /*0000*/ 	.byte	0x04, 0x37
        /*0002*/ 	.short	(.L_4310 - .L_4309)
.L_4309:
        /*0004*/ 	.word	0x00000082


	//----- nvinfo : EIATTR_KPARAM_INFO
	.align		4
.L_4310:
        /*0008*/ 	.byte	0x04, 0x17
        /*000a*/ 	.short	(.L_4312 - .L_4311)
.L_4311:
        /*000c*/ 	.word	0x00000000
        /*0010*/ 	.short	0x0003
        /*0012*/ 	.short	0x01b8
        /*0014*/ 	.byte	0x00, 0xf0, 0x61, 0x00


	//----- nvinfo : EIATTR_KPARAM_INFO
	.align		4
.L_4312:
        /*0018*/ 	.byte	0x04, 0x17
        /*001a*/ 	.short	(.L_4314 - .L_4313)
.L_4313:
        /*001c*/ 	.word	0x00000000
        /*0020*/ 	.short	0x0002
        /*0022*/ 	.short	0x01b0
        /*0024*/ 	.byte	0x00, 0xf0, 0x11, 0x00


	//----- nvinfo : EIATTR_KPARAM_INFO
	.align		4
.L_4314:
        /*0028*/ 	.byte	0x04, 0x17
        /*002a*/ 	.short	(.L_4316 - .L_4315)
.L_4315:
        /*002c*/ 	.word	0x00000000
        /*0030*/ 	.short	0x0001
        /*0032*/ 	.short	0x00d8
        /*0034*/ 	.byte	0x00, 0xf0, 0x61, 0x03


	//----- nvinfo : EIATTR_KPARAM_INFO
	.align		4
.L_4316:
        /*0038*/ 	.byte	0x04, 0x17
        /*003a*/ 	.short	(.L_4318 - .L_4317)
.L_4317:
        /*003c*/ 	.word	0x00000000
        /*0040*/ 	.short	0x0000
        /*0042*/ 	.short	0x0000
        /*0044*/ 	.byte	0x00, 0xf0, 0x61, 0x03


	//----- nvinfo : EIATTR_SPARSE_MMA_MASK
	.align		4
.L_4318:
        /*0048*/ 	.byte	0x03, 0x50
        /*004a*/ 	.short	0x0000


	//----- nvinfo : EIATTR_MAXREG_COUNT
	.align		4
        /*004c*/ 	.byte	0x03, 0x1b
        /*004e*/ 	.short	0x0040


	//----- nvinfo : EIATTR_EXTERNS
	.align		4
        /*0050*/ 	.byte	0x04, 0x0f
        /*0052*/ 	.short	(.L_4320 - .L_4319)


	//   ....[0]....
	.align		4
.L_4319:
        /*0054*/ 	.word	index@(__assertfail)


	//----- nvinfo : EIATTR_MERCURY_ISA_VERSION
	.align		4
.L_4320:
        /*0058*/ 	.byte	0x03, 0x5f
        /*005a*/ 	.short	0x0101


	//----- nvinfo : EIATTR_SYSCALL_OFFSETS
	.align		4
        /*005c*/ 	.byte	0x04, 0x46
        /*005e*/ 	.short	(.L_4322 - .L_4321)


	//   ....[0]....
.L_4321:
        /*0060*/ 	.word	0x000040f0


	//   ....[1]....
        /*0064*/ 	.word	0x00004310


	//   ....[2]....
        /*0068*/ 	.word	0x00004520


	//   ....[3]....
        /*006c*/ 	.word	0x00004750


	//----- nvinfo : EIATTR_EXIT_INSTR_OFFSETS
	.align		4
.L_4322:
        /*0070*/ 	.byte	0x04, 0x1c
        /*0072*/ 	.short	(.L_4324 - .L_4323)


	//   ....[0]....
.L_4323:
        /*0074*/ 	.word	0x00000080


	//   ....[1]....
        /*0078*/ 	.word	0x00004850


	//----- nvinfo : EIATTR_INDIRECT_BRANCH_TARGETS
	.align		4
.L_4324:
        /*007c*/ 	.byte	0x04, 0x34
        /*007e*/ 	.short	(.L_4326 - .L_4325)


	//   ....[0]....
.L_4325:
        /*0080*/ 	.word	.L_x_7366@srel
        /*0084*/ 	.short	0x0
        /*0086*/ 	.short	0x0
        /*0088*/ 	.word	0x3
        /*008c*/ 	.word	.L_x_7367@srel
        /*0090*/ 	.word	.L_x_7368@srel
        /*0094*/ 	.word	.L_x_7369@srel


	//----- nvinfo : EIATTR_MAX_THREADS
	.align		4
.L_4326:
        /*0098*/ 	.byte	0x04, 0x05
        /*009a*/ 	.short	(.L_4328 - .L_4327)
.L_4327:
        /*009c*/ 	.word	0x00000200
        /*00a0*/ 	.word	0x00000001
        /*00a4*/ 	.word	0x00000001


	//----- nvinfo : EIATTR_CRS_STACK_SIZE
	.align		4
.L_4328:
        /*00a8*/ 	.byte	0x04, 0x1e
        /*00aa*/ 	.short	(.L_4330 - .L_4329)
.L_4329:
        /*00ac*/ 	.word	0x00000000


	//----- nvinfo : EIATTR_CBANK_PARAM_SIZE
	.align		4
.L_4330:
        /*00b0*/ 	.byte	0x03, 0x19
        /*00b2*/ 	.short	0x01d0


	//----- nvinfo : EIATTR_PARAM_CBANK
	.align		4
        /*00b4*/ 	.byte	0x04, 0x0a
        /*00b6*/ 	.short	(.L_4332 - .L_4331)
	.align		4
.L_4331:
        /*00b8*/ 	.word	index@(.nv.constant0._ZN2at4cuda57_GLOBAL__N__cd6b329d_24_DistributionBernoulli_cu_7537a20d21kernelPointwiseApply2IZNS_6native9templates4cuda28bernoulli_tensor_cuda_kernelIafEEvRKNS_10TensorBaseES9_NS_15PhiloxCudaStateEEUliRaSB_SB_SB_RKfSD_SD_SD_E_aSC_jLin1ELi1ELi4ELi512ELi2EEEvNS0_6detail10TensorInfoIT0_T2_EENSG_IT1_SI_EESI_T_)
        /*00bc*/ 	.short	0x0210
        /*00be*/ 	.short	0x01d0


	//----- nvinfo : EIATTR_SW_WAR
	.align		4
.L_4332:
        /*00c0*/ 	.byte	0x04, 0x36
        /*00c2*/ 	.short	(.L_4334 - .L_4333)
.L_4333:
        /*00c4*/ 	.word	0x00000008
.L_4334:


//--------------------- .nv.info._ZN2at4cuda57_GLOBAL__N__cd6b329d_24_DistributionBernoulli_cu_7537a20d21kernelPointwiseApply2IZNS_6native9templates4cuda28bernoulli_tensor_cuda_kernelIafEEvRKNS_10TensorBaseES9_NS_15PhiloxCudaStateEEUliRaSB_SB_SB_RKfSD_SD_SD_E_aSC_jLi2ELin1ELi4ELi512ELi2EEEvNS0_6detail10TensorInfoIT0_T2_EENSG_IT1_SI_EESI_T_ --------------------------
	.section	.nv.info._ZN2at4cuda57_GLOBAL__N__cd6b329d_24_DistributionBernoulli_cu_7537a20d21kernelPointwiseApply2IZNS_6native9templates4cuda28bernoulli_tensor_cuda_kernelIafEEvRKNS_10TensorBaseES9_NS_15PhiloxCudaStateEEUliRaSB_SB_SB_RKfSD_SD_SD_E_aSC_jLi2ELin1ELi4ELi512ELi2EEEvNS0_6detail10TensorInfoIT0_T2_EENSG_IT1_SI_EESI_T_,"",@"SHT_CUDA_INFO"
	.sectionflags	@""
	.align	4


	//----- nvinfo : EIATTR_CUDA_API_VERSION
	.align		4
        /*0000*/ 	.byte	0x04, 0x37
        /*0002*/ 	.short	(.L_4336 - .L_4335)
.L_4335:
        /*0004*/ 	.word	0x00000082


	//----- nvinfo : EIATTR_KPARAM_INFO
	.align		4
.L_4336:
        /*0008*/ 	.byte	0x04, 0x17
        /*000a*/ 	.short	(.L_4338 - .L_4337)
.L_4337:
        /*000c*/ 	.word	0x00000000
        /*0010*/ 	.short	0x0003
        /*0012*/ 	.short	0x01b8
        /*0014*/ 	.byte	0x00, 0xf0, 0x61, 0x00


	//----- nvinfo : EIATTR_KPARAM_INFO
	.align		4
.L_4338:
        /*0018*/ 	.byte	0x04, 0x17
        /*001a*/ 	.short	(.L_4340 - .L_4339)
.L_4339:
        /*001c*/ 	.word	0x00000000
        /*0020*/ 	.short	0x0002
        /*0022*/ 	.short	0x01b0
        /*0024*/ 	.byte	0x00, 0xf0, 0x11, 0x00


	//----- nvinfo : EIATTR_KPARAM_INFO
	.align		4
.L_4340:
        /*0028*/ 	.byte	0x04, 0x17
        /*002a*/ 	.short	(.L_4342 - .L_4341)
.L_4341:
        /*002c*/ 	.word	0x00000000
        /*0030*/ 	.short	0x0001
        /*0032*/ 	.short	0x00d8
        /*0034*/ 	.byte	0x00, 0xf0, 0x61, 0x03


	//----- nvinfo : EIATTR_KPARAM_INFO
	.align		4
.L_4342:
        /*0038*/ 	.byte	0x04, 0x17
        /*003a*/ 	.short	(.L_4344 - .L_4343)
.L_4343:
        /*003c*/ 	.word	0x00000000
        /*0040*/ 	.short	0x0000
        /*0042*/ 	.short	0x0000
        /*0044*/ 	.byte	0x00, 0xf0, 0x61, 0x03


	//----- nvinfo : EIATTR_SPARSE_MMA_MASK
	.align		4
.L_4344:
        /*0048*/ 	.byte	0x03, 0x50
        /*004a*/ 	.short	0x0000


	//----- nvinfo : EIATTR_MAXREG_COUNT
	.align		4
        /*004c*/ 	.byte	0x03, 0x1b
        /*004e*/ 	.short	0x0040


	//----- nvinfo : EIATTR_EXTERNS
	.align		4
        /*0050*/ 	.byte	0x04, 0x0f
        /*0052*/ 	.short	(.L_4346 - .L_4345)


	//   ....[0]....
	.align		4
.L_4345:
        /*0054*/ 	.word	index@(__assertfail)


	//----- nvinfo : EIATTR_MERCURY_ISA_VERSION
	.align		4
.L_4346:
        /*0058*/ 	.byte	0x03, 0x5f
        /*005a*/ 	.short	0x0101


	//----- nvinfo : EIATTR_SYSCALL_OFFSETS
	.align		4
        /*005c*/ 	.byte	0x04, 0x46
        /*005e*/ 	.short	(.L_4348 - .L_4347)


	//   ....[0]....
.L_4347:
        /*0060*/ 	.word	0x000047b0


	//   ....[1]....
        /*0064*/ 	.word	0x00004960


	//   ....[2]....
        /*0068*/ 	.word	0x00004b00


	//   ....[3]....
        /*006c*/ 	.word	0x00004cb0


	//----- nvinfo : EIATTR_EXIT_INSTR_OFFSETS
	.align		4
.L_4348:
        /*0070*/ 	.byte	0x04, 0x1c
        /*0072*/ 	.short	(.L_4350 - .L_4349)


	//   ....[0]....
.L_4349:
        /*0074*/ 	.word	0x00000080


	//   ....[1]....
        /*0078*/ 	.word	0x00004db0


	//----- nvinfo : EIATTR_INDIRECT_BRANCH_TARGETS
	.align		4
.L_4350:
        /*007c*/ 	.byte	0x04, 0x34
        /*007e*/ 	.short	(.L_4352 - .L_4351)


	//   ....[0]....
.L_4351:
        /*0080*/ 	.word	.L_x_7370@srel
        /*0084*/ 	.short	0x0
        /*0086*/ 	.short	0x0
        /*0088*/ 	.word	0x3
        /*008c*/ 	.word	.L_x_7371@srel
        /*0090*/ 	.word	.L_x_7372@srel
        /*0094*/ 	.word	.L_x_7373@srel


	//----- nvinfo : EIATTR_MAX_THREADS
	.align		4
.L_4352:
        /*0098*/ 	.byte	0x04, 0x05
        /*009a*/ 	.short	(.L_4354 - .L_4353)
.L_4353:
        /*009c*/ 	.word	0x00000200
        /*00a0*/ 	.word	0x00000001
        /*00a4*/ 	.word	0x00000001


	//----- nvinfo : EIATTR_CRS_STACK_SIZE
	.align		4
.L_4354:
        /*00a8*/ 	.byte	0x04, 0x1e
        /*00aa*/ 	.short	(.L_4356 - .L_4355)
.L_4355:
        /*00ac*/ 	.word	0x00000000


	//----- nvinfo : EIATTR_CBANK_PARAM_SIZE
	.align		4
.L_4356:
        /*00b0*/ 	.byte	0x03, 0x19
        /*00b2*/ 	.short	0x01d0


	//----- nvinfo : EIATTR_PARAM_CBANK
	.align		4
        /*00b4*/ 	.byte	0x04, 0x0a
        /*00b6*/ 	.short	(.L_4358 - .L_4357)
	.align		4
.L_4357:
        /*00b8*/ 	.word	index@(.nv.constant0._ZN2at4cuda57_GLOBAL__N__cd6b329d_24_DistributionBernoulli_cu_7537a20d21kernelPointwiseApply2IZNS_6native9templates4cuda28bernoulli_tensor_cuda_kernelIafEEvRKNS_10TensorBaseES9_NS_15PhiloxCudaStateEEUliRaSB_SB_SB_RKfSD_SD_SD_E_aSC_jLi2ELin1ELi4ELi512ELi2EEEvNS0_6detail10TensorInfoIT0_T2_EENSG_IT1_SI_EESI_T_)
        /*00bc*/ 	.short	0x0210
        /*00be*/ 	.short	0x01d0


	//----- nvinfo : EIATTR_SW_WAR
	.align		4
.L_4358:
        /*00c0*/ 	.byte	0x04, 0x36
        /*00c2*/ 	.short	(.L_4360 - .L_4359)
.L_4359:
        /*00c4*/ 	.word	0x00000008
.L_4360:


//--------------------- .nv.info._ZN2at4cuda57_GLOBAL__N__cd6b329d_24_DistributionBernoulli_cu_7537a20d21kernelPointwiseApply2IZNS_6native9templates4cuda28bernoulli_tensor_cuda_kernelIafEEvRKNS_10TensorBaseES9_NS_15PhiloxCudaStateEEUliRaSB_SB_SB_RKfSD_SD_SD_E_aSC_jLi2ELi2ELi4ELi512ELi2EEEvNS0_6detail10TensorInfoIT0_T2_EENSG_IT1_SI_EESI_T_ --------------------------
	.section	.nv.info._ZN2at4cuda57_GLOBAL__N__cd6b329d_24_DistributionBernoulli_cu_7537a20d21kernelPointwiseApply2IZNS_6native9templates4cuda28bernoulli_tensor_cuda_kernelIafEEvRKNS_10TensorBaseES9_NS_15PhiloxCudaStateEEUliRaSB_SB_SB_RKfSD_SD_SD_E_aSC_jLi2ELi2ELi4ELi512ELi2EEEvNS0_6detail10TensorInfoIT0_T2_EENSG_IT1_SI_EESI_T_,"",@"SHT_CUDA_INFO"
	.sectionflags	@""
	.align	4


	//----- nvinfo : EIATTR_CUDA_API_VERSION
	.align		4
        /*0000*/ 	.byte	0x04, 0x37
        /*0002*/ 	.short	(.L_4362 - .L_4361)
.L_4361:
        /*0004*/ 	.word	0x00000082


	//----- nvinfo : EIATTR_KPARAM_INFO
	.align		4
.L_4362:
        /*0008*/ 	.byte	0x04, 0x17
        /*000a*/ 	.short	(.L_4364 - .L_4363)
.L_4363:
        /*000c*/ 	.word	0x00000000
        /*0010*/ 	.short	0x0003
        /*0012*/ 	.short	0x01b8
        /*0014*/ 	.byte	0x00, 0xf0, 0x61, 0x00


	//----- nvinfo : EIATTR_KPARAM_INFO
	.align		4
.L_4364:
        /*0018*/ 	.byte	0x04, 0x17
        /*001a*/ 	.short	(.L_4366 - .L_4365)
.L_4365:
        /*001c*/ 	.word	0x00000000
        /*0020*/ 	.short	0x0002
        /*0022*/ 	.short	0x01b0
        /*0024*/ 	.byte	0x00, 0xf0, 0x11, 0x00


	//----- nvinfo : EIATTR_KPARAM_INFO
	.align		4
.L_4366:
        /*0028*/ 	.byte	0x04, 0x17
        /*002a*/ 	.short	(.L_4368 - .L_4367)
.L_4367:
        /*002c*/ 	.word	0x00000000
        /*0030*/ 	.short	0x0001
        /*0032*/ 	.short	0x00d8
        /*0034*/ 	.byte	0x00, 0xf0, 0x61, 0x03


	//----- nvinfo : EIATTR_KPARAM_INFO
	.align		4
.L_4368:
        /*0038*/ 	.byte	0x04, 0x17
        /*003a*/ 	.short	(.L_4370 - .L_4369)
.L_4369:
        /*003c*/ 	.word	0x00000000
        /*0040*/ 	.short	0x0000
        /*0042*/ 	.short	0x0000
        /*0044*/ 	.byte	0x00, 0xf0, 0x61, 0x03


	//----- nvinfo : EIATTR_SPARSE_MMA_MASK
	.align		4
.L_4370:
        /*0048*/ 	.byte	0x03, 0x50
        /*004a*/ 	.short	0x0000


	//----- nvinfo : EIATTR_MAXREG_COUNT
	.align		4
        /*004c*/ 	.byte	0x03, 0x1b
        /*004e*/ 	.short	0x0040


	//----- nvinfo : EIATTR_EXTERNS
	.align		4
        /*0050*/ 	.byte	0x04, 0x0f
        /*0052*/ 	.short	(.L_4372 - .L_4371)


	//   ....[0]....
	.align		4
.L_4371:
        /*0054*/ 	.word	index@(__assertfail)


	//----- nvinfo : EIATTR_MERCURY_ISA_VERSION
	.align		4
.L_4372:
        /*0058*/ 	.byte	0x03, 0x5f
        /*005a*/ 	.short	0x0101


	//----- nvinfo : EIATTR_SYSCALL_OFFSETS
	.align		4
        /*005c*/ 	.byte	0x04, 0x46
        /*005e*/ 	.short	(.L_4374 - .L_4373)


	//   ....[0]....
.L_4373:
        /*0060*/ 	.word	0x00001a50


	//   ....[1]....
        /*0064*/ 	.word	0x00001c00


	//   ....[2]....
        /*0068*/ 	.word	0x00001da0


	//   ....[3]....
        /*006c*/ 	.word	0x00001f50


	//----- nvinfo : EIATTR_EXIT_INSTR_OFFSETS
	.align		4
.L_4374:
        /*0070*/ 	.byte	0x04, 0x1c
        /*0072*/ 	.short	(.L_4376 - .L_4375)


	//   ....[0]....
.L_4375:
        /*0074*/ 	.word	0x00000080


	//   ....[1]....
        /*0078*/ 	.word	0x00002050


	//----- nvinfo : EIATTR_INDIRECT_BRANCH_TARGETS
	.align		4
.L_4376:
        /*007c*/ 	.byte	0x04, 0x34
        /*007e*/ 	.short	(.L_4378 - .L_4377)


	//   ....[0]....
.L_4377:
        /*0080*/ 	.word	.L_x_7374@srel
        /*0084*/ 	.short	0x0
        /*0086*/ 	.short	0x0
        /*0088*/ 	.word	0x3
        /*008c*/ 	.word	.L_x_7375@srel
        /*0090*/ 	.word	.L_x_7376@srel
        /*0094*/ 	.word	.L_x_7377@srel


	//----- nvinfo : EIATTR_MAX_THREADS
	.align		4
.L_4378:
        /*0098*/ 	.byte	0x04, 0x05
        /*009a*/ 	.short	(.L_4380 - .L_4379)
.L_4379:
        /*009c*/ 	.word	0x00000200
        /*00a0*/ 	.word	0x00000001
        /*00a4*/ 	.word	0x00000001


	//----- nvinfo : EIATTR_CRS_STACK_SIZE
	.align		4
.L_4380:
        /*00a8*/ 	.byte	0x04, 0x1e
        /*00aa*/ 	.short	(.L_4382 - .L_4381)
.L_4381:
        /*00ac*/ 	.word	0x00000000


	//----- nvinfo : EIATTR_CBANK_PARAM_SIZE
	.align		4
.L_4382:
        /*00b0*/ 	.byte	0x03, 0x19
        /*00b2*/ 	.short	0x01d0


	//----- nvinfo : EIATTR_PARAM_CBANK
	.align		4
        /*00b4*/ 	.byte	0x04, 0x0a
        /*00b6*/ 	.short	(.L_4384 - .L_4383)
	.align		4
.L_4383:
        /*00b8*/ 	.word	index@(.nv.constant0._ZN2at4cuda57_GLOBAL__N__cd6b329d_24_DistributionBernoulli_cu_7537a20d21kernelPointwiseApply2IZNS_6native9templates4cuda28bernoulli_tensor_cuda_kernelIafEEvRKNS_10TensorBaseES9_NS_15PhiloxCudaStateEEUliRaSB_SB_SB_RKfSD_SD_SD_E_aSC_jLi2ELi2ELi4ELi512ELi2EEEvNS0_6detail10TensorInfoIT0_T2_EENSG_IT1_SI_EESI_T_)
        /*00bc*/ 	.short	0x0210
        /*00be*/ 	.short	0x01d0


	//----- nvinfo : EIATTR_SW_WAR
	.align		4
.L_4384:
        /*00c0*/ 	.byte	0x04, 0x36
        /*00c2*/ 	.short	(.L_4386 - .L_4385)
.L_4385:
        /*00c4*/ 	.word	0x00000008
.L_4386:


//--------------------- .nv.info._ZN2at4cuda57_GLOBAL__N__cd6b329d_24_DistributionBernoulli_cu_7537a20d21kernelPointwiseApply2IZNS_6native9templates4cuda28bernoulli_tensor_cuda_kernelIafEEvRKNS_10TensorBaseES9_NS_15PhiloxCudaStateEEUliRaSB_SB_SB_RKfSD_SD_SD_E_aSC_jLi2ELi1ELi4ELi512ELi2EEEvNS0_6detail10TensorInfoIT0_T2_EENSG_IT1_SI_EESI_T_ --------------------------
	.section	.nv.info._ZN2at4cuda57_GLOBAL__N__cd6b329d_24_DistributionBernoulli_cu_7537a20d21kernelPointwiseApply2IZNS_6native9templates4cuda28bernoulli_tensor_cuda_kernelIafEEvRKNS_10TensorBaseES9_NS_15PhiloxCudaStateEEUliRaSB_SB_SB_RKfSD_SD_SD_E_aSC_jLi2ELi1ELi4ELi512ELi2EEEvNS0_6detail10TensorInfoIT0_T2_EENSG_IT1_SI_EESI_T_,"",@"SHT_CUDA_INFO"
	.sectionflags	@""
	.align	4


	//----- nvinfo : EIATTR_CUDA_API_VERSION
	.align		4
        /*0000*/ 	.byte	0x04, 0x37
        /*0002*/ 	.short	(.L_4388 - .L_4387)
.L_4387:
        /*0004*/ 	.word	0x00000082


	//----- nvinfo : EIATTR_KPARAM_INFO
	.align		4
.L_4388:
        /*0008*/ 	.byte	0x04, 0x17
        /*000a*/ 	.short	(.L_4390 - .L_4389)
.L_4389:
        /*000c*/ 	.word	0x00000000
        /*0010*/ 	.short	0x0003
        /*0012*/ 	.short	0x01b8
        /*0014*/ 	.byte	0x00, 0xf0, 0x61, 0x00


	//----- nvinfo : EIATTR_KPARAM_INFO
	.align		4
.L_4390:
        /*0018*/ 	.byte	0x04, 0x17
        /*001a*/ 	.short	(.L_4392 - .L_4391)
.L_4391:
        /*001c*/ 	.word	0x00000000
        /*0020*/ 	.short	0x0002
        /*0022*/ 	.short	0x01b0
        /*0024*/ 	.byte	0x00, 0xf0, 0x11, 0x00


	//----- nvinfo : EIATTR_KPARAM_INFO
	.align		4
.L_4392:
        /*0028*/ 	.byte	0x04, 0x17
        /*002a*/ 	.short	(.L_4394 - .L_4393)
.L_4393:
        /*002c*/ 	.word	0x00000000
        /*0030*/ 	.short	0x0001
        /*0032*/ 	.short	0x00d8
        /*0034*/ 	.byte	0x00, 0xf0, 0x61, 0x03


	//----- nvinfo : EIATTR_KPARAM_INFO
	.align		4
.L_4394:
        /*0038*/ 	.byte	0x04, 0x17
        /*003a*/ 	.short	(.L_4396 - .L_4395)
.L_4395:
        /*003c*/ 	.word	0x00000000
        /*0040*/ 	.short	0x0000
        /*0042*/ 	.short	0x0000
        /*0044*/ 	.byte	0x00, 0xf0, 0x61, 0x03


	//----- nvinfo : EIATTR_SPARSE_MMA_MASK
	.align		4
.L_4396:
        /*0048*/ 	.byte	0x03, 0x50
        /*004a*/ 	.short	0x0000


	//----- nvinfo : EIATTR_MAXREG_COUNT
	.align		4
        /*004c*/ 	.byte	0x03, 0x1b
        /*004e*/ 	.short	0x0040


	//----- nvinfo : EIATTR_EXTERNS
	.align		4
        /*0050*/ 	.byte	0x04, 0x0f
        /*0052*/ 	.short	(.L_4398 - .L_4397)


	//   ....[0]....
	.align		4
.L_4397:
        /*0054*/ 	.word	index@(__assertfail)


	//----- nvinfo : EIATTR_MERCURY_ISA_VERSION
	.align		4
.L_4398:
        /*0058*/ 	.byte	0x03, 0x5f
        /*005a*/ 	.short	0x0101


	//----- nvinfo : EIATTR_SYSCALL_OFFSETS
	.align		4
        /*005c*/ 	.byte	0x04, 0x46
        /*005e*/ 	.short	(.L_4400 - .L_4399)


	//   ....[0]....
.L_4399:
        /*0060*/ 	.word	0x00001470


	//   ....[1]....
        /*0064*/ 	.word	0x00001660


	//   ....[2]....
        /*0068*/ 	.word	0x00001840


	//   ....[3]....
        /*006c*/ 	.word	0x00001a30


	//----- nvinfo : EIATTR_EXIT_INSTR_OFFSETS
	.align		4
.L_4400:
        /*0070*/ 	.byte	0x04, 0x1c
        /*0072*/ 	.short	(.L_4402 - .L_4401)


	//   ....[0]....
.L_4401:
        /*0074*/ 	.word	0x00000080


	//   ....[1]....
        /*0078*/ 	.word	0x00001b10


	//----- nvinfo : EIATTR_INDIRECT_BRANCH_TARGETS
	.align		4
.L_4402:
        /*007c*/ 	.byte	0x04, 0x34
        /*007e*/ 	.short	(.L_4404 - .L_4403)


	//   ....[0]....
.L_4403:
        /*0080*/ 	.word	.L_x_7378@srel
        /*0084*/ 	.short	0x0
        /*0086*/ 	.short	0x0
        /*0088*/ 	.word	0x3
        /*008c*/ 	.word	.L_x_7379@srel
        /*0090*/ 	.word	.L_x_7380@srel
        /*0094*/ 	.word	.L_x_7381@srel


	//----- nvinfo : EIATTR_MAX_THREADS
	.align		4
.L_4404:
        /*0098*/ 	.byte	0x04, 0x05
        /*009a*/ 	.short	(.L_4406 - .L_4405)
.L_4405:
        /*009c*/ 	.word	0x00000200
        /*00a0*/ 	.word	0x00000001
        /*00a4*/ 	.word	0x00000001


	//----- nvinfo : EIATTR_CRS_STACK_SIZE
	.align		4
.L_4406:
        /*00a8*/ 	.byte	0x04, 0x1e
        /*00aa*/ 	.short	(.L_4408 - .L_4407)
.L_4407:
        /*00ac*/ 	.word	0x00000000


	//----- nvinfo : EIATTR_CBANK_PARAM_SIZE
	.align		4
.L_4408:
        /*00b0*/ 	.byte	0x03, 0x19
        /*00b2*/ 	.short	0x01d0


	//----- nvinfo : EIATTR_PARAM_CBANK
	.align		4
        /*00b4*/ 	.byte	0x04, 0x0a
        /*00b6*/ 	.short	(.L_4410 - .L_4409)
	.align		4
.L_4409:
        /*00b8*/ 	.word	index@(.nv.constant0._ZN2at4cuda57_GLOBAL__N__cd6b329d_24_DistributionBernoulli_cu_7537a20d21kernelPointwiseApply2IZNS_6native9templates4cuda28bernoulli_tensor_cuda_kernelIafEEvRKNS_10TensorBaseES9_NS_15PhiloxCudaStateEEUliRaSB_SB_SB_RKfSD_SD_SD_E_aSC_jLi2ELi1ELi4ELi512ELi2EEEvNS0_6detail10TensorInfoIT0_T2_EENSG_IT1_SI_EESI_T_)
        /*00bc*/ 	.short	0x0210
        /*00be*/ 	.short	0x01d0


	//----- nvinfo : EIATTR_SW_WAR
	.align		4
.L_4410:
        /*00c0*/ 	.byte	0x04, 0x36
        /*00c2*/ 	.short	(.L_4412 - .L_4411)
.L_4411:
        /*00c4*/ 	.word	0x00000008
.L_4412:


//--------------------- .nv.info._ZN2at4cuda57_GLOBAL__N__cd6b329d_24_DistributionBernoulli_cu_7537a20d21kernelPointwiseApply2IZNS_6native9templates4cuda28bernoulli_tensor_cuda_kernelIafEEvRKNS_10TensorBaseES9_NS_15PhiloxCudaStateEEUliRaSB_SB_SB_RKfSD_SD_SD_E_aSC_jLi1ELin1ELi4ELi512ELi2EEEvNS0_6detail10TensorInfoIT0_T2_EENSG_IT1_SI_EESI_T_ --------------------------
	.section	.nv.info._ZN2at4cuda57_GLOBAL__N__cd6b329d_24_DistributionBernoulli_cu_7537a20d21kernelPointwiseApply2IZNS_6native9templates4cuda28bernoulli_tensor_cuda_kernelIafEEvRKNS_10TensorBaseES9_NS_15PhiloxCudaStateEEUliRaSB_SB_SB_RKfSD_SD_SD_E_aSC_jLi1ELin1ELi4ELi512ELi2EEEvNS0_6detail10TensorInfoIT0_T2_EENSG_IT1_SI_EESI_T_,"",@"SHT_CUDA_INFO"
	.sectionflags	@""
	.align	4


	//----- nvinfo : EIATTR_CUDA_API_VERSION
	.align		4
        /*0000*/ 	.byte	0x04, 0x37
        /*0002*/ 	.short	(.L_4414 - .L_4413)
.L_4413:
        /*0004*/ 	.word	0x00000082


	//----- nvinfo : EIATTR_KPARAM_INFO
	.align		4
.L_4414:
        /*0008*/ 	.byte	0x04, 0x17
        /*000a*/ 	.short	(.L_4416 - .L_4415)
.L_4415:
        /*000c*/ 	.word	0x00000000
        /*0010*/ 	.short	0x0003
        /*0012*/ 	.short	0x01b8
        /*0014*/ 	.byte	0x00, 0xf0, 0x61, 0x00


	//----- nvinfo : EIATTR_KPARAM_INFO
	.align		4
.L_4416:
        /*0018*/ 	.byte	0x04, 0x17
        /*001a*/ 	.short	(.L_4418 - .L_4417)
.L_4417:
        /*001c*/ 	.word	0x00000000
        /*0020*/ 	.short	0x0002
        /*0022*/ 	.short	0x01b0
        /*0024*/ 	.byte	0x00, 0xf0, 0x11, 0x00


	//----- nvinfo : EIATTR_KPARAM_INFO
	.align		4
.L_4418:
        /*0028*/ 	.byte	0x04, 0x17
        /*002a*/ 	.short	(.L_4420 - .L_4419)
.L_4419:
        /*002c*/ 	.word	0x00000000
        /*0030*/ 	.short	0x0001
        /*0032*/ 	.short	0x00d8
        /*0034*/ 	.byte	0x00, 0xf0, 0x61, 0x03


	//----- nvinfo : EIATTR_KPARAM_INFO
	.align		4
.L_4420:
        /*0038*/ 	.byte	0x04, 0x17
        /*003a*/ 	.short	(.L_4422 - .L_4421)
.L_4421:
        /*003c*/ 	.word	0x00000000
        /*0040*/ 	.short	0x0000
        /*0042*/ 	.short	0x0000
        /*0044*/ 	.byte	0x00, 0xf0, 0x61, 0x03


	//----- nvinfo : EIATTR_SPARSE_MMA_MASK
	.align		4
.L_4422:
        /*0048*/ 	.byte	0x03, 0x50
        /*004a*/ 	.short	0x0000


	//----- nvinfo : EIATTR_MAXREG_COUNT
	.align		4
        /*004c*/ 	.byte	0x03, 0x1b
        /*004e*/ 	.short	0x0040


	//----- nvinfo : EIATTR_EXTERNS
	.align		4
        /*0050*/ 	.byte	0x04, 0x0f
        /*0052*/ 	.short	(.L_4424 - .L_4423)


	//   ....[0]....
	.align		4
.L_4423:
        /*0054*/ 	.word	index@(__assertfail)


	//----- nvinfo : EIATTR_MERCURY_ISA_VERSION
	.align		4
.L_4424:
        /*0058*/ 	.byte	0x03, 0x5f
        /*005a*/ 	.short	0x0101


	//----- nvinfo : EIATTR_SYSCALL_OFFSETS
	.align		4
        /*005c*/ 	.byte	0x04, 0x46
        /*005e*/ 	.short	(.L_4426 - .L_4425)


	//   ....[0]....
.L_4425:
        /*0060*/ 	.word	0x000040d0


	//   ....[1]....
        /*0064*/ 	.word	0x000042e0


	//   ....[2]....
        /*0068*/ 	.word	0x00004500


	//   ....[3]....
        /*006c*/ 	.word	0x00004730


	//----- nvinfo : EIATTR_EXIT_INSTR_OFFSETS
	.align		4
.L_4426:
        /*0070*/ 	.byte	0x04, 0x1c
        /*0072*/ 	.short	(.L_4428 - .L_4427)


	//   ....[0]....
.L_4427:
        /*0074*/ 	.word	0x00000080


	//   ....[1]....
        /*0078*/ 	.word	0x000048c0


	//----- nvinfo : EIATTR_INDIRECT_BRANCH_TARGETS
	.align		4
.L_4428:
        /*007c*/ 	.byte	0x04, 0x34
        /*007e*/ 	.short	(.L_4430 - .L_4429)


	//   ....[0]....
.L_4429:
        /*0080*/ 	.word	.L_x_7382@srel
        /*0084*/ 	.short	0x0
        /*0086*/ 	.short	0x0
        /*0088*/ 	.word	0x3
        /*008c*/ 	.word	.L_x_7383@srel
        /*0090*/ 	.word	.L_x_7384@srel
        /*0094*/ 	.word	.L_x_7385@srel


	//----- nvinfo : EIATTR_MAX_THREADS
	.align		4
.L_4430:
        /*0098*/ 	.byte	0x04, 0x05
        /*009a*/ 	.short	(.L_4432 - .L_4431)
.L_4431:
        /*009c*/ 	.word	0x00000200
        /*00a0*/ 	.word	0x00000001
        /*00a4*/ 	.word	0x00000001


	//----- nvinfo : EIATTR_CRS_STACK_SIZE
	.align		4
.L_4432:
        /*00a8*/ 	.byte	0x04, 0x1e
        /*00aa*/ 	.short	(.L_4434 - .L_4433)
.L_4433:
        /*00ac*/ 	.word	0x00000000


	//----- nvinfo : EIATTR_CBANK_PARAM_SIZE
	.align		4
.L_4434:
        /*00b0*/ 	.byte	0x03, 0x19
        /*00b2*/ 	.short	0x01d0


	//----- nvinfo : EIATTR_PARAM_CBANK
	.align		4
        /*00b4*/ 	.byte	0x04, 0x0a
        /*00b6*/ 	.short	(.L_4436 - .L_4435)
	.align		4
.L_4435:
        /*00b8*/ 	.word	index@(.nv.constant0._ZN2at4cuda57_GLOBAL__N__cd6b329d_24_DistributionBernoulli_cu_7537a20d21kernelPointwiseApply2IZNS_6native9templates4cuda28bernoulli_tensor_cuda_kernelIafEEvRKNS_10TensorBaseES9_NS_15PhiloxCudaStateEEUliRaSB_SB_SB_RKfSD_SD_SD_E_aSC_jLi1ELin1ELi4ELi512ELi2EEEvNS0_6detail10TensorInfoIT0_T2_EENSG_IT1_SI_EESI_T_)
        /*00bc*/ 	.short	0x0210
        /*00be*/ 	.short	0x01d0


	//----- nvinfo : EIATTR_SW_WAR
	.align		4
.L_4436:
        /*00c0*/ 	.byte	0x04, 0x36
        /*00c2*/ 	.short	(.L_4438 - .L_4437)
.L_4437:
        /*00c4*/ 	.word	0x00000008
.L_4438:


//--------------------- .nv.info._ZN2at4cuda57_GLOBAL__N__cd6b329d_24_DistributionBernoulli_cu_7537a20d21kernelPointwiseApply2IZNS_6native9templates4cuda28bernoulli_tensor_cuda_kernelIafEEvRKNS_10TensorBaseES9_NS_15PhiloxCudaStateEEUliRaSB_SB_SB_RKfSD_SD_SD_E_aSC_jLi1ELi2ELi4ELi512ELi2EEEvNS0_6detail10TensorInfoIT0_T2_EENSG_IT1_SI_EESI_T_ --------------------------
	.section	.nv.info._ZN2at4cuda57_GLOBAL__N__cd6b329d_24_DistributionBernoulli_cu_7537a20d21kernelPointwiseApply2IZNS_6native9templates4cuda28bernoulli_tensor_cuda_kernelIafEEvRKNS_10TensorBaseES9_NS_15PhiloxCudaStateEEUliRaSB_SB_SB_RKfSD_SD_SD_E_aSC_jLi1ELi2ELi4ELi512ELi2EEEvNS0_6detail10TensorInfoIT0_T2_EENSG_IT1_SI_EESI_T_,"",@"SHT_CUDA_INFO"
	.sectionflags	@""
	.align	4


	//----- nvinfo : EIATTR_CUDA_API_VERSION
	.align		4
        /*0000*/ 	.byte	0x04, 0x37
        /*0002*/ 	.short	(.L_4440 - .L_4439)
.L_4439:
        /*0004*/ 	.word	0x00000082


	//----- nvinfo : EIATTR_KPARAM_INFO
	.align		4
.L_4440:
        /*0008*/ 	.byte	0x04, 0x17
        /*000a*/ 	.short	(.L_4442 - .L_4441)
.L_4441:
        /*000c*/ 	.word	0x00000000
        /*0010*/ 	.short	0x0003
        /*0012*/ 	.short	0x01b8
        /*0014*/ 	.byte	0x00, 0xf0, 0x61, 0x00


	//----- nvinfo : EIATTR_KPARAM_INFO
	.align		4
.L_4442:
        /*0018*/ 	.byte	0x04, 0x17
        /*001a*/ 	.short	(.L_4444 - .L_4443)
.L_4443:
        /*001c*/ 	.word	0x00000000
        /*0020*/ 	.short	0x0002
        /*0022*/ 	.short	0x01b0
        /*0024*/ 	.byte	0x00, 0xf0, 0x11, 0x00


	//----- nvinfo : EIATTR_KPARAM_INFO
	.align		4
.L_4444:
        /*0028*/ 	.byte	0x04, 0x17
        /*002a*/ 	.short	(.L_4446 - .L_4445)
.L_4445:
        /*002c*/ 	.word	0x00000000
        /*0030*/ 	.short	0x0001
        /*0032*/ 	.short	0x00d8
        /*0034*/ 	.byte	0x00, 0xf0, 0x61, 0x03


	//----- nvinfo : EIATTR_KPARAM_INFO
	.align		4
.L_4446:
        /*0038*/ 	.byte	0x04, 0x17
        /*003a*/ 	.short	(.L_4448 - .L_4447)
.L_4447:
        /*003c*/ 	.word	0x00000000
        /*0040*/ 	.short	0x0000
        /*0042*/ 	.short	0x0000
        /*0044*/ 	.byte	0x00, 0xf0, 0x61, 0x03


	//----- nvinfo : EIATTR_SPARSE_MMA_MASK
	.align		4
.L_4448:
        /*0048*/ 	.byte	0x03, 0x50
        /*004a*/ 	.short	0x0000


	//----- nvinfo : EIATTR_MAXREG_COUNT
	.align		4
        /*004c*/ 	.byte	0x03, 0x1b
        /*004e*/ 	.short	0x0040


	//----- nvinfo : EIATTR_EXTERNS
	.align		4
        /*0050*/ 	.byte	0x04, 0x0f
        /*0052*/ 	.short	(.L_4450 - .L_4449)


	//   ....[0]....
	.align		4
.L_4449:
        /*0054*/ 	.word	index@(__assertfail)


	//----- nvinfo : EIATTR_MERCURY_ISA_VERSION
	.align		4
.L_4450:
        /*0058*/ 	.byte	0x03, 0x5f
        /*005a*/ 	.short	0x0101


	//----- nvinfo : EIATTR_SYSCALL_OFFSETS
	.align		4
        /*005c*/ 	.byte	0x04, 0x46
        /*005e*/ 	.short	(.L_4452 - .L_4451)


	//   ....[0]....
.L_4451:
        /*0060*/ 	.word	0x00001410


	//   ....[1]....
        /*0064*/ 	.word	0x00001600


	//   ....[2]....
        /*0068*/ 	.word	0x00001800


	//   ....[3]....
        /*006c*/ 	.word	0x00001a10


	//----- nvinfo : EIATTR_EXIT_INSTR_OFFSETS
	.align		4
.L_4452:
        /*0070*/ 	.byte	0x04, 0x1c
        /*0072*/ 	.short	(.L_4454 - .L_4453)


	//   ....[0]....
.L_4453:
        /*0074*/ 	.word	0x00000080


	//   ....[1]....
        /*0078*/ 	.word	0x00001b40


	//----- nvinfo : EIATTR_INDIRECT_BRANCH_TARGETS
	.align		4
.L_4454:
        /*007c*/ 	.byte	0x04, 0x34
        /*007e*/ 	.short	(.L_4456 - .L_4455)


	//   ....[0]....
.L_4455:
        /*0080*/ 	.word	.L_x_7386@srel
        /*0084*/ 	.short	0x0
        /*0086*/ 	.short	0x0
        /*0088*/ 	.word	0x3
        /*008c*/ 	.word	.L_x_7387@srel
        /*0090*/ 	.word	.L_x_7388@srel
        /*0094*/ 	.word	.L_x_7389@srel


	//----- nvinfo : EIATTR_MAX_THREADS
	.align		4
.L_4456:
        /*0098*/ 	.byte	0x04, 0x05
        /*009a*/ 	.short	(.L_4458 - .L_4457)
.L_4457:
        /*009c*/ 	.word	0x00000200
        /*00a0*/ 	.word	0x00000001
        /*00a4*/ 	.word	0x00000001


	//----- nvinfo : EIATTR_CRS_STACK_SIZE
	.align		4
.L_4458:
        /*00a8*/ 	.byte	0x04, 0x1e
        /*00aa*/ 	.short	(.L_4460 - .L_4459)
.L_4459:
        /*00ac*/ 	.word	0x00000000


	//----- nvinfo : EIATTR_CBANK_PARAM_SIZE
	.align		4
.L_4460:
        /*00b0*/ 	.byte	0x03, 0x19
        /*00b2*/ 	.short	0x01d0


	//----- nvinfo : EIATTR_PARAM_CBANK
	.align		4
        /*00b4*/ 	.byte	0x04, 0x0a
        /*00b6*/ 	.short	(.L_4462 - .L_4461)
	.align		4
.L_4461:
        /*00b8*/ 	.word	index@(.nv.constant0._ZN2at4cuda57_GLOBAL__N__cd6b329d_24_DistributionBernoulli_cu_7537a20d21kernelPointwiseApply2IZNS_6native9templates4cuda28bernoulli_tensor_cuda_kernelIafEEvRKNS_10TensorBaseES9_NS_15PhiloxCudaStateEEUliRaSB_SB_SB_RKfSD_SD_SD_E_aSC_jLi1ELi2ELi4ELi512ELi2EEEvNS0_6detail10TensorInfoIT0_T2_EENSG_IT1_SI_EESI_T_)
        /*00bc*/ 	.short	0x0210
        /*00be*/ 	.short	0x01d0


	//----- nvinfo : EIATTR_SW_WAR
	.align		4
.L_4462:
        /*00c0*/ 	.byte	0x04, 0x36
        /*00c2*/ 	.short	(.L_4464 - .L_4463)
.L_4463:
        /*00c4*/ 	.word	0x00000008
.L_4464:


//--------------------- .nv.info._ZN2at4cuda57_GLOBAL__N__cd6b329d_24_DistributionBernoulli_cu_7537a20d21kernelPointwiseApply2IZNS_6native9templates4cuda28bernoulli_tensor_cuda_kernelIafEEvRKNS_10TensorBaseES9_NS_15PhiloxCudaStateEEUliRaSB_SB_SB_RKfSD_SD_SD_E_aSC_jLi1ELi1ELi4ELi512ELi2EEEvNS0_6detail10TensorInfoIT0_T2_EENSG_IT1_SI_EESI_T_ --------------------------
	.section	.nv.info._ZN2at4cuda57_GLOBAL__N__cd6b329d_24_DistributionBernoulli_cu_7537a20d21kernelPointwiseApply2IZNS_6native9templates4cuda28bernoulli_tensor_cuda_kernelIafEEvRKNS_10TensorBaseES9_NS_15PhiloxCudaStateEEUliRaSB_SB_SB_RKfSD_SD_SD_E_aSC_jLi1ELi1ELi4ELi512ELi2EEEvNS0_6detail10TensorInfoIT0_T2_EENSG_IT1_SI_EESI_T_,"",@"SHT_CUDA_INFO"
	.sectionflags	@""
	.align	4


	//----- nvinfo : EIATTR_CUDA_API_VERSION
	.align		4
        /*0000*/ 	.byte	0x04, 0x37
        /*0002*/ 	.short	(.L_4466 - .L_4465)
.L_4465:
        /*0004*/ 	.word	0x00000082


	//----- nvinfo : EIATTR_KPARAM_INFO
	.align		4
.L_4466:
        /*0008*/ 	.byte	0x04, 0x17
        /*000a*/ 	.short	(.L_4468 - .L_4467)
.L_4467:
        /*000c*/ 	.word	0x00000000
        /*0010*/ 	.short	0x0003
        /*0012*/ 	.short	0x01b8
        /*0014*/ 	.byte	0x00, 0xf0, 0x61, 0x00


	//----- nvinfo : EIATTR_KPARAM_INFO
	.align		4
.L_4468:
        /*0018*/ 	.byte	0x04, 0x17
        /*001a*/ 	.short	(.L_4470 - .L_4469)
.L_4469:
        /*001c*/ 	.word	0x00000000
        /*0020*/ 	.short	0x0002
        /*0022*/ 	.short	0x01b0
        /*0024*/ 	.byte	0x00, 0xf0, 0x11, 0x00


	//----- nvinfo : EIATTR_KPARAM_INFO
	.align		4
.L_4470:
        /*0028*/ 	.byte	0x04, 0x17
        /*002a*/ 	.short	(.L_4472 - .L_4471)
.L_4471:
        /*002c*/ 	.word	0x00000000
        /*0030*/ 	.short	0x0001
        /*0032*/ 	.short	0x00d8
        /*0034*/ 	.byte	0x00, 0xf0, 0x61, 0x03


	//----- nvinfo : EIATTR_KPARAM_INFO
	.align		4
.L_4472:
        /*0038*/ 	.byte	0x04, 0x17
        /*003a*/ 	.short	(.L_4474 - .L_4473)
.L_4473:
        /*003c*/ 	.word	0x00000000
        /*0040*/ 	.short	0x0000
        /*0042*/ 	.short	0x0000
        /*0044*/ 	.byte	0x00, 0xf0, 0x61, 0x03


	//----- nvinfo : EIATTR_SPARSE_MMA_MASK
	.align		4
.L_4474:
        /*0048*/ 	.byte	0x03, 0x50
        /*004a*/ 	.short	0x0000


	//----- nvinfo : EIATTR_MAXREG_COUNT
	.align		4
        /*004c*/ 	.byte	0x03, 0x1b
        /*004e*/ 	.short	0x0040


	//----- nvinfo : EIATTR_EXTERNS
	.align		4
        /*0050*/ 	.byte	0x04, 0x0f
        /*0052*/ 	.short	(.L_4476 - .L_4475)


	//   ....[0]....
	.align		4
.L_4475:
        /*0054*/ 	.word	index@(__assertfail)


	//----- nvinfo : EIATTR_MERCURY_ISA_VERSION
	.align		4
.L_4476:
        /*0058*/ 	.byte	0x03, 0x5f
        /*005a*/ 	.short	0x0101


	//----- nvinfo : EIATTR_SYSCALL_OFFSETS
	.align		4
        /*005c*/ 	.byte	0x04, 0x46
        /*005e*/ 	.short	(.L_4478 - .L_4477)


	//   ....[0]....
.L_4477:
        /*0060*/ 	.word	0x00000e50


	//   ....[1]....
        /*0064*/ 	.word	0x00001000


	//   ....[2]....
        /*0068*/ 	.word	0x000011a0


	//   ....[3]....
        /*006c*/ 	.word	0x000013b0


	//----- nvinfo : EIATTR_EXIT_INSTR_OFFSETS
	.align		4
.L_4478:
        /*0070*/ 	.byte	0x04, 0x1c
        /*0072*/ 	.short	(.L_4480 - .L_4479)


	//   ....[0]....
.L_4479:
        /*0074*/ 	.word	0x00000080


	//   ....[1]....
        /*0078*/ 	.word	0x000014e0


	//----- nvinfo : EIATTR_INDIRECT_BRANCH_TARGETS
	.align		4
.L_4480:
        /*007c*/ 	.byte	0x04, 0x34
        /*007e*/ 	.short	(.L_4482 - .L_4481)


	//   ....[0]....
.L_4481:
        /*0080*/ 	.word	.L_x_7390@srel
        /*0084*/ 	.short	0x0
        /*0086*/ 	.short	0x0
        /*0088*/ 	.word	0x3
        /*008c*/ 	.word	.L_x_7391@srel
        /*0090*/ 	.word	.L_x_7392@srel
        /*0094*/ 	.word	.L_x_7393@srel


	//----- nvinfo : EIATTR_MAX_THREADS
	.align		4
.L_4482:
        /*0098*/ 	.byte	0x04, 0x05
        /*009a*/ 	.short	(.L_4484 - .L_4483)
.L_4483:
        /*009c*/ 	.word	0x00000200
        /*00a0*/ 	.word	0x00000001
        /*00a4*/ 	.word	0x00000001


	//----- nvinfo : EIATTR_CRS_STACK_SIZE
	.align		4
.L_4484:
        /*00a8*/ 	.byte	0x04, 0x1e
        /*00aa*/ 	.short	(.L_4486 - .L_4485)
.L_4485:
        /*00ac*/ 	.word	0x00000000


	//----- nvinfo : EIATTR_CBANK_PARAM_SIZE
	.align		4
.L_4486:
        /*00b0*/ 	.byte	0x03, 0x19
        /*00b2*/ 	.short	0x01d0


	//----- nvinfo : EIATTR_PARAM_CBANK
	.align		4
        /*00b4*/ 	.byte	0x04, 0x0a
        /*00b6*/ 	.short	(.L_4488 - .L_4487)
	.align		4
.L_4487:
        /*00b8*/ 	.word	index@(.nv.constant0._ZN2at4cuda57_GLOBAL__N__cd6b329d_24_DistributionBernoulli_cu_7537a20d21kernelPointwiseApply2IZNS_6native9templates4cuda28bernoulli_tensor_cuda_kernelIafEEvRKNS_10TensorBaseES9_NS_15PhiloxCudaStateEEUliRaSB_SB_SB_RKfSD_SD_SD_E_aSC_jLi1ELi1ELi4ELi512ELi2EEEvNS0_6detail10TensorInfoIT0_T2_EENSG_IT1_SI_EESI_T_)
        /*00bc*/ 	.short	0x0210
        /*00be*/ 	.short	0x01d0


	//----- nvinfo : EIATTR_SW_WAR
	.align		4
.L_4488:
        /*00c0*/ 	.byte	0x04, 0x36
        /*00c2*/ 	.short	(.L_4490 - .L_4489)
.L_4489:
        /*00c4*/ 	.word	0x00000008
.L_4490:


//--------------------- .nv.info._ZN2at4cuda57_GLOBAL__N__cd6b329d_24_DistributionBernoulli_cu_7537a20d21kernelPointwiseApply2IZNS_6native9templates4cuda28bernoulli_tensor_cuda_kernelIhfEEvRKNS_10TensorBaseES9_NS_15PhiloxCudaStateEEUliRhSB_SB_SB_RKfSD_SD_SD_E_hSC_mLin1ELin1ELi4ELi512ELi2EEEvNS0_6detail10TensorInfoIT0_T2_EENSG_IT1_SI_EESI_T_ --------------------------
	.section	.nv.info._ZN2at4cuda57_GLOBAL__N__cd6b329d_24_DistributionBernoulli_cu_7537a20d21kernelPointwiseApply2IZNS_6native9templates4cuda28bernoulli_tensor_cuda_kernelIhfEEvRKNS_10TensorBaseES9_NS_15PhiloxCudaStateEEUliRhSB_SB_SB_RKfSD_SD_SD_E_hSC_mLin1ELin1ELi4ELi512ELi2EEEvNS0_6detail10TensorInfoIT0_T2_EENSG_IT1_SI_EESI_T_,"",@"SHT_CUDA_INFO"
	.sectionflags	@""
	.align	4


	//----- nvinfo : EIATTR_CUDA_API_VERSION
	.align		4
        /*0000*/ 	.byte	0x04, 0x37
        /*0002*/ 	.short	(.L_4492 - .L_4491)
.L_4491:
        /*0004*/ 	.word	0x00000082


	//----- nvinfo : EIATTR_KPARAM_INFO
	.align		4
.L_4492:
        /*0008*/ 	.byte	0x04, 0x17
        /*000a*/ 	.short	(.L_4494 - .L_4493)
.L_4493:
        /*000c*/ 	.word	0x00000000
        /*0010*/ 	.short	0x0003
        /*0012*/ 	.short	0x0348
        /*0014*/ 	.byte	0x00, 0xf0, 0x61, 0x00


	//----- nvinfo : EIATTR_KPARAM_INFO
	.align		4
.L_4494:
        /*0018*/ 	.byte	0x04, 0x17
        /*001a*/ 	.short	(.L_4496 - .L_4495)
.L_4495:
        /*001c*/ 	.word	0x00000000
        /*0020*/ 	.short	0x0002
        /*0022*/ 	.short	0x0340
        /*0024*/ 	.byte	0x00, 0xf0, 0x21, 0x00


	//----- nvinfo : EIATTR_KPARAM_INFO
	.align		4
.L_4496:
        /*0028*/ 	.byte	0x04, 0x17
        /*002a*/ 	.short	(.L_4498 - .L_4497)
.L_4497:
        /*002c*/ 	.word	0x00000000
        /*0030*/ 	.short	0x0001
        /*0032*/ 	.short	0x01a0
        /*0034*/ 	.byte	0x00, 0xf0, 0x81, 0x06


	//----- nvinfo : EIATTR_KPARAM_INFO
	.align		4
.L_4498:
        /*0038*/ 	.byte	0x04, 0x17
        /*003a*/ 	.short	(.L_4500 - .L_4499)
.L_4499:
        /*003c*/ 	.word	0x00000000
        /*0040*/ 	.short	0x0000
        /*0042*/ 	.short	0x0000
        /*0044*/ 	.byte	0x00, 0xf0, 0x81, 0x06


	//----- nvinfo : EIATTR_SPARSE_MMA_MASK
	.align		4
.L_4500:
        /*0048*/ 	.byte	0x03, 0x50
        /*004a*/ 	.short	0x0000


	//----- nvinfo : EIATTR_MAXREG_COUNT
	.align		4
        /*004c*/ 	.byte	0x03, 0x1b
        /*004e*/ 	.short	0x0040


	//----- nvinfo : EIATTR_EXTERNS
	.align		4
        /*0050*/ 	.byte	0x04, 0x0f
        /*0052*/ 	.short	(.L_4502 - .L_4501)


	//   ....[0]....
	.align		4
.L_4501:
        /*0054*/ 	.word	index@(__assertfail)


	//----- nvinfo : EIATTR_MERCURY_ISA_VERSION
	.align		4
.L_4502:
        /*0058*/ 	.byte	0x03, 0x5f
        /*005a*/ 	.short	0x0101


	//----- nvinfo : EIATTR_SYSCALL_OFFSETS
	.align		4
        /*005c*/ 	.byte	0x04, 0x46
        /*005e*/ 	.short	(.L_4504 - .L_4503)


	//   ....[0]....
.L_4503:
        /*0060*/ 	.word	0x0000d9f0


	//   ....[1]....
        /*0064*/ 	.word	0x0000dba0


	//   ....[2]....
        /*0068*/ 	.word	0x0000dd40


	//   ....[3]....
        /*006c*/ 	.word	0x0000def0


	//----- nvinfo : EIATTR_EXIT_INSTR_OFFSETS
	.align		4
.L_4504:
        /*0070*/ 	.byte	0x04, 0x1c
        /*0072*/ 	.short	(.L_4506 - .L_4505)


	//   ....[0]....
.L_4505:
        /*0074*/ 	.word	0x00000090


	//   ....[1]....
        /*0078*/ 	.word	0x0000e010


	//----- nvinfo : EIATTR_INDIRECT_BRANCH_TARGETS
	.align		4
.L_4506:
        /*007c*/ 	.byte	0x04, 0x34
        /*007e*/ 	.short	(.L_4508 - .L_4507)


	//   ....[0]....
.L_4507:
        /*0080*/ 	.word	.L_x_7394@srel
        /*0084*/ 	.short	0x0
        /*0086*/ 	.short	0x0
        /*0088*/ 	.word	0x3
        /*008c*/ 	.word	.L_x_7395@srel
        /*0090*/ 	.word	.L_x_7396@srel
        /*0094*/ 	.word	.L_x_7397@srel


	//----- nvinfo : EIATTR_MAX_THREADS
	.align		4
.L_4508:
        /*0098*/ 	.byte	0x04, 0x05
        /*009a*/ 	.short	(.L_4510 - .L_4509)
.L_4509:
        /*009c*/ 	.word	0x00000200
        /*00a0*/ 	.word	0x00000001
        /*00a4*/ 	.word	0x00000001


	//----- nvinfo : EIATTR_CRS_STACK_SIZE
	.align		4
.L_4510:
        /*00a8*/ 	.byte	0x04, 0x1e
        /*00aa*/ 	.short	(.L_4512 - .L_4511)
.L_4511:
        /*00ac*/ 	.word	0x00000000


	//----- nvinfo : EIATTR_CBANK_PARAM_SIZE
	.align		4
.L_4512:
        /*00b0*/ 	.byte	0x03, 0x19
        /*00b2*/ 	.short	0x0360


	//----- nvinfo : EIATTR_PARAM_CBANK
	.align		4
        /*00b4*/ 	.byte	0x04, 0x0a
        /*00b6*/ 	.short	(.L_4514 - .L_4513)
	.align		4
.L_4513:
        /*00b8*/ 	.word	index@(.nv.constant0._ZN2at4cuda57_GLOBAL__N__cd6b329d_24_DistributionBernoulli_cu_7537a20d21kernelPointwiseApply2IZNS_6native9templates4cuda28bernoulli_tensor_cuda_kernelIhfEEvRKNS_10TensorBaseES9_NS_15PhiloxCudaStateEEUliRhSB_SB_SB_RKfSD_SD_SD_E_hSC_mLin1ELin1ELi4ELi512ELi2EEEvNS0_6detail10TensorInfoIT0_T2_EENSG_IT1_SI_EESI_T_)
        /*00bc*/ 	.short	0x0210
        /*00be*/ 	.short	0x0360


	//----- nvinfo : EIATTR_SW_WAR
	.align		4
.L_4514:
        /*00c0*/ 	.byte	0x04, 0x36
        /*00c2*/ 	.short	(.L_4516 - .L_4515)
.L_4515:
        /*00c4*/ 	.word	0x00000008
.L_4516:


//--------------------- .nv.info._ZN2at4cuda57_GLOBAL__N__cd6b329d_24_DistributionBernoulli_cu_7537a20d21kernelPointwiseApply2IZNS_6native9templates4cuda28bernoulli_tensor_cuda_kernelIhfEEvRKNS_10TensorBaseES9_NS_15PhiloxCudaStateEEUliRhSB_SB_SB_RKfSD_SD_SD_E_hSC_mLi1ELi1ELi4ELi512ELi2EEEvNS0_6detail10TensorInfoIT0_T2_EENSG_IT1_SI_EESI_T_ --------------------------
	.section	.nv.info._ZN2at4cuda57_GLOBAL__N__cd6b329d_24_DistributionBernoulli_cu_7537a20d21kernelPointwiseApply2IZNS_6native9templates4cuda28bernoulli_tensor_cuda_kernelIhfEEvRKNS_10TensorBaseES9_NS_15PhiloxCudaStateEEUliRhSB_SB_SB_RKfSD_SD_SD_E_hSC_mLi1ELi1ELi4ELi512ELi2EEEvNS0_6detail10TensorInfoIT0_T2_EENSG_IT1_SI_EESI_T_,"",@"SHT_CUDA_INFO"
	.sectionflags	@""
	.align	4


	//----- nvinfo : EIATTR_CUDA_API_VERSION
	.align		4
        /*0000*/ 	.byte	0x04, 0x37
        /*0002*/ 	.short	(.L_4518 - .L_4517)
.L_4517:
        /*0004*/ 	.word	0x00000082


	//----- nvinfo : EIATTR_KPARAM_INFO
	.align		4
.L_4518:
        /*0008*/ 	.byte	0x04, 0x17
        /*000a*/ 	.short	(.L_4520 - .L_4519)
.L_4519:
        /*000c*/ 	.word	0x00000000
        /*0010*/ 	.short	0x0003
        /*0012*/ 	.short	0x0348
        /*0014*/ 	.byte	0x00, 0xf0, 0x61, 0x00


	//----- nvinfo : EIATTR_KPARAM_INFO
	.align		4
.L_4520:
        /*0018*/ 	.byte	0x04, 0x17
        /*001a*/ 	.short	(.L_4522 - .L_4521)
.L_4521:
        /*001c*/ 	.word	0x00000000
        /*0020*/ 	.short	0x0002
        /*0022*/ 	.short	0x0340
        /*0024*/ 	.byte	0x00, 0xf0, 0x21, 0x00


	//----- nvinfo : EIATTR_KPARAM_INFO
	.align		4
.L_4522:
        /*0028*/ 	.byte	0x04, 0x17
        /*002a*/ 	.short	(.L_4524 - .L_4523)
.L_4523:
        /*002c*/ 	.word	0x00000000
        /*0030*/ 	.short	0x0001
        /*0032*/ 	.short	0x01a0
        /*0034*/ 	.byte	0x00, 0xf0, 0x81, 0x06


	//----- nvinfo : EIATTR_KPARAM_INFO
	.align		4
.L_4524:
        /*0038*/ 	.byte	0x04, 0x17
        /*003a*/ 	.short	(.L_4526 - .L_4525)
.L_4525:
        /*003c*/ 	.word	0x00000000
        /*0040*/ 	.short	0x0000
        /*0042*/ 	.short	0x0000
        /*0044*/ 	.byte	0x00, 0xf0, 0x81, 0x06


	//----- nvinfo : EIATTR_SPARSE_MMA_MASK
	.align		4
.L_4526:
        /*0048*/ 	.byte	0x03, 0x50
        /*004a*/ 	.short	0x0000


	//----- nvinfo : EIATTR_MAXREG_COUNT
	.align		4
        /*004c*/ 	.byte	0x03, 0x1b
        /*004e*/ 	.short	0x0040


	//----- nvinfo : EIATTR_EXTERNS
	.align		4
        /*0050*/ 	.byte	0x04, 0x0f
        /*0052*/ 	.short	(.L_4528 - .L_4527)


	//   ....[0]....
	.align		4
.L_4527:
        /*0054*/ 	.word	index@(__assertfail)


	//----- nvinfo : EIATTR_MERCURY_ISA_VERSION
	.align		4
.L_4528:
        /*0058*/ 	.byte	0x03, 0x5f
        /*005a*/ 	.short	0x0101


	//----- nvinfo : EIATTR_SYSCALL_OFFSETS
	.align		4
        /*005c*/ 	.byte	0x04, 0x46
        /*005e*/ 	.short	(.L_4530 - .L_4529)


	//   ....[0]....
.L_4529:
        /*0060*/ 	.word	0x00001060


	//   ....[1]....
        /*0064*/ 	.word	0x00001210


	//   ....[2]....
        /*0068*/ 	.word	0x000013b0


	//   ....[3]....
        /*006c*/ 	.word	0x00001610


	//----- nvinfo : EIATTR_EXIT_INSTR_OFFSETS
	.align		4
.L_4530:
        /*0070*/ 	.byte	0x04, 0x1c
        /*0072*/ 	.short	(.L_4532 - .L_4531)


	//   ....[0]....
.L_4531:
        /*0074*/ 	.word	0x00000090


	//   ....[1]....
        /*0078*/ 	.word	0x000017c0


	//----- nvinfo : EIATTR_INDIRECT_BRANCH_TARGETS
	.align		4
.L_4532:
        /*007c*/ 	.byte	0x04, 0x34
        /*007e*/ 	.short	(.L_4534 - .L_4533)


	//   ....[0]....
.L_4533:
        /*0080*/ 	.word	.L_x_7398@srel
        /*0084*/ 	.short	0x0
        /*0086*/ 	.short	0x0
        /*0088*/ 	.word	0x3
        /*008c*/ 	.word	.L_x_7399@srel
        /*0090*/ 	.word	.L_x_7400@srel
        /*0094*/ 	.word	.L_x_7401@srel


	//----- nvinfo : EIATTR_MAX_THREADS
	.align		4
.L_4534:
        /*0098*/ 	.byte	0x04, 0x05
        /*009a*/ 	.short	(.L_4536 - .L_4535)
.L_4535:
        /*009c*/ 	.word	0x00000200
        /*00a0*/ 	.word	0x00000001
        /*00a4*/ 	.word	0x00000001


	//----- nvinfo : EIATTR_CRS_STACK_SIZE
	.align		4
.L_4536:
        /*00a8*/ 	.byte	0x04, 0x1e
        /*00aa*/ 	.short	(.L_4538 - .L_4537)
.L_4537:
        /*00ac*/ 	.word	0x00000000


	//----- nvinfo : EIATTR_CBANK_PARAM_SIZE
	.align		4
.L_4538:
        /*00b0*/ 	.byte	0x03, 0x19
        /*00b2*/ 	.short	0x0360


	//----- nvinfo : EIATTR_PARAM_CBANK
	.align		4
        /*00b4*/ 	.byte	0x04, 0x0a
        /*00b6*/ 	.short	(.L_4540 - .L_4539)
	.align		4
.L_4539:
        /*00b8*/ 	.word	index@(.nv.constant0._ZN2at4cuda57_GLOBAL__N__cd6b329d_24_DistributionBernoulli_cu_7537a20d21kernelPointwiseApply2IZNS_6native9templates4cuda28bernoulli_tensor_cuda_kernelIhfEEvRKNS_10TensorBaseES9_NS_15PhiloxCudaStateEEUliRhSB_SB_SB_RKfSD_SD_SD_E_hSC_mLi1ELi1ELi4ELi512ELi2EEEvNS0_6detail10TensorInfoIT0_T2_EENSG_IT1_SI_EESI_T_)
        /*00bc*/ 	.short	0x0210
        /*00be*/ 	.short	0x0360


	//----- nvinfo : EIATTR_SW_WAR
	.align		4
.L_4540:
        /*00c0*/ 	.byte	0x04, 0x36
        /*00c2*/ 	.short	(.L_4542 - .L_4541)
.L_4541:
        /*00c4*/ 	.word	0x00000008
.L_4542:


//--------------------- .nv.info._ZN2at4cuda57_GLOBAL__N__cd6b329d_24_DistributionBernoulli_cu_7537a20d21kernelPointwiseApply2IZNS_6native9templates4cuda28bernoulli_tensor_cuda_kernelIhfEEvRKNS_10TensorBaseES9_NS_15PhiloxCudaStateEEUliRhSB_SB_SB_RKfSD_SD_SD_E_hSC_jLin1ELin1ELi4ELi512ELi2EEEvNS0_6detail10TensorInfoIT0_T2_EENSG_IT1_SI_EESI_T_ --------------------------
	.section	.nv.info._ZN2at4cuda57_GLOBAL__N__cd6b329d_24_DistributionBernoulli_cu_7537a20d21kernelPointwiseApply2IZNS_6native9templates4cuda28bernoulli_tensor_cuda_kernelIhfEEvRKNS_10TensorBaseES9_NS_15PhiloxCudaStateEEUliRhSB_SB_SB_RKfSD_SD_SD_E_hSC_jLin1ELin1ELi4ELi512ELi2EEEvNS0_6detail10TensorInfoIT0_T2_EENSG_IT1_SI_EESI_T_,"",@"SHT_CUDA_INFO"
	.sectionflags	@""
	.align	4


	//----- nvinfo : EIATTR_CUDA_API_VERSION
	.align		4
        /*0000*/ 	.byte	0x04, 0x37
        /*0002*/ 	.short	(.L_4544 - .L_4543)
.L_4543:
        /*0004*/ 	.word	0x00000082


	//----- nvinfo : EIATTR_KPARAM_INFO
	.align		4
.L_4544:
        /*0008*/ 	.byte	0x04, 0x17
        /*000a*/ 	.short	(.L_4546 - .L_4545)
.L_4545:
        /*000c*/ 	.word	0x00000000
        /*0010*/ 	.short	0x0003
        /*0012*/ 	.short	0x01b8
        /*0014*/ 	.byte	0x00, 0xf0, 0x61, 0x00


	//----- nvinfo : EIATTR_KPARAM_INFO
	.align		4
.L_4546:
        /*0018*/ 	.byte	0x04, 0x17
        /*001a*/ 	.short	(.L_4548 - .L_4547)
.L_4547:
        /*001c*/ 	.word	0x00000000
        /*0020*/ 	.short	0x0002
        /*0022*/ 	.short	0x01b0
        /*0024*/ 	.byte	0x00, 0xf0, 0x11, 0x00


	//----- nvinfo : EIATTR_KPARAM_INFO
	.align		4
.L_4548:
        /*0028*/ 	.byte	0x04, 0x17
        /*002a*/ 	.short	(.L_4550 - .L_4549)
.L_4549:
        /*002c*/ 	.word	0x00000000
        /*0030*/ 	.short	0x0001
        /*0032*/ 	.short	0x00d8
        /*0034*/ 	.byte	0x00, 0xf0, 0x61, 0x03


	//----- nvinfo : EIATTR_KPARAM_INFO
	.align		4
.L_4550:
        /*0038*/ 	.byte	0x04, 0x17
        /*003a*/ 	.short	(.L_4552 - .L_4551)
.L_4551:
        /*003c*/ 	.word	0x00000000
        /*0040*/ 	.short	0x0000
        /*0042*/ 	.short	0x0000
        /*0044*/ 	.byte	0x00, 0xf0, 0x61, 0x03


	//----- nvinfo : EIATTR_SPARSE_MMA_MASK
	.align		4
.L_4552:
        /*0048*/ 	.byte	0x03, 0x50
        /*004a*/ 	.short	0x0000


	//----- nvinfo : EIATTR_MAXREG_COUNT
	.align		4
        /*004c*/ 	.byte	0x03, 0x1b
        /*004e*/ 	.short	0x0040


	//----- nvinfo : EIATTR_EXTERNS
	.align		4
        /*0050*/ 	.byte	0x04, 0x0f
        /*0052*/ 	.short	(.L_4554 - .L_4553)


	//   ....[0]....
	.align		4
.L_4553:
        /*0054*/ 	.word	index@(__assertfail)


	//----- nvinfo : EIATTR_MERCURY_ISA_VERSION
	.align		4
.L_4554:
        /*0058*/ 	.byte	0x03, 0x5f
        /*005a*/ 	.short	0x0101


	//----- nvinfo : EIATTR_SYSCALL_OFFSETS
	.align		4
        /*005c*/ 	.byte	0x04, 0x46
        /*005e*/ 	.short	(.L_4556 - .L_4555)


	//   ....[0]....
.L_4555:
        /*0060*/ 	.word	0x00007410


	//   ....[1]....
        /*0064*/ 	.word	0x000075c0


	//   ....[2]....
        /*0068*/ 	.word	0x00007760


	//   ....[3]....
        /*006c*/ 	.word	0x00007910


	//----- nvinfo : EIATTR_EXIT_INSTR_OFFSETS
	.align		4
.L_4556:
        /*0070*/ 	.byte	0x04, 0x1c
        /*0072*/ 	.short	(.L_4558 - .L_4557)


	//   ....[0]....
.L_4557:
        /*0074*/ 	.word	0x00000080


	//   ....[1]....
        /*0078*/ 	.word	0x00007a10


	//----- nvinfo : EIATTR_INDIRECT_BRANCH_TARGETS
	.align		4
.L_4558:
        /*007c*/ 	.byte	0x04, 0x34
        /*007e*/ 	.short	(.L_4560 - .L_4559)


	//   ....[0]....
.L_4559:
        /*0080*/ 	.word	.L_x_7402@srel
        /*0084*/ 	.short	0x0
        /*0086*/ 	.short	0x0
        /*0088*/ 	.word	0x3
        /*008c*/ 	.word	.L_x_7403@srel
        /*0090*/ 	.word	.L_x_7404@srel
        /*0094*/ 	.word	.L_x_7405@srel


	//----- nvinfo : EIATTR_MAX_THREADS
	.align		4
.L_4560:
        /*0098*/ 	.byte	0x04, 0x05
        /*009a*/ 	.short	(.L_4562 - .L_4561)
.L_4561:
        /*009c*/ 	.word	0x00000200
        /*00a0*/ 	.word	0x00000001
        /*00a4*/ 	.word	0x00000001


	//----- nvinfo : EIATTR_CRS_STACK_SIZE
	.align		4
.L_4562:
        /*00a8*/ 	.byte	0x04, 0x1e
        /*00aa*/ 	.short	(.L_4564 - .L_4563)
.L_4563:
        /*00ac*/ 	.word	0x00000000


	//----- nvinfo : EIATTR_CBANK_PARAM_SIZE
	.align		4
.L_4564:
        /*00b0*/ 	.byte	0x03, 0x19
        /*00b2*/ 	.short	0x01d0


	//----- nvinfo : EIATTR_PARAM_CBANK
	.align		4
        /*00b4*/ 	.byte	0x04, 0x0a
        /*00b6*/ 	.short	(.L_4566 - .L_4565)
	.align		4
.L_4565:
        /*00b8*/ 	.word	index@(.nv.constant0._ZN2at4cuda57_GLOBAL__N__cd6b329d_24_DistributionBernoulli_cu_7537a20d21kernelPointwiseApply2IZNS_6native9templates4cuda28bernoulli_tensor_cuda_kernelIhfEEvRKNS_10TensorBaseES9_NS_15PhiloxCudaStateEEUliRhSB_SB_SB_RKfSD_SD_SD_E_hSC_jLin1ELin1ELi4ELi512ELi2EEEvNS0_6detail10TensorInfoIT0_T2_EENSG_IT1_SI_EESI_T_)
        /*00bc*/ 	.short	0x0210
        /*00be*/ 	.short	0x01d0


	//----- nvinfo : EIATTR_SW_WAR
	.align		4
.L_4566:
        /*00c0*/ 	.byte	0x04, 0x36
        /*00c2*/ 	.short	(.L_4568 - .L_4567)
.L_4567:
        /*00c4*/ 	.word	0x00000008
.L_4568:


//--------------------- .nv.info._ZN2at4cuda57_GLOBAL__N__cd6b329d_24_DistributionBernoulli_cu_7537a20d21kernelPointwiseApply2IZNS_6native9templates4cuda28bernoulli_tensor_cuda_kernelIhfEEvRKNS_10TensorBaseES9_NS_15PhiloxCudaStateEEUliRhSB_SB_SB_RKfSD_SD_SD_E_hSC_jLin1ELi2ELi4ELi512ELi2EEEvNS0_6detail10TensorInfoIT0_T2_EENSG_IT1_SI_EESI_T_ --------------------------
	.section	.nv.info._ZN2at4cuda57_GLOBAL__N__cd6b329d_24_DistributionBernoulli_cu_7537a20d21kernelPointwiseApply2IZNS_6native9templates4cuda28bernoulli_tensor_cuda_kernelIhfEEvRKNS_10TensorBaseES9_NS_15PhiloxCudaStateEEUliRhSB_SB_SB_RKfSD_SD_SD_E_hSC_jLin1ELi2ELi4ELi512ELi2EEEvNS0_6detail10TensorInfoIT0_T2_EENSG_IT1_SI_EESI_T_,"",@"SHT_CUDA_INFO"
	.sectionflags	@""
	.align	4


	//----- nvinfo : EIATTR_CUDA_API_VERSION
	.align		4
        /*0000*/ 	.byte	0x04, 0x37
        /*0002*/ 	.short	(.L_4570 - .L_4569)
.L_4569:
        /*0004*/ 	.word	0x00000082


	//----- nvinfo : EIATTR_KPARAM_INFO
	.align		4
.L_4570:
        /*0008*/ 	.byte	0x04, 0x17
        /*000a*/ 	.short	(.L_4572 - .L_4571)
.L_4571:
        /*000c*/ 	.word	0x00000000
        /*0010*/ 	.short	0x0003
        /*0012*/ 	.short	0x01b8
        /*0014*/ 	.byte	0x00, 0xf0, 0x61, 0x00


	//----- nvinfo : EIATTR_KPARAM_INFO
	.align		4
.L_4572:
        /*0018*/ 	.byte	0x04, 0x17
        /*001a*/ 	.short	(.L_4574 - .L_4573)
.L_4573:
        /*001c*/ 	.word	0x00000000
        /*0020*/ 	.short	0x0002
        /*0022*/ 	.short	0x01b0
        /*0024*/ 	.byte	0x00, 0xf0, 0x11, 0x00


	//----- nvinfo : EIATTR_KPARAM_INFO
	.align		4
.L_4574:
        /*0028*/ 	.byte	0x04, 0x17
        /*002a*/ 	.short	(.L_4576 - .L_4575)
.L_4575:
        /*002c*/ 	.word	0x00000000
        /*0030*/ 	.short	0x0001
        /*0032*/ 	.short	0x00d8
        /*0034*/ 	.byte	0x00, 0xf0, 0x61, 0x03


	//----- nvinfo : EIATTR_KPARAM_INFO
	.align		4
.L_4576:
        /*0038*/ 	.byte	0x04, 0x17
        /*003a*/ 	.short	(.L_4578 - .L_4577)
.L_4577:
        /*003c*/ 	.word	0x00000000
        /*0040*/ 	.short	0x0000
        /*0042*/ 	.short	0x0000
        /*0044*/ 	.byte	0x00, 0xf0, 0x61, 0x03


	//----- nvinfo : EIATTR_SPARSE_MMA_MASK
	.align		4
.L_4578:
        /*0048*/ 	.byte	0x03, 0x50
        /*004a*/ 	.short	0x0000


	//----- nvinfo : EIATTR_MAXREG_COUNT
	.align		4
        /*004c*/ 	.byte	0x03, 0x1b
        /*004e*/ 	.short	0x0040


	//----- nvinfo : EIATTR_EXTERNS
	.align		4
        /*0050*/ 	.byte	0x04, 0x0f
        /*0052*/ 	.short	(.L_4580 - .L_4579)


	//   ....[0]....
	.align		4
.L_4579:
        /*0054*/ 	.word	index@(__assertfail)


	//----- nvinfo : EIATTR_MERCURY_ISA_VERSION
	.align		4
.L_4580:
        /*0058*/ 	.byte	0x03, 0x5f
        /*005a*/ 	.short	0x0101


	//----- nvinfo : EIATTR_SYSCALL_OFFSETS
	.align		4
        /*005c*/ 	.byte	0x04, 0x46
        /*005e*/ 	.short	(.L_4582 - .L_4581)


	//   ....[0]....
.L_4581:
        /*0060*/ 	.word	0x000047d0


	//   ....[1]....
        /*0064*/ 	.word	0x00004980


	//   ....[2]....
        /*0068*/ 	.word	0x00004b20


	//   ....[3]....
        /*006c*/ 	.word	0x00004cd0


	//----- nvinfo : EIATTR_EXIT_INSTR_OFFSETS
	.align		4
.L_4582:
        /*0070*/ 	.byte	0x04, 0x1c
        /*0072*/ 	.short	(.L_4584 - .L_4583)


	//   ....[0]....
.L_4583:
        /*0074*/ 	.word	0x00000080


	//   ....[1]....
        /*0078*/ 	.word	0x00004dd0


	//----- nvinfo : EIATTR_INDIRECT_BRANCH_TARGETS
	.align		4
.L_4584:
        /*007c*/ 	.byte	0x04, 0x34
        /*007e*/ 	.short	(.L_4586 - .L_4585)


	//   ....[0]....
.L_4585:
        /*0080*/ 	.word	.L_x_7406@srel
        /*0084*/ 	.short	0x0
        /*0086*/ 	.short	0x0
        /*0088*/ 	.word	0x3
        /*008c*/ 	.word	.L_x_7407@srel
        /*0090*/ 	.word	.L_x_7408@srel
        /*0094*/ 	.word	.L_x_7409@srel


	//----- nvinfo : EIATTR_MAX_THREADS
	.align		4
.L_4586:
        /*0098*/ 	.byte	0x04, 0x05
        /*009a*/ 	.short	(.L_4588 - .L_4587)
.L_4587:
        /*009c*/ 	.word	0x00000200
        /*00a0*/ 	.word	0x00000001
        /*00a4*/ 	.word	0x00000001


	//----- nvinfo : EIATTR_CRS_STACK_SIZE
	.align		4
.L_4588:
        /*00a8*/ 	.byte	0x04, 0x1e
        /*00aa*/ 	.short	(.L_4590 - .L_4589)
.L_4589:
        /*00ac*/ 	.word	0x00000000


	//----- nvinfo : EIATTR_CBANK_PARAM_SIZE
	.align		4
.L_4590:
        /*00b0*/ 	.byte	0x03, 0x19
        /*00b2*/ 	.short	0x01d0


	//----- nvinfo : EIATTR_PARAM_CBANK
	.align		4
        /*00b4*/ 	.byte	0x04, 0x0a
        /*00b6*/ 	.short	(.L_4592 - .L_4591)
	.align		4
.L_4591:
        /*00b8*/ 	.word	index@(.nv.constant0._ZN2at4cuda57_GLOBAL__N__cd6b329d_24_DistributionBernoulli_cu_7537a20d21kernelPointwiseApply2IZNS_6native9templates4cuda28bernoulli_tensor_cuda_kernelIhfEEvRKNS_10TensorBaseES9_NS_15PhiloxCudaStateEEUliRhSB_SB_SB_RKfSD_SD_SD_E_hSC_jLin1ELi2ELi4ELi512ELi2EEEvNS0_6detail10TensorInfoIT0_T2_EENSG_IT1_SI_EESI_T_)
        /*00bc*/ 	.short	0x0210
        /*00be*/ 	.short	0x01d0


	//----- nvinfo : EIATTR_SW_WAR
	.align		4
.L_4592:
        /*00c0*/ 	.byte	0x04, 0x36
        /*00c2*/ 	.short	(.L_4594 - .L_4593)
.L_4593:
        /*00c4*/ 	.word	0x00000008
.L_4594:


//--------------------- .nv.info._ZN2at4cuda57_GLOBAL__N__cd6b329d_24_DistributionBernoulli_cu_7537a20d21kernelPointwiseApply2IZNS_6native9templates4cuda28bernoulli_tensor_cuda_kernelIhfEEvRKNS_10TensorBaseES9_NS_15PhiloxCudaStateEEUliRhSB_SB_SB_RKfSD_SD_SD_E_hSC_jLin1ELi1ELi4ELi512ELi2EEEvNS0_6detail10TensorInfoIT0_T2_EENSG_IT1_SI_EESI_T_ --------------------------
	.section	.nv.info._ZN2at4cuda57_GLOBAL__N__cd6b329d_24_DistributionBernoulli_cu_7537a20d21kernelPointwiseApply2IZNS_6native9templates4cuda28bernoulli_tensor_cuda_kernelIhfEEvRKNS_10TensorBaseES9_NS_15PhiloxCudaStateEEUliRhSB_SB_SB_RKfSD_SD_SD_E_hSC_jLin1ELi1ELi4ELi512ELi2EEEvNS0_6detail10TensorInfoIT0_T2_EENSG_IT1_SI_EESI_T_,"",@"SHT_CUDA_INFO"
	.sectionflags	@""
	.align	4


	//----- nvinfo : EIATTR_CUDA_API_VERSION
	.align		4
        /*0000*/ 	.byte	0x04, 0x37
        /*0002*/ 	.short	(.L_4596 - .L_4595)
.L_4595:
        /*0004*/ 	.word	0x00000082


	//----- nvinfo : EIATTR_KPARAM_INFO
	.align		4
.L_4596:
        /*0008*/ 	.byte	0x04, 0x17
        /*000a*/ 	.short	(.L_4598 - .L_4597)
.L_4597:
        /*000c*/ 	.word	0x00000000
        /*0010*/ 	.short	0x0003
        /*0012*/ 	.short	0x01b8
        /*0014*/ 	.byte	0x00, 0xf0, 0x61, 0x00


	//----- nvinfo : EIATTR_KPARAM_INFO
	.align		4
.L_4598:
        /*0018*/ 	.byte	0x04, 0x17
        /*001a*/ 	.short	(.L_4600 - .L_4599)
.L_4599:
        /*001c*/ 	.word	0x00000000
        /*0020*/ 	.short	0x0002
        /*0022*/ 	.short	0x01b0
        /*0024*/ 	.byte	0x00, 0xf0, 0x11, 0x00


	//----- nvinfo : EIATTR_KPARAM_INFO
	.align		4
.L_4600:
        /*0028*/ 	.byte	0x04, 0x17
        /*002a*/ 	.short	(.L_4602 - .L_4601)
.L_4601:
        /*002c*/ 	.word	0x00000000
        /*0030*/ 	.short	0x0001
        /*0032*/ 	.short	0x00d8
        /*0034*/ 	.byte	0x00, 0xf0, 0x61, 0x03


	//----- nvinfo : EIATTR_KPARAM_INFO
	.align		4
.L_4602:
        /*0038*/ 	.byte	0x04, 0x17
        /*003a*/ 	.short	(.L_4604 - .L_4603)
.L_4603:
        /*003c*/ 	.word	0x00000000
        /*0040*/ 	.short	0x0000
        /*0042*/ 	.short	0x0000
        /*0044*/ 	.byte	0x00, 0xf0, 0x61, 0x03


	//----- nvinfo : EIATTR_SPARSE_MMA_MASK
	.align		4
.L_4604:
        /*0048*/ 	.byte	0x03, 0x50
        /*004a*/ 	.short	0x0000


	//----- nvinfo : EIATTR_MAXREG_COUNT
	.align		4
        /*004c*/ 	.byte	0x03, 0x1b
        /*004e*/ 	.short	0x0040


	//----- nvinfo : EIATTR_EXTERNS
	.align		4
        /*0050*/ 	.byte	0x04, 0x0f
        /*0052*/ 	.short	(.L_4606 - .L_4605)


	//   ....[0]....
	.align		4
.L_4605:
        /*0054*/ 	.word	index@(__assertfail)


	//----- nvinfo : EIATTR_MERCURY_ISA_VERSION
	.align		4
.L_4606:
        /*0058*/ 	.byte	0x03, 0x5f
        /*005a*/ 	.short	0x0101


	//----- nvinfo : EIATTR_SYSCALL_OFFSETS
	.align		4
        /*005c*/ 	.byte	0x04, 0x46
        /*005e*/ 	.short	(.L_4608 - .L_4607)


	//   ....[0]....
.L_4607:
        /*0060*/ 	.word	0x000040f0


	//   ....[1]....
        /*0064*/ 	.word	0x00004310


	//   ....[2]....
        /*0068*/ 	.word	0x00004520


	//   ....[3]....
        /*006c*/ 	.word	0x00004750


	//----- nvinfo : EIATTR_EXIT_INSTR_OFFSETS
	.align		4
.L_4608:
        /*0070*/ 	.byte	0x04, 0x1c
        /*0072*/ 	.short	(.L_4610 - .L_4609)


	//   ....[0]....
.L_4609:
        /*0074*/ 	.word	0x00000080


	//   ....[1]....
        /*0078*/ 	.word	0x00004850


	//----- nvinfo : EIATTR_INDIRECT_BRANCH_TARGETS
	.align		4
.L_4610:
        /*007c*/ 	.byte	0x04, 0x34
        /*007e*/ 	.short	(.L_4612 - .L_4611)


	//   ....[0]....
.L_4611:
        /*0080*/ 	.word	.L_x_7410@srel
        /*0084*/ 	.short	0x0
        /*0086*/ 	.short	0x0
        /*0088*/ 	.word	0x3
        /*008c*/ 	.word	.L_x_7411@srel
        /*0090*/ 	.word	.L_x_7412@srel
        /*0094*/ 	.word	.L_x_7413@srel


	//----- nvinfo : EIATTR_MAX_THREADS
	.align		4
.L_4612:
        /*0098*/ 	.byte	0x04, 0x05
        /*009a*/ 	.short	(.L_4614 - .L_4613)
.L_4613:
        /*009c*/ 	.word	0x00000200
        /*00a0*/ 	.word	0x00000001
        /*00a4*/ 	.word	0x00000001


	//----- nvinfo : EIATTR_CRS_STACK_SIZE
	.align		4
.L_4614:
        /*00a8*/ 	.byte	0x04, 0x1e
        /*00aa*/ 	.short	(.L_4616 - .L_4615)
.L_4615:
        /*00ac*/ 	.word	0x00000000


	//----- nvinfo : EIATTR_CBANK_PARAM_SIZE
	.align		4
.L_4616:
        /*00b0*/ 	.byte	0x03, 0x19
        /*00b2*/ 	.short	0x01d0


	//----- nvinfo : EIATTR_PARAM_CBANK
	.align		4
        /*00b4*/ 	.byte	0x04, 0x0a
        /*00b6*/ 	.short	(.L_4618 - .L_4617)
	.align		4
.L_4617:
        /*00b8*/ 	.word	index@(.nv.constant0._ZN2at4cuda57_GLOBAL__N__cd6b329d_24_DistributionBernoulli_cu_7537a20d21kernelPointwiseApply2IZNS_6native9templates4cuda28bernoulli_tensor_cuda_kernelIhfEEvRKNS_10TensorBaseES9_NS_15PhiloxCudaStateEEUliRhSB_SB_SB_RKfSD_SD_SD_E_hSC_jLin1ELi1ELi4ELi512ELi2EEEvNS0_6detail10TensorInfoIT0_T2_EENSG_IT1_SI_EESI_T_)
        /*00bc*/ 	.short	0x0210
        /*00be*/ 	.short	0x01d0


	//----- nvinfo : EIATTR_SW_WAR
	.align		4
.L_4618:
        /*00c0*/ 	.byte	0x04, 0x36
        /*00c2*/ 	.short	(.L_4620 - .L_4619)
.L_4619:
        /*00c4*/ 	.word	0x00000008
.L_4620:


//--------------------- .nv.info._ZN2at4cuda57_GLOBAL__N__cd6b329d_24_DistributionBernoulli_cu_7537a20d21kernelPointwiseApply2IZNS_6native9templates4cuda28bernoulli_tensor_cuda_kernelIhfEEvRKNS_10TensorBaseES9_NS_15PhiloxCudaStateEEUliRhSB_SB_SB_RKfSD_SD_SD_E_hSC_jLi2ELin1ELi4ELi512ELi2EEEvNS0_6detail10TensorInfoIT0_T2_EENSG_IT1_SI_EESI_T_ --------------------------
	.section	.nv.info._ZN2at4cuda57_GLOBAL__N__cd6b329d_24_DistributionBernoulli_cu_7537a20d21kernelPointwiseApply2IZNS_6native9templates4cuda28bernoulli_tensor_cuda_kernelIhfEEvRKNS_10TensorBaseES9_NS_15PhiloxCudaStateEEUliRhSB_SB_SB_RKfSD_SD_SD_E_hSC_jLi2ELin1ELi4ELi512ELi2EEEvNS0_6detail10TensorInfoIT0_T2_EENSG_IT1_SI_EESI_T_,"",@"SHT_CUDA_INFO"
	.sectionflags	@""
	.align	4


	//----- nvinfo : EIATTR_CUDA_API_VERSION
	.align		4
        /*0000*/ 	.byte	0x04, 0x37
        /*0002*/ 	.short	(.L_4622 - .L_4621)
.L_4621:
        /*0004*/ 	.word	0x00000082


	//----- nvinfo : EIATTR_KPARAM_INFO
	.align		4
.L_4622:
        /*0008*/ 	.byte	0x04, 0x17
        /*000a*/ 	.short	(.L_4624 - .L_4623)
.L_4623:
        /*000c*/ 	.word	0x00000000
        /*0010*/ 	.short	0x0003
        /*0012*/ 	.short	0x01b8
        /*0014*/ 	.byte	0x00, 0xf0, 0x61, 0x00


	//----- nvinfo : EIATTR_KPARAM_INFO
	.align		4
.L_4624:
        /*0018*/ 	.byte	0x04, 0x17
        /*001a*/ 	.short	(.L_4626 - .L_4625)
.L_4625:
        /*001c*/ 	.word	0x00000000
        /*0020*/ 	.short	0x0002
        /*0022*/ 	.short	0x01b0
        /*0024*/ 	.byte	0x00, 0xf0, 0x11, 0x00


	//----- nvinfo : EIATTR_KPARAM_INFO
	.align		4
.L_4626:
        /*0028*/ 	.byte	0x04, 0x17
        /*002a*/ 	.short	(.L_4628 - .L_4627)
.L_4627:
        /*002c*/ 	.word	0x00000000
        /*0030*/ 	.short	0x0001
        /*0032*/ 	.short	0x00d8
        /*0034*/ 	.byte	0x00, 0xf0, 0x61, 0x03


	//----- nvinfo : EIATTR_KPARAM_INFO
	.align		4
.L_4628:
        /*0038*/ 	.byte	0x04, 0x17
        /*003a*/ 	.short	(.L_4630 - .L_4629)
.L_4629:
        /*003c*/ 	.word	0x00000000
        /*0040*/ 	.short	0x0000
        /*0042*/ 	.short	0x0000
        /*0044*/ 	.byte	0x00, 0xf0, 0x61, 0x03


	//----- nvinfo : EIATTR_SPARSE_MMA_MASK
	.align		4
.L_4630:
        /*0048*/ 	.byte	0x03, 0x50
        /*004a*/ 	.short	0x0000


	//----- nvinfo : EIATTR_MAXREG_COUNT
	.align		4
        /*004c*/ 	.byte	0x03, 0x1b
        /*004e*/ 	.short	0x0040


	//----- nvinfo : EIATTR_EXTERNS
	.align		4
        /*0050*/ 	.byte	0x04, 0x0f
        /*0052*/ 	.short	(.L_4632 - .L_4631)


	//   ....[0]....
	.align		4
.L_4631:
        /*0054*/ 	.word	index@(__assertfail)


	//----- nvinfo : EIATTR_MERCURY_ISA_VERSION
	.align		4
.L_4632:
        /*0058*/ 	.byte	0x03, 0x5f
        /*005a*/ 	.short	0x0101


	//----- nvinfo : EIATTR_SYSCALL_OFFSETS
	.align		4
        /*005c*/ 	.byte	0x04, 0x46
        /*005e*/ 	.short	(.L_4634 - .L_4633)


	//   ....[0]....
.L_4633:
        /*0060*/ 	.word	0x000047b0


	//   ....[1]....
        /*0064*/ 	.word	0x00004960


	//   ....[2]....
        /*0068*/ 	.word	0x00004b00


	//   ....[3]....
        /*006c*/ 	.word	0x00004cb0


	//----- nvinfo : EIATTR_EXIT_INSTR_OFFSETS
	.align		4
.L_4634:
        /*0070*/ 	.byte	0x04, 0x1c
        /*0072*/ 	.short	(.L_4636 - .L_4635)


	//   ....[0]....
.L_4635:
        /*0074*/ 	.word	0x00000080


	//   ....[1]....
        /*0078*/ 	.word	0x00004db0


	//----- nvinfo : EIATTR_INDIRECT_BRANCH_TARGETS
	.align		4
.L_4636:
        /*007c*/ 	.byte	0x04, 0x34
        /*007e*/ 	.short	(.L_4638 - .L_4637)


	//   ....[0]....
.L_4637:
        /*0080*/ 	.word	.L_x_7414@srel
        /*0084*/ 	.short	0x0
        /*0086*/ 	.short	0x0
        /*0088*/ 	.word	0x3
        /*008c*/ 	.word	.L_x_7415@srel
        /*0090*/ 	.word	.L_x_7416@srel
        /*0094*/ 	.word	.L_x_7417@srel


	//----- nvinfo : EIATTR_MAX_THREADS
	.align		4
.L_4638:
        /*0098*/ 	.byte	0x04, 0x05
        /*009a*/ 	.short	(.L_4640 - .L_4639)
.L_4639:
        /*009c*/ 	.word	0x00000200
        /*00a0*/ 	.word	0x00000001
        /*00a4*/ 	.word	0x00000001


	//----- nvinfo : EIATTR_CRS_STACK_SIZE
	.align		4
.L_4640:
        /*00a8*/ 	.byte	0x04, 0x1e
        /*00aa*/ 	.short	(.L_4642 - .L_4641)
.L_4641:
        /*00ac*/ 	.word	0x00000000


	//----- nvinfo : EIATTR_CBANK_PARAM_SIZE
	.align		4
.L_4642:
        /*00b0*/ 	.byte	0x03, 0x19
        /*00b2*/ 	.short	0x01d0


	//----- nvinfo : EIATTR_PARAM_CBANK
	.align		4
        /*00b4*/ 	.byte	0x04, 0x0a
        /*00b6*/ 	.short	(.L_4644 - .L_4643)
	.align		4
.L_4643:
        /*00b8*/ 	.word	index@(.nv.constant0._ZN2at4cuda57_GLOBAL__N__cd6b329d_24_DistributionBernoulli_cu_7537a20d21kernelPointwiseApply2IZNS_6native9templates4cuda28bernoulli_tensor_cuda_kernelIhfEEvRKNS_10TensorBaseES9_NS_15PhiloxCudaStateEEUliRhSB_SB_SB_RKfSD_SD_SD_E_hSC_jLi2ELin1ELi4ELi512ELi2EEEvNS0_6detail10TensorInfoIT0_T2_EENSG_IT1_SI_EESI_T_)
        /*00bc*/ 	.short	0x0210
        /*00be*/ 	.short	0x01d0


	//----- nvinfo : EIATTR_SW_WAR
	.align		4
.L_4644:
        /*00c0*/ 	.byte	0x04, 0x36
        /*00c2*/ 	.short	(.L_4646 - .L_4645)
.L_4645:
        /*00c4*/ 	.word	0x00000008
.L_4646:


//--------------------- .nv.info._ZN2at4cuda57_GLOBAL__N__cd6b329d_24_DistributionBernoulli_cu_7537a20d21kernelPointwiseApply2IZNS_6native9templates4cuda28bernoulli_tensor_cuda_kernelIhfEEvRKNS_10TensorBaseES9_NS_15PhiloxCudaStateEEUliRhSB_SB_SB_RKfSD_SD_SD_E_hSC_jLi2ELi2ELi4ELi512ELi2EEEvNS0_6detail10TensorInfoIT0_T2_EENSG_IT1_SI_EESI_T_ --------------------------
	.section	.nv.info._ZN2at4cuda57_GLOBAL__N__cd6b329d_24_DistributionBernoulli_cu_7537a20d21kernelPointwiseApply2IZNS_6native9templates4cuda28bernoulli_tensor_cuda_kernelIhfEEvRKNS_10TensorBaseES9_NS_15PhiloxCudaStateEEUliRhSB_SB_SB_RKfSD_SD_SD_E_hSC_jLi2ELi2ELi4ELi512ELi2EEEvNS0_6detail10TensorInfoIT0_T2_EENSG_IT1_SI_EESI_T_,"",@"SHT_CUDA_INFO"
	.sectionflags	@""
	.align	4


	//----- nvinfo : EIATTR_CUDA_API_VERSION
	.align		4
        /*0000*/ 	.byte	0x04, 0x37
        /*0002*/ 	.short	(.L_4648 - .L_4647)
.L_4647:
        /*0004*/ 	.word	0x00000082


	//----- nvinfo : EIATTR_KPARAM_INFO
	.align		4
.L_4648:
        /*0008*/ 	.byte	0x04, 0x17
        /*000a*/ 	.short	(.L_4650 - .L_4649)
.L_4649:
        /*000c*/ 	.word	0x00000000
        /*0010*/ 	.short	0x0003
        /*0012*/ 	.short	0x01b8
        /*0014*/ 	.byte	0x00, 0xf0, 0x61, 0x00


	//----- nvinfo : EIATTR_KPARAM_INFO
	.align		4
.L_4650:
        /*0018*/ 	.byte	0x04, 0x17
        /*001a*/ 	.short	(.L_4652 - .L_4651)
.L_4651:
        /*001c*/ 	.word	0x00000000
        /*0020*/ 	.short	0x0002
        /*0022*/ 	.short	0x01b0
        /*0024*/ 	.byte	0x00, 0xf0, 0x11, 0x00


	//----- nvinfo : EIATTR_KPARAM_INFO
	.align		4
.L_4652:
        /*0028*/ 	.byte	0x04, 0x17
        /*002a*/ 	.short	(.L_4654 - .L_4653)
.L_4653:
        /*002c*/ 	.word	0x00000000
        /*0030*/ 	.short	0x0001
        /*0032*/ 	.short	0x00d8
        /*0034*/ 	.byte	0x00, 0xf0, 0x61, 0x03


	//----- nvinfo : EIATTR_KPARAM_INFO
	.align		4
.L_4654:
        /*0038*/ 	.byte	0x04, 0x17
        /*003a*/ 	.short	(.L_4656 - .L_4655)
.L_4655:
        /*003c*/ 	.word	0x00000000
        /*0040*/ 	.short	0x0000
        /*0042*/ 	.short	0x0000
        /*0044*/ 	.byte	0x00, 0xf0, 0x61, 0x03


	//----- nvinfo : EIATTR_SPARSE_MMA_MASK
	.align		4
.L_4656:
        /*0048*/ 	.byte	0x03, 0x50
        /*004a*/ 	.short	0x0000


	//----- nvinfo : EIATTR_MAXREG_COUNT
	.align		4
        /*004c*/ 	.byte	0x03, 0x1b
        /*004e*/ 	.short	0x0040


	//----- nvinfo : EIATTR_EXTERNS
	.align		4
        /*0050*/ 	.byte	0x04, 0x0f
        /*0052*/ 	.short	(.L_4658 - .L_4657)


	//   ....[0]....
	.align		4
.L_4657:
        /*0054*/ 	.word	index@(__assertfail)


	//----- nvinfo : EIATTR_MERCURY_ISA_VERSION
	.align		4
.L_4658:
        /*0058*/ 	.byte	0x03, 0x5f
        /*005a*/ 	.short	0x0101


	//----- nvinfo : EIATTR_SYSCALL_OFFSETS
	.align		4
        /*005c*/ 	.byte	0x04, 0x46
        /*005e*/ 	.short	(.L_4660 - .L_4659)


	//   ....[0]....
.L_4659:
        /*0060*/ 	.word	0x00001a50


	//   ....[1]....
        /*0064*/ 	.word	0x00001c00


	//   ....[2]....
        /*0068*/ 	.word	0x00001da0


	//   ....[3]....
        /*006c*/ 	.word	0x00001f50


	//----- nvinfo : EIATTR_EXIT_INSTR_OFFSETS
	.align		4
.L_4660:
        /*0070*/ 	.byte	0x04, 0x1c
        /*0072*/ 	.short	(.L_4662 - .L_4661)


	//   ....[0]....
.L_4661:
        /*0074*/ 	.word	0x00000080


	//   ....[1]....
        /*0078*/ 	.word	0x00002050


	//----- nvinfo : EIATTR_INDIRECT_BRANCH_TARGETS
	.align		4
.L_4662:
        /*007c*/ 	.byte	0x04, 0x34
        /*007e*/ 	.short	(.L_4664 - .L_4663)


	//   ....[0]....
.L_4663:
        /*0080*/ 	.word	.L_x_7418@srel
        /*0084*/ 	.short	0x0
        /*0086*/ 	.short	0x0
        /*0088*/ 	.word	0x3
        /*008c*/ 	.word	.L_x_7419@srel
        /*0090*/ 	.word	.L_x_7420@srel
        /*0094*/ 	.word	.L_x_7421@srel


	//----- nvinfo : EIATTR_MAX_THREADS
	.align		4
.L_4664:
        /*0098*/ 	.byte	0x04, 0x05
        /*009a*/ 	.short	(.L_4666 - .L_4665)
.L_4665:
        /*009c*/ 	.word	0x00000200
        /*00a0*/ 	.word	0x00000001
        /*00a4*/ 	.word	0x00000001


	//----- nvinfo : EIATTR_CRS_STACK_SIZE
	.align		4
.L_4666:
        /*00a8*/ 	.byte	0x04, 0x1e
        /*00aa*/ 	.short	(.L_4668 - .L_4667)
.L_4667:
        /*00ac*/ 	.word	0x00000000


	//----- nvinfo : EIATTR_CBANK_PARAM_SIZE
	.align		4
.L_4668:
        /*00b0*/ 	.byte	0x03, 0x19
        /*00b2*/ 	.short	0x01d0


	//----- nvinfo : EIATTR_PARAM_CBANK
	.align		4
        /*00b4*/ 	.byte	0x04, 0x0a
        /*00b6*/ 	.short	(.L_4670 - .L_4669)
	.align		4
.L_4669:
        /*00b8*/ 	.word	index@(.nv.constant0._ZN2at4cuda57_GLOBAL__N__cd6b329d_24_DistributionBernoulli_cu_7537a20d21kernelPointwiseApply2IZNS_6native9templates4cuda28bernoulli_tensor_cuda_kernelIhfEEvRKNS_10TensorBaseES9_NS_15PhiloxCudaStateEEUliRhSB_SB_SB_RKfSD_SD_SD_E_hSC_jLi2ELi2ELi4ELi512ELi2EEEvNS0_6detail10TensorInfoIT0_T2_EENSG_IT1_SI_EESI_T_)
        /*00bc*/ 	.short	0x0210
        /*00be*/ 	.short	0x01d0


	//----- nvinfo : EIATTR_SW_WAR
	.align		4
.L_4670:
        /*00c0*/ 	.byte	0x04, 0x36
        /*00c2*/ 	.short	(.L_4672 - .L_4671)
.L_4671:
        /*00c4*/ 	.word	0x00000008
.L_4672:


//--------------------- .nv.info._ZN2at4cuda57_GLOBAL__N__cd6b329d_24_DistributionBernoulli_cu_7537a20d21kernelPointwiseApply2IZNS_6native9templates4cuda28bernoulli_tensor_cuda_kernelIhfEEvRKNS_10TensorBaseES9_NS_15PhiloxCudaStateEEUliRhSB_SB_SB_RKfSD_SD_SD_E_hSC_jLi2ELi1ELi4ELi512ELi2EEEvNS0_6detail10TensorInfoIT0_T2_EENSG_IT1_SI_EESI_T_ --------------------------
	.section	.nv.info._ZN2at4cuda57_GLOBAL__N__cd6b329d_24_DistributionBernoulli_cu_7537a20d21kernelPointwiseApply2IZNS_6native9templates4cuda28bernoulli_tensor_cuda_kernelIhfEEvRKNS_10TensorBaseES9_NS_15PhiloxCudaStateEEUliRhSB_SB_SB_RKfSD_SD_SD_E_hSC_jLi2ELi1ELi4ELi512ELi2EEEvNS0_6detail10TensorInfoIT0_T2_EENSG_IT1_SI_EESI_T_,"",@"SHT_CUDA_INFO"
	.sectionflags	@""
	.align	4


	//----- nvinfo : EIATTR_CUDA_API_VERSION
	.align		4
        /*0000*/ 	.byte	0x04, 0x37
        /*0002*/ 	.short	(.L_4674 - .L_4673)
.L_4673:
        /*0004*/ 	.word	0x00000082


	//----- nvinfo : EIATTR_KPARAM_INFO
	.align		4
.L_4674:
        /*0008*/ 	.byte	0x04, 0x17
        /*000a*/ 	.short	(.L_4676 - .L_4675)
.L_4675:
        /*000c*/ 	.word	0x00000000
        /*0010*/ 	.short	0x0003
        /*0012*/ 	.short	0x01b8
        /*0014*/ 	.byte	0x00, 0xf0, 0x61, 0x00


	//----- nvinfo : EIATTR_KPARAM_INFO
	.align		4
.L_4676:
        /*0018*/ 	.byte	0x04, 0x17
        /*001a*/ 	.short	(.L_4678 - .L_4677)
.L_4677:
        /*001c*/ 	.word	0x00000000
        /*0020*/ 	.short	0x0002
        /*0022*/ 	.short	0x01b0
        /*0024*/ 	.byte	0x00, 0xf0, 0x11, 0x00


	//----- nvinfo : EIATTR_KPARAM_INFO
	.align		4
.L_4678:
        /*0028*/ 	.byte	0x04, 0x17
        /*002a*/ 	.short	(.L_4680 - .L_4679)
.L_4679:
        /*002c*/ 	.word	0x00000000
        /*0030*/ 	.short	0x0001
        /*0032*/ 	.short	0x00d8
        /*0034*/ 	.byte	0x00, 0xf0, 0x61, 0x03


	//----- nvinfo : EIATTR_KPARAM_INFO
	.align		4
.L_4680:
        /*0038*/ 	.byte	0x04, 0x17
        /*003a*/ 	.short	(.L_4682 - .L_4681)
.L_4681:
        /*003c*/ 	.word	0x00000000
        /*0040*/ 	.short	0x0000
        /*0042*/ 	.short	0x0000
        /*0044*/ 	.byte	0x00, 0xf0, 0x61, 0x03


	//----- nvinfo : EIATTR_SPARSE_MMA_MASK
	.align		4
.L_4682:
        /*0048*/ 	.byte	0x03, 0x50
        /*004a*/ 	.short	0x0000


	//----- nvinfo : EIATTR_MAXREG_COUNT
	.align		4
        /*004c*/ 	.byte	0x03, 0x1b
        /*004e*/ 	.short	0x0040


	//----- nvinfo : EIATTR_EXTERNS
	.align		4
        /*0050*/ 	.byte	0x04, 0x0f
        /*0052*/ 	.short	(.L_4684 - .L_4683)


	//   ....[0]....
	.align		4
.L_4683:
        /*0054*/ 	.word	index@(__assertfail)


	//----- nvinfo : EIATTR_MERCURY_ISA_VERSION
	.align		4
.L_4684:
        /*0058*/ 	.byte	0x03, 0x5f
        /*005a*/ 	.short	0x0101


	//----- nvinfo : EIATTR_SYSCALL_OFFSETS
	.align		4
        /*005c*/ 	.byte	0x04, 0x46
        /*005e*/ 	.short	(.L_4686 - .L_4685)


	//   ....[0]....
.L_4685:
        /*0060*/ 	.word	0x00001470


	//   ....[1]....
        /*0064*/ 	.word	0x00001660


	//   ....[2]....
        /*0068*/ 	.word	0x00001840


	//   ....[3]....
        /*006c*/ 	.word	0x00001a30


	//----- nvinfo : EIATTR_EXIT_INSTR_OFFSETS
	.align		4
.L_4686:
        /*0070*/ 	.byte	0x04, 0x1c
        /*0072*/ 	.short	(.L_4688 - .L_4687)


	//   ....[0]....
.L_4687:
        /*0074*/ 	.word	0x00000080


	//   ....[1]....
        /*0078*/ 	.word	0x00001b10


	//----- nvinfo : EIATTR_INDIRECT_BRANCH_TARGETS
	.align		4
.L_4688:
        /*007c*/ 	.byte	0x04, 0x34
        /*007e*/ 	.short	(.L_4690 - .L_4689)


	//   ....[0]....
.L_4689:
        /*0080*/ 	.word	.L_x_7422@srel
        /*0084*/ 	.short	0x0
        /*0086*/ 	.short	0x0
        /*0088*/ 	.word	0x3
        /*008c*/ 	.word	.L_x_7423@srel
        /*0090*/ 	.word	.L_x_7424@srel
        /*0094*/ 	.word	.L_x_7425@srel


	//----- nvinfo : EIATTR_MAX_THREADS
	.align		4
.L_4690:
        /*0098*/ 	.byte	0x04, 0x05
        /*009a*/ 	.short	(.L_4692 - .L_4691)
.L_4691:
        /*009c*/ 	.word	0x00000200
        /*00a0*/ 	.word	0x00000001
        /*00a4*/ 	.word	0x00000001


	//----- nvinfo : EIATTR_CRS_STACK_SIZE
	.align		4
.L_4692:
        /*00a8*/ 	.byte	0x04, 0x1e
        /*00aa*/ 	.short	(.L_4694 - .L_4693)
.L_4693:
        /*00ac*/ 	.word	0x00000000


	//----- nvinfo : EIATTR_CBANK_PARAM_SIZE
	.align		4
.L_4694:
        /*00b0*/ 	.byte	0x03, 0x19
        /*00b2*/ 	.short	0x01d0


	//----- nvinfo : EIATTR_PARAM_CBANK
	.align		4
        /*00b4*/ 	.byte	0x04, 0x0a
        /*00b6*/ 	.short	(.L_4696 - .L_4695)
	.align		4
.L_4695:
        /*00b8*/ 	.word	index@(.nv.constant0._ZN2at4cuda57_GLOBAL__N__cd6b329d_24_DistributionBernoulli_cu_7537a20d21kernelPointwiseApply2IZNS_6native9templates4cuda28bernoulli_tensor_cuda_kernelIhfEEvRKNS_10TensorBaseES9_NS_15PhiloxCudaStateEEUliRhSB_SB_SB_RKfSD_SD_SD_E_hSC_jLi2ELi1ELi4ELi512ELi2EEEvNS0_6detail10TensorInfoIT0_T2_EENSG_IT1_SI_EESI_T_)
        /*00bc*/ 	.short	0x0210
        /*00be*/ 	.short	0x01d0


	//----- nvinfo : EIATTR_SW_WAR
	.align		4
.L_4696:
        /*00c0*/ 	.byte	0x04, 0x36
        /*00c2*/ 	.short	(.L_4698 - .L_4697)
.L_4697:
        /*00c4*/ 	.word	0x00000008
.L_4698:


//--------------------- .nv.info._ZN2at4cuda57_GLOBAL__N__cd6b329d_24_DistributionBernoulli_cu_7537a20d21kernelPointwiseApply2IZNS_6native9templates4cuda28bernoulli_tensor_cuda_kernelIhfEEvRKNS_10TensorBaseES9_NS_15PhiloxCudaStateEEUliRhSB_SB_SB_RKfSD_SD_SD_E_hSC_jLi1ELin1ELi4ELi512ELi2EEEvNS0_6detail10TensorInfoIT0_T2_EENSG_IT1_SI_EESI_T_ --------------------------
	.section	.nv.info._ZN2at4cuda57_GLOBAL__N__cd6b329d_24_DistributionBernoulli_cu_7537a20d21kernelPointwiseApply2IZNS_6native9templates4cuda28bernoulli_tensor_cuda_kernelIhfEEvRKNS_10TensorBaseES9_NS_15PhiloxCudaStateEEUliRhSB_SB_SB_RKfSD_SD_SD_E_hSC_jLi1ELin1ELi4ELi512ELi2EEEvNS0_6detail10TensorInfoIT0_T2_EENSG_IT1_SI_EESI_T_,"",@"SHT_CUDA_INFO"
	.sectionflags	@""
	.align	4


	//----- nvinfo : EIATTR_CUDA_API_VERSION
	.align		4
        /*0000*/ 	.byte	0x04, 0x37
        /*0002*/ 	.short	(.L_4700 - .L_4699)
.L_4699:
        /*0004*/ 	.word	0x00000082


	//----- nvinfo : EIATTR_KPARAM_INFO
	.align		4
.L_4700:
        /*0008*/ 	.byte	0x04, 0x17
        /*000a*/ 	.short	(.L_4702 - .L_4701)
.L_4701:
        /*000c*/ 	.word	0x00000000
        /*0010*/ 	.short	0x0003
        /*0012*/ 	.short	0x01b8
        /*0014*/ 	.byte	0x00, 0xf0, 0x61, 0x00


	//----- nvinfo : EIATTR_KPARAM_INFO
	.align		4
.L_4702:
        /*0018*/ 	.byte	0x04, 0x17
        /*001a*/ 	.short	(.L_4704 - .L_4703)
.L_4703:
        /*001c*/ 	.word	0x00000000
        /*0020*/ 	.short	0x0002
        /*0022*/ 	.short	0x01b0
        /*0024*/ 	.byte	0x00, 0xf0, 0x11, 0x00


	//----- nvinfo : EIATTR_KPARAM_INFO
	.align		4
.L_4704:
        /*0028*/ 	.byte	0x04, 0x17
        /*002a*/ 	.short	(.L_4706 - .L_4705)
.L_4705:
        /*002c*/ 	.word	0x00000000
        /*0030*/ 	.short	0x0001
        /*0032*/ 	.short	0x00d8
        /*0034*/ 	.byte	0x00, 0xf0, 0x61, 0x03


	//----- nvinfo : EIATTR_KPARAM_INFO
	.align		4
.L_4706:
        /*0038*/ 	.byte	0x04, 0x17
        /*003a*/ 	.short	(.L_4708 - .L_4707)
.L_4707:
        /*003c*/ 	.word	0x00000000
        /*0040*/ 	.short	0x0000
        /*0042*/ 	.short	0x0000
        /*0044*/ 	.byte	0x00, 0xf0, 0x61, 0x03


	//----- nvinfo : EIATTR_SPARSE_MMA_MASK
	.align		4
.L_4708:
        /*0048*/ 	.byte	0x03, 0x50
        /*004a*/ 	.short	0x0000


	//----- nvinfo : EIATTR_MAXREG_COUNT
	.align		4
        /*004c*/ 	.byte	0x03, 0x1b
        /*004e*/ 	.short	0x0040


	//----- nvinfo : EIATTR_EXTERNS
	.align		4
        /*0050*/ 	.byte	0x04, 0x0f
        /*0052*/ 	.short	(.L_4710 - .L_4709)


	//   ....[0]....
	.align		4
.L_4709:
        /*0054*/ 	.word	index@(__assertfail)


	//----- nvinfo : EIATTR_MERCURY_ISA_VERSION
	.align		4
.L_4710:
        /*0058*/ 	.byte	0x03, 0x5f
        /*005a*/ 	.short	0x0101


	//----- nvinfo : EIATTR_SYSCALL_OFFSETS
	.align		4
        /*005c*/ 	.byte	0x04, 0x46
        /*005e*/ 	.short	(.L_4712 - .L_4711)


	//   ....[0]....
.L_4711:
        /*0060*/ 	.word	0x000040d0


	//   ....[1]....
        /*0064*/ 	.word	0x000042e0


	//   ....[2]....
        /*0068*/ 	.word	0x00004500


	//   ....[3]....
        /*006c*/ 	.word	0x00004730


	//----- nvinfo : EIATTR_EXIT_INSTR_OFFSETS
	.align		4
.L_4712:
        /*0070*/ 	.byte	0x04, 0x1c
        /*0072*/ 	.short	(.L_4714 - .L_4713)


	//   ....[0]....
.L_4713:
        /*0074*/ 	.word	0x00000080


	//   ....[1]....
        /*0078*/ 	.word	0x000048c0


	//----- nvinfo : EIATTR_INDIRECT_BRANCH_TARGETS
	.align		4
.L_4714:
        /*007c*/ 	.byte	0x04, 0x34
        /*007e*/ 	.short	(.L_4716 - .L_4715)


	//   ....[0]....
.L_4715:
        /*0080*/ 	.word	.L_x_7426@srel
        /*0084*/ 	.short	0x0
        /*0086*/ 	.short	0x0
        /*0088*/ 	.word	0x3
        /*008c*/ 	.word	.L_x_7427@srel
        /*0090*/ 	.word	.L_x_7428@srel
        /*0094*/ 	.word	.L_x_7429@srel


	//----- nvinfo : EIATTR_MAX_THREADS
	.align		4
.L_4716:
        /*0098*/ 	.byte	0x04, 0x05
        /*009a*/ 	.short	(.L_4718 - .L_4717)
.L_4717:
        /*009c*/ 	.word	0x00000200
        /*00a0*/ 	.word	0x00000001
        /*00a4*/ 	.word	0x00000001


	//----- nvinfo : EIATTR_CRS_STACK_SIZE
	.align		4
.L_4718:
        /*00a8*/ 	.byte	0x04, 0x1e
        /*00aa*/ 	.short	(.L_4720 - .L_4719)
.L_4719:
        /*00ac*/ 	.word	0x00000000


	//----- nvinfo : EIATTR_CBANK_PARAM_SIZE
	.align		4
.L_4720:
        /*00b0*/ 	.byte	0x03, 0x19
        /*00b2*/ 	.short	0x01d0


	//----- nvinfo : EIATTR_PARAM_CBANK
	.align		4
        /*00b4*/ 	.byte	0x04, 0x0a
        /*00b6*/ 	.short	(.L_4722 - .L_4721)
	.align		4
.L_4721:
        /*00b8*/ 	.word	index@(.nv.constant0._ZN2at4cuda57_GLOBAL__N__cd6b329d_24_DistributionBernoulli_cu_7537a20d21kernelPointwiseApply2IZNS_6native9templates4cuda28bernoulli_tensor_cuda_kernelIhfEEvRKNS_10TensorBaseES9_NS_15PhiloxCudaStateEEUliRhSB_SB_SB_RKfSD_SD_SD_E_hSC_jLi1ELin1ELi4ELi512ELi2EEEvNS0_6detail10TensorInfoIT0_T2_EENSG_IT1_SI_EESI_T_)
        /*00bc*/ 	.short	0x0210
        /*00be*/ 	.short	0x01d0


	//----- nvinfo : EIATTR_SW_WAR
	.align		4
.L_4722:
        /*00c0*/ 	.byte	0x04, 0x36
        /*00c2*/ 	.short	(.L_4724 - .L_4723)
.L_4723:
        /*00c4*/ 	.word	0x00000008
.L_4724:


//--------------------- .nv.info._ZN2at4cuda57_GLOBAL__N__cd6b329d_24_DistributionBernoulli_cu_7537a20d21kernelPointwiseApply2IZNS_6native9templates4cuda28bernoulli_tensor_cuda_kernelIhfEEvRKNS_10TensorBaseES9_NS_15PhiloxCudaStateEEUliRhSB_SB_SB_RKfSD_SD_SD_E_hSC_jLi1ELi2ELi4ELi512ELi2EEEvNS0_6detail10TensorInfoIT0_T2_EENSG_IT1_SI_EESI_T_ --------------------------
	.section	.nv.info._ZN2at4cuda57_GLOBAL__N__cd6b329d_24_DistributionBernoulli_cu_7537a20d21kernelPointwiseApply2IZNS_6native9templates4cuda28bernoulli_tensor_cuda_kernelIhfEEvRKNS_10TensorBaseES9_NS_15PhiloxCudaStateEEUliRhSB_SB_SB_RKfSD_SD_SD_E_hSC_jLi1ELi2ELi4ELi512ELi2EEEvNS0_6detail10TensorInfoIT0_T2_EENSG_IT1_SI_EESI_T_,"",@"SHT_CUDA_INFO"
	.sectionflags	@""
	.align	4


	//----- nvinfo : EIATTR_CUDA_API_VERSION
	.align		4
        /*0000*/ 	.byte	0x04, 0x37
        /*0002*/ 	.short	(.L_4726 - .L_4725)
.L_4725:
        /*0004*/ 	.word	0x00000082


	//----- nvinfo : EIATTR_KPARAM_INFO
	.align		4
.L_4726:
        /*0008*/ 	.byte	0x04, 0x17
        /*000a*/ 	.short	(.L_4728 - .L_4727)
.L_4727:
        /*000c*/ 	.word	0x00000000
        /*0010*/ 	.short	0x0003
        /*0012*/ 	.short	0x01b8
        /*0014*/ 	.byte	0x00, 0xf0, 0x61, 0x00


	//----- nvinfo : EIATTR_KPARAM_INFO
	.align		4
.L_4728:
        /*0018*/ 	.byte	0x04, 0x17
        /*001a*/ 	.short	(.L_4730 - .L_4729)
.L_4729:
        /*001c*/ 	.word	0x00000000
        /*0020*/ 	.short	0x0002
        /*0022*/ 	.short	0x01b0
        /*0024*/ 	.byte	0x00, 0xf0, 0x11, 0x00


	//----- nvinfo : EIATTR_KPARAM_INFO
	.align		4
.L_4730:
        /*0028*/ 	.byte	0x04, 0x17
        /*002a*/ 	.short	(.L_4732 - .L_4731)
.L_4731:
        /*002c*/ 	.word	0x00000000
        /*0030*/ 	.short	0x0001
        /*0032*/ 	.short	0x00d8
        /*0034*/ 	.byte	0x00, 0xf0, 0x61, 0x03


	//----- nvinfo : EIATTR_KPARAM_INFO
	.align		4
.L_4732:
        /*0038*/ 	.byte	0x04, 0x17
        /*003a*/ 	.short	(.L_4734 - .L_4733)
.L_4733:
        /*003c*/ 	.word	0x00000000
        /*0040*/ 	.short	0x0000
        /*0042*/ 	.short	0x0000
        /*0044*/ 	.byte	0x00, 0xf0, 0x61, 0x03


	//----- nvinfo : EIATTR_SPARSE_MMA_MASK
	.align		4
.L_4734:
        /*0048*/ 	.byte	0x03, 0x50
        /*004a*/ 	.short	0x0000


	//----- nvinfo : EIATTR_MAXREG_COUNT
	.align		4
        /*004c*/ 	.byte	0x03, 0x1b
        /*004e*/ 	.short	0x0040


	//----- nvinfo : EIATTR_EXTERNS
	.align		4
        /*0050*/ 	.byte	0x04, 0x0f
        /*0052*/ 	.short	(.L_4736 - .L_4735)


	//   ....[0]....
	.align		4
.L_4735:
        /*0054*/ 	.word	index@(__assertfail)


	//----- nvinfo : EIATTR_MERCURY_ISA_VERSION
	.align		4
.L_4736:
        /*0058*/ 	.byte	0x03, 0x5f
        /*005a*/ 	.short	0x0101


	//----- nvinfo : EIATTR_SYSCALL_OFFSETS
	.align		4
        /*005c*/ 	.byte	0x04, 0x46
        /*005e*/ 	.short	(.L_4738 - .L_4737)


	//   ....[0]....
.L_4737:
        /*0060*/ 	.word	0x00001410


	//   ....[1]....
        /*0064*/ 	.word	0x00001600


	//   ....[2]....
        /*0068*/ 	.word	0x00001800


	//   ....[3]....
        /*006c*/ 	.word	0x00001a10


	//----- nvinfo : EIATTR_EXIT_INSTR_OFFSETS
	.align		4
.L_4738:
        /*0070*/ 	.byte	0x04, 0x1c
        /*0072*/ 	.short	(.L_4740 - .L_4739)


	//   ....[0]....
.L_4739:
        /*0074*/ 	.word	0x00000080


	//   ....[1]....
        /*0078*/ 	.word	0x00001b40


	//----- nvinfo : EIATTR_INDIRECT_BRANCH_TARGETS
	.align		4
.L_4740:
        /*007c*/ 	.byte	0x04, 0x34
        /*007e*/ 	.short	(.L_4742 - .L_4741)


	//   ....[0]....
.L_4741:
        /*0080*/ 	.word	.L_x_7430@srel
        /*0084*/ 	.short	0x0
        /*0086*/ 	.short	0x0
        /*0088*/ 	.word	0x3
        /*008c*/ 	.word	.L_x_7431@srel
        /*0090*/ 	.word	.L_x_7432@srel
        /*0094*/ 	.word	.L_x_7433@srel


	//----- nvinfo : EIATTR_MAX_THREADS
	.align		4
.L_4742:
        /*0098*/ 	.byte	0x04, 0x05
        /*009a*/ 	.short	(.L_4744 - .L_4743)
.L_4743:
        /*009c*/ 	.word	0x00000200
        /*00a0*/ 	.word	0x00000001
        /*00a4*/ 	.word	0x00000001


	//----- nvinfo : EIATTR_CRS_STACK_SIZE
	.align		4
.L_4744:
        /*00a8*/ 	.byte	0x04, 0x1e
        /*00aa*/ 	.short	(.L_4746 - .L_4745)
.L_4745:
        /*00ac*/ 	.word	0x00000000


	//----- nvinfo : EIATTR_CBANK_PARAM_SIZE
	.align		4
.L_4746:
        /*00b0*/ 	.byte	0x03, 0x19
        /*00b2*/ 	.short	0x01d0


	//----- nvinfo : EIATTR_PARAM_CBANK
	.align		4
        /*00b4*/ 	.byte	0x04, 0x0a
        /*00b6*/ 	.short	(.L_4748 - .L_4747)
	.align		4
.L_4747:
        /*00b8*/ 	.word	index@(.nv.constant0._ZN2at4cuda57_GLOBAL__N__cd6b329d_24_DistributionBernoulli_cu_7537a20d21kernelPointwiseApply2IZNS_6native9templates4cuda28bernoulli_tensor_cuda_kernelIhfEEvRKNS_10TensorBaseES9_NS_15PhiloxCudaStateEEUliRhSB_SB_SB_RKfSD_SD_SD_E_hSC_jLi1ELi2ELi4ELi512ELi2EEEvNS0_6detail10TensorInfoIT0_T2_EENSG_IT1_SI_EESI_T_)
        /*00bc*/ 	.short	0x0210
        /*00be*/ 	.short	0x01d0


	//----- nvinfo : EIATTR_SW_WAR
	.align		4
.L_4748:
        /*00c0*/ 	.byte	0x04, 0x36
        /*00c2*/ 	.short	(.L_4750 - .L_4749)
.L_4749:
        /*00c4*/ 	.word	0x00000008
.L_4750:


//--------------------- .nv.info._ZN2at4cuda57_GLOBAL__N__cd6b329d_24_DistributionBernoulli_cu_7537a20d21kernelPointwiseApply2IZNS_6native9templates4cuda28bernoulli_tensor_cuda_kernelIhfEEvRKNS_10TensorBaseES9_NS_15PhiloxCudaStateEEUliRhSB_SB_SB_RKfSD_SD_SD_E_hSC_jLi1ELi1ELi4ELi512ELi2EEEvNS0_6detail10TensorInfoIT0_T2_EENSG_IT1_SI_EESI_T_ --------------------------
	.section	.nv.info._ZN2at4cuda57_GLOBAL__N__cd6b329d_24_DistributionBernoulli_cu_7537a20d21kernelPointwiseApply2IZNS_6native9templates4cuda28bernoulli_tensor_cuda_kernelIhfEEvRKNS_10TensorBaseES9_NS_15PhiloxCudaStateEEUliRhSB_SB_SB_RKfSD_SD_SD_E_hSC_jLi1ELi1ELi4ELi512ELi2EEEvNS0_6detail10TensorInfoIT0_T2_EENSG_IT1_SI_EESI_T_,"",@"SHT_CUDA_INFO"
	.sectionflags	@""
	.align	4


	//----- nvinfo : EIATTR_CUDA_API_VERSION
	.align		4
        /*0000*/ 	.byte	0x04, 0x37
        /*0002*/ 	.short	(.L_4752 - .L_4751)
.L_4751:
        /*0004*/ 	.word	0x00000082


	//----- nvinfo : EIATTR_KPARAM_INFO
	.align		4
.L_4752:
        /*0008*/ 	.byte	0x04, 0x17
        /*000a*/ 	.short	(.L_4754 - .L_4753)
.L_4753:
        /*000c*/ 	.word	0x00000000
        /*0010*/ 	.short	0x0003
        /*0012*/ 	.short	0x01b8
        /*0014*/ 	.byte	0x00, 0xf0, 0x61, 0x00


	//----- nvinfo : EIATTR_KPARAM_INFO
	.align		4
.L_4754:
        /*0018*/ 	.byte	0x04, 0x17
        /*001a*/ 	.short	(.L_4756 - .L_4755)
.L_4755:
        /*001c*/ 	.word	0x00000000
        /*0020*/ 	.short	0x0002
        /*0022*/ 	.short	0x01b0
        /*0024*/ 	.byte	0x00, 0xf0, 0x11, 0x00


	//----- nvinfo : EIATTR_KPARAM_INFO
	.align		4
.L_4756:
        /*0028*/ 	.byte	0x04, 0x17
        /*002a*/ 	.short	(.L_4758 - .L_4757)
.L_4757:
        /*002c*/ 	.word	0x00000000
        /*0030*/ 	.short	0x0001
        /*0032*/ 	.short	0x00d8
        /*0034*/ 	.byte	0x00, 0xf0, 0x61, 0x03


	//----- nvinfo : EIATTR_KPARAM_INFO
	.align		4
.L_4758:
        /*0038*/ 	.byte	0x04, 0x17
        /*003a*/ 	.short	(.L_4760 - .L_4759)
.L_4759:
        /*003c*/ 	.word	0x00000000
        /*0040*/ 	.short	0x0000
        /*0042*/ 	.short	0x0000
        /*0044*/ 	.byte	0x00, 0xf0, 0x61, 0x03


	//----- nvinfo : EIATTR_SPARSE_MMA_MASK
	.align		4
.L_4760:
        /*0048*/ 	.byte	0x03, 0x50
        /*004a*/ 	.short	0x0000


	//----- nvinfo : EIATTR_MAXREG_COUNT
	.align		4
        /*004c*/ 	.byte	0x03, 0x1b
        /*004e*/ 	.short	0x0040


	//----- nvinfo : EIATTR_EXTERNS
	.align		4
        /*0050*/ 	.byte	0x04, 0x0f
        /*0052*/ 	.short	(.L_4762 - .L_4761)


	//   ....[0]....
	.align		4
.L_4761:
        /*0054*/ 	.word	index@(__assertfail)


	//----- nvinfo : EIATTR_MERCURY_ISA_VERSION
	.align		4
.L_4762:
        /*0058*/ 	.byte	0x03, 0x5f
        /*005a*/ 	.short	0x0101


	//----- nvinfo : EIATTR_SYSCALL_OFFSETS
	.align		4
        /*005c*/ 	.byte	0x04, 0x46
        /*005e*/ 	.short	(.L_4764 - .L_4763)


	//   ....[0]....
.L_4763:
        /*0060*/ 	.word	0x00000e50


	//   ....[1]....
        /*0064*/ 	.word	0x00001000


	//   ....[2]....
        /*0068*/ 	.word	0x000011a0


	//   ....[3]....
        /*006c*/ 	.word	0x000013b0


	//----- nvinfo : EIATTR_EXIT_INSTR_OFFSETS
	.align		4
.L_4764:
        /*0070*/ 	.byte	0x04, 0x1c
        /*0072*/ 	.short	(.L_4766 - .L_4765)


	//   ....[0]....
.L_4765:
        /*0074*/ 	.word	0x00000080


	//   ....[1]....
        /*0078*/ 	.word	0x000014e0


	//----- nvinfo : EIATTR_INDIRECT_BRANCH_TARGETS
	.align		4
.L_4766:
        /*007c*/ 	.byte	0x04, 0x34
        /*007e*/ 	.short	(.L_4768 - .L_4767)


	//   ....[0]....
.L_4767:
        /*0080*/ 	.word	.L_x_7434@srel
        /*0084*/ 	.short	0x0
        /*0086*/ 	.short	0x0
        /*0088*/ 	.word	0x3
        /*008c*/ 	.word	.L_x_7435@srel
        /*0090*/ 	.word	.L_x_7436@srel
        /*0094*/ 	.word	.L_x_7437@srel


	//----- nvinfo : EIATTR_MAX_THREADS
	.align		4
.L_4768:
        /*0098*/ 	.byte	0x04, 0x05
        /*009a*/ 	.short	(.L_4770 - .L_4769)
.L_4769:
        /*009c*/ 	.word	0x00000200
        /*00a0*/ 	.word	0x00000001
        /*00a4*/ 	.word	0x00000001


	//----- nvinfo : EIATTR_CRS_STACK_SIZE
	.align		4
.L_4770:
        /*00a8*/ 	.byte	0x04, 0x1e
        /*00aa*/ 	.short	(.L_4772 - .L_4771)
.L_4771:
        /*00ac*/ 	.word	0x00000000


	//----- nvinfo : EIATTR_CBANK_PARAM_SIZE
	.align		4
.L_4772:
        /*00b0*/ 	.byte	0x03, 0x19
        /*00b2*/ 	.short	0x01d0


	//----- nvinfo : EIATTR_PARAM_CBANK
	.align		4
        /*00b4*/ 	.byte	0x04, 0x0a
        /*00b6*/ 	.short	(.L_4774 - .L_4773)
	.align		4
.L_4773:
        /*00b8*/ 	.word	index@(.nv.constant0._ZN2at4cuda57_GLOBAL__N__cd6b329d_24_DistributionBernoulli_cu_7537a20d21kernelPointwiseApply2IZNS_6native9templates4cuda28bernoulli_tensor_cuda_kernelIhfEEvRKNS_10TensorBaseES9_NS_15PhiloxCudaStateEEUliRhSB_SB_SB_RKfSD_SD_SD_E_hSC_jLi1ELi1ELi4ELi512ELi2EEEvNS0_6detail10TensorInfoIT0_T2_EENSG_IT1_SI_EESI_T_)
        /*00bc*/ 	.short	0x0210
        /*00be*/ 	.short	0x01d0


	//----- nvinfo : EIATTR_SW_WAR
	.align		4
.L_4774:
        /*00c0*/ 	.byte	0x04, 0x36
        /*00c2*/ 	.short	(.L_4776 - .L_4775)
.L_4775:
        /*00c4*/ 	.word	0x00000008
.L_4776:


//--------------------- .nv.info._ZN2at4cuda57_GLOBAL__N__cd6b329d_24_DistributionBernoulli_cu_7537a20d21kernelPointwiseApply2IZNS_6native9templates4cuda28bernoulli_tensor_cuda_kernelIddEEvRKNS_10TensorBaseES9_NS_15PhiloxCudaStateEEUliRdSB_SB_SB_RKdSD_SD_SD_E_dSC_mLin1ELin1ELi4ELi512ELi2EEEvNS0_6detail10TensorInfoIT0_T2_EENSG_IT1_SI_EESI_T_ --------------------------
	.section	.nv.info._ZN2at4cuda57_GLOBAL__N__cd6b329d_24_DistributionBernoulli_cu_7537a20d21kernelPointwiseApply2IZNS_6native9templates4cuda28bernoulli_tensor_cuda_kernelIddEEvRKNS_10TensorBaseES9_NS_15PhiloxCudaStateEEUliRdSB_SB_SB_RKdSD_SD_SD_E_dSC_mLin1ELin1ELi4ELi512ELi2EEEvNS0_6detail10TensorInfoIT0_T2_EENSG_IT1_SI_EESI_T_,"",@"SHT_CUDA_INFO"
	.sectionflags	@""
	.align	4


	//----- nvinfo : EIATTR_CUDA_API_VERSION
	.align		4
        /*0000*/ 	.byte	0x04, 0x37
        /*0002*/ 	.short	(.L_4778 - .L_4777)
.L_4777:
        /*0004*/ 	.word	0x00000082


	//----- nvinfo : EIATTR_KPARAM_INFO
	.align		4
.L_4778:
        /*0008*/ 	.byte	0x04, 0x17
        /*000a*/ 	.short	(.L_4780 - .L_4779)
.L_4779:
        /*000c*/ 	.word	0x00000000
        /*0010*/ 	.short	0x0003
        /*0012*/ 	.short	0x0348
        /*0014*/ 	.byte	0x00, 0xf0, 0x61, 0x00


	//----- nvinfo : EIATTR_KPARAM_INFO
	.align		4
.L_4780:
        /*0018*/ 	.byte	0x04, 0x17
        /*001a*/ 	.short	(.L_4782 - .L_4781)
.L_4781:
        /*001c*/ 	.word	0x00000000
        /*0020*/ 	.short	0x0002
        /*0022*/ 	.short	0x0340
        /*0024*/ 	.byte	0x00, 0xf0, 0x21, 0x00


	//----- nvinfo : EIATTR_KPARAM_INFO
	.align		4
.L_4782:
        /*0028*/ 	.byte	0x04, 0x17
        /*002a*/ 	.short	(.L_4784 - .L_4783)
.L_4783:
        /*002c*/ 	.word	0x00000000
        /*0030*/ 	.short	0x0001
        /*0032*/ 	.short	0x01a0
        /*0034*/ 	.byte	0x00, 0xf0, 0x81, 0x06


	//----- nvinfo : EIATTR_KPARAM_INFO
	.align		4
.L_4784:
        /*0038*/ 	.byte	0x04, 0x17
        /*003a*/ 	.short	(.L_4786 - .L_4785)
.L_4785:
        /*003c*/ 	.word	0x00000000
        /*0040*/ 	.short	0x0000
        /*0042*/ 	.short	0x0000
        /*0044*/ 	.byte	0x00, 0xf0, 0x81, 0x06


	//----- nvinfo : EIATTR_SPARSE_MMA_MASK
	.align		4
.L_4786:
        /*0048*/ 	.byte	0x03, 0x50
        /*004a*/ 	.short	0x0000


	//----- nvinfo : EIATTR_MAXREG_COUNT
	.align		4
        /*004c*/ 	.byte	0x03, 0x1b
        /*004e*/ 	.short	0x0040


	//----- nvinfo : EIATTR_EXTERNS
	.align		4
        /*0050*/ 	.byte	0x04, 0x0f
        /*0052*/ 	.short	(.L_4788 - .L_4787)


	//   ....[0]....
	.align		4
.L_4787:
        /*0054*/ 	.word	index@(__assertfail)


	//----- nvinfo : EIATTR_MERCURY_ISA_VERSION
	.align		4
.L_4788:
        /*0058*/ 	.byte	0x03, 0x5f
        /*005a*/ 	.short	0x0101


	//----- nvinfo : EIATTR_SYSCALL_OFFSETS
	.align		4
        /*005c*/ 	.byte	0x04, 0x46
        /*005e*/ 	.short	(.L_4790 - .L_4789)


	//   ....[0]....
.L_4789:
        /*0060*/ 	.word	0x0000d9f0


	//   ....[1]....
        /*0064*/ 	.word	0x0000dbd0


	//   ....[2]....
        /*0068*/ 	.word	0x0000dda0


	//   ....[3]....
        /*006c*/ 	.word	0x0000df80


	//----- nvinfo : EIATTR_EXIT_INSTR_OFFSETS
	.align		4
.L_4790:
        /*0070*/ 	.byte	0x04, 0x1c
        /*0072*/ 	.short	(.L_4792 - .L_4791)


	//   ....[0]....
.L_4791:
        /*0074*/ 	.word	0x00000090


	//   ....[1]....
        /*0078*/ 	.word	0x0000e0d0


	//----- nvinfo : EIATTR_INDIRECT_BRANCH_TARGETS
	.align		4
.L_4792:
        /*007c*/ 	.byte	0x04, 0x34
        /*007e*/ 	.short	(.L_4794 - .L_4793)


	//   ....[0]....
.L_4793:
        /*0080*/ 	.word	.L_x_7438@srel
        /*0084*/ 	.short	0x0
        /*0086*/ 	.short	0x0
        /*0088*/ 	.word	0x3
        /*008c*/ 	.word	.L_x_7439@srel
        /*0090*/ 	.word	.L_x_7440@srel
        /*0094*/ 	.word	.L_x_7441@srel


	//----- nvinfo : EIATTR_MAX_THREADS
	.align		4
.L_4794:
        /*0098*/ 	.byte	0x04, 0x05
        /*009a*/ 	.short	(.L_4796 - .L_4795)
.L_4795:
        /*009c*/ 	.word	0x00000200
        /*00a0*/ 	.word	0x00000001
        /*00a4*/ 	.word	0x00000001


	//----- nvinfo : EIATTR_CRS_STACK_SIZE
	.align		4
.L_4796:
        /*00a8*/ 	.byte	0x04, 0x1e
        /*00aa*/ 	.short	(.L_4798 - .L_4797)
.L_4797:
        /*00ac*/ 	.word	0x00000000


	//----- nvinfo : EIATTR_CBANK_PARAM_SIZE
	.align		4
.L_4798:
        /*00b0*/ 	.byte	0x03, 0x19
        /*00b2*/ 	.short	0x0360


	//----- nvinfo : EIATTR_PARAM_CBANK
	.align		4
        /*00b4*/ 	.byte	0x04, 0x0a
        /*00b6*/ 	.short	(.L_4800 - .L_4799)
	.align		4
.L_4799:
        /*00b8*/ 	.word	index@(.nv.constant0._ZN2at4cuda57_GLOBAL__N__cd6b329d_24_DistributionBernoulli_cu_7537a20d21kernelPointwiseApply2IZNS_6native9templates4cuda28bernoulli_tensor_cuda_kernelIddEEvRKNS_10TensorBaseES9_NS_15PhiloxCudaStateEEUliRdSB_SB_SB_RKdSD_SD_SD_E_dSC_mLin1ELin1ELi4ELi512ELi2EEEvNS0_6detail10TensorInfoIT0_T2_EENSG_IT1_SI_EESI_T_)
        /*00bc*/ 	.short	0x0210
        /*00be*/ 	.short	0x0360


	//----- nvinfo : EIATTR_SW_WAR
	.align		4
.L_4800:
        /*00c0*/ 	.byte	0x04, 0x36
        /*00c2*/ 	.short	(.L_4802 - .L_4801)
.L_4801:
        /*00c4*/ 	.word	0x00000008
.L_4802:


//--------------------- .nv.info._ZN2at4cuda57_GLOBAL__N__cd6b329d_24_DistributionBernoulli_cu_7537a20d21kernelPointwiseApply2IZNS_6native9templates4cuda28bernoulli_tensor_cuda_kernelIddEEvRKNS_10TensorBaseES9_NS_15PhiloxCudaStateEEUliRdSB_SB_SB_RKdSD_SD_SD_E_dSC_mLi1ELi1ELi4ELi512ELi2EEEvNS0_6detail10TensorInfoIT0_T2_EENSG_IT1_SI_EESI_T_ --------------------------
	.section	.nv.info._ZN2at4cuda57_GLOBAL__N__cd6b329d_24_DistributionBernoulli_cu_7537a20d21kernelPointwiseApply2IZNS_6native9templates4cuda28bernoulli_tensor_cuda_kernelIddEEvRKNS_10TensorBaseES9_NS_15PhiloxCudaStateEEUliRdSB_SB_SB_RKdSD_SD_SD_E_dSC_mLi1ELi1ELi4ELi512ELi2EEEvNS0_6detail10TensorInfoIT0_T2_EENSG_IT1_SI_EESI_T_,"",@"SHT_CUDA_INFO"
	.sectionflags	@""
	.align	4


	//----- nvinfo : EIATTR_CUDA_API_VERSION
	.align		4
        /*0000*/ 	.byte	0x04, 0x37
        /*0002*/ 	.short	(.L_4804 - .L_4803)
.L_4803:
        /*0004*/ 	.word	0x00000082


	//----- nvinfo : EIATTR_KPARAM_INFO
	.align		4
.L_4804:
        /*0008*/ 	.byte	0x04, 0x17
        /*000a*/ 	.short	(.L_4806 - .L_4805)
.L_4805:
        /*000c*/ 	.word	0x00000000
        /*0010*/ 	.short	0x0003
        /*0012*/ 	.short	0x0348
        /*0014*/ 	.byte	0x00, 0xf0, 0x61, 0x00


	//----- nvinfo : EIATTR_KPARAM_INFO
	.align		4
.L_4806:
        /*0018*/ 	.byte	0x04, 0x17
        /*001a*/ 	.short	(.L_4808 - .L_4807)
.L_4807:
        /*001c*/ 	.word	0x00000000
        /*0020*/ 	.short	0x0002
        /*0022*/ 	.short	0x0340
        /*0024*/ 	.byte	0x00, 0xf0, 0x21, 0x00


	//----- nvinfo : EIATTR_KPARAM_INFO
	.align		4
.L_4808:
        /*0028*/ 	.byte	0x04, 0x17
        /*002a*/ 	.short	(.L_4810 - .L_4809)
.L_4809:
        /*002c*/ 	.word	0x00000000
        /*0030*/ 	.short	0x0001
        /*0032*/ 	.short	0x01a0
        /*0034*/ 	.byte	0x00, 0xf0, 0x81, 0x06


	//----- nvinfo : EIATTR_KPARAM_INFO
	.align		4
.L_4810:
        /*0038*/ 	.byte	0x04, 0x17
        /*003a*/ 	.short	(.L_4812 - .L_4811)
.L_4811:
        /*003c*/ 	.word	0x00000000
        /*0040*/ 	.short	0x0000
        /*0042*/ 	.short	0x0000
        /*0044*/ 	.byte	0x00, 0xf0, 0x81, 0x06


	//----- nvinfo : EIATTR_SPARSE_MMA_MASK
	.align		4
.L_4812:
        /*0048*/ 	.byte	0x03, 0x50
        /*004a*/ 	.short	0x0000


	//----- nvinfo : EIATTR_MAXREG_COUNT
	.align		4
        /*004c*/ 	.byte	0x03, 0x1b
        /*004e*/ 	.short	0x0040


	//----- nvinfo : EIATTR_EXTERNS
	.align		4
        /*0050*/ 	.byte	0x04, 0x0f
        /*0052*/ 	.short	(.L_4814 - .L_4813)


	//   ....[0]....
	.align		4
.L_4813:
        /*0054*/ 	.word	index@(__assertfail)


	//----- nvinfo : EIATTR_MERCURY_ISA_VERSION
	.align		4
.L_4814:
        /*0058*/ 	.byte	0x03, 0x5f
        /*005a*/ 	.short	0x0101


	//----- nvinfo : EIATTR_SYSCALL_OFFSETS
	.align		4
        /*005c*/ 	.byte	0x04, 0x46
        /*005e*/ 	.short	(.L_4816 - .L_4815)


	//   ....[0]....
.L_4815:
        /*0060*/ 	.word	0x00001060


	//   ....[1]....
        /*0064*/ 	.word	0x00001240


	//   ....[2]....
        /*0068*/ 	.word	0x00001410


	//   ....[3]....
        /*006c*/ 	.word	0x000016a0


	//----- nvinfo : EIATTR_EXIT_INSTR_OFFSETS
	.align		4
.L_4816:
        /*0070*/ 	.byte	0x04, 0x1c
        /*0072*/ 	.short	(.L_4818 - .L_4817)


	//   ....[0]....
.L_4817:
        /*0074*/ 	.word	0x00000090


	//   ....[1]....
        /*0078*/ 	.word	0x00001880


	//----- nvinfo : EIATTR_INDIRECT_BRANCH_TARGETS
	.align		4
.L_4818:
        /*007c*/ 	.byte	0x04, 0x34
        /*007e*/ 	.short	(.L_4820 - .L_4819)


	//   ....[0]....
.L_4819:
        /*0080*/ 	.word	.L_x_7442@srel
        /*0084*/ 	.short	0x0
        /*0086*/ 	.short	0x0
        /*0088*/ 	.word	0x3
        /*008c*/ 	.word	.L_x_7443@srel
        /*0090*/ 	.word	.L_x_7444@srel
        /*0094*/ 	.word	.L_x_7445@srel


	//----- nvinfo : EIATTR_MAX_THREADS
	.align		4
.L_4820:
        /*0098*/ 	.byte	0x04, 0x05
        /*009a*/ 	.short	(.L_4822 - .L_4821)
.L_4821:
        /*009c*/ 	.word	0x00000200
        /*00a0*/ 	.word	0x00000001
        /*00a4*/ 	.word	0x00000001


	//----- nvinfo : EIATTR_CRS_STACK_SIZE
	.align		4
.L_4822:
        /*00a8*/ 	.byte	0x04, 0x1e
        /*00aa*/ 	.short	(.L_4824 - .L_4823)
.L_4823:
        /*00ac*/ 	.word	0x00000000


	//----- nvinfo : EIATTR_CBANK_PARAM_SIZE
	.align		4
.L_4824:
        /*00b0*/ 	.byte	0x03, 0x19
        /*00b2*/ 	.short	0x0360


	//----- nvinfo : EIATTR_PARAM_CBANK
	.align		4
        /*00b4*/ 	.byte	0x04, 0x0a
        /*00b6*/ 	.short	(.L_4826 - .L_4825)
	.align		4
.L_4825:
        /*00b8*/ 	.word	index@(.nv.constant0._ZN2at4cuda57_GLOBAL__N__cd6b329d_24_DistributionBernoulli_cu_7537a20d21kernelPointwiseApply2IZNS_6native9templates4cuda28bernoulli_tensor_cuda_kernelIddEEvRKNS_10TensorBaseES9_NS_15PhiloxCudaStateEEUliRdSB_SB_SB_RKdSD_SD_SD_E_dSC_mLi1ELi1ELi4ELi512ELi2EEEvNS0_6detail10TensorInfoIT0_T2_EENSG_IT1_SI_EESI_T_)
        /*00bc*/ 	.short	0x0210
        /*00be*/ 	.short	0x0360


	//----- nvinfo : EIATTR_SW_WAR
	.align		4
.L_4826:
        /*00c0*/ 	.byte	0x04, 0x36
        /*00c2*/ 	.short	(.L_4828 - .L_4827)
.L_4827:
        /*00c4*/ 	.word	0x00000008
.L_4828:


//--------------------- .nv.info._ZN2at4cuda57_GLOBAL__N__cd6b329d_24_DistributionBernoulli_cu_7537a20d21kernelPointwiseApply2IZNS_6native9templates4cuda28bernoulli_tensor_cuda_kernelIddEEvRKNS_10TensorBaseES9_NS_15PhiloxCudaStateEEUliRdSB_SB_SB_RKdSD_SD_SD_E_dSC_jLin1ELin1ELi4ELi512ELi2EEEvNS0_6detail10TensorInfoIT0_T2_EENSG_IT1_SI_EESI_T_ --------------------------
	.section	.nv.info._ZN2at4cuda57_GLOBAL__N__cd6b329d_24_DistributionBernoulli_cu_7537a20d21kernelPointwiseApply2IZNS_6native9templates4cuda28bernoulli_tensor_cuda_kernelIddEEvRKNS_10TensorBaseES9_NS_15PhiloxCudaStateEEUliRdSB_SB_SB_RKdSD_SD_SD_E_dSC_jLin1ELin1ELi4ELi512ELi2EEEvNS0_6detail10TensorInfoIT0_T2_EENSG_IT1_SI_EESI_T_,"",@"SHT_CUDA_INFO"
	.sectionflags	@""
	.align	4


	//----- nvinfo : EIATTR_CUDA_API_VERSION
	.align		4
        /*0000*/ 	.byte	0x04, 0x37
        /*0002*/ 	.short	(.L_4830 - .L_4829)
.L_4829:
        /*0004*/ 	.word	0x00000082


	//----- nvinfo : EIATTR_KPARAM_INFO
	.align		4
.L_4830:
        /*0008*/ 	.byte	0x04, 0x17
        /*000a*/ 	.short	(.L_4832 - .L_4831)
.L_4831:
        /*000c*/ 	.word	0x00000000
        /*0010*/ 	.short	0x0003
        /*0012*/ 	.short	0x01b8
        /*0014*/ 	.byte	0x00, 0xf0, 0x61, 0x00


	//----- nvinfo : EIATTR_KPARAM_INFO
	.align		4
.L_4832:
        /*0018*/ 	.byte	0x04, 0x17
        /*001a*/ 	.short	(.L_4834 - .L_4833)
.L_4833:
        /*001c*/ 	.word	0x00000000
        /*0020*/ 	.short	0x0002
        /*0022*/ 	.short	0x01b0
        /*0024*/ 	.byte	0x00, 0xf0, 0x11, 0x00


	//----- nvinfo : EIATTR_KPARAM_INFO
	.align		4
.L_4834:
        /*0028*/ 	.byte	0x04, 0x17
        /*002a*/ 	.short	(.L_4836 - .L_4835)
.L_4835:
        /*002c*/ 	.word	0x00000000
        /*0030*/ 	.short	0x0001
        /*0032*/ 	.short	0x00d8
        /*0034*/ 	.byte	0x00, 0xf0, 0x61, 0x03


	//----- nvinfo : EIATTR_KPARAM_INFO
	.align		4
.L_4836:
        /*0038*/ 	.byte	0x04, 0x17
        /*003a*/ 	.short	(.L_4838 - .L_4837)
.L_4837:
        /*003c*/ 	.word	0x00000000
        /*0040*/ 	.short	0x0000
        /*0042*/ 	.short	0x0000
        /*0044*/ 	.byte	0x00, 0xf0, 0x61, 0x03


	//----- nvinfo : EIATTR_SPARSE_MMA_MASK
	.align		4
.L_4838:
        /*0048*/ 	.byte	0x03, 0x50
        /*004a*/ 	.short	0x0000


	//----- nvinfo : EIATTR_MAXREG_COUNT
	.align		4
        /*004c*/ 	.byte	0x03, 0x1b
        /*004e*/ 	.short	0x0040


	//----- nvinfo : EIATTR_EXTERNS
	.align		4
        /*0050*/ 	.byte	0x04, 0x0f
        /*0052*/ 	.short	(.L_4840 - .L_4839)


	//   ....[0]....
	.align		4
.L_4839:
        /*0054*/ 	.word	index@(__assertfail)


	//----- nvinfo : EIATTR_MERCURY_ISA_VERSION
	.align		4
.L_4840:
        /*0058*/ 	.byte	0x03, 0x5f
        /*005a*/ 	.short	0x0101


	//----- nvinfo : EIATTR_SYSCALL_OFFSETS
	.align		4
        /*005c*/ 	.byte	0x04, 0x46
        /*005e*/ 	.short	(.L_4842 - .L_4841)


	//   ....[0]....
.L_4841:
        /*0060*/ 	.word	0x000073c0


	//   ....[1]....
        /*0064*/ 	.word	0x000075a0


	//   ....[2]....
        /*0068*/ 	.word	0x00007770


	//   ....[3]....
        /*006c*/ 	.word	0x00007950


	//----- nvinfo : EIATTR_EXIT_INSTR_OFFSETS
	.align		4
.L_4842:
        /*0070*/ 	.byte	0x04, 0x1c
        /*0072*/ 	.short	(.L_4844 - .L_4843)


	//   ....[0]....
.L_4843:
        /*0074*/ 	.word	0x00000080


	//   ....[1]....
        /*0078*/ 	.word	0x00007a80


	//----- nvinfo : EIATTR_INDIRECT_BRANCH_TARGETS
	.align		4
.L_4844:
        /*007c*/ 	.byte	0x04, 0x34
        /*007e*/ 	.short	(.L_4846 - .L_4845)


	//   ....[0]....
.L_4845:
        /*0080*/ 	.word	.L_x_7446@srel
        /*0084*/ 	.short	0x0
        /*0086*/ 	.short	0x0
        /*0088*/ 	.word	0x3
        /*008c*/ 	.word	.L_x_7447@srel
        /*0090*/ 	.word	.L_x_7448@srel
        /*0094*/ 	.word	.L_x_7449@srel


	//----- nvinfo : EIATTR_MAX_THREADS
	.align		4
.L_4846:
        /*0098*/ 	.byte	0x04, 0x05
        /*009a*/ 	.short	(.L_4848 - .L_4847)
.L_4847:
        /*009c*/ 	.word	0x00000200
        /*00a0*/ 	.word	0x00000001
        /*00a4*/ 	.word	0x00000001


	//----- nvinfo : EIATTR_CRS_STACK_SIZE
	.align		4
.L_4848:
        /*00a8*/ 	.byte	0x04, 0x1e
        /*00aa*/ 	.short	(.L_4850 - .L_4849)
.L_4849:
        /*00ac*/ 	.word	0x00000000


	//----- nvinfo : EIATTR_CBANK_PARAM_SIZE
	.align		4
.L_4850:
        /*00b0*/ 	.byte	0x03, 0x19
        /*00b2*/ 	.short	0x01d0


	//----- nvinfo : EIATTR_PARAM_CBANK
	.align		4
        /*00b4*/ 	.byte	0x04, 0x0a
        /*00b6*/ 	.short	(.L_4852 - .L_4851)
	.align		4
.L_4851:
        /*00b8*/ 	.word	index@(.nv.constant0._ZN2at4cuda57_GLOBAL__N__cd6b329d_24_DistributionBernoulli_cu_7537a20d21kernelPointwiseApply2IZNS_6native9templates4cuda28bernoulli_tensor_cuda_kernelIddEEvRKNS_10TensorBaseES9_NS_15PhiloxCudaStateEEUliRdSB_SB_SB_RKdSD_SD_SD_E_dSC_jLin1ELin1ELi4ELi512ELi2EEEvNS0_6detail10TensorInfoIT0_T2_EENSG_IT1_SI_EESI_T_)
        /*00bc*/ 	.short	0x0210
        /*00be*/ 	.short	0x01d0


	//----- nvinfo : EIATTR_SW_WAR
	.align		4
.L_4852:
        /*00c0*/ 	.byte	0x04, 0x36
        /*00c2*/ 	.short	(.L_4854 - .L_4853)
.L_4853:
        /*00c4*/ 	.word	0x00000008
.L_4854:


//--------------------- .nv.info._ZN2at4cuda57_GLOBAL__N__cd6b329d_24_DistributionBernoulli_cu_7537a20d21kernelPointwiseApply2IZNS_6native9templates4cuda28bernoulli_tensor_cuda_kernelIddEEvRKNS_10TensorBaseES9_NS_15PhiloxCudaStateEEUliRdSB_SB_SB_RKdSD_SD_SD_E_dSC_jLin1ELi2ELi4ELi512ELi2EEEvNS0_6detail10TensorInfoIT0_T2_EENSG_IT1_SI_EESI_T_ --------------------------
	.section	.nv.info._ZN2at4cuda57_GLOBAL__N__cd6b329d_24_DistributionBernoulli_cu_7537a20d21kernelPointwiseApply2IZNS_6native9templates4cuda28bernoulli_tensor_cuda_kernelIddEEvRKNS_10TensorBaseES9_NS_15PhiloxCudaStateEEUliRdSB_SB_SB_RKdSD_SD_SD_E_dSC_jLin1ELi2ELi4ELi512ELi2EEEvNS0_6detail10TensorInfoIT0_T2_EENSG_IT1_SI_EESI_T_,"",@"SHT_CUDA_INFO"
	.sectionflags	@""
	.align	4


	//----- nvinfo : EIATTR_CUDA_API_VERSION
	.align		4
        /*0000*/ 	.byte	0x04, 0x37
        /*0002*/ 	.short	(.L_4856 - .L_4855)
.L_4855:
        /*0004*/ 	.word	0x00000082


	//----- nvinfo : EIATTR_KPARAM_INFO
	.align		4
.L_4856:
        /*0008*/ 	.byte	0x04, 0x17
        /*000a*/ 	.short	(.L_4858 - .L_4857)
.L_4857:
        /*000c*/ 	.word	0x00000000
        /*0010*/ 	.short	0x0003
        /*0012*/ 	.short	0x01b8
        /*0014*/ 	.byte	0x00, 0xf0, 0x61, 0x00


	//----- nvinfo : EIATTR_KPARAM_INFO
	.align		4
.L_4858:
        /*0018*/ 	.byte	0x04, 0x17
        /*001a*/ 	.short	(.L_4860 - .L_4859)
.L_4859:
        /*001c*/ 	.word	0x00000000
        /*0020*/ 	.short	0x0002
        /*0022*/ 	.short	0x01b0
        /*0024*/ 	.byte	0x00, 0xf0, 0x11, 0x00


	//----- nvinfo : EIATTR_KPARAM_INFO
	.align		4
.L_4860:
        /*0028*/ 	.byte	0x04, 0x17
        /*002a*/ 	.short	(.L_4862 - .L_4861)
.L_4861:
        /*002c*/ 	.word	0x00000000
        /*0030*/ 	.short	0x0001
        /*0032*/ 	.short	0x00d8
        /*0034*/ 	.byte	0x00, 0xf0, 0x61, 0x03


	//----- nvinfo : EIATTR_KPARAM_INFO
	.align		4
.L_4862:
        /*0038*/ 	.byte	0x04, 0x17
        /*003a*/ 	.short	(.L_4864 - .L_4863)
.L_4863:
        /*003c*/ 	.word	0x00000000
        /*0040*/ 	.short	0x0000
        /*0042*/ 	.short	0x0000
        /*0044*/ 	.byte	0x00, 0xf0, 0x61, 0x03


	//----- nvinfo : EIATTR_SPARSE_MMA_MASK
	.align		4
.L_4864:
        /*0048*/ 	.byte	0x03, 0x50
        /*004a*/ 	.short	0x0000


	//----- nvinfo : EIATTR_MAXREG_COUNT
	.align		4
        /*004c*/ 	.byte	0x03, 0x1b
        /*004e*/ 	.short	0x0040


	//----- nvinfo : EIATTR_EXTERNS
	.align		4
        /*0050*/ 	.byte	0x04, 0x0f
        /*0052*/ 	.short	(.L_4866 - .L_4865)


	//   ....[0]....
	.align		4
.L_4865:
        /*0054*/ 	.word	index@(__assertfail)


	//----- nvinfo : EIATTR_MERCURY_ISA_VERSION
	.align		4
.L_4866:
        /*0058*/ 	.byte	0x03, 0x5f
        /*005a*/ 	.short	0x0101


	//----- nvinfo : EIATTR_SYSCALL_OFFSETS
	.align		4
        /*005c*/ 	.byte	0x04, 0x46
        /*005e*/ 	.short	(.L_4868 - .L_4867)


	//   ....[0]....
.L_4867:
        /*0060*/ 	.word	0x00004790


	//   ....[1]....
        /*0064*/ 	.word	0x00004970


	//   ....[2]....
        /*0068*/ 	.word	0x00004b40


	//   ....[3]....
        /*006c*/ 	.word	0x00004d20


	//----- nvinfo : EIATTR_EXIT_INSTR_OFFSETS
	.align		4
.L_4868:
        /*0070*/ 	.byte	0x04, 0x1c
        /*0072*/ 	.short	(.L_4870 - .L_4869)


	//   ....[0]....
.L_4869:
        /*0074*/ 	.word	0x00000080


	//   ....[1]....
        /*0078*/ 	.word	0x00004e50


	//----- nvinfo : EIATTR_INDIRECT_BRANCH_TARGETS
	.align		4
.L_4870:
        /*007c*/ 	.byte	0x04, 0x34
        /*007e*/ 	.short	(.L_4872 - .L_4871)


	//   ....[0]....
.L_4871:
        /*0080*/ 	.word	.L_x_7450@srel
        /*0084*/ 	.short	0x0
        /*0086*/ 	.short	0x0
        /*0088*/ 	.word	0x3
        /*008c*/ 	.word	.L_x_7451@srel
        /*0090*/ 	.word	.L_x_7452@srel
        /*0094*/ 	.word	.L_x_7453@srel


	//----- nvinfo : EIATTR_MAX_THREADS
	.align		4
.L_4872:
        /*0098*/ 	.byte	0x04, 0x05
        /*009a*/ 	.short	(.L_4874 - .L_4873)
.L_4873:
        /*009c*/ 	.word	0x00000200
        /*00a0*/ 	.word	0x00000001
        /*00a4*/ 	.word	0x00000001


	//----- nvinfo : EIATTR_CRS_STACK_SIZE
	.align		4
.L_4874:
        /*00a8*/ 	.byte	0x04, 0x1e
        /*00aa*/ 	.short	(.L_4876 - .L_4875)
.L_4875:
        /*00ac*/ 	.word	0x00000000


	//----- nvinfo : EIATTR_CBANK_PARAM_SIZE
	.align		4
.L_4876:
        /*00b0*/ 	.byte	0x03, 0x19
        /*00b2*/ 	.short	0x01d0


	//----- nvinfo : EIATTR_PARAM_CBANK
	.align		4
        /*00b4*/ 	.byte	0x04, 0x0a
        /*00b6*/ 	.short	(.L_4878 - .L_4877)
	.align		4
.L_4877:
        /*00b8*/ 	.word	index@(.nv.constant0._ZN2at4cuda57_GLOBAL__N__cd6b329d_24_DistributionBernoulli_cu_7537a20d21kernelPointwiseApply2IZNS_6native9templates4cuda28bernoulli_tensor_cuda_kernelIddEEvRKNS_10TensorBaseES9_NS_15PhiloxCudaStateEEUliRdSB_SB_SB_RKdSD_SD_SD_E_dSC_jLin1ELi2ELi4ELi512ELi2EEEvNS0_6detail10TensorInfoIT0_T2_EENSG_IT1_SI_EESI_T_)
        /*00bc*/ 	.short	0x0210
        /*00be*/ 	.short	0x01d0


	//----- nvinfo : EIATTR_SW_WAR
	.align		4
.L_4878:
        /*00c0*/ 	.byte	0x04, 0x36
        /*00c2*/ 	.short	(.L_4880 - .L_4879)
.L_4879:
        /*00c4*/ 	.word	0x00000008
.L_4880:


//--------------------- .nv.info._ZN2at4cuda57_GLOBAL__N__cd6b329d_24_DistributionBernoulli_cu_7537a20d21kernelPointwiseApply2IZNS_6native9templates4cuda28bernoulli_tensor_cuda_kernelIddEEvRKNS_10TensorBaseES9_NS_15PhiloxCudaStateEEUliRdSB_SB_SB_RKdSD_SD_SD_E_dSC_jLin1ELi1ELi4ELi512ELi2EEEvNS0_6detail10TensorInfoIT0_T2_EENSG_IT1_SI_EESI_T_ --------------------------
	.section	.nv.info._ZN2at4cuda57_GLOBAL__N__cd6b329d_24_DistributionBernoulli_cu_7537a20d21kernelPointwiseApply2IZNS_6native9templates4cuda28bernoulli_tensor_cuda_kernelIddEEvRKNS_10TensorBaseES9_NS_15PhiloxCudaStateEEUliRdSB_SB_SB_RKdSD_SD_SD_E_dSC_jLin1ELi1ELi4ELi512ELi2EEEvNS0_6detail10TensorInfoIT0_T2_EENSG_IT1_SI_EESI_T_,"",@"SHT_CUDA_INFO"
	.sectionflags	@""
	.align	4


	//----- nvinfo : EIATTR_CUDA_API_VERSION
	.align		4
        /*0000*/ 	.byte	0x04, 0x37
        /*0002*/ 	.short	(.L_4882 - .L_4881)
.L_4881:
        /*0004*/ 	.word	0x00000082


	//----- nvinfo : EIATTR_KPARAM_INFO
	.align		4
.L_4882:
        /*0008*/ 	.byte	0x04, 0x17
        /*000a*/ 	.short	(.L_4884 - .L_4883)
.L_4883:
        /*000c*/ 	.word	0x00000000
        /*0010*/ 	.short	0x0003
        /*0012*/ 	.short	0x01b8
        /*0014*/ 	.byte	0x00, 0xf0, 0x61, 0x00


	//----- nvinfo : EIATTR_KPARAM_INFO
	.align		4
.L_4884:
        /*0018*/ 	.byte	0x04, 0x17
        /*001a*/ 	.short	(.L_4886 - .L_4885)
.L_4885:
        /*001c*/ 	.word	0x00000000
        /*0020*/ 	.short	0x0002
        /*0022*/ 	.short	0x01b0
        /*0024*/ 	.byte	0x00, 0xf0, 0x11, 0x00


	//----- nvinfo : EIATTR_KPARAM_INFO
	.align		4
.L_4886:
        /*0028*/ 	.byte	0x04, 0x17
        /*002a*/ 	.short	(.L_4888 - .L_4887)
.L_4887:
        /*002c*/ 	.word	0x00000000
        /*0030*/ 	.short	0x0001
        /*0032*/ 	.short	0x00d8
        /*0034*/ 	.byte	0x00, 0xf0, 0x61, 0x03


	//----- nvinfo : EIATTR_KPARAM_INFO
	.align		4
.L_4888:
        /*0038*/ 	.byte	0x04, 0x17
        /*003a*/ 	.short	(.L_4890 - .L_4889)
.L_4889:
        /*003c*/ 	.word	0x00000000
        /*0040*/ 	.short	0x0000
        /*0042*/ 	.short	0x0000
        /*0044*/ 	.byte	0x00, 0xf0, 0x61, 0x03


	//----- nvinfo : EIATTR_SPARSE_MMA_MASK
	.align		4
.L_4890:
        /*0048*/ 	.byte	0x03, 0x50
        /*004a*/ 	.short	0x0000


	//----- nvinfo : EIATTR_MAXREG_COUNT
	.align		4
        /*004c*/ 	.byte	0x03, 0x1b
        /*004e*/ 	.short	0x0040


	//----- nvinfo : EIATTR_EXTERNS
	.align		4
        /*0050*/ 	.byte	0x04, 0x0f
        /*0052*/ 	.short	(.L_4892 - .L_4891)


	//   ....[0]....
	.align		4
.L_4891:
        /*0054*/ 	.word	index@(__assertfail)


	//----- nvinfo : EIATTR_MERCURY_ISA_VERSION
	.align		4
.L_4892:
        /*0058*/ 	.byte	0x03, 0x5f
        /*005a*/ 	.short	0x0101


	//----- nvinfo : EIATTR_SYSCALL_OFFSETS
	.align		4
        /*005c*/ 	.byte	0x04, 0x46
        /*005e*/ 	.short	(.L_4894 - .L_4893)


	//   ....[0]....
.L_4893:
        /*0060*/ 	.word	0x00004090


	//   ....[1]....
        /*0064*/ 	.word	0x000042e0


	//   ....[2]....
        /*0068*/ 	.word	0x00004520


	//   ....[3]....
        /*006c*/ 	.word	0x00004780


	//----- nvinfo : EIATTR_EXIT_INSTR_OFFSETS
	.align		4
.L_4894:
        /*0070*/ 	.byte	0x04, 0x1c
        /*0072*/ 	.short	(.L_4896 - .L_4895)


	//   ....[0]....
.L_4895:
        /*0074*/ 	.word	0x00000080


	//   ....[1]....
        /*0078*/ 	.word	0x000048b0


	//----- nvinfo : EIATTR_INDIRECT_BRANCH_TARGETS
	.align		4
.L_4896:
        /*007c*/ 	.byte	0x04, 0x34
        /*007e*/ 	.short	(.L_4898 - .L_4897)


	//   ....[0]....
.L_4897:
        /*0080*/ 	.word	.L_x_7454@srel
        /*0084*/ 	.short	0x0
        /*0086*/ 	.short	0x0
        /*0088*/ 	.word	0x3
        /*008c*/ 	.word	.L_x_7455@srel
        /*0090*/ 	.word	.L_x_7456@srel
        /*0094*/ 	.word	.L_x_7457@srel


	//----- nvinfo : EIATTR_MAX_THREADS
	.align		4
.L_4898:
        /*0098*/ 	.byte	0x04, 0x05
        /*009a*/ 	.short	(.L_4900 - .L_4899)
.L_4899:
        /*009c*/ 	.word	0x00000200
        /*00a0*/ 	.word	0x00000001
        /*00a4*/ 	.word	0x00000001


	//----- nvinfo : EIATTR_CRS_STACK_SIZE
	.align		4
.L_4900:
        /*00a8*/ 	.byte	0x04, 0x1e
        /*00aa*/ 	.short	(.L_4902 - .L_4901)
.L_4901:
        /*00ac*/ 	.word	0x00000000


	//----- nvinfo : EIATTR_CBANK_PARAM_SIZE
	.align		4
.L_4902:
        /*00b0*/ 	.byte	0x03, 0x19
        /*00b2*/ 	.short	0x01d0


	//----- nvinfo : EIATTR_PARAM_CBANK
	.align		4
        /*00b4*/ 	.byte	0x04, 0x0a
        /*00b6*/ 	.short	(.L_4904 - .L_4903)
	.align		4
.L_4903:
        /*00b8*/ 	.word	index@(.nv.constant0._ZN2at4cuda57_GLOBAL__N__cd6b329d_24_DistributionBernoulli_cu_7537a20d21kernelPointwiseApply2IZNS_6native9templates4cuda28bernoulli_tensor_cuda_kernelIddEEvRKNS_10TensorBaseES9_NS_15PhiloxCudaStateEEUliRdSB_SB_SB_RKdSD_SD_SD_E_dSC_jLin1ELi1ELi4ELi512ELi2EEEvNS0_6detail10TensorInfoIT0_T2_EENSG_IT1_SI_EESI_T_)
        /*00bc*/ 	.short	0x0210
        /*00be*/ 	.short	0x01d0


	//----- nvinfo : EIATTR_SW_WAR
	.align		4
.L_4904:
        /*00c0*/ 	.byte	0x04, 0x36
        /*00c2*/ 	.short	(.L_4906 - .L_4905)
.L_4905:
        /*00c4*/ 	.word	0x00000008
.L_4906:


//--------------------- .nv.info._ZN2at4cuda57_GLOBAL__N__cd6b329d_24_DistributionBernoulli_cu_7537a20d21kernelPointwiseApply2IZNS_6native9templates4cuda28bernoulli_tensor_cuda_kernelIddEEvRKNS_10TensorBaseES9_NS_15PhiloxCudaStateEEUliRdSB_SB_SB_RKdSD_SD_SD_E_dSC_jLi2ELin1ELi4ELi512ELi2EEEvNS0_6detail10TensorInfoIT0_T2_EENSG_IT1_SI_EESI_T_ --------------------------
	.section	.nv.info._ZN2at4cuda57_GLOBAL__N__cd6b329d_24_DistributionBernoulli_cu_7537a20d21kernelPointwiseApply2IZNS_6native9templates4cuda28bernoulli_tensor_cuda_kernelIddEEvRKNS_10TensorBaseES9_NS_15PhiloxCudaStateEEUliRdSB_SB_SB_RKdSD_SD_SD_E_dSC_jLi2ELin1ELi4ELi512ELi2EEEvNS0_6detail10TensorInfoIT0_T2_EENSG_IT1_SI_EESI_T_,"",@"SHT_CUDA_INFO"
	.sectionflags	@""
	.align	4


	//----- nvinfo : EIATTR_CUDA_API_VERSION
	.align		4
        /*0000*/ 	.byte	0x04, 0x37
        /*0002*/ 	.short	(.L_4908 - .L_4907)
.L_4907:
        /*0004*/ 	.word	0x00000082


	//----- nvinfo : EIATTR_KPARAM_INFO
	.align		4
.L_4908:
        /*0008*/ 	.byte	0x04, 0x17
        /*000a*/ 	.short	(.L_4910 - .L_4909)
.L_4909:
        /*000c*/ 	.word	0x00000000
        /*0010*/ 	.short	0x0003
        /*0012*/ 	.short	0x01b8
        /*0014*/ 	.byte	0x00, 0xf0, 0x61, 0x00


	//----- nvinfo : EIATTR_KPARAM_INFO
	.align		4
.L_4910:
        /*0018*/ 	.byte	0x04, 0x17
        /*001a*/ 	.short	(.L_4912 - .L_4911)
.L_4911:
        /*001c*/ 	.word	0x00000000
        /*0020*/ 	.short	0x0002
        /*0022*/ 	.short	0x01b0
        /*0024*/ 	.byte	0x00, 0xf0, 0x11, 0x00


	//----- nvinfo : EIATTR_KPARAM_INFO
	.align		4
.L_4912:
        /*0028*/ 	.byte	0x04, 0x17
        /*002a*/ 	.short	(.L_4914 - .L_4913)
.L_4913:
        /*002c*/ 	.word	0x00000000
        /*0030*/ 	.short	0x0001
        /*0032*/ 	.short	0x00d8
        /*0034*/ 	.byte	0x00, 0xf0, 0x61, 0x03


	//----- nvinfo : EIATTR_KPARAM_INFO
	.align		4
.L_4914:
        /*0038*/ 	.byte	0x04, 0x17
        /*003a*/ 	.short	(.L_4916 - .L_4915)
.L_4915:
        /*003c*/ 	.word	0x00000000
        /*0040*/ 	.short	0x0000
        /*0042*/ 	.short	0x0000
        /*0044*/ 	.byte	0x00, 0xf0, 0x61, 0x03


	//----- nvinfo : EIATTR_SPARSE_MMA_MASK
	.align		4
.L_4916:
        /*0048*/ 	.byte	0x03, 0x50
        /*004a*/ 	.short	0x0000


	//----- nvinfo : EIATTR_MAXREG_COUNT
	.align		4
        /*004c*/ 	.byte	0x03, 0x1b
        /*004e*/ 	.short	0x0040


	//----- nvinfo : EIATTR_EXTERNS
	.align		4
        /*0050*/ 	.byte	0x04, 0x0f
        /*0052*/ 	.short	(.L_4918 - .L_4917)


	//   ....[0]....
	.align		4
.L_4917:
        /*0054*/ 	.word	index@(__assertfail)


	//----- nvinfo : EIATTR_MERCURY_ISA_VERSION
	.align		4
.L_4918:
        /*0058*/ 	.byte	0x03, 0x5f
        /*005a*/ 	.short	0x0101


	//----- nvinfo : EIATTR_SYSCALL_OFFSETS
	.align		4
        /*005c*/ 	.byte	0x04, 0x46
        /*005e*/ 	.short	(.L_4920 - .L_4919)


	//   ....[0]....
.L_4919:
        /*0060*/ 	.word	0x00004770


	//   ....[1]....
        /*0064*/ 	.word	0x00004950


	//   ....[2]....
        /*0068*/ 	.word	0x00004b20


	//   ....[3]....
        /*006c*/ 	.word	0x00004d00


	//----- nvinfo : EIATTR_EXIT_INSTR_OFFSETS
	.align		4
.L_4920:
        /*0070*/ 	.byte	0x04, 0x1c
        /*0072*/ 	.short	(.L_4922 - .L_4921)


	//   ....[0]....
.L_4921:
        /*0074*/ 	.word	0x00000080


	//   ....[1]....
        /*0078*/ 	.word	0x00004e30


	//----- nvinfo : EIATTR_INDIRECT_BRANCH_TARGETS
	.align		4
.L_4922:
        /*007c*/ 	.byte	0x04, 0x34
        /*007e*/ 	.short	(.L_4924 - .L_4923)


	//   ....[0]....
.L_4923:
        /*0080*/ 	.word	.L_x_7458@srel
        /*0084*/ 	.short	0x0
        /*0086*/ 	.short	0x0
        /*0088*/ 	.word	0x3
        /*008c*/ 	.word	.L_x_7459@srel
        /*0090*/ 	.word	.L_x_7460@srel
        /*0094*/ 	.word	.L_x_7461@srel


	//----- nvinfo : EIATTR_MAX_THREADS
	.align		4
.L_4924:
        /*0098*/ 	.byte	0x04, 0x05
        /*009a*/ 	.short	(.L_4926 - .L_4925)
.L_4925:
        /*009c*/ 	.word	0x00000200
        /*00a0*/ 	.word	0x00000001
        /*00a4*/ 	.word	0x00000001


	//----- nvinfo : EIATTR_CRS_STACK_SIZE
	.align		4
.L_4926:
        /*00a8*/ 	.byte	0x04, 0x1e
        /*00aa*/ 	.short	(.L_4928 - .L_4927)
.L_4927:
        /*00ac*/ 	.word	0x00000000


	//----- nvinfo : EIATTR_CBANK_PARAM_SIZE
	.align		4
.L_4928:
        /*00b0*/ 	.byte	0x03, 0x19
        /*00b2*/ 	.short	0x01d0


	//----- nvinfo : EIATTR_PARAM_CBANK
	.align		4
        /*00b4*/ 	.byte	0x04, 0x0a
        /*00b6*/ 	.short	(.L_4930 - .L_4929)
	.align		4
.L_4929:
        /*00b8*/ 	.word	index@(.nv.constant0._ZN2at4cuda57_GLOBAL__N__cd6b329d_24_DistributionBernoulli_cu_7537a20d21kernelPointwiseApply2IZNS_6native9templates4cuda28bernoulli_tensor_cuda_kernelIddEEvRKNS_10TensorBaseES9_NS_15PhiloxCudaStateEEUliRdSB_SB_SB_RKdSD_SD_SD_E_dSC_jLi2ELin1ELi4ELi512ELi2EEEvNS0_6detail10TensorInfoIT0_T2_EENSG_IT1_SI_EESI_T_)
        /*00bc*/ 	.short	0x0210
        /*00be*/ 	.short	0x01d0


	//----- nvinfo : EIATTR_SW_WAR
	.align		4
.L_4930:
        /*00c0*/ 	.byte	0x04, 0x36
        /*00c2*/ 	.short	(.L_4932 - .L_4931)
.L_4931:
        /*00c4*/ 	.word	0x00000008
.L_4932:


//--------------------- .nv.info._ZN2at4cuda57_GLOBAL__N__cd6b329d_24_DistributionBernoulli_cu_7537a20d21kernelPointwiseApply2IZNS_6native9templates4cuda28bernoulli_tensor_cuda_kernelIddEEvRKNS_10TensorBaseES9_NS_15PhiloxCudaStateEEUliRdSB_SB_SB_RKdSD_SD_SD_E_dSC_jLi2ELi2ELi4ELi512ELi2EEEvNS0_6detail10TensorInfoIT0_T2_EENSG_IT1_SI_EESI_T_ --------------------------
	.section	.nv.info._ZN2at4cuda57_GLOBAL__N__cd6b329d_24_DistributionBernoulli_cu_7537a20d21kernelPointwiseApply2IZNS_6native9templates4cuda28bernoulli_tensor_cuda_kernelIddEEvRKNS_10TensorBaseES9_NS_15PhiloxCudaStateEEUliRdSB_SB_SB_RKdSD_SD_SD_E_dSC_jLi2ELi2ELi4ELi512ELi2EEEvNS0_6detail10TensorInfoIT0_T2_EENSG_IT1_SI_EESI_T_,"",@"SHT_CUDA_INFO"
	.sectionflags	@""
	.align	4


	//----- nvinfo : EIATTR_CUDA_API_VERSION
	.align		4
        /*0000*/ 	.byte	0x04, 0x37
        /*0002*/ 	.short	(.L_4934 - .L_4933)
.L_4933:
        /*0004*/ 	.word	0x00000082


	//----- nvinfo : EIATTR_KPARAM_INFO
	.align		4
.L_4934:
        /*0008*/ 	.byte	0x04, 0x17
        /*000a*/ 	.short	(.L_4936 - .L_4935)
.L_4935:
        /*000c*/ 	.word	0x00000000
        /*0010*/ 	.short	0x0003
        /*0012*/ 	.short	0x01b8
        /*0014*/ 	.byte	0x00, 0xf0, 0x61, 0x00


	//----- nvinfo : EIATTR_KPARAM_INFO
	.align		4
.L_4936:
        /*0018*/ 	.byte	0x04, 0x17
        /*001a*/ 	.short	(.L_4938 - .L_4937)
.L_4937:
        /*001c*/ 	.word	0x00000000
        /*0020*/ 	.short	0x0002
        /*0022*/ 	.short	0x01b0
        /*0024*/ 	.byte	0x00, 0xf0, 0x11, 0x00


	//----- nvinfo : EIATTR_KPARAM_INFO
	.align		4
.L_4938:
        /*0028*/ 	.byte	0x04, 0x17
        /*002a*/ 	.short	(.L_4940 - .L_4939)
.L_4939:
        /*002c*/ 	.word	0x00000000
        /*0030*/ 	.short	0x0001
        /*0032*/ 	.short	0x00d8
        /*0034*/ 	.byte	0x00, 0xf0, 0x61, 0x03


	//----- nvinfo : EIATTR_KPARAM_INFO
	.align		4
.L_4940:
        /*0038*/ 	.byte	0x04, 0x17
        /*003a*/ 	.short	(.L_4942 - .L_4941)
.L_4941:
        /*003c*/ 	.word	0x00000000
        /*0040*/ 	.short	0x0000
        /*0042*/ 	.short	0x0000
        /*0044*/ 	.byte	0x00, 0xf0, 0x61, 0x03


	//----- nvinfo : EIATTR_SPARSE_MMA_MASK
	.align		4
.L_4942:
        /*0048*/ 	.byte	0x03, 0x50
        /*004a*/ 	.short	0x0000


	//----- nvinfo : EIATTR_MAXREG_COUNT
	.align		4
        /*004c*/ 	.byte	0x03, 0x1b
        /*004e*/ 	.short	0x0040


	//----- nvinfo : EIATTR_EXTERNS
	.align		4
        /*0050*/ 	.byte	0x04, 0x0f
        /*0052*/ 	.short	(.L_4944 - .L_4943)


	//   ....[0]....
	.align		4
.L_4943:
        /*0054*/ 	.word	index@(__assertfail)


	//----- nvinfo : EIATTR_MERCURY_ISA_VERSION
	.align		4
.L_4944:
        /*0058*/ 	.byte	0x03, 0x5f
        /*005a*/ 	.short	0x0101


	//----- nvinfo : EIATTR_SYSCALL_OFFSETS
	.align		4
        /*005c*/ 	.byte	0x04, 0x46
        /*005e*/ 	.short	(.L_4946 - .L_4945)


	//   ....[0]....
.L_4945:
        /*0060*/ 	.word	0x00001a10


	//   ....[1]....
        /*0064*/ 	.word	0x00001bf0


	//   ....[2]....
        /*0068*/ 	.word	0x00001dc0


	//   ....[3]....
        /*006c*/ 	.word	0x00001fa0


	//----- nvinfo : EIATTR_EXIT_INSTR_OFFSETS
	.align		4
.L_4946:
        /*0070*/ 	.byte	0x04, 0x1c
        /*0072*/ 	.short	(.L_4948 - .L_4947)


	//   ....[0]....
.L_4947:
        /*0074*/ 	.word	0x00000080


	//   ....[1]....
        /*0078*/ 	.word	0x000020c0


	//----- nvinfo : EIATTR_INDIRECT_BRANCH_TARGETS
	.align		4
.L_4948:
        /*007c*/ 	.byte	0x04, 0x34
        /*007e*/ 	.short	(.L_4950 - .L_4949)


	//   ....[0]....
.L_4949:
        /*0080*/ 	.word	.L_x_7462@srel
        /*0084*/ 	.short	0x0
        /*0086*/ 	.short	0x0
        /*0088*/ 	.word	0x3
        /*008c*/ 	.word	.L_x_7463@srel
        /*0090*/ 	.word	.L_x_7464@srel
        /*0094*/ 	.word	.L_x_7465@srel


	//----- nvinfo : EIATTR_MAX_THREADS
	.align		4
.L_4950:
        /*0098*/ 	.byte	0x04, 0x05
        /*009a*/ 	.short	(.L_4952 - .L_4951)
.L_4951:
        /*009c*/ 	.word	0x00000200
        /*00a0*/ 	.word	0x00000001
        /*00a4*/ 	.word	0x00000001


	//----- nvinfo : EIATTR_CRS_STACK_SIZE
	.align		4
.L_4952:
        /*00a8*/ 	.byte	0x04, 0x1e
        /*00aa*/ 	.short	(.L_4954 - .L_4953)
.L_4953:
        /*00ac*/ 	.word	0x00000000


	//----- nvinfo : EIATTR_CBANK_PARAM_SIZE
	.align		4
.L_4954:
        /*00b0*/ 	.byte	0x03, 0x19
        /*00b2*/ 	.short	0x01d0


	//----- nvinfo : EIATTR_PARAM_CBANK
	.align		4
        /*00b4*/ 	.byte	0x04, 0x0a
        /*00b6*/ 	.short	(.L_4956 - .L_4955)
	.align		4
.L_4955:
        /*00b8*/ 	.word	index@(.nv.constant0._ZN2at4cuda57_GLOBAL__N__cd6b329d_24_DistributionBernoulli_cu_7537a20d21kernelPointwiseApply2IZNS_6native9templates4cuda28bernoulli_tensor_cuda_kernelIddEEvRKNS_10TensorBaseES9_NS_15PhiloxCudaStateEEUliRdSB_SB_SB_RKdSD_SD_SD_E_dSC_jLi2ELi2ELi4ELi512ELi2EEEvNS0_6detail10TensorInfoIT0_T2_EENSG_IT1_SI_EESI_T_)
        /*00bc*/ 	.short	0x0210
        /*00be*/ 	.short	0x01d0


	//----- nvinfo : EIATTR_SW_WAR
	.align		4
.L_4956:
        /*00c0*/ 	.byte	0x04, 0x36
        /*00c2*/ 	.short	(.L_4958 - .L_4957)
.L_4957:
        /*00c4*/ 	.word	0x00000008
.L_4958:


//--------------------- .nv.info._ZN2at4cuda57_GLOBAL__N__cd6b329d_24_DistributionBernoulli_cu_7537a20d21kernelPointwiseApply2IZNS_6native9templates4cuda28bernoulli_tensor_cuda_kernelIddEEvRKNS_10TensorBaseES9_NS_15PhiloxCudaStateEEUliRdSB_SB_SB_RKdSD_SD_SD_E_dSC_jLi2ELi1ELi4ELi512ELi2EEEvNS0_6detail10TensorInfoIT0_T2_EENSG_IT1_SI_EESI_T_ --------------------------
	.section	.nv.info._ZN2at4cuda57_GLOBAL__N__cd6b329d_24_DistributionBernoulli_cu_7537a20d21kernelPointwiseApply2IZNS_6native9templates4cuda28bernoulli_tensor_cuda_kernelIddEEvRKNS_10TensorBaseES9_NS_15PhiloxCudaStateEEUliRdSB_SB_SB_RKdSD_SD_SD_E_dSC_jLi2ELi1ELi4ELi512ELi2EEEvNS0_6detail10TensorInfoIT0_T2_EENSG_IT1_SI_EESI_T_,"",@"SHT_CUDA_INFO"
	.sectionflags	@""
	.align	4


	//----- nvinfo : EIATTR_CUDA_API_VERSION
	.align		4
        /*0000*/ 	.byte	0x04, 0x37
        /*0002*/ 	.short	(.L_4960 - .L_4959)
.L_4959:
        /*0004*/ 	.word	0x00000082


	//----- nvinfo : EIATTR_KPARAM_INFO
	.align		4
.L_4960:
        /*0008*/ 	.byte	0x04, 0x17
        /*000a*/ 	.short	(.L_4962 - .L_4961)
.L_4961:
        /*000c*/ 	.word	0x00000000
        /*0010*/ 	.short	0x0003
        /*0012*/ 	.short	0x01b8
        /*0014*/ 	.byte	0x00, 0xf0, 0x61, 0x00


	//----- nvinfo : EIATTR_KPARAM_INFO
	.align		4
.L_4962:
        /*0018*/ 	.byte	0x04, 0x17
        /*001a*/ 	.short	(.L_4964 - .L_4963)
.L_4963:
        /*001c*/ 	.word	0x00000000
        /*0020*/ 	.short	0x0002
        /*0022*/ 	.short	0x01b0
        /*0024*/ 	.byte	0x00, 0xf0, 0x11, 0x00


	//----- nvinfo : EIATTR_KPARAM_INFO
	.align		4
.L_4964:
        /*0028*/ 	.byte	0x04, 0x17
        /*002a*/ 	.short	(.L_4966 - .L_4965)
.L_4965:
        /*002c*/ 	.word	0x00000000
        /*0030*/ 	.short	0x0001
        /*0032*/ 	.short	0x00d8
        /*0034*/ 	.byte	0x00, 0xf0, 0x61, 0x03


	//----- nvinfo : EIATTR_KPARAM_INFO
	.align		4
.L_4966:
        /*0038*/ 	.byte	0x04, 0x17
        /*003a*/ 	.short	(.L_4968 - .L_4967)
.L_4967:
        /*003c*/ 	.word	0x00000000
        /*0040*/ 	.short	0x0000
        /*0042*/ 	.short	0x0000
        /*0044*/ 	.byte	0x00, 0xf0, 0x61, 0x03


	//----- nvinfo : EIATTR_SPARSE_MMA_MASK
	.align		4
.L_4968:
        /*0048*/ 	.byte	0x03, 0x50
        /*004a*/ 	.short	0x0000


	//----- nvinfo : EIATTR_MAXREG_COUNT
	.align		4
        /*004c*/ 	.byte	0x03, 0x1b
        /*004e*/ 	.short	0x0040


	//----- nvinfo : EIATTR_EXTERNS
	.align		4
        /*0050*/ 	.byte	0x04, 0x0f
        /*0052*/ 	.short	(.L_4970 - .L_4969)


	//   ....[0]....
	.align		4
.L_4969:
        /*0054*/ 	.word	index@(__assertfail)


	//----- nvinfo : EIATTR_MERCURY_ISA_VERSION
	.align		4
.L_4970:
        /*0058*/ 	.byte	0x03, 0x5f
        /*005a*/ 	.short	0x0101


	//----- nvinfo : EIATTR_SYSCALL_OFFSETS
	.align		4
        /*005c*/ 	.byte	0x04, 0x46
        /*005e*/ 	.short	(.L_4972 - .L_4971)


	//   ....[0]....
.L_4971:
        /*0060*/ 	.word	0x00001430


	//   ....[1]....
        /*0064*/ 	.word	0x00001650


	//   ....[2]....
        /*0068*/ 	.word	0x00001860


	//   ....[3]....
        /*006c*/ 	.word	0x00001a80


	//----- nvinfo : EIATTR_EXIT_INSTR_OFFSETS
	.align		4
.L_4972:
        /*0070*/ 	.byte	0x04, 0x1c
        /*0072*/ 	.short	(.L_4974 - .L_4973)


	//   ....[0]....
.L_4973:
        /*0074*/ 	.word	0x00000080


	//   ....[1]....
        /*0078*/ 	.word	0x00001b90


	//----- nvinfo : EIATTR_INDIRECT_BRANCH_TARGETS
	.align		4
.L_4974:
        /*007c*/ 	.byte	0x04, 0x34
        /*007e*/ 	.short	(.L_4976 - .L_4975)


	//   ....[0]....
.L_4975:
        /*0080*/ 	.word	.L_x_7466@srel
        /*0084*/ 	.short	0x0
        /*0086*/ 	.short	0x0
        /*0088*/ 	.word	0x3
        /*008c*/ 	.word	.L_x_7467@srel
        /*0090*/ 	.word	.L_x_7468@srel
        /*0094*/ 	.word	.L_x_7469@srel


	//----- nvinfo : EIATTR_MAX_THREADS
	.align		4
.L_4976:
        /*0098*/ 	.byte	0x04, 0x05
        /*009a*/ 	.short	(.L_4978 - .L_4977)
.L_4977:
        /*009c*/ 	.word	0x00000200
        /*00a0*/ 	.word	0x00000001
        /*00a4*/ 	.word	0x00000001


	//----- nvinfo : EIATTR_CRS_STACK_SIZE
	.align		4
.L_4978:
        /*00a8*/ 	.byte	0x04, 0x1e
        /*00aa*/ 	.short	(.L_4980 - .L_4979)
.L_4979:
        /*00ac*/ 	.word	0x00000000


	//----- nvinfo : EIATTR_CBANK_PARAM_SIZE
	.align		4
.L_4980:
        /*00b0*/ 	.byte	0x03, 0x19
        /*00b2*/ 	.short	0x01d0


	//----- nvinfo : EIATTR_PARAM_CBANK
	.align		4
        /*00b4*/ 	.byte	0x04, 0x0a
        /*00b6*/ 	.short	(.L_4982 - .L_4981)
	.align		4
.L_4981:
        /*00b8*/ 	.word	index@(.nv.constant0._ZN2at4cuda57_GLOBAL__N__cd6b329d_24_DistributionBernoulli_cu_7537a20d21kernelPointwiseApply2IZNS_6native9templates4cuda28bernoulli_tensor_cuda_kernelIddEEvRKNS_10TensorBaseES9_NS_15PhiloxCudaStateEEUliRdSB_SB_SB_RKdSD_SD_SD_E_dSC_jLi2ELi1ELi4ELi512ELi2EEEvNS0_6detail10TensorInfoIT0_T2_EENSG_IT1_SI_EESI_T_)
        /*00bc*/ 	.short	0x0210
        /*00be*/ 	.short	0x01d0


	//----- nvinfo : EIATTR_SW_WAR
	.align		4
.L_4982:
        /*00c0*/ 	.byte	0x04, 0x36
        /*00c2*/ 	.short	(.L_4984 - .L_4983)
.L_4983:
        /*00c4*/ 	.word	0x00000008
.L_4984:


//--------------------- .nv.info._ZN2at4cuda57_GLOBAL__N__cd6b329d_24_DistributionBernoulli_cu_7537a20d21kernelPointwiseApply2IZNS_6native9templates4cuda28bernoulli_tensor_cuda_kernelIddEEvRKNS_10TensorBaseES9_NS_15PhiloxCudaStateEEUliRdSB_SB_SB_RKdSD_SD_SD_E_dSC_jLi1ELin1ELi4ELi512ELi2EEEvNS0_6detail10TensorInfoIT0_T2_EENSG_IT1_SI_EESI_T_ --------------------------
	.section	.nv.info._ZN2at4cuda57_GLOBAL__N__cd6b329d_24_DistributionBernoulli_cu_7537a20d21kernelPointwiseApply2IZNS_6native9templates4cuda28bernoulli_tensor_cuda_kernelIddEEvRKNS_10TensorBaseES9_NS_15PhiloxCudaStateEEUliRdSB_SB_SB_RKdSD_SD_SD_E_dSC_jLi1ELin1ELi4ELi512ELi2EEEvNS0_6detail10TensorInfoIT0_T2_EENSG_IT1_SI_EESI_T_,"",@"SHT_CUDA_INFO"
	.sectionflags	@""
	.align	4


	//----- nvinfo : EIATTR_CUDA_API_VERSION
	.align		4
        /*0000*/ 	.byte	0x04, 0x37
        /*0002*/ 	.short	(.L_4986 - .L_4985)
.L_4985:
        /*0004*/ 	.word	0x00000082


	//----- nvinfo : EIATTR_KPARAM_INFO
	.align		4
.L_4986:
        /*0008*/ 	.byte	0x04, 0x17
        /*000a*/ 	.short	(.L_4988 - .L_4987)
.L_4987:
        /*000c*/ 	.word	0x00000000
        /*0010*/ 	.short	0x0003
        /*0012*/ 	.short	0x01b8
        /*0014*/ 	.byte	0x00, 0xf0, 0x61, 0x00


	//----- nvinfo : EIATTR_KPARAM_INFO
	.align		4
.L_4988:
        /*0018*/ 	.byte	0x04, 0x17
        /*001a*/ 	.short	(.L_4990 - .L_4989)
.L_4989:
        /*001c*/ 	.word	0x00000000
        /*0020*/ 	.short	0x0002
        /*0022*/ 	.short	0x01b0
        /*0024*/ 	.byte	0x00, 0xf0, 0x11, 0x00


	//----- nvinfo : EIATTR_KPARAM_INFO
	.align		4
.L_4990:
        /*0028*/ 	.byte	0x04, 0x17
        /*002a*/ 	.short	(.L_4992 - .L_4991)
.L_4991:
        /*002c*/ 	.word	0x00000000
        /*0030*/ 	.short	0x0001
        /*0032*/ 	.short	0x00d8
        /*0034*/ 	.byte	0x00, 0xf0, 0x61, 0x03


	//----- nvinfo : EIATTR_KPARAM_INFO
	.align		4
.L_4992:
        /*0038*/ 	.byte	0x04, 0x17
        /*003a*/ 	.short	(.L_4994 - .L_4993)
.L_4993:
        /*003c*/ 	.word	0x00000000
        /*0040*/ 	.short	0x0000
        /*0042*/ 	.short	0x0000
        /*0044*/ 	.byte	0x00, 0xf0, 0x61, 0x03


	//----- nvinfo : EIATTR_SPARSE_MMA_MASK
	.align		4
.L_4994:
        /*0048*/ 	.byte	0x03, 0x50
        /*004a*/ 	.short	0x0000


	//----- nvinfo : EIATTR_MAXREG_COUNT
	.align		4
        /*004c*/ 	.byte	0x03, 0x1b
        /*004e*/ 	.short	0x0040


	//----- nvinfo : EIATTR_EXTERNS
	.align		4
        /*0050*/ 	.byte	0x04, 0x0f
        /*0052*/ 	.short	(.L_4996 - .L_4995)


	//   ....[0]....
	.align		4
.L_4995:
        /*0054*/ 	.word	index@(__assertfail)


	//----- nvinfo : EIATTR_MERCURY_ISA_VERSION
	.align		4
.L_4996:
        /*0058*/ 	.byte	0x03, 0x5f
        /*005a*/ 	.short	0x0101


	//----- nvinfo : EIATTR_SYSCALL_OFFSETS
	.align		4
        /*005c*/ 	.byte	0x04, 0x46
        /*005e*/ 	.short	(.L_4998 - .L_4997)


	//   ....[0]....
.L_4997:
        /*0060*/ 	.word	0x000040d0


	//   ....[1]....
        /*0064*/ 	.word	0x00004300


	//   ....[2]....
        /*0068*/ 	.word	0x00004540


	//   ....[3]....
        /*006c*/ 	.word	0x00004790


	//----- nvinfo : EIATTR_EXIT_INSTR_OFFSETS
	.align		4
.L_4998:
        /*0070*/ 	.byte	0x04, 0x1c
        /*0072*/ 	.short	(.L_5000 - .L_4999)


	//   ....[0]....
.L_4999:
        /*0074*/ 	.word	0x00000080


	//   ....[1]....
        /*0078*/ 	.word	0x00004940


	//----- nvinfo : EIATTR_INDIRECT_BRANCH_TARGETS
	.align		4
.L_5000:
        /*007c*/ 	.byte	0x04, 0x34
        /*007e*/ 	.short	(.L_5002 - .L_5001)


	//   ....[0]....
.L_5001:
        /*0080*/ 	.word	.L_x_7470@srel
        /*0084*/ 	.short	0x0
        /*0086*/ 	.short	0x0
        /*0088*/ 	.word	0x3
        /*008c*/ 	.word	.L_x_7471@srel
        /*0090*/ 	.word	.L_x_7472@srel
        /*0094*/ 	.word	.L_x_7473@srel


	//----- nvinfo : EIATTR_MAX_THREADS
	.align		4
.L_5002:
        /*0098*/ 	.byte	0x04, 0x05
        /*009a*/ 	.short	(.L_5004 - .L_5003)
.L_5003:
        /*009c*/ 	.word	0x00000200
        /*00a0*/ 	.word	0x00000001
        /*00a4*/ 	.word	0x00000001


	//----- nvinfo : EIATTR_CRS_STACK_SIZE
	.align		4
.L_5004:
        /*00a8*/ 	.byte	0x04, 0x1e
        /*00aa*/ 	.short	(.L_5006 - .L_5005)
.L_5005:
        /*00ac*/ 	.word	0x00000000


	//----- nvinfo : EIATTR_CBANK_PARAM_SIZE
	.align		4
.L_5006:
        /*00b0*/ 	.byte	0x03, 0x19
        /*00b2*/ 	.short	0x01d0


	//----- nvinfo : EIATTR_PARAM_CBANK
	.align		4
        /*00b4*/ 	.byte	0x04, 0x0a
        /*00b6*/ 	.short	(.L_5008 - .L_5007)
	.align		4
.L_5007:
        /*00b8*/ 	.word	index@(.nv.constant0._ZN2at4cuda57_GLOBAL__N__cd6b329d_24_DistributionBernoulli_cu_7537a20d21kernelPointwiseApply2IZNS_6native9templates4cuda28bernoulli_tensor_cuda_kernelIddEEvRKNS_10TensorBaseES9_NS_15PhiloxCudaStateEEUliRdSB_SB_SB_RKdSD_SD_SD_E_dSC_jLi1ELin1ELi4ELi512ELi2EEEvNS0_6detail10TensorInfoIT0_T2_EENSG_IT1_SI_EESI_T_)
        /*00bc*/ 	.short	0x0210
        /*00be*/ 	.short	0x01d0


	//----- nvinfo : EIATTR_SW_WAR
	.align		4
.L_5008:
        /*00c0*/ 	.byte	0x04, 0x36
        /*00c2*/ 	.short	(.L_5010 - .L_5009)
.L_5009:
        /*00c4*/ 	.word	0x00000008
.L_5010:


//--------------------- .nv.info._ZN2at4cuda57_GLOBAL__N__cd6b329d_24_DistributionBernoulli_cu_7537a20d21kernelPointwiseApply2IZNS_6native9templates4cuda28bernoulli_tensor_cuda_kernelIddEEvRKNS_10TensorBaseES9_NS_15PhiloxCudaStateEEUliRdSB_SB_SB_RKdSD_SD_SD_E_dSC_jLi1ELi2ELi4ELi512ELi2EEEvNS0_6detail10TensorInfoIT0_T2_EENSG_IT1_SI_EESI_T_ --------------------------
	.section	.nv.info._ZN2at4cuda57_GLOBAL__N__cd6b329d_24_DistributionBernoulli_cu_7537a20d21kernelPointwiseApply2IZNS_6native9templates4cuda28bernoulli_tensor_cuda_kernelIddEEvRKNS_10TensorBaseES9_NS_15PhiloxCudaStateEEUliRdSB_SB_SB_RKdSD_SD_SD_E_dSC_jLi1ELi2ELi4ELi512ELi2EEEvNS0_6detail10TensorInfoIT0_T2_EENSG_IT1_SI_EESI_T_,"",@"SHT_CUDA_INFO"
	.sectionflags	@""
	.align	4


	//----- nvinfo : EIATTR_CUDA_API_VERSION
	.align		4
        /*0000*/ 	.byte	0x04, 0x37
        /*0002*/ 	.short	(.L_5012 - .L_5011)
.L_5011:
        /*0004*/ 	.word	0x00000082


	//----- nvinfo : EIATTR_KPARAM_INFO
	.align		4
.L_5012:
        /*0008*/ 	.byte	0x04, 0x17
        /*000a*/ 	.short	(.L_5014 - .L_5013)
.L_5013:
        /*000c*/ 	.word	0x00000000
        /*0010*/ 	.short	0x0003
        /*0012*/ 	.short	0x01b8
        /*0014*/ 	.byte	0x00, 0xf0, 0x61, 0x00


	//----- nvinfo : EIATTR_KPARAM_INFO
	.align		4
.L_5014:
        /*0018*/ 	.byte	0x04, 0x17
        /*001a*/ 	.short	(.L_5016 - .L_5015)
.L_5015:
        /*001c*/ 	.word	0x00000000
        /*0020*/ 	.short	0x0002
        /*0022*/ 	.short	0x01b0
        /*0024*/ 	.byte	0x00, 0xf0, 0x11, 0x00


	//----- nvinfo : EIATTR_KPARAM_INFO
	.align		4
.L_5016:
        /*0028*/ 	.byte	0x04, 0x17
        /*002a*/ 	.short	(.L_5018 - .L_5017)
.L_5017:
        /*002c*/ 	.word	0x00000000
        /*0030*/ 	.short	0x0001
        /*0032*/ 	.short	0x00d8
        /*0034*/ 	.byte	0x00, 0xf0, 0x61, 0x03


	//----- nvinfo : EIATTR_KPARAM_INFO
	.align		4
.L_5018:
        /*0038*/ 	.byte	0x04, 0x17
        /*003a*/ 	.short	(.L_5020 - .L_5019)
.L_5019:
        /*003c*/ 	.word	0x00000000
        /*0040*/ 	.short	0x0000
        /*0042*/ 	.short	0x0000
        /*0044*/ 	.byte	0x00, 0xf0, 0x61, 0x03


	//----- nvinfo : EIATTR_SPARSE_MMA_MASK
	.align		4
.L_5020:
        /*0048*/ 	.byte	0x03, 0x50
        /*004a*/ 	.short	0x0000


	//----- nvinfo : EIATTR_MAXREG_COUNT
	.align		4
        /*004c*/ 	.byte	0x03, 0x1b
        /*004e*/ 	.short	0x0040


	//----- nvinfo : EIATTR_EXTERNS
	.align		4
        /*0050*/ 	.byte	0x04, 0x0f
        /*0052*/ 	.short	(.L_5022 - .L_5021)


	//   ....[0]....
	.align		4
.L_5021:
        /*0054*/ 	.word	index@(__assertfail)


	//----- nvinfo : EIATTR_MERCURY_ISA_VERSION
	.align		4
.L_5022:
        /*0058*/ 	.byte	0x03, 0x5f
        /*005a*/ 	.short	0x0101


	//----- nvinfo : EIATTR_SYSCALL_OFFSETS
	.align		4
        /*005c*/ 	.byte	0x04, 0x46
        /*005e*/ 	.short	(.L_5024 - .L_5023)


	//   ....[0]....
.L_5023:
        /*0060*/ 	.word	0x00001400


	//   ....[1]....
        /*0064*/ 	.word	0x00001610


	//   ....[2]....
        /*0068*/ 	.word	0x00001830


	//   ....[3]....
        /*006c*/ 	.word	0x00001a60


	//----- nvinfo : EIATTR_EXIT_INSTR_OFFSETS
	.align		4
.L_5024:
        /*0070*/ 	.byte	0x04, 0x1c
        /*0072*/ 	.short	(.L_5026 - .L_5025)


	//   ....[0]....
.L_5025:
        /*0074*/ 	.word	0x00000080


	//   ....[1]....
        /*0078*/ 	.word	0x00001bb0


	//----- nvinfo : EIATTR_INDIRECT_BRANCH_TARGETS
	.align		4
.L_5026:
        /*007c*/ 	.byte	0x04, 0x34
        /*007e*/ 	.short	(.L_5028 - .L_5027)


	//   ....[0]....
.L_5027:
        /*0080*/ 	.word	.L_x_7474@srel
        /*0084*/ 	.short	0x0
        /*0086*/ 	.short	0x0
        /*0088*/ 	.word	0x3
        /*008c*/ 	.word	.L_x_7475@srel
        /*0090*/ 	.word	.L_x_7476@srel
        /*0094*/ 	.word	.L_x_7477@srel


	//----- nvinfo : EIATTR_MAX_THREADS
	.align		4
.L_5028:
        /*0098*/ 	.byte	0x04, 0x05
        /*009a*/ 	.short	(.L_5030 - .L_5029)
.L_5029:
        /*009c*/ 	.word	0x00000200
        /*00a0*/ 	.word	0x00000001
        /*00a4*/ 	.word	0x00000001


	//----- nvinfo : EIATTR_CRS_STACK_SIZE
	.align		4
.L_5030:
        /*00a8*/ 	.byte	0x04, 0x1e
        /*00aa*/ 	.short	(.L_5032 - .L_5031)
.L_5031:
        /*00ac*/ 	.word	0x00000000


	//----- nvinfo : EIATTR_CBANK_PARAM_SIZE
	.align		4
.L_5032:
        /*00b0*/ 	.byte	0x03, 0x19
        /*00b2*/ 	.short	0x01d0


	//----- nvinfo : EIATTR_PARAM_CBANK
	.align		4
        /*00b4*/ 	.byte	0x04, 0x0a
        /*00b6*/ 	.short	(.L_5034 - .L_5033)
	.align		4
.L_5033:
        /*00b8*/ 	.word	index@(.nv.constant0._ZN2at4cuda57_GLOBAL__N__cd6b329d_24_DistributionBernoulli_cu_7537a20d21kernelPointwiseApply2IZNS_6native9templates4cuda28bernoulli_tensor_cuda_kernelIddEEvRKNS_10TensorBaseES9_NS_15PhiloxCudaStateEEUliRdSB_SB_SB_RKdSD_SD_SD_E_dSC_jLi1ELi2ELi4ELi512ELi2EEEvNS0_6detail10TensorInfoIT0_T2_EENSG_IT1_SI_EESI_T_)
        /*00bc*/ 	.short	0x0210
        /*00be*/ 	.short	0x01d0


	//----- nvinfo : EIATTR_SW_WAR
	.align		4
.L_5034:
        /*00c0*/ 	.byte	0x04, 0x36
        /*00c2*/ 	.short	(.L_5036 - .L_5035)
.L_5035:
        /*00c4*/ 	.word	0x00000008
.L_5036:


//--------------------- .nv.info._ZN2at4cuda57_GLOBAL__N__cd6b329d_24_DistributionBernoulli_cu_7537a20d21kernelPointwiseApply2IZNS_6native9templates4cuda28bernoulli_tensor_cuda_kernelIddEEvRKNS_10TensorBaseES9_NS_15PhiloxCudaStateEEUliRdSB_SB_SB_RKdSD_SD_SD_E_dSC_jLi1ELi1ELi4ELi512ELi2EEEvNS0_6detail10TensorInfoIT0_T2_EENSG_IT1_SI_EESI_T_ --------------------------
	.section	.nv.info._ZN2at4cuda57_GLOBAL__N__cd6b329d_24_DistributionBernoulli_cu_7537a20d21kernelPointwiseApply2IZNS_6native9templates4cuda28bernoulli_tensor_cuda_kernelIddEEvRKNS_10TensorBaseES9_NS_15PhiloxCudaStateEEUliRdSB_SB_SB_RKdSD_SD_SD_E_dSC_jLi1ELi1ELi4ELi512ELi2EEEvNS0_6detail10TensorInfoIT0_T2_EENSG_IT1_SI_EESI_T_,"",@"SHT_CUDA_INFO"
	.sectionflags	@""
	.align	4


	//----- nvinfo : EIATTR_CUDA_API_VERSION
	.align		4
        /*0000*/ 	.byte	0x04, 0x37
        /*0002*/ 	.short	(.L_5038 - .L_5037)
.L_5037:
        /*0004*/ 	.word	0x00000082


	//----- nvinfo : EIATTR_KPARAM_INFO
	.align		4
.L_5038:
        /*0008*/ 	.byte	0x04, 0x17
        /*000a*/ 	.short	(.L_5040 - .L_5039)
.L_5039:
        /*000c*/ 	.word	0x00000000
        /*0010*/ 	.short	0x0003
        /*0012*/ 	.short	0x01b8
        /*0014*/ 	.byte	0x00, 0xf0, 0x61, 0x00


	//----- nvinfo : EIATTR_KPARAM_INFO
	.align		4
.L_5040:
        /*0018*/ 	.byte	0x04, 0x17
        /*001a*/ 	.short	(.L_5042 - .L_5041)
.L_5041:
        /*001c*/ 	.word	0x00000000
        /*0020*/ 	.short	0x0002
        /*0022*/ 	.short	0x01b0
        /*0024*/ 	.byte	0x00, 0xf0, 0x11, 0x00


	//----- nvinfo : EIATTR_KPARAM_INFO
	.align		4
.L_5042:
        /*0028*/ 	.byte	0x04, 0x17
        /*002a*/ 	.short	(.L_5044 - .L_5043)
.L_5043:
        /*002c*/ 	.word	0x00000000
        /*0030*/ 	.short	0x0001
        /*0032*/ 	.short	0x00d8
        /*0034*/ 	.byte	0x00, 0xf0, 0x61, 0x03


	//----- nvinfo : EIATTR_KPARAM_INFO
	.align		4
.L_5044:
        /*0038*/ 	.byte	0x04, 0x17
        /*003a*/ 	.short	(.L_5046 - .L_5045)
.L_5045:
        /*003c*/ 	.word	0x00000000
        /*0040*/ 	.short	0x0000
        /*0042*/ 	.short	0x0000
        /*0044*/ 	.byte	0x00, 0xf0, 0x61, 0x03


	//----- nvinfo : EIATTR_SPARSE_MMA_MASK
	.align		4
.L_5046:
        /*0048*/ 	.byte	0x03, 0x50
        /*004a*/ 	.short	0x0000


	//----- nvinfo : EIATTR_MAXREG_COUNT
	.align		4
        /*004c*/ 	.byte	0x03, 0x1b
        /*004e*/ 	.short	0x0040


	//----- nvinfo : EIATTR_EXTERNS
	.align		4
        /*0050*/ 	.byte	0x04, 0x0f
        /*0052*/ 	.short	(.L_5048 - .L_5047)


	//   ....[0]....
	.align		4
.L_5047:
        /*0054*/ 	.word	index@(__assertfail)


	//----- nvinfo : EIATTR_MERCURY_ISA_VERSION
	.align		4
.L_5048:
        /*0058*/ 	.byte	0x03, 0x5f
        /*005a*/ 	.short	0x0101


	//----- nvinfo : EIATTR_SYSCALL_OFFSETS
	.align		4
        /*005c*/ 	.byte	0x04, 0x46
        /*005e*/ 	.short	(.L_5050 - .L_5049)


	//   ....[0]....
.L_5049:
        /*0060*/ 	.word	0x00000e20


	//   ....[1]....
        /*0064*/ 	.word	0x00001000


	//   ....[2]....
        /*0068*/ 	.word	0x000011d0


	//   ....[3]....
        /*006c*/ 	.word	0x00001410


	//----- nvinfo : EIATTR_EXIT_INSTR_OFFSETS
	.align		4
.L_5050:
        /*0070*/ 	.byte	0x04, 0x1c
        /*0072*/ 	.short	(.L_5052 - .L_5051)


	//   ....[0]....
.L_5051:
        /*0074*/ 	.word	0x00000080


	//   ....[1]....
        /*0078*/ 	.word	0x00001560


	//----- nvinfo : EIATTR_INDIRECT_BRANCH_TARGETS
	.align		4
.L_5052:
        /*007c*/ 	.byte	0x04, 0x34
        /*007e*/ 	.short	(.L_5054 - .L_5053)


	//   ....[0]....
.L_5053:
        /*0080*/ 	.word	.L_x_7478@srel
        /*0084*/ 	.short	0x0
        /*0086*/ 	.short	0x0
        /*0088*/ 	.word	0x3
        /*008c*/ 	.word	.L_x_7479@srel
        /*0090*/ 	.word	.L_x_7480@srel
        /*0094*/ 	.word	.L_x_7481@srel


	//----- nvinfo : EIATTR_MAX_THREADS
	.align		4
.L_5054:
        /*0098*/ 	.byte	0x04, 0x05
        /*009a*/ 	.short	(.L_5056 - .L_5055)
.L_5055:
        /*009c*/ 	.word	0x00000200
        /*00a0*/ 	.word	0x00000001
        /*00a4*/ 	.word	0x00000001


	//----- nvinfo : EIATTR_CRS_STACK_SIZE
	.align		4
.L_5056:
        /*00a8*/ 	.byte	0x04, 0x1e
        /*00aa*/ 	.short	(.L_5058 - .L_5057)
.L_5057:
        /*00ac*/ 	.word	0x00000000


	//----- nvinfo : EIATTR_CBANK_PARAM_SIZE
	.align		4
.L_5058:
        /*00b0*/ 	.byte	0x03, 0x19
        /*00b2*/ 	.short	0x01d0


	//----- nvinfo : EIATTR_PARAM_CBANK
	.align		4
        /*00b4*/ 	.byte	0x04, 0x0a
        /*00b6*/ 	.short	(.L_5060 - .L_5059)
	.align		4
.L_5059:
        /*00b8*/ 	.word	index@(.nv.constant0._ZN2at4cuda57_GLOBAL__N__cd6b329d_24_DistributionBernoulli_cu_7537a20d21kernelPointwiseApply2IZNS_6native9templates4cuda28bernoulli_tensor_cuda_kernelIddEEvRKNS_10TensorBaseES9_NS_15PhiloxCudaStateEEUliRdSB_SB_SB_RKdSD_SD_SD_E_dSC_jLi1ELi1ELi4ELi512ELi2EEEvNS0_6detail10TensorInfoIT0_T2_EENSG_IT1_SI_EESI_T_)
        /*00bc*/ 	.short	0x0210
        /*00be*/ 	.short	0x01d0


	//----- nvinfo : EIATTR_SW_WAR
	.align		4
.L_5060:
        /*00c0*/ 	.byte	0x04, 0x36
        /*00c2*/ 	.short	(.L_5062 - .L_5061)
.L_5061:
        /*00c4*/ 	.word	0x00000008
.L_5062:


//--------------------- .nv.callgraph             --------------------------
	.section	.nv.callgraph,"",@"SHT_CUDA_CALLGRAPH"
	.align	4
	.sectionentsize	8
	.align		4
        /*0000*/ 	.word	0x00000000
	.align		4
        /*0004*/ 	.word	0xffffffff
	.align		4
        /*0008*/ 	.word	index@(_ZN2at4cuda57_GLOBAL__N__cd6b329d_24_DistributionBernoulli_cu_7537a20d21kernelPointwiseApply2IZNS_6native9templates4cuda28bernoulli_tensor_cuda_kernelIbfEEvRKNS_10TensorBaseES9_NS_15PhiloxCudaStateEEUliRbSB_SB_SB_RKfSD_SD_SD_E_bSC_mLin1ELin1ELi4ELi512ELi2EEEvNS0_6detail10TensorInfoIT0_T2_EENSG_IT1_SI_EESI_T_)
	.align		4
        /*000c*/ 	.word	index@(__assertfail)
	.align		4
        /*0010*/ 	.word	index@(_ZN2at4cuda57_GLOBAL__N__cd6b329d_24_DistributionBernoulli_cu_7537a20d21kernelPointwiseApply2IZNS_6native9templates4cuda28bernoulli_tensor_cuda_kernelIbfEEvRKNS_10TensorBaseES9_NS_15PhiloxCudaStateEEUliRbSB_SB_SB_RKfSD_SD_SD_E_bSC_mLi1ELi1ELi4ELi512ELi2EEEvNS0_6detail10TensorInfoIT0_T2_EENSG_IT1_SI_EESI_T_)
	.align		4
        /*0014*/ 	.word	index@(__assertfail)
	.align		4
        /*0018*/ 	.word	index@(_ZN2at4cuda57_GLOBAL__N__cd6b329d_24_DistributionBernoulli_cu_7537a20d21kernelPointwiseApply2IZNS_6native9templates4cuda28bernoulli_tensor_cuda_kernelIbfEEvRKNS_10TensorBaseES9_NS_15PhiloxCudaStateEEUliRbSB_SB_SB_RKfSD_SD_SD_E_bSC_jLin1ELin1ELi4ELi512ELi2EEEvNS0_6detail10TensorInfoIT0_T2_EENSG_IT1_SI_EESI_T_)
	.align		4
        /*001c*/ 	.word	index@(__assertfail)
	.align		4
        /*0020*/ 	.word	index@(_ZN2at4cuda57_GLOBAL__N__cd6b329d_24_DistributionBernoulli_cu_7537a20d21kernelPointwiseApply2IZNS_6native9templates4cuda28bernoulli_tensor_cuda_kernelIbfEEvRKNS_10TensorBaseES9_NS_15PhiloxCudaStateEEUliRbSB_SB_SB_RKfSD_SD_SD_E_bSC_jLin1ELi2ELi4ELi512ELi2EEEvNS0_6detail10TensorInfoIT0_T2_EENSG_IT1_SI_EESI_T_)
	.align		4
        /*0024*/ 	.word	index@(__assertfail)
	.align		4
        /*0028*/ 	.word	index@(_ZN2at4cuda57_GLOBAL__N__cd6b329d_24_DistributionBernoulli_cu_7537a20d21kernelPointwiseApply2IZNS_6native9templates4cuda28bernoulli_tensor_cuda_kernelIbfEEvRKNS_10TensorBaseES9_NS_15PhiloxCudaStateEEUliRbSB_SB_SB_RKfSD_SD_SD_E_bSC_jLin1ELi1ELi4ELi512ELi2EEEvNS0_6detail10TensorInfoIT0_T2_EENSG_IT1_SI_EESI_T_)
	.align		4
        /*002c*/ 	.word	index@(__assertfail)
	.align		4
        /*0030*/ 	.word	index@(_ZN2at4cuda57_GLOBAL__N__cd6b329d_24_DistributionBernoulli_cu_7537a20d21kernelPointwiseApply2IZNS_6native9templates4cuda28bernoulli_tensor_cuda_kernelIbfEEvRKNS_10TensorBaseES9_NS_15PhiloxCudaStateEEUliRbSB_SB_SB_RKfSD_SD_SD_E_bSC_jLi2ELin1ELi4ELi512ELi2EEEvNS0_6detail10TensorInfoIT0_T2_EENSG_IT1_SI_EESI_T_)
	.align		4
        /*0034*/ 	.word	index@(__assertfail)
	.align		4
        /*0038*/ 	.word	index@(_ZN2at4cuda57_GLOBAL__N__cd6b329d_24_DistributionBernoulli_cu_7537a20d21kernelPointwiseApply2IZNS_6native9templates4cuda28bernoulli_tensor_cuda_kernelIbfEEvRKNS_10TensorBaseES9_NS_15PhiloxCudaStateEEUliRbSB_SB_SB_RKfSD_SD_SD_E_bSC_jLi2ELi2ELi4ELi512ELi2EEEvNS0_6detail10TensorInfoIT0_T2_EENSG_IT1_SI_EESI_T_)
	.align		4
        /*003c*/ 	.word	index@(__assertfail)
	.align		4
        /*0040*/ 	.word	index@(_ZN2at4cuda57_GLOBAL__N__cd6b329d_24_DistributionBernoulli_cu_7537a20d21kernelPointwiseApply2IZNS_6native9templates4cuda28bernoulli_tensor_cuda_kernelIbfEEvRKNS_10TensorBaseES9_NS_15PhiloxCudaStateEEUliRbSB_SB_SB_RKfSD_SD_SD_E_bSC_jLi2ELi1ELi4ELi512ELi2EEEvNS0_6detail10TensorInfoIT0_T2_EENSG_IT1_SI_EESI_T_)
	.align		4
        /*0044*/ 	.word	index@(__assertfail)
	.align		4
        /*0048*/ 	.word	index@(_ZN2at4cuda57_GLOBAL__N__cd6b329d_24_DistributionBernoulli_cu_7537a20d21kernelPointwiseApply2IZNS_6native9templates4cuda28bernoulli_tensor_cuda_kernelIbfEEvRKNS_10TensorBaseES9_NS_15PhiloxCudaStateEEUliRbSB_SB_SB_RKfSD_SD_SD_E_bSC_jLi1ELin1ELi4ELi512ELi2EEEvNS0_6detail10TensorInfoIT0_T2_EENSG_IT1_SI_EESI_T_)
	.align		4
        /*004c*/ 	.word	index@(__assertfail)
	.align		4
        /*0050*/ 	.word	index@(_ZN2at4cuda57_GLOBAL__N__cd6b329d_24_DistributionBernoulli_cu_7537a20d21kernelPointwiseApply2IZNS_6native9templates4cuda28bernoulli_tensor_cuda_kernelIbfEEvRKNS_10TensorBaseES9_NS_15PhiloxCudaStateEEUliRbSB_SB_SB_RKfSD_SD_SD_E_bSC_jLi1ELi2ELi4ELi512ELi2EEEvNS0_6detail10TensorInfoIT0_T2_EENSG_IT1_SI_EESI_T_)
	.align		4
        /*0054*/ 	.word	index@(__assertfail)
	.align		4
        /*0058*/ 	.word	index@(_ZN2at4cuda57_GLOBAL__N__cd6b329d_24_DistributionBernoulli_cu_7537a20d21kernelPointwiseApply2IZNS_6native9templates4cuda28bernoulli_tensor_cuda_kernelIbfEEvRKNS_10TensorBaseES9_NS_15PhiloxCudaStateEEUliRbSB_SB_SB_RKfSD_SD_SD_E_bSC_jLi1ELi1ELi4ELi512ELi2EEEvNS0_6detail10TensorInfoIT0_T2_EENSG_IT1_SI_EESI_T_)
	.align		4
        /*005c*/ 	.word	index@(__assertfail)
	.align		4
        /*0060*/ 	.word	index@(_ZN2at4cuda57_GLOBAL__N__cd6b329d_24_DistributionBernoulli_cu_7537a20d21kernelPointwiseApply2IZNS_6native9templates4cuda28bernoulli_tensor_cuda_kernelIN3c108BFloat16EfEEvRKNS_10TensorBaseESB_NS_15PhiloxCudaStateEEUliRS8_SD_SD_SD_RKfSF_SF_SF_E_S8_SE_mLin1ELin1ELi4ELi512ELi2EEEvNS0_6detail10TensorInfoIT0_T2_EENSI_IT1_SK_EESK_T_)
	.align		4
        /*0064*/ 	.word	index@(__assertfail)
	.align		4
        /*0068*/ 	.word	index@(_ZN2at4cuda57_GLOBAL__N__cd6b329d_24_DistributionBernoulli_cu_7537a20d21kernelPointwiseApply2IZNS_6native9templates4cuda28bernoulli_tensor_cuda_kernelIN3c108BFloat16EfEEvRKNS_10TensorBaseESB_NS_15PhiloxCudaStateEEUliRS8_SD_SD_SD_RKfSF_SF_SF_E_S8_SE_mLi1ELi1ELi4ELi512ELi2EEEvNS0_6detail10TensorInfoIT0_T2_EENSI_IT1_SK_EESK_T_)
	.align		4
        /*006c*/ 	.word	index@(__assertfail)
	.align		4
        /*0070*/ 	.word	index@(_ZN2at4cuda57_GLOBAL__N__cd6b329d_24_DistributionBernoulli_cu_7537a20d21kernelPointwiseApply2IZNS_6native9templates4cuda28bernoulli_tensor_cuda_kernelIN3c108BFloat16EfEEvRKNS_10TensorBaseESB_NS_15PhiloxCudaStateEEUliRS8_SD_SD_SD_RKfSF_SF_SF_E_S8_SE_jLin1ELin1ELi4ELi512ELi2EEEvNS0_6detail10TensorInfoIT0_T2_EENSI_IT1_SK_EESK_T_)
	.align		4
        /*0074*/ 	.word	index@(__assertfail)
	.align		4
        /*0078*/ 	.word	index@(_ZN2at4cuda57_GLOBAL__N__cd6b329d_24_DistributionBernoulli_cu_7537a20d21kernelPointwiseApply2IZNS_6native9templates4cuda28bernoulli_tensor_cuda_kernelIN3c108BFloat16EfEEvRKNS_10TensorBaseESB_NS_15PhiloxCudaStateEEUliRS8_SD_SD_SD_RKfSF_SF_SF_E_S8_SE_jLin1ELi2ELi4ELi512ELi2EEEvNS0_6detail10TensorInfoIT0_T2_EENSI_IT1_SK_EESK_T_)
	.align		4
        /*007c*/ 	.word	index@(__assertfail)
	.align		4
        /*0080*/ 	.word	index@(_ZN2at4cuda57_GLOBAL__N__cd6b329d_24_DistributionBernoulli_cu_7537a20d21kernelPointwiseApply2IZNS_6native9templates4cuda28bernoulli_tensor_cuda_kernelIN3c108BFloat16EfEEvRKNS_10TensorBaseESB_NS_15PhiloxCudaStateEEUliRS8_SD_SD_SD_RKfSF_SF_SF_E_S8_SE_jLin1ELi1ELi4ELi512ELi2EEEvNS0_6detail10TensorInfoIT0_T2_EENSI_IT1_SK_EESK_T_)
	.align		4
        /*0084*/ 	.word	index@(__assertfail)
	.align		4
        /*0088*/ 	.word	index@(_ZN2at4cuda57_GLOBAL__N__cd6b329d_24_DistributionBernoulli_cu_7537a20d21kernelPointwiseApply2IZNS_6native9templates4cuda28bernoulli_tensor_cuda_kernelIN3c108BFloat16EfEEvRKNS_10TensorBaseESB_NS_15PhiloxCudaStateEEUliRS8_SD_SD_SD_RKfSF_SF_SF_E_S8_SE_jLi2ELin1ELi4ELi512ELi2EEEvNS0_6detail10TensorInfoIT0_T2_EENSI_IT1_SK_EESK_T_)
	.align		4
        /*008c*/ 	.word	index@(__assertfail)
	.align		4
        /*0090*/ 	.word	index@(_ZN2at4cuda57_GLOBAL__N__cd6b329d_24_DistributionBernoulli_cu_7537a20d21kernelPointwiseApply2IZNS_6native9templates4cuda28bernoulli_tensor_cuda_kernelIN3c108BFloat16EfEEvRKNS_10TensorBaseESB_NS_15PhiloxCudaStateEEUliRS8_SD_SD_SD_RKfSF_SF_SF_E_S8_SE_jLi2ELi2ELi4ELi512ELi2EEEvNS0_6detail10TensorInfoIT0_T2_EENSI_IT1_SK_EESK_T_)
	.align		4
        /*0094*/ 	.word	index@(__assertfail)
	.align		4
        /*0098*/ 	.word	index@(_ZN2at4cuda57_GLOBAL__N__cd6b329d_24_DistributionBernoulli_cu_7537a20d21kernelPointwiseApply2IZNS_6native9templates4cuda28bernoulli_tensor_cuda_kernelIN3c108BFloat16EfEEvRKNS_10TensorBaseESB_NS_15PhiloxCudaStateEEUliRS8_SD_SD_SD_RKfSF_SF_SF_E_S8_SE_jLi2ELi1ELi4ELi512ELi2EEEvNS0_6detail10TensorInfoIT0_T2_EENSI_IT1_SK_EESK_T_)
	.align		4
        /*009c*/ 	.word	index@(__assertfail)
	.align		4
        /*00a0*/ 	.word	index@(_ZN2at4cuda57_GLOBAL__N__cd6b329d_24_DistributionBernoulli_cu_7537a20d21kernelPointwiseApply2IZNS_6native9templates4cuda28bernoulli_tensor_cuda_kernelIN3c108BFloat16EfEEvRKNS_10TensorBaseESB_NS_15PhiloxCudaStateEEUliRS8_SD_SD_SD_RKfSF_SF_SF_E_S8_SE_jLi1ELin1ELi4ELi512ELi2EEEvNS0_6detail10TensorInfoIT0_T2_EENSI_IT1_SK_EESK_T_)
	.align		4
        /*00a4*/ 	.word	index@(__assertfail)
	.align		4
        /*00a8*/ 	.word	index@(_ZN2at4cuda57_GLOBAL__N__cd6b329d_24_DistributionBernoulli_cu_7537a20d21kernelPointwiseApply2IZNS_6native9templates4cuda28bernoulli_tensor_cuda_kernelIN3c108BFloat16EfEEvRKNS_10TensorBaseESB_NS_15PhiloxCudaStateEEUliRS8_SD_SD_SD_RKfSF_SF_SF_E_S8_SE_jLi1ELi2ELi4ELi512ELi2EEEvNS0_6detail10TensorInfoIT0_T2_EENSI_IT1_SK_EESK_T_)
	.align		4
        /*00ac*/ 	.word	index@(__assertfail)
	.align		4
        /*00b0*/ 	.word	index@(_ZN2at4cuda57_GLOBAL__N__cd6b329d_24_DistributionBernoulli_cu_7537a20d21kernelPointwiseApply2IZNS_6native9templates4cuda28bernoulli_tensor_cuda_kernelIN3c108BFloat16EfEEvRKNS_10TensorBaseESB_NS_15PhiloxCudaStateEEUliRS8_SD_SD_SD_RKfSF_SF_SF_E_S8_SE_jLi1ELi1ELi4ELi512ELi2EEEvNS0_6detail10TensorInfoIT0_T2_EENSI_IT1_SK_EESK_T_)
	.align		4
        /*00b4*/ 	.word	index@(__assertfail)
	.align		4
        /*00b8*/ 	.word	index@(_ZN2at4cuda57_GLOBAL__N__cd6b329d_24_DistributionBernoulli_cu_7537a20d21kernelPointwiseApply2IZNS_6native9templates4cuda28bernoulli_tensor_cuda_kernelIN3c104HalfEfEEvRKNS_10TensorBaseESB_NS_15PhiloxCudaStateEEUliRS8_SD_SD_SD_RKfSF_SF_SF_E_S8_SE_mLin1ELin1ELi4ELi512ELi2EEEvNS0_6detail10TensorInfoIT0_T2_EENSI_IT1_SK_EESK_T_)
	.align		4
        /*00bc*/ 	.word	index@(__assertfail)
	.align		4
        /*00c0*/ 	.word	index@(_ZN2at4cuda57_GLOBAL__N__cd6b329d_24_DistributionBernoulli_cu_7537a20d21kernelPointwiseApply2IZNS_6native9templates4cuda28bernoulli_tensor_cuda_kernelIN3c104HalfEfEEvRKNS_10TensorBaseESB_NS_15PhiloxCudaStateEEUliRS8_SD_SD_SD_RKfSF_SF_SF_E_S8_SE_mLi1ELi1ELi4ELi512ELi2EEEvNS0_6detail10TensorInfoIT0_T2_EENSI_IT1_SK_EESK_T_)
	.align		4
        /*00c4*/ 	.word	index@(__assertfail)
	.align		4
        /*00c8*/ 	.word	index@(_ZN2at4cuda57_GLOBAL__N__cd6b329d_24_DistributionBernoulli_cu_7537a20d21kernelPointwiseApply2IZNS_6native9templates4cuda28bernoulli_tensor_cuda_kernelIN3c104HalfEfEEvRKNS_10TensorBaseESB_NS_15PhiloxCudaStateEEUliRS8_SD_SD_SD_RKfSF_SF_SF_E_S8_SE_jLin1ELin1ELi4ELi512ELi2EEEvNS0_6detail10TensorInfoIT0_T2_EENSI_IT1_SK_EESK_T_)
	.align		4
        /*00cc*/ 	.word	index@(__assertfail)
	.align		4
        /*00d0*/ 	.word	index@(_ZN2at4cuda57_GLOBAL__N__cd6b329d_24_DistributionBernoulli_cu_7537a20d21kernelPointwiseApply2IZNS_6native9templates4cuda28bernoulli_tensor_cuda_kernelIN3c104HalfEfEEvRKNS_10TensorBaseESB_NS_15PhiloxCudaStateEEUliRS8_SD_SD_SD_RKfSF_SF_SF_E_S8_SE_jLin1ELi2ELi4ELi512ELi2EEEvNS0_6detail10TensorInfoIT0_T2_EENSI_IT1_SK_EESK_T_)
	.align		4
        /*00d4*/ 	.word	index@(__assertfail)
	.align		4
        /*00d8*/ 	.word	index@(_ZN2at4cuda57_GLOBAL__N__cd6b329d_24_DistributionBernoulli_cu_7537a20d21kernelPointwiseApply2IZNS_6native9templates4cuda28bernoulli_tensor_cuda_kernelIN3c104HalfEfEEvRKNS_10TensorBaseESB_NS_15PhiloxCudaStateEEUliRS8_SD_SD_SD_RKfSF_SF_SF_E_S8_SE_jLin1ELi1ELi4ELi512ELi2EEEvNS0_6detail10TensorInfoIT0_T2_EENSI_IT1_SK_EESK_T_)
	.align		4
        /*00dc*/ 	.word	index@(__assertfail)
	.align		4
        /*00e0*/ 	.word	index@(_ZN2at4cuda57_GLOBAL__N__cd6b329d_24_DistributionBernoulli_cu_7537a20d21kernelPointwiseApply2IZNS_6native9templates4cuda28bernoulli_tensor_cuda_kernelIN3c104HalfEfEEvRKNS_10TensorBaseESB_NS_15PhiloxCudaStateEEUliRS8_SD_SD_SD_RKfSF_SF_SF_E_S8_SE_jLi2ELin1ELi4ELi512ELi2EEEvNS0_6detail10TensorInfoIT0_T2_EENSI_IT1_SK_EESK_T_)
	.align		4
        /*00e4*/ 	.word	index@(__assertfail)
	.align		4
        /*00e8*/ 	.word	index@(_ZN2at4cuda57_GLOBAL__N__cd6b329d_24_DistributionBernoulli_cu_7537a20d21kernelPointwiseApply2IZNS_6native9templates4cuda28bernoulli_tensor_cuda_kernelIN3c104HalfEfEEvRKNS_10TensorBaseESB_NS_15PhiloxCudaStateEEUliRS8_SD_SD_SD_RKfSF_SF_SF_E_S8_SE_jLi2ELi2ELi4ELi512ELi2EEEvNS0_6detail10TensorInfoIT0_T2_EENSI_IT1_SK_EESK_T_)
	.align		4
        /*00ec*/ 	.word	index@(__assertfail)
	.align		4
        /*00f0*/ 	.word	index@(_ZN2at4cuda57_GLOBAL__N__cd6b329d_24_DistributionBernoulli_cu_7537a20d21kernelPointwiseApply2IZNS_6native9templates4cuda28bernoulli_tensor_cuda_kernelIN3c104HalfEfEEvRKNS_10TensorBaseESB_NS_15PhiloxCudaStateEEUliRS8_SD_SD_SD_RKfSF_SF_SF_E_S8_SE_jLi2ELi1ELi4ELi512ELi2EEEvNS0_6detail10TensorInfoIT0_T2_EENSI_IT1_SK_EESK_T_)
	.align		4
        /*00f4*/ 	.word	index@(__assertfail)
	.align		4
        /*00f8*/ 	.word	index@(_ZN2at4cuda57_GLOBAL__N__cd6b329d_24_DistributionBernoulli_cu_7537a20d21kernelPointwiseApply2IZNS_6native9templates4cuda28bernoulli_tensor_cuda_kernelIN3c104HalfEfEEvRKNS_10TensorBaseESB_NS_15PhiloxCudaStateEEUliRS8_SD_SD_SD_RKfSF_SF_SF_E_S8_SE_jLi1ELin1ELi4ELi512ELi2EEEvNS0_6detail10TensorInfoIT0_T2_EENSI_IT1_SK_EESK_T_)
	.align		4
        /*00fc*/ 	.word	index@(__assertfail)
	.align		4
        /*0100*/ 	.word	index@(_ZN2at4cuda57_GLOBAL__N__cd6b329d_24_DistributionBernoulli_cu_7537a20d21kernelPointwiseApply2IZNS_6native9templates4cuda28bernoulli_tensor_cuda_kernelIN3c104HalfEfEEvRKNS_10TensorBaseESB_NS_15PhiloxCudaStateEEUliRS8_SD_SD_SD_RKfSF_SF_SF_E_S8_SE_jLi1ELi2ELi4ELi512ELi2EEEvNS0_6detail10TensorInfoIT0_T2_EENSI_IT1_SK_EESK_T_)
	.align		4
        /*0104*/ 	.word	index@(__assertfail)
	.align		4
        /*0108*/ 	.word	index@(_ZN2at4cuda57_GLOBAL__N__cd6b329d_24_DistributionBernoulli_cu_7537a20d21kernelPointwiseApply2IZNS_6native9templates4cuda28bernoulli_tensor_cuda_kernelIN3c104HalfEfEEvRKNS_10TensorBaseESB_NS_15PhiloxCudaStateEEUliRS8_SD_SD_SD_RKfSF_SF_SF_E_S8_SE_jLi1ELi1ELi4ELi512ELi2EEEvNS0_6detail10TensorInfoIT0_T2_EENSI_IT1_SK_EESK_T_)
	.align		4
        /*010c*/ 	.word	index@(__assertfail)
	.align		4
        /*0110*/ 	.word	index@(_ZN2at4cuda57_GLOBAL__N__cd6b329d_24_DistributionBernoulli_cu_7537a20d21kernelPointwiseApply2IZNS_6native9templates4cuda28bernoulli_tensor_cuda_kernelIffEEvRKNS_10TensorBaseES9_NS_15PhiloxCudaStateEEUliRfSB_SB_SB_RKfSD_SD_SD_E_fSC_mLin1ELin1ELi4ELi512ELi2EEEvNS0_6detail10TensorInfoIT0_T2_EENSG_IT1_SI_EESI_T_)
	.align		4
        /*0114*/ 	.word	index@(__assertfail)
	.align		4
        /*0118*/ 	.word	index@(_ZN2at4cuda57_GLOBAL__N__cd6b329d_24_DistributionBernoulli_cu_7537a20d21kernelPointwiseApply2IZNS_6native9templates4cuda28bernoulli_tensor_cuda_kernelIffEEvRKNS_10TensorBaseES9_NS_15PhiloxCudaStateEEUliRfSB_SB_SB_RKfSD_SD_SD_E_fSC_mLi1ELi1ELi4ELi512ELi2EEEvNS0_6detail10TensorInfoIT0_T2_EENSG_IT1_SI_EESI_T_)
	.align		4
        /*011c*/ 	.word	index@(__assertfail)
	.align		4
        /*0120*/ 	.word	index@(_ZN2at4cuda57_GLOBAL__N__cd6b329d_24_DistributionBernoulli_cu_7537a20d21kernelPointwiseApply2IZNS_6native9templates4cuda28bernoulli_tensor_cuda_kernelIffEEvRKNS_10TensorBaseES9_NS_15PhiloxCudaStateEEUliRfSB_SB_SB_RKfSD_SD_SD_E_fSC_jLin1ELin1ELi4ELi512ELi2EEEvNS0_6detail10TensorInfoIT0_T2_EENSG_IT1_SI_EESI_T_)
	.align		4
        /*0124*/ 	.word	index@(__assertfail)
	.align		4
        /*0128*/ 	.word	index@(_ZN2at4cuda57_GLOBAL__N__cd6b329d_24_DistributionBernoulli_cu_7537a20d21kernelPointwiseApply2IZNS_6native9templates4cuda28bernoulli_tensor_cuda_kernelIffEEvRKNS_10TensorBaseES9_NS_15PhiloxCudaStateEEUliRfSB_SB_SB_RKfSD_SD_SD_E_fSC_jLin1ELi2ELi4ELi512ELi2EEEvNS0_6detail10TensorInfoIT0_T2_EENSG_IT1_SI_EESI_T_)
	.align		4
        /*012c*/ 	.word	index@(__assertfail)
	.align		4
        /*0130*/ 	.word	index@(_ZN2at4cuda57_GLOBAL__N__cd6b329d_24_DistributionBernoulli_cu_7537a20d21kernelPointwiseApply2IZNS_6native9templates4cuda28bernoulli_tensor_cuda_kernelIffEEvRKNS_10TensorBaseES9_NS_15PhiloxCudaStateEEUliRfSB_SB_SB_RKfSD_SD_SD_E_fSC_jLin1ELi1ELi4ELi512ELi2EEEvNS0_6detail10TensorInfoIT0_T2_EENSG_IT1_SI_EESI_T_)
	.align		4
        /*0134*/ 	.word	index@(__assertfail)
	.align		4
        /*0138*/ 	.word	index@(_ZN2at4cuda57_GLOBAL__N__cd6b329d_24_DistributionBernoulli_cu_7537a20d21kernelPointwiseApply2IZNS_6native9templates4cuda28bernoulli_tensor_cuda_kernelIffEEvRKNS_10TensorBaseES9_NS_15PhiloxCudaStateEEUliRfSB_SB_SB_RKfSD_SD_SD_E_fSC_jLi2ELin1ELi4ELi512ELi2EEEvNS0_6detail10TensorInfoIT0_T2_EENSG_IT1_SI_EESI_T_)
	.align		4
        /*013c*/ 	.word	index@(__assertfail)
	.align		4
        /*0140*/ 	.word	index@(_ZN2at4cuda57_GLOBAL__N__cd6b329d_24_DistributionBernoulli_cu_7537a20d21kernelPointwiseApply2IZNS_6native9templates4cuda28bernoulli_tensor_cuda_kernelIffEEvRKNS_10TensorBaseES9_NS_15PhiloxCudaStateEEUliRfSB_SB_SB_RKfSD_SD_SD_E_fSC_jLi2ELi2ELi4ELi512ELi2EEEvNS0_6detail10TensorInfoIT0_T2_EENSG_IT1_SI_EESI_T_)
	.align		4
        /*0144*/ 	.word	index@(__assertfail)
	.align		4
        /*0148*/ 	.word	index@(_ZN2at4cuda57_GLOBAL__N__cd6b329d_24_DistributionBernoulli_cu_7537a20d21kernelPointwiseApply2IZNS_6native9templates4cuda28bernoulli_tensor_cuda_kernelIffEEvRKNS_10TensorBaseES9_NS_15PhiloxCudaStateEEUliRfSB_SB_SB_RKfSD_SD_SD_E_fSC_jLi2ELi1ELi4ELi512ELi2EEEvNS0_6detail10TensorInfoIT0_T2_EENSG_IT1_SI_EESI_T_)
	.align		4
        /*014c*/ 	.word	index@(__assertfail)
	.align		4
        /*0150*/ 	.word	index@(_ZN2at4cuda57_GLOBAL__N__cd6b329d_24_DistributionBernoulli_cu_7537a20d21kernelPointwiseApply2IZNS_6native9templates4cuda28bernoulli_tensor_cuda_kernelIffEEvRKNS_10TensorBaseES9_NS_15PhiloxCudaStateEEUliRfSB_SB_SB_RKfSD_SD_SD_E_fSC_jLi1ELin1ELi4ELi512ELi2EEEvNS0_6detail10TensorInfoIT0_T2_EENSG_IT1_SI_EESI_T_)
	.align		4
        /*0154*/ 	.word	index@(__assertfail)
	.align		4
        /*0158*/ 	.word	index@(_ZN2at4cuda57_GLOBAL__N__cd6b329d_24_DistributionBernoulli_cu_7537a20d21kernelPointwiseApply2IZNS_6native9templates4cuda28bernoulli_tensor_cuda_kernelIffEEvRKNS_10TensorBaseES9_NS_15PhiloxCudaStateEEUliRfSB_SB_SB_RKfSD_SD_SD_E_fSC_jLi1ELi2ELi4ELi512ELi2EEEvNS0_6detail10TensorInfoIT0_T2_EENSG_IT1_SI_EESI_T_)
	.align		4
        /*015c*/ 	.word	index@(__assertfail)
	.align		4
        /*0160*/ 	.word	index@(_ZN2at4cuda57_GLOBAL__N__cd6b329d_24_DistributionBernoulli_cu_7537a20d21kernelPointwiseApply2IZNS_6native9templates4cuda28bernoulli_tensor_cuda_kernelIffEEvRKNS_10TensorBaseES9_NS_15PhiloxCudaStateEEUliRfSB_SB_SB_RKfSD_SD_SD_E_fSC_jLi1ELi1ELi4ELi512ELi2EEEvNS0_6detail10TensorInfoIT0_T2_EENSG_IT1_SI_EESI_T_)
	.align		4
        /*0164*/ 	.word	index@(__assertfail)
	.align		4
        /*0168*/ 	.word	index@(_ZN2at4cuda57_GLOBAL__N__cd6b329d_24_DistributionBernoulli_cu_7537a20d21kernelPointwiseApply2IZNS_6native9templates4cuda28bernoulli_tensor_cuda_kernelIdfEEvRKNS_10TensorBaseES9_NS_15PhiloxCudaStateEEUliRdSB_SB_SB_RKfSD_SD_SD_E_dSC_mLin1ELin1ELi4ELi512ELi2EEEvNS0_6detail10TensorInfoIT0_T2_EENSG_IT1_SI_EESI_T_)
	.align		4
        /*016c*/ 	.word	index@(__assertfail)
	.align		4
        /*0170*/ 	.word	index@(_ZN2at4cuda57_GLOBAL__N__cd6b329d_24_DistributionBernoulli_cu_7537a20d21kernelPointwiseApply2IZNS_6native9templates4cuda28bernoulli_tensor_cuda_kernelIdfEEvRKNS_10TensorBaseES9_NS_15PhiloxCudaStateEEUliRdSB_SB_SB_RKfSD_SD_SD_E_dSC_mLi1ELi1ELi4ELi512ELi2EEEvNS0_6detail10TensorInfoIT0_T2_EENSG_IT1_SI_EESI_T_)
	.align		4
        /*0174*/ 	.word	index@(__assertfail)
	.align		4
        /*0178*/ 	.word	index@(_ZN2at4cuda57_GLOBAL__N__cd6b329d_24_DistributionBernoulli_cu_7537a20d21kernelPointwiseApply2IZNS_6native9templates4cuda28bernoulli_tensor_cuda_kernelIdfEEvRKNS_10TensorBaseES9_NS_15PhiloxCudaStateEEUliRdSB_SB_SB_RKfSD_SD_SD_E_dSC_jLin1ELin1ELi4ELi512ELi2EEEvNS0_6detail10TensorInfoIT0_T2_EENSG_IT1_SI_EESI_T_)
	.align		4
        /*017c*/ 	.word	index@(__assertfail)
	.align		4
        /*0180*/ 	.word	index@(_ZN2at4cuda57_GLOBAL__N__cd6b329d_24_DistributionBernoulli_cu_7537a20d21kernelPointwiseApply2IZNS_6native9templates4cuda28bernoulli_tensor_cuda_kernelIdfEEvRKNS_10TensorBaseES9_NS_15PhiloxCudaStateEEUliRdSB_SB_SB_RKfSD_SD_SD_E_dSC_jLin1ELi2ELi4ELi512ELi2EEEvNS0_6detail10TensorInfoIT0_T2_EENSG_IT1_SI_EESI_T_)
	.align		4
        /*0184*/ 	.word	index@(__assertfail)
	.align		4
        /*0188*/ 	.word	index@(_ZN2at4cuda57_GLOBAL__N__cd6b329d_24_DistributionBernoulli_cu_7537a20d21kernelPointwiseApply2IZNS_6native9templates4cuda28bernoulli_tensor_cuda_kernelIdfEEvRKNS_10TensorBaseES9_NS_15PhiloxCudaStateEEUliRdSB_SB_SB_RKfSD_SD_SD_E_dSC_jLin1ELi1ELi4ELi512ELi2EEEvNS0_6detail10TensorInfoIT0_T2_EENSG_IT1_SI_EESI_T_)
	.align		4
        /*018c*/ 	.word	index@(__assertfail)
	.align		4
        /*0190*/ 	.word	index@(_ZN2at4cuda57_GLOBAL__N__cd6b329d_24_DistributionBernoulli_cu_7537a20d21kernelPointwiseApply2IZNS_6native9templates4cuda28bernoulli_tensor_cuda_kernelIdfEEvRKNS_10TensorBaseES9_NS_15PhiloxCudaStateEEUliRdSB_SB_SB_RKfSD_SD_SD_E_dSC_jLi2ELin1ELi4ELi512ELi2EEEvNS0_6detail10TensorInfoIT0_T2_EENSG_IT1_SI_EESI_T_)
	.align		4
        /*0194*/ 	.word	index@(__assertfail)
	.align		4
        /*0198*/ 	.word	index@(_ZN2at4cuda57_GLOBAL__N__cd6b329d_24_DistributionBernoulli_cu_7537a20d21kernelPointwiseApply2IZNS_6native9templates4cuda28bernoulli_tensor_cuda_kernelIdfEEvRKNS_10TensorBaseES9_NS_15PhiloxCudaStateEEUliRdSB_SB_SB_RKfSD_SD_SD_E_dSC_jLi2ELi2ELi4ELi512ELi2EEEvNS0_6detail10TensorInfoIT0_T2_EENSG_IT1_SI_EESI_T_)
	.align		4
        /*019c*/ 	.word	index@(__assertfail)
	.align		4
        /*01a0*/ 	.word	index@(_ZN2at4cuda57_GLOBAL__N__cd6b329d_24_DistributionBernoulli_cu_7537a20d21kernelPointwiseApply2IZNS_6native9templates4cuda28bernoulli_tensor_cuda_kernelIdfEEvRKNS_10TensorBaseES9_NS_15PhiloxCudaStateEEUliRdSB_SB_SB_RKfSD_SD_SD_E_dSC_jLi2ELi1ELi4ELi512ELi2EEEvNS0_6detail10TensorInfoIT0_T2_EENSG_IT1_SI_EESI_T_)
	.align		4
        /*01a4*/ 	.word	index@(__assertfail)
	.align		4
        /*01a8*/ 	.word	index@(_ZN2at4cuda57_GLOBAL__N__cd6b329d_24_DistributionBernoulli_cu_7537a20d21kernelPointwiseApply2IZNS_6native9templates4cuda28bernoulli_tensor_cuda_kernelIdfEEvRKNS_10TensorBaseES9_NS_15PhiloxCudaStateEEUliRdSB_SB_SB_RKfSD_SD_SD_E_dSC_jLi1ELin1ELi4ELi512ELi2EEEvNS0_6detail10TensorInfoIT0_T2_EENSG_IT1_SI_EESI_T_)
	.align		4
        /*01ac*/ 	.word	index@(__assertfail)
	.align		4
        /*01b0*/ 	.word	index@(_ZN2at4cuda57_GLOBAL__N__cd6b329d_24_DistributionBernoulli_cu_7537a20d21kernelPointwiseApply2IZNS_6native9templates4cuda28bernoulli_tensor_cuda_kernelIdfEEvRKNS_10TensorBaseES9_NS_15PhiloxCudaStateEEUliRdSB_SB_SB_RKfSD_SD_SD_E_dSC_jLi1ELi2ELi4ELi512ELi2EEEvNS0_6detail10TensorInfoIT0_T2_EENSG_IT1_SI_EESI_T_)
	.align		4
        /*01b4*/ 	.word	index@(__assertfail)
	.align		4
        /*01b8*/ 	.word	index@(_ZN2at4cuda57_GLOBAL__N__cd6b329d_24_DistributionBernoulli_cu_7537a20d21kernelPointwiseApply2IZNS_6native9templates4cuda28bernoulli_tensor_cuda_kernelIdfEEvRKNS_10TensorBaseES9_NS_15PhiloxCudaStateEEUliRdSB_SB_SB_RKfSD_SD_SD_E_dSC_jLi1ELi1ELi4ELi512ELi2EEEvNS0_6detail10TensorInfoIT0_T2_EENSG_IT1_SI_EESI_T_)
	.align		4
        /*01bc*/ 	.word	index@(__assertfail)
	.align		4
        /*01c0*/ 	.word	index@(_ZN2at4cuda57_GLOBAL__N__cd6b329d_24_DistributionBernoulli_cu_7537a20d21kernelPointwiseApply2IZNS_6native9templates4cuda28bernoulli_tensor_cuda_kernelIsfEEvRKNS_10TensorBaseES9_NS_15PhiloxCudaStateEEUliRsSB_SB_SB_RKfSD_SD_SD_E_sSC_mLin1ELin1ELi4ELi512ELi2EEEvNS0_6detail10TensorInfoIT0_T2_EENSG_IT1_SI_EESI_T_)
	.align		4
        /*01c4*/ 	.word	index@(__assertfail)
	.align		4
        /*01c8*/ 	.word	index@(_ZN2at4cuda57_GLOBAL__N__cd6b329d_24_DistributionBernoulli_cu_7537a20d21kernelPointwiseApply2IZNS_6native9templates4cuda28bernoulli_tensor_cuda_kernelIsfEEvRKNS_10TensorBaseES9_NS_15PhiloxCudaStateEEUliRsSB_SB_SB_RKfSD_SD_SD_E_sSC_mLi1ELi1ELi4ELi512ELi2EEEvNS0_6detail10TensorInfoIT0_T2_EENSG_IT1_SI_EESI_T_)
	.align		4
        /*01cc*/ 	.word	index@(__assertfail)
	.align		4
        /*01d0*/ 	.word	index@(_ZN2at4cuda57_GLOBAL__N__cd6b329d_24_DistributionBernoulli_cu_7537a20d21kernelPointwiseApply2IZNS_6native9templates4cuda28bernoulli_tensor_cuda_kernelIsfEEvRKNS_10TensorBaseES9_NS_15PhiloxCudaStateEEUliRsSB_SB_SB_RKfSD_SD_SD_E_sSC_jLin1ELin1ELi4ELi512ELi2EEEvNS0_6detail10TensorInfoIT0_T2_EENSG_IT1_SI_EESI_T_)
	.align		4
        /*01d4*/ 	.word	index@(__assertfail)
	.align		4
        /*01d8*/ 	.word	index@(_ZN2at4cuda57_GLOBAL__N__cd6b329d_24_DistributionBernoulli_cu_7537a20d21kernelPointwiseApply2IZNS_6native9templates4cuda28bernoulli_tensor_cuda_kernelIsfEEvRKNS_10TensorBaseES9_NS_15PhiloxCudaStateEEUliRsSB_SB_SB_RKfSD_SD_SD_E_sSC_jLin1ELi2ELi4ELi512ELi2EEEvNS0_6detail10TensorInfoIT0_T2_EENSG_IT1_SI_EESI_T_)
	.align		4
        /*01dc*/ 	.word	index@(__assertfail)
	.align		4
        /*01e0*/ 	.word	index@(_ZN2at4cuda57_GLOBAL__N__cd6b329d_24_DistributionBernoulli_cu_7537a20d21kernelPointwiseApply2IZNS_6native9templates4cuda28bernoulli_tensor_cuda_kernelIsfEEvRKNS_10TensorBaseES9_NS_15PhiloxCudaStateEEUliRsSB_SB_SB_RKfSD_SD_SD_E_sSC_jLin1ELi1ELi4ELi512ELi2EEEvNS0_6detail10TensorInfoIT0_T2_EENSG_IT1_SI_EESI_T_)
	.align		4
        /*01e4*/ 	.word	index@(__assertfail)
	.align		4
        /*01e8*/ 	.word	index@(_ZN2at4cuda57_GLOBAL__N__cd6b329d_24_DistributionBernoulli_cu_7537a20d21kernelPointwiseApply2IZNS_6native9templates4cuda28bernoulli_tensor_cuda_kernelIsfEEvRKNS_10TensorBaseES9_NS_15PhiloxCudaStateEEUliRsSB_SB_SB_RKfSD_SD_SD_E_sSC_jLi2ELin1ELi4ELi512ELi2EEEvNS0_6detail10TensorInfoIT0_T2_EENSG_IT1_SI_EESI_T_)
	.align		4
        /*01ec*/ 	.word	index@(__assertfail)
	.align		4
        /*01f0*/ 	.word	index@(_ZN2at4cuda57_GLOBAL__N__cd6b329d_24_DistributionBernoulli_cu_7537a20d21kernelPointwiseApply2IZNS_6native9templates4cuda28bernoulli_tensor_cuda_kernelIsfEEvRKNS_10TensorBaseES9_NS_15PhiloxCudaStateEEUliRsSB_SB_SB_RKfSD_SD_SD_E_sSC_jLi2ELi2ELi4ELi512ELi2EEEvNS0_6detail10TensorInfoIT0_T2_EENSG_IT1_SI_EESI_T_)
	.align		4
        /*01f4*/ 	.word	index@(__assertfail)
	.align		4
        /*01f8*/ 	.word	index@(_ZN2at4cuda57_GLOBAL__N__cd6b329d_24_DistributionBernoulli_cu_7537a20d21kernelPointwiseApply2IZNS_6native9templates4cuda28bernoulli_tensor_cuda_kernelIsfEEvRKNS_10TensorBaseES9_NS_15PhiloxCudaStateEEUliRsSB_SB_SB_RKfSD_SD_SD_E_sSC_jLi2ELi1ELi4ELi512ELi2EEEvNS0_6detail10TensorInfoIT0_T2_EENSG_IT1_SI_EESI_T_)
	.align		4
        /*01fc*/ 	.word	index@(__assertfail)
	.align		4
        /*0200*/ 	.word	index@(_ZN2at4cuda57_GLOBAL__N__cd6b329d_24_DistributionBernoulli_cu_7537a20d21kernelPointwiseApply2IZNS_6native9templates4cuda28bernoulli_tensor_cuda_kernelIsfEEvRKNS_10TensorBaseES9_NS_15PhiloxCudaStateEEUliRsSB_SB_SB_RKfSD_SD_SD_E_sSC_jLi1ELin1ELi4ELi512ELi2EEEvNS0_6detail10TensorInfoIT0_T2_EENSG_IT1_SI_EESI_T_)
	.align		4
        /*0204*/ 	.word	index@(__assertfail)
	.align		4
        /*0208*/ 	.word	index@(_ZN2at4cuda57_GLOBAL__N__cd6b329d_24_DistributionBernoulli_cu_7537a20d21kernelPointwiseApply2IZNS_6native9templates4cuda28bernoulli_tensor_cuda_kernelIsfEEvRKNS_10TensorBaseES9_NS_15PhiloxCudaStateEEUliRsSB_SB_SB_RKfSD_SD_SD_E_sSC_jLi1ELi2ELi4ELi512ELi2EEEvNS0_6detail10TensorInfoIT0_T2_EENSG_IT1_SI_EESI_T_)
	.align		4
        /*020c*/ 	.word	index@(__assertfail)
	.align		4
        /*0210*/ 	.word	index@(_ZN2at4cuda57_GLOBAL__N__cd6b329d_24_DistributionBernoulli_cu_7537a20d21kernelPointwiseApply2IZNS_6native9templates4cuda28bernoulli_tensor_cuda_kernelIsfEEvRKNS_10TensorBaseES9_NS_15PhiloxCudaStateEEUliRsSB_SB_SB_RKfSD_SD_SD_E_sSC_jLi1ELi1ELi4ELi512ELi2EEEvNS0_6detail10TensorInfoIT0_T2_EENSG_IT1_SI_EESI_T_)
	.align		4
        /*0214*/ 	.word	index@(__assertfail)
	.align		4
        /*0218*/ 	.word	index@(_ZN2at4cuda57_GLOBAL__N__cd6b329d_24_DistributionBernoulli_cu_7537a20d21kernelPointwiseApply2IZNS_6native9templates4cuda28bernoulli_tensor_cuda_kernelIlfEEvRKNS_10TensorBaseES9_NS_15PhiloxCudaStateEEUliRlSB_SB_SB_RKfSD_SD_SD_E_lSC_mLin1ELin1ELi4ELi512ELi2EEEvNS0_6detail10TensorInfoIT0_T2_EENSG_IT1_SI_EESI_T_)
	.align		4
        /*021c*/ 	.word	index@(__assertfail)
	.align		4
        /*0220*/ 	.word	index@(_ZN2at4cuda57_GLOBAL__N__cd6b329d_24_DistributionBernoulli_cu_7537a20d21kernelPointwiseApply2IZNS_6native9templates4cuda28bernoulli_tensor_cuda_kernelIlfEEvRKNS_10TensorBaseES9_NS_15PhiloxCudaStateEEUliRlSB_SB_SB_RKfSD_SD_SD_E_lSC_mLi1ELi1ELi4ELi512ELi2EEEvNS0_6detail10TensorInfoIT0_T2_EENSG_IT1_SI_EESI_T_)
	.align		4
        /*0224*/ 	.word	index@(__assertfail)
	.align		4
        /*0228*/ 	.word	index@(_ZN2at4cuda57_GLOBAL__N__cd6b329d_24_DistributionBernoulli_cu_7537a20d21kernelPointwiseApply2IZNS_6native9templates4cuda28bernoulli_tensor_cuda_kernelIlfEEvRKNS_10TensorBaseES9_NS_15PhiloxCudaStateEEUliRlSB_SB_SB_RKfSD_SD_SD_E_lSC_jLin1ELin1ELi4ELi512ELi2EEEvNS0_6detail10TensorInfoIT0_T2_EENSG_IT1_SI_EESI_T_)
	.align		4
        /*022c*/ 	.word	index@(__assertfail)
	.align		4
        /*0230*/ 	.word	index@(_ZN2at4cuda57_GLOBAL__N__cd6b329d_24_DistributionBernoulli_cu_7537a20d21kernelPointwiseApply2IZNS_6native9templates4cuda28bernoulli_tensor_cuda_kernelIlfEEvRKNS_10TensorBaseES9_NS_15PhiloxCudaStateEEUliRlSB_SB_SB_RKfSD_SD_SD_E_lSC_jLin1ELi2ELi4ELi512ELi2EEEvNS0_6detail10TensorInfoIT0_T2_EENSG_IT1_SI_EESI_T_)
	.align		4
        /*0234*/ 	.word	index@(__assertfail)
	.align		4
        /*0238*/ 	.word	index@(_ZN2at4cuda57_GLOBAL__N__cd6b329d_24_DistributionBernoulli_cu_7537a20d21kernelPointwiseApply2IZNS_6native9templates4cuda28bernoulli_tensor_cuda_kernelIlfEEvRKNS_10TensorBaseES9_NS_15PhiloxCudaStateEEUliRlSB_SB_SB_RKfSD_SD_SD_E_lSC_jLin1ELi1ELi4ELi512ELi2EEEvNS0_6detail10TensorInfoIT0_T2_EENSG_IT1_SI_EESI_T_)
	.align		4
        /*023c*/ 	.word	index@(__assertfail)
	.align		4
        /*0240*/ 	.word	index@(_ZN2at4cuda57_GLOBAL__N__cd6b329d_24_DistributionBernoulli_cu_7537a20d21kernelPointwiseApply2IZNS_6native9templates4cuda28bernoulli_tensor_cuda_kernelIlfEEvRKNS_10TensorBaseES9_NS_15PhiloxCudaStateEEUliRlSB_SB_SB_RKfSD_SD_SD_E_lSC_jLi2ELin1ELi4ELi512ELi2EEEvNS0_6detail10TensorInfoIT0_T2_EENSG_IT1_SI_EESI_T_)
	.align		4
        /*0244*/ 	.word	index@(__assertfail)
	.align		4
        /*0248*/ 	.word	index@(_ZN2at4cuda57_GLOBAL__N__cd6b329d_24_DistributionBernoulli_cu_7537a20d21kernelPointwiseApply2IZNS_6native9templates4cuda28bernoulli_tensor_cuda_kernelIlfEEvRKNS_10TensorBaseES9_NS_15PhiloxCudaStateEEUliRlSB_SB_SB_RKfSD_SD_SD_E_lSC_jLi2ELi2ELi4ELi512ELi2EEEvNS0_6detail10TensorInfoIT0_T2_EENSG_IT1_SI_EESI_T_)
	.align		4
        /*024c*/ 	.word	index@(__assertfail)
	.align		4
        /*0250*/ 	.word	index@(_ZN2at4cuda57_GLOBAL__N__cd6b329d_24_DistributionBernoulli_cu_7537a20d21kernelPointwiseApply2IZNS_6native9templates4cuda28bernoulli_tensor_cuda_kernelIlfEEvRKNS_10TensorBaseES9_NS_15PhiloxCudaStateEEUliRlSB_SB_SB_RKfSD_SD_SD_E_lSC_jLi2ELi1ELi4ELi512ELi2EEEvNS0_6detail10TensorInfoIT0_T2_EENSG_IT1_SI_EESI_T_)
	.align		4
        /*0254*/ 	.word	index@(__assertfail)
	.align		4
        /*0258*/ 	.word	index@(_ZN2at4cuda57_GLOBAL__N__cd6b329d_24_DistributionBernoulli_cu_7537a20d21kernelPointwiseApply2IZNS_6native9templates4cuda28bernoulli_tensor_cuda_kernelIlfEEvRKNS_10TensorBaseES9_NS_15PhiloxCudaStateEEUliRlSB_SB_SB_RKfSD_SD_SD_E_lSC_jLi1ELin1ELi4ELi512ELi2EEEvNS0_6detail10TensorInfoIT0_T2_EENSG_IT1_SI_EESI_T_)
	.align		4
        /*025c*/ 	.word	index@(__assertfail)
	.align		4
        /*0260*/ 	.word	index@(_ZN2at4cuda57_GLOBAL__N__cd6b329d_24_DistributionBernoulli_cu_7537a20d21kernelPointwiseApply2IZNS_6native9templates4cuda28bernoulli_tensor_cuda_kernelIlfEEvRKNS_10TensorBaseES9_NS_15PhiloxCudaStateEEUliRlSB_SB_SB_RKfSD_SD_SD_E_lSC_jLi1ELi2ELi4ELi512ELi2EEEvNS0_6detail10TensorInfoIT0_T2_EENSG_IT1_SI_EESI_T_)
	.align		4
        /*0264*/ 	.word	index@(__assertfail)
	.align		4
        /*0268*/ 	.word	index@(_ZN2at4cuda57_GLOBAL__N__cd6b329d_24_DistributionBernoulli_cu_7537a20d21kernelPointwiseApply2IZNS_6native9templates4cuda28bernoulli_tensor_cuda_kernelIlfEEvRKNS_10TensorBaseES9_NS_15PhiloxCudaStateEEUliRlSB_SB_SB_RKfSD_SD_SD_E_lSC_jLi1ELi1ELi4ELi512ELi2EEEvNS0_6detail10TensorInfoIT0_T2_EENSG_IT1_SI_EESI_T_)
	.align		4
        /*026c*/ 	.word	index@(__assertfail)
	.align		4
        /*0270*/ 	.word	index@(_ZN2at4cuda57_GLOBAL__N__cd6b329d_24_DistributionBernoulli_cu_7537a20d21kernelPointwiseApply2IZNS_6native9templates4cuda28bernoulli_tensor_cuda_kernelIifEEvRKNS_10TensorBaseES9_NS_15PhiloxCudaStateEEUliRiSB_SB_SB_RKfSD_SD_SD_E_iSC_mLin1ELin1ELi4ELi512ELi2EEEvNS0_6detail10TensorInfoIT0_T2_EENSG_IT1_SI_EESI_T_)
	.align		4
        /*0274*/ 	.word	index@(__assertfail)
	.align		4
        /*0278*/ 	.word	index@(_ZN2at4cuda57_GLOBAL__N__cd6b329d_24_DistributionBernoulli_cu_7537a20d21kernelPointwiseApply2IZNS_6native9templates4cuda28bernoulli_tensor_cuda_kernelIifEEvRKNS_10TensorBaseES9_NS_15PhiloxCudaStateEEUliRiSB_SB_SB_RKfSD_SD_SD_E_iSC_mLi1ELi1ELi4ELi512ELi2EEEvNS0_6detail10TensorInfoIT0_T2_EENSG_IT1_SI_EESI_T_)
	.align		4
        /*027c*/ 	.word	index@(__assertfail)
	.align		4
        /*0280*/ 	.word	index@(_ZN2at4cuda57_GLOBAL__N__cd6b329d_24_DistributionBernoulli_cu_7537a20d21kernelPointwiseApply2IZNS_6native9templates4cuda28bernoulli_tensor_cuda_kernelIifEEvRKNS_10TensorBaseES9_NS_15PhiloxCudaStateEEUliRiSB_SB_SB_RKfSD_SD_SD_E_iSC_jLin1ELin1ELi4ELi512ELi2EEEvNS0_6detail10TensorInfoIT0_T2_EENSG_IT1_SI_EESI_T_)
	.align		4
        /*0284*/ 	.word	index@(__assertfail)
	.align		4
        /*0288*/ 	.word	index@(_ZN2at4cuda57_GLOBAL__N__cd6b329d_24_DistributionBernoulli_cu_7537a20d21kernelPointwiseApply2IZNS_6native9templates4cuda28bernoulli_tensor_cuda_kernelIifEEvRKNS_10TensorBaseES9_NS_15PhiloxCudaStateEEUliRiSB_SB_SB_RKfSD_SD_SD_E_iSC_jLin1ELi2ELi4ELi512ELi2EEEvNS0_6detail10TensorInfoIT0_T2_EENSG_IT1_SI_EESI_T_)
	.align		4
        /*028c*/ 	.word	index@(__assertfail)
	.align		4
        /*0290*/ 	.word	index@(_ZN2at4cuda57_GLOBAL__N__cd6b329d_24_DistributionBernoulli_cu_7537a20d21kernelPointwiseApply2IZNS_6native9templates4cuda28bernoulli_tensor_cuda_kernelIifEEvRKNS_10TensorBaseES9_NS_15PhiloxCudaStateEEUliRiSB_SB_SB_RKfSD_SD_SD_E_iSC_jLin1ELi1ELi4ELi512ELi2EEEvNS0_6detail10TensorInfoIT0_T2_EENSG_IT1_SI_EESI_T_)
	.align		4
        /*0294*/ 	.word	index@(__assertfail)
	.align		4
        /*0298*/ 	.word	index@(_ZN2at4cuda57_GLOBAL__N__cd6b329d_24_DistributionBernoulli_cu_7537a20d21kernelPointwiseApply2IZNS_6native9templates4cuda28bernoulli_tensor_cuda_kernelIifEEvRKNS_10TensorBaseES9_NS_15PhiloxCudaStateEEUliRiSB_SB_SB_RKfSD_SD_SD_E_iSC_jLi2ELin1ELi4ELi512ELi2EEEvNS0_6detail10TensorInfoIT0_T2_EENSG_IT1_SI_EESI_T_)
	.align		4
        /*029c*/ 	.word	index@(__assertfail)
	.align		4
        /*02a0*/ 	.word	index@(_ZN2at4cuda57_GLOBAL__N__cd6b329d_24_DistributionBernoulli_cu_7537a20d21kernelPointwiseApply2IZNS_6native9templates4cuda28bernoulli_tensor_cuda_kernelIifEEvRKNS_10TensorBaseES9_NS_15PhiloxCudaStateEEUliRiSB_SB_SB_RKfSD_SD_SD_E_iSC_jLi2ELi2ELi4ELi512ELi2EEEvNS0_6detail10TensorInfoIT0_T2_EENSG_IT1_SI_EESI_T_)
	.align		4
        /*02a4*/ 	.word	index@(__assertfail)
	.align		4
        /*02a8*/ 	.word	index@(_ZN2at4cuda57_GLOBAL__N__cd6b329d_24_DistributionBernoulli_cu_7537a20d21kernelPointwiseApply2IZNS_6native9templates4cuda28bernoulli_tensor_cuda_kernelIifEEvRKNS_10TensorBaseES9_NS_15PhiloxCudaStateEEUliRiSB_SB_SB_RKfSD_SD_SD_E_iSC_jLi2ELi1ELi4ELi512ELi2EEEvNS0_6detail10TensorInfoIT0_T2_EENSG_IT1_SI_EESI_T_)
	.align		4
        /*02ac*/ 	.word	index@(__assertfail)
	.align		4
        /*02b0*/ 	.word	index@(_ZN2at4cuda57_GLOBAL__N__cd6b329d_24_DistributionBernoulli_cu_7537a20d21kernelPointwiseApply2IZNS_6native9templates4cuda28bernoulli_tensor_cuda_kernelIifEEvRKNS_10TensorBaseES9_NS_15PhiloxCudaStateEEUliRiSB_SB_SB_RKfSD_SD_SD_E_iSC_jLi1ELin1ELi4ELi512ELi2EEEvNS0_6detail10TensorInfoIT0_T2_EENSG_IT1_SI_EESI_T_)
	.align		4
        /*02b4*/ 	.word	index@(__assertfail)
	.align		4
        /*02b8*/ 	.word	index@(_ZN2at4cuda57_GLOBAL__N__cd6b329d_24_DistributionBernoulli_cu_7537a20d21kernelPointwiseApply2IZNS_6native9templates4cuda28bernoulli_tensor_cuda_kernelIifEEvRKNS_10TensorBaseES9_NS_15PhiloxCudaStateEEUliRiSB_SB_SB_RKfSD_SD_SD_E_iSC_jLi1ELi2ELi4ELi512ELi2EEEvNS0_6detail10TensorInfoIT0_T2_EENSG_IT1_SI_EESI_T_)
	.align		4
        /*02bc*/ 	.word	index@(__assertfail)
	.align		4
        /*02c0*/ 	.word	index@(_ZN2at4cuda57_GLOBAL__N__cd6b329d_24_DistributionBernoulli_cu_7537a20d21kernelPointwiseApply2IZNS_6native9templates4cuda28bernoulli_tensor_cuda_kernelIifEEvRKNS_10TensorBaseES9_NS_15PhiloxCudaStateEEUliRiSB_SB_SB_RKfSD_SD_SD_E_iSC_jLi1ELi1ELi4ELi512ELi2EEEvNS0_6detail10TensorInfoIT0_T2_EENSG_IT1_SI_EESI_T_)
	.align		4
        /*02c4*/ 	.word	index@(__assertfail)
	.align		4
        /*02c8*/ 	.word	index@(_ZN2at4cuda57_GLOBAL__N__cd6b329d_24_DistributionBernoulli_cu_7537a20d21kernelPointwiseApply2IZNS_6native9templates4cuda28bernoulli_tensor_cuda_kernelIafEEvRKNS_10TensorBaseES9_NS_15PhiloxCudaStateEEUliRaSB_SB_SB_RKfSD_SD_SD_E_aSC_mLin1ELin1ELi4ELi512ELi2EEEvNS0_6detail10TensorInfoIT0_T2_EENSG_IT1_SI_EESI_T_)
	.align		4
        /*02cc*/ 	.word	index@(__assertfail)
	.align		4
        /*02d0*/ 	.word	index@(_ZN2at4cuda57_GLOBAL__N__cd6b329d_24_DistributionBernoulli_cu_7537a20d21kernelPointwiseApply2IZNS_6native9templates4cuda28bernoulli_tensor_cuda_kernelIafEEvRKNS_10TensorBaseES9_NS_15PhiloxCudaStateEEUliRaSB_SB_SB_RKfSD_SD_SD_E_aSC_mLi1ELi1ELi4ELi512ELi2EEEvNS0_6detail10TensorInfoIT0_T2_EENSG_IT1_SI_EESI_T_)
	.align		4
        /*02d4*/ 	.word	index@(__assertfail)
	.align		4
        /*02d8*/ 	.word	index@(_ZN2at4cuda57_GLOBAL__N__cd6b329d_24_DistributionBernoulli_cu_7537a20d21kernelPointwiseApply2IZNS_6native9templates4cuda28bernoulli_tensor_cuda_kernelIafEEvRKNS_10TensorBaseES9_NS_15PhiloxCudaStateEEUliRaSB_SB_SB_RKfSD_SD_SD_E_aSC_jLin1ELin1ELi4ELi512ELi2EEEvNS0_6detail10TensorInfoIT0_T2_EENSG_IT1_SI_EESI_T_)
	.align		4
        /*02dc*/ 	.word	index@(__assertfail)
	.align		4
        /*02e0*/ 	.word	index@(_ZN2at4cuda57_GLOBAL__N__cd6b329d_24_DistributionBernoulli_cu_7537a20d21kernelPointwiseApply2IZNS_6native9templates4cuda28bernoulli_tensor_cuda_kernelIafEEvRKNS_10TensorBaseES9_NS_15PhiloxCudaStateEEUliRaSB_SB_SB_RKfSD_SD_SD_E_aSC_jLin1ELi2ELi4ELi512ELi2EEEvNS0_6detail10TensorInfoIT0_T2_EENSG_IT1_SI_EESI_T_)
	.align		4
        /*02e4*/ 	.word	index@(__assertfail)
	.align		4
        /*02e8*/ 	.word	index@(_ZN2at4cuda57_GLOBAL__N__cd6b329d_24_DistributionBernoulli_cu_7537a20d21kernelPointwiseApply2IZNS_6native9templates4cuda28bernoulli_tensor_cuda_kernelIafEEvRKNS_10TensorBaseES9_NS_15PhiloxCudaStateEEUliRaSB_SB_SB_RKfSD_SD_SD_E_aSC_jLin1ELi1ELi4ELi512ELi2EEEvNS0_6detail10TensorInfoIT0_T2_EENSG_IT1_SI_EESI_T_)
	.align		4
        /*02ec*/ 	.word	index@(__assertfail)
	.align		4
        /*02f0*/ 	.word	index@(_ZN2at4cuda57_GLOBAL__N__cd6b329d_24_DistributionBernoulli_cu_7537a20d21kernelPointwiseApply2IZNS_6native9templates4cuda28bernoulli_tensor_cuda_kernelIafEEvRKNS_10TensorBaseES9_NS_15PhiloxCudaStateEEUliRaSB_SB_SB_RKfSD_SD_SD_E_aSC_jLi2ELin1ELi4ELi512ELi2EEEvNS0_6detail10TensorInfoIT0_T2_EENSG_IT1_SI_EESI_T_)
	.align		4
        /*02f4*/ 	.word	index@(__assertfail)
	.align		4
        /*02f8*/ 	.word	index@(_ZN2at4cuda57_GLOBAL__N__cd6b329d_24_DistributionBernoulli_cu_7537a20d21kernelPointwiseApply2IZNS_6native9templates4cuda28bernoulli_tensor_cuda_kernelIafEEvRKNS_10TensorBaseES9_NS_15PhiloxCudaStateEEUliRaSB_SB_SB_RKfSD_SD_SD_E_aSC_jLi2ELi2ELi4ELi512ELi2EEEvNS0_6detail10TensorInfoIT0_T2_EENSG_IT1_SI_EESI_T_)
	.align		4
        /*02fc*/ 	.word	index@(__assertfail)
	.align		4
        /*0300*/ 	.word	index@(_ZN2at4cuda57_GLOBAL__N__cd6b329d_24_DistributionBernoulli_cu_7537a20d21kernelPointwiseApply2IZNS_6native9templates4cuda28bernoulli_tensor_cuda_kernelIafEEvRKNS_10TensorBaseES9_NS_15PhiloxCudaStateEEUliRaSB_SB_SB_RKfSD_SD_SD_E_aSC_jLi2ELi1ELi4ELi512ELi2EEEvNS0_6detail10TensorInfoIT0_T2_EENSG_IT1_SI_EESI_T_)
	.align		4
        /*0304*/ 	.word	index@(__assertfail)
	.align		4
        /*0308*/ 	.word	index@(_ZN2at4cuda57_GLOBAL__N__cd6b329d_24_DistributionBernoulli_cu_7537a20d21kernelPointwiseApply2IZNS_6native9templates4cuda28bernoulli_tensor_cuda_kernelIafEEvRKNS_10TensorBaseES9_NS_15PhiloxCudaStateEEUliRaSB_SB_SB_RKfSD_SD_SD_E_aSC_jLi1ELin1ELi4ELi512ELi2EEEvNS0_6detail10TensorInfoIT0_T2_EENSG_IT1_SI_EESI_T_)
	.align		4
        /*030c*/ 	.word	index@(__assertfail)
	.align		4
        /*0310*/ 	.word	index@(_ZN2at4cuda57_GLOBAL__N__cd6b329d_24_DistributionBernoulli_cu_7537a20d21kernelPointwiseApply2IZNS_6native9templates4cuda28bernoulli_tensor_cuda_kernelIafEEvRKNS_10TensorBaseES9_NS_15PhiloxCudaStateEEUliRaSB_SB_SB_RKfSD_SD_SD_E_aSC_jLi1ELi2ELi4ELi512ELi2EEEvNS0_6detail10TensorInfoIT0_T2_EENSG_IT1_SI_EESI_T_)
	.align		4
        /*0314*/ 	.word	index@(__assertfail)
	.align		4
        /*0318*/ 	.word	index@(_ZN2at4cuda57_GLOBAL__N__cd6b329d_24_DistributionBernoulli_cu_7537a20d21kernelPointwiseApply2IZNS_6native9templates4cuda28bernoulli_tensor_cuda_kernelIafEEvRKNS_10TensorBaseES9_NS_15PhiloxCudaStateEEUliRaSB_SB_SB_RKfSD_SD_SD_E_aSC_jLi1ELi1ELi4ELi512ELi2EEEvNS0_6detail10TensorInfoIT0_T2_EENSG_IT1_SI_EESI_T_)
	.align		4
        /*031c*/ 	.word	index@(__assertfail)
	.align		4
        /*0320*/ 	.word	index@(_ZN2at4cuda57_GLOBAL__N__cd6b329d_24_DistributionBernoulli_cu_7537a20d21kernelPointwiseApply2IZNS_6native9templates4cuda28bernoulli_tensor_cuda_kernelIhfEEvRKNS_10TensorBaseES9_NS_15PhiloxCudaStateEEUliRhSB_SB_SB_RKfSD_SD_SD_E_hSC_mLin1ELin1ELi4ELi512ELi2EEEvNS0_6detail10TensorInfoIT0_T2_EENSG_IT1_SI_EESI_T_)
	.align		4
        /*0324*/ 	.word	index@(__assertfail)
	.align		4
        /*0328*/ 	.word	index@(_ZN2at4cuda57_GLOBAL__N__cd6b329d_24_DistributionBernoulli_cu_7537a20d21kernelPointwiseApply2IZNS_6native9templates4cuda28bernoulli_tensor_cuda_kernelIhfEEvRKNS_10TensorBaseES9_NS_15PhiloxCudaStateEEUliRhSB_SB_SB_RKfSD_SD_SD_E_hSC_mLi1ELi1ELi4ELi512ELi2EEEvNS0_6detail10TensorInfoIT0_T2_EENSG_IT1_SI_EESI_T_)
	.align		4
        /*032c*/ 	.word	index@(__assertfail)
	.align		4
        /*0330*/ 	.word	index@(_ZN2at4cuda57_GLOBAL__N__cd6b329d_24_DistributionBernoulli_cu_7537a20d21kernelPointwiseApply2IZNS_6native9templates4cuda28bernoulli_tensor_cuda_kernelIhfEEvRKNS_10TensorBaseES9_NS_15PhiloxCudaStateEEUliRhSB_SB_SB_RKfSD_SD_SD_E_hSC_jLin1ELin1ELi4ELi512ELi2EEEvNS0_6detail10TensorInfoIT0_T2_EENSG_IT1_SI_EESI_T_)
	.align		4
        /*0334*/ 	.word	index@(__assertfail)
	.align		4
        /*0338*/ 	.word	index@(_ZN2at4cuda57_GLOBAL__N__cd6b329d_24_DistributionBernoulli_cu_7537a20d21kernelPointwiseApply2IZNS_6native9templates4cuda28bernoulli_tensor_cuda_kernelIhfEEvRKNS_10TensorBaseES9_NS_15PhiloxCudaStateEEUliRhSB_SB_SB_RKfSD_SD_SD_E_hSC_jLin1ELi2ELi4ELi512ELi2EEEvNS0_6detail10TensorInfoIT0_T2_EENSG_IT1_SI_EESI_T_)
	.align		4
        /*033c*/ 	.word	index@(__assertfail)
	.align		4
        /*0340*/ 	.word	index@(_ZN2at4cuda57_GLOBAL__N__cd6b329d_24_DistributionBernoulli_cu_7537a20d21kernelPointwiseApply2IZNS_6native9templates4cuda28bernoulli_tensor_cuda_kernelIhfEEvRKNS_10TensorBaseES9_NS_15PhiloxCudaStateEEUliRhSB_SB_SB_RKfSD_SD_SD_E_hSC_jLin1ELi1ELi4ELi512ELi2EEEvNS0_6detail10TensorInfoIT0_T2_EENSG_IT1_SI_EESI_T_)
	.align		4
        /*0344*/ 	.word	index@(__assertfail)
	.align		4
        /*0348*/ 	.word	index@(_ZN2at4cuda57_GLOBAL__N__cd6b329d_24_DistributionBernoulli_cu_7537a20d21kernelPointwiseApply2IZNS_6native9templates4cuda28bernoulli_tensor_cuda_kernelIhfEEvRKNS_10TensorBaseES9_NS_15PhiloxCudaStateEEUliRhSB_SB_SB_RKfSD_SD_SD_E_hSC_jLi2ELin1ELi4ELi512ELi2EEEvNS0_6detail10TensorInfoIT0_T2_EENSG_IT1_SI_EESI_T_)
	.align		4
        /*034c*/ 	.word	index@(__assertfail)
	.align		4
        /*0350*/ 	.word	index@(_ZN2at4cuda57_GLOBAL__N__cd6b329d_24_DistributionBernoulli_cu_7537a20d21kernelPointwiseApply2IZNS_6native9templates4cuda28bernoulli_tensor_cuda_kernelIhfEEvRKNS_10TensorBaseES9_NS_15PhiloxCudaStateEEUliRhSB_SB_SB_RKfSD_SD_SD_E_hSC_jLi2ELi2ELi4ELi512ELi2EEEvNS0_6detail10TensorInfoIT0_T2_EENSG_IT1_SI_EESI_T_)
	.align		4
        /*0354*/ 	.word	index@(__assertfail)
	.align		4
        /*0358*/ 	.word	index@(_ZN2at4cuda57_GLOBAL__N__cd6b329d_24_DistributionBernoulli_cu_7537a20d21kernelPointwiseApply2IZNS_6native9templates4cuda28bernoulli_tensor_cuda_kernelIhfEEvRKNS_10TensorBaseES9_NS_15PhiloxCudaStateEEUliRhSB_SB_SB_RKfSD_SD_SD_E_hSC_jLi2ELi1ELi4ELi512ELi2EEEvNS0_6detail10TensorInfoIT0_T2_EENSG_IT1_SI_EESI_T_)
	.align		4
        /*035c*/ 	.word	index@(__assertfail)
	.align		4
        /*0360*/ 	.word	index@(_ZN2at4cuda57_GLOBAL__N__cd6b329d_24_DistributionBernoulli_cu_7537a20d21kernelPointwiseApply2IZNS_6native9templates4cuda28bernoulli_tensor_cuda_kernelIhfEEvRKNS_10TensorBaseES9_NS_15PhiloxCudaStateEEUliRhSB_SB_SB_RKfSD_SD_SD_E_hSC_jLi1ELin1ELi4ELi512ELi2EEEvNS0_6detail10TensorInfoIT0_T2_EENSG_IT1_SI_EESI_T_)
	.align		4
        /*0364*/ 	.word	index@(__assertfail)
	.align		4
        /*0368*/ 	.word	index@(_ZN2at4cuda57_GLOBAL__N__cd6b329d_24_DistributionBernoulli_cu_7537a20d21kernelPointwiseApply2IZNS_6native9templates4cuda28bernoulli_tensor_cuda_kernelIhfEEvRKNS_10TensorBaseES9_NS_15PhiloxCudaStateEEUliRhSB_SB_SB_RKfSD_SD_SD_E_hSC_jLi1ELi2ELi4ELi512ELi2EEEvNS0_6detail10TensorInfoIT0_T2_EENSG_IT1_SI_EESI_T_)
	.align		4
        /*036c*/ 	.word	index@(__assertfail)
	.align		4
        /*0370*/ 	.word	index@(_ZN2at4cuda57_GLOBAL__N__cd6b329d_24_DistributionBernoulli_cu_7537a20d21kernelPointwiseApply2IZNS_6native9templates4cuda28bernoulli_tensor_cuda_kernelIhfEEvRKNS_10TensorBaseES9_NS_15PhiloxCudaStateEEUliRhSB_SB_SB_RKfSD_SD_SD_E_hSC_jLi1ELi1ELi4ELi512ELi2EEEvNS0_6detail10TensorInfoIT0_T2_EENSG_IT1_SI_EESI_T_)
	.align		4
        /*0374*/ 	.word	index@(__assertfail)
	.align		4
        /*0378*/ 	.word	index@(_ZN2at4cuda57_GLOBAL__N__cd6b329d_24_DistributionBernoulli_cu_7537a20d21kernelPointwiseApply2IZNS_6native9templates4cuda28bernoulli_tensor_cuda_kernelIddEEvRKNS_10TensorBaseES9_NS_15PhiloxCudaStateEEUliRdSB_SB_SB_RKdSD_SD_SD_E_dSC_mLin1ELin1ELi4ELi512ELi2EEEvNS0_6detail10TensorInfoIT0_T2_EENSG_IT1_SI_EESI_T_)
	.align		4
        /*037c*/ 	.word	index@(__assertfail)
	.align		4
        /*0380*/ 	.word	index@(_ZN2at4cuda57_GLOBAL__N__cd6b329d_24_DistributionBernoulli_cu_7537a20d21kernelPointwiseApply2IZNS_6native9templates4cuda28bernoulli_tensor_cuda_kernelIddEEvRKNS_10TensorBaseES9_NS_15PhiloxCudaStateEEUliRdSB_SB_SB_RKdSD_SD_SD_E_dSC_mLi1ELi1ELi4ELi512ELi2EEEvNS0_6detail10TensorInfoIT0_T2_EENSG_IT1_SI_EESI_T_)
	.align		4
        /*0384*/ 	.word	index@(__assertfail)
	.align		4
        /*0388*/ 	.word	index@(_ZN2at4cuda57_GLOBAL__N__cd6b329d_24_DistributionBernoulli_cu_7537a20d21kernelPointwiseApply2IZNS_6native9templates4cuda28bernoulli_tensor_cuda_kernelIddEEvRKNS_10TensorBaseES9_NS_15PhiloxCudaStateEEUliRdSB_SB_SB_RKdSD_SD_SD_E_dSC_jLin1ELin1ELi4ELi512ELi2EEEvNS0_6detail10TensorInfoIT0_T2_EENSG_IT1_SI_EESI_T_)
	.align		4
        /*038c*/ 	.word	index@(__assertfail)
	.align		4
        /*0390*/ 	.word	index@(_ZN2at4cuda57_GLOBAL__N__cd6b329d_24_DistributionBernoulli_cu_7537a20d21kernelPointwiseApply2IZNS_6native9templates4cuda28bernoulli_tensor_cuda_kernelIddEEvRKNS_10TensorBaseES9_NS_15PhiloxCudaStateEEUliRdSB_SB_SB_RKdSD_SD_SD_E_dSC_jLin1ELi2ELi4ELi512ELi2EEEvNS0_6detail10TensorInfoIT0_T2_EENSG_IT1_SI_EESI_T_)
	.align		4
        /*0394*/ 	.word	index@(__assertfail)
	.align		4
        /*0398*/ 	.word	index@(_ZN2at4cuda57_GLOBAL__N__cd6b329d_24_DistributionBernoulli_cu_7537a20d21kernelPointwiseApply2IZNS_6native9templates4cuda28bernoulli_tensor_cuda_kernelIddEEvRKNS_10TensorBaseES9_NS_15PhiloxCudaStateEEUliRdSB_SB_SB_RKdSD_SD_SD_E_dSC_jLin1ELi1ELi4ELi512ELi2EEEvNS0_6detail10TensorInfoIT0_T2_EENSG_IT1_SI_EESI_T_)
	.align		4
        /*039c*/ 	.word	index@(__assertfail)
	.align		4
        /*03a0*/ 	.word	index@(_ZN2at4cuda57_GLOBAL__N__cd6b329d_24_DistributionBernoulli_cu_7537a20d21kernelPointwiseApply2IZNS_6native9templates4cuda28bernoulli_tensor_cuda_kernelIddEEvRKNS_10TensorBaseES9_NS_15PhiloxCudaStateEEUliRdSB_SB_SB_RKdSD_SD_SD_E_dSC_jLi2ELin1ELi4ELi512ELi2EEEvNS0_6detail10TensorInfoIT0_T2_EENSG_IT1_SI_EESI_T_)
	.align		4
        /*03a4*/ 	.word	index@(__assertfail)
	.align		4
        /*03a8*/ 	.word	index@(_ZN2at4cuda57_GLOBAL__N__cd6b329d_24_DistributionBernoulli_cu_7537a20d21kernelPointwiseApply2IZNS_6native9templates4cuda28bernoulli_tensor_cuda_kernelIddEEvRKNS_10TensorBaseES9_NS_15PhiloxCudaStateEEUliRdSB_SB_SB_RKdSD_SD_SD_E_dSC_jLi2ELi2ELi4ELi512ELi2EEEvNS0_6detail10TensorInfoIT0_T2_EENSG_IT1_SI_EESI_T_)
	.align		4
        /*03ac*/ 	.word	index@(__assertfail)
	.align		4
        /*03b0*/ 	.word	index@(_ZN2at4cuda57_GLOBAL__N__cd6b329d_24_DistributionBernoulli_cu_7537a20d21kernelPointwiseApply2IZNS_6native9templates4cuda28bernoulli_tensor_cuda_kernelIddEEvRKNS_10TensorBaseES9_NS_15PhiloxCudaStateEEUliRdSB_SB_SB_RKdSD_SD_SD_E_dSC_jLi2ELi1ELi4ELi512ELi2EEEvNS0_6detail10TensorInfoIT0_T2_EENSG_IT1_SI_EESI_T_)
	.align		4
        /*03b4*/ 	.word	index@(__assertfail)
	.align		4
        /*03b8*/ 	.word	index@(_ZN2at4cuda57_GLOBAL__N__cd6b329d_24_DistributionBernoulli_cu_7537a20d21kernelPointwiseApply2IZNS_6native9templates4cuda28bernoulli_tensor_cuda_kernelIddEEvRKNS_10TensorBaseES9_NS_15PhiloxCudaStateEEUliRdSB_SB_SB_RKdSD_SD_SD_E_dSC_jLi1ELin1ELi4ELi512ELi2EEEvNS0_6detail10TensorInfoIT0_T2_EENSG_IT1_SI_EESI_T_)
	.align		4
        /*03bc*/ 	.word	index@(__assertfail)
	.align		4
        /*03c0*/ 	.word	index@(_ZN2at4cuda57_GLOBAL__N__cd6b329d_24_DistributionBernoulli_cu_7537a20d21kernelPointwiseApply2IZNS_6native9templates4cuda28bernoulli_tensor_cuda_kernelIddEEvRKNS_10TensorBaseES9_NS_15PhiloxCudaStateEEUliRdSB_SB_SB_RKdSD_SD_SD_E_dSC_jLi1ELi2ELi4ELi512ELi2EEEvNS0_6detail10TensorInfoIT0_T2_EENSG_IT1_SI_EESI_T_)
	.align		4
        /*03c4*/ 	.word	index@(__assertfail)
	.align		4
        /*03c8*/ 	.word	index@(_ZN2at4cuda57_GLOBAL__N__cd6b329d_24_DistributionBernoulli_cu_7537a20d21kernelPointwiseApply2IZNS_6native9templates4cuda28bernoulli_tensor_cuda_kernelIddEEvRKNS_10TensorBaseES9_NS_15PhiloxCudaStateEEUliRdSB_SB_SB_RKdSD_SD_SD_E_dSC_jLi1ELi1ELi4ELi512ELi2EEEvNS0_6detail10TensorInfoIT0_T2_EENSG_IT1_SI_EESI_T_)
	.align		4
        /*03cc*/ 	.word	index@(__assertfail)
	.align		4
        /*03d0*/ 	.word	0x00000000
	.align		4
        /*03d4*/ 	.word	0xfffffffe
	.align		4
        /*03d8*/ 	.word	0x00000000
	.align		4
        /*03dc*/ 	.word	0xfffffffd
	.align		4
        /*03e0*/ 	.word	0x00000000
	.align		4
        /*03e4*/ 	.word	0xfffffffc


//--------------------- .nv.constant4             --------------------------
	.section	.nv.constant4,"a",@progbits
	.align	8
	.align		8
.nv.constant4:
        /*0000*/ 	.dword	precalc_xorwow_matrix
	.align		8
        /*0008*/ 	.dword	precalc_xorwow_offset_matrix
	.align		8
        /*0010*/ 	.dword	mrg32k3aM1
	.align		8
        /*0018*/ 	.dword	mrg32k3aM2
	.align		8
        /*0020*/ 	.dword	mrg32k3aM1SubSeq
	.align		8
        /*0028*/ 	.dword	mrg32k3aM2SubSeq
	.align		8
        /*0030*/ 	.dword	mrg32k3aM1Seq
	.align		8
        /*0038*/ 	.dword	mrg32k3aM2Seq
	.align		8
        /*0040*/ 	.dword	__unnamed_1
	.align		8
        /*0048*/ 	.dword	__unnamed_2
	.align		8
        /*0050*/ 	.dword	__unnamed_3
	.align		8
        /*0058*/ 	.dword	__unnamed_4
	.align		8
        /*0060*/ 	.dword	__unnamed_5
	.align		8
        /*0068*/ 	.dword	__unnamed_6
	.align		8
        /*0070*/ 	.dword	__unnamed_7
	.align		8
        /*0078*/ 	.dword	__unnamed_8
	.align		8
        /*0080*/ 	.dword	__unnamed_9
	.align		8
        /*0088*/ 	.dword	__unnamed_10
	.align		8
        /*0090*/ 	.dword	__unnamed_11
	.align		8
        /*0098*/ 	.dword	_ZN55_INTERNAL_cd6b329d_24_DistributionBernoulli_cu_7537a20d4cuda3std3__45__cpo5beginE
	.align		8
        /*00a0*/ 	.dword	_ZN55_INTERNAL_cd6b329d_24_DistributionBernoulli_cu_7537a20d4cuda3std3__45__cpo3endE
	.align		8
        /*00a8*/ 	.dword	_ZN55_INTERNAL_cd6b329d_24_DistributionBernoulli_cu_7537a20d4cuda3std3__45__cpo6cbeginE
	.align		8
        /*00b0*/ 	.dword	_ZN55_INTERNAL_cd6b329d_24_DistributionBernoulli_cu_7537a20d4cuda3std3__45__cpo4cendE
	.align		8
        /*00b8*/ 	.dword	_ZN55_INTERNAL_cd6b329d_24_DistributionBernoulli_cu_7537a20d4cuda3std3__45__cpo6rbeginE
	.align		8
        /*00c0*/ 	.dword	_ZN55_INTERNAL_cd6b329d_24_DistributionBernoulli_cu_7537a20d4cuda3std3__45__cpo4rendE
	.align		8
        /*00c8*/ 	.dword	_ZN55_INTERNAL_cd6b329d_24_DistributionBernoulli_cu_7537a20d4cuda3std3__45__cpo7crbeginE
	.align		8
        /*00d0*/ 	.dword	_ZN55_INTERNAL_cd6b329d_24_DistributionBernoulli_cu_7537a20d4cuda3std3__45__cpo5crendE
	.align		8
        /*00d8*/ 	.dword	_ZN55_INTERNAL_cd6b329d_24_DistributionBernoulli_cu_7537a20d4cuda3std3__457_GLOBAL__N__cd6b329d_24_DistributionBernoulli_cu_7537a20d6ignoreE
	.align		8
        /*00e0*/ 	.dword	_ZN55_INTERNAL_cd6b329d_24_DistributionBernoulli_cu_7537a20d4cuda3std3__419piecewise_constructE
	.align		8
        /*00e8*/ 	.dword	_ZN55_INTERNAL_cd6b329d_24_DistributionBernoulli_cu_7537a20d4cuda3std3__48in_placeE
	.align		8
        /*00f0*/ 	.dword	_ZN55_INTERNAL_cd6b329d_24_DistributionBernoulli_cu_7537a20d4cuda3std3__420unreachable_sentinelE
	.align		8
        /*00f8*/ 	.dword	_ZN55_INTERNAL_cd6b329d_24_DistributionBernoulli_cu_7537a20d4cuda3std6ranges3__45__cpo4swapE
	.align		8
        /*0100*/ 	.dword	_ZN55_INTERNAL_cd6b329d_24_DistributionBernoulli_cu_7537a20d4cuda3std6ranges3__45__cpo9iter_moveE
	.align		8
        /*0108*/ 	.dword	_ZN55_INTERNAL_cd6b329d_24_DistributionBernoulli_cu_7537a20d4cuda3std6ranges3__45__cpo5beginE
	.align		8
        /*0110*/ 	.dword	_ZN55_INTERNAL_cd6b329d_24_DistributionBernoulli_cu_7537a20d4cuda3std6ranges3__45__cpo3endE
	.align		8
        /*0118*/ 	.dword	_ZN55_INTERNAL_cd6b329d_24_DistributionBernoulli_cu_7537a20d4cuda3std6ranges3__45__cpo6cbeginE
	.align		8
        /*0120*/ 	.dword	_ZN55_INTERNAL_cd6b329d_24_DistributionBernoulli_cu_7537a20d4cuda3std6ranges3__45__cpo4cendE
	.align		8
        /*0128*/ 	.dword	_ZN55_INTERNAL_cd6b329d_24_DistributionBernoulli_cu_7537a20d4cuda3std6ranges3__45__cpo7advanceE
	.align		8
        /*0130*/ 	.dword	_ZN55_INTERNAL_cd6b329d_24_DistributionBernoulli_cu_7537a20d4cuda3std6ranges3__45__cpo9iter_swapE
	.align		8
        /*0138*/ 	.dword	_ZN55_INTERNAL_cd6b329d_24_DistributionBernoulli_cu_7537a20d4cuda3std6ranges3__45__cpo4nextE
	.align		8
        /*0140*/ 	.dword	_ZN55_INTERNAL_cd6b329d_24_DistributionBernoulli_cu_7537a20d4cuda3std6ranges3__45__cpo4prevE
	.align		8
        /*0148*/ 	.dword	_ZN55_INTERNAL_cd6b329d_24_DistributionBernoulli_cu_7537a20d4cuda3std6ranges3__45__cpo4dataE
	.align		8
        /*0150*/ 	.dword	_ZN55_INTERNAL_cd6b329d_24_DistributionBernoulli_cu_7537a20d4cuda3std6ranges3__45__cpo5cdataE
	.align		8
        /*0158*/ 	.dword	_ZN55_INTERNAL_cd6b329d_24_DistributionBernoulli_cu_7537a20d4cuda3std6ranges3__45__cpo4sizeE
	.align		8
        /*0160*/ 	.dword	_ZN55_INTERNAL_cd6b329d_24_DistributionBernoulli_cu_7537a20d4cuda3std6ranges3__45__cpo5ssizeE
	.align		8
        /*0168*/ 	.dword	_ZN55_INTERNAL_cd6b329d_24_DistributionBernoulli_cu_7537a20d4cuda3std6ranges3__45__cpo8distanceE
	.align		8
        /*0170*/ 	.dword	_ZN55_INTERNAL_cd6b329d_24_DistributionBernoulli_cu_7537a20d6thrust23THRUST_300001_SM_900_NS6system6detail10sequential3seqE
	.align		8
        /*0178*/ 	.dword	$str$1
	.align		8
        /*0180*/ 	.dword	$str$5
	.align		8
        /*0188*/ 	.dword	$str$6
	.align		8
        /*0190*/ 	.dword	$str$7
	.align		8
        /*0198*/ 	.dword	$str$8
	.align		8
        /*01a0*/ 	.dword	__assertfail


//--------------------- .nv.constant3             --------------------------
	.section	.nv.constant3,"a",@progbits
	.align	8
.nv.constant3:
	.type		__cr_lgamma_table,@object
	.size		__cr_lgamma_table,(.L_8 - __cr_lgamma_table)
__cr_lgamma_table:
        /*0000*/ 	.byte	0x00, 0x00, 0x00, 0x00, 0x00, 0x00, 0x00, 0x00, 0x00, 0x00, 0x00, 0x00, 0x00, 0x00, 0x00, 0x00
        /*0010*/ 	.byte	0xef, 0x39, 0xfa, 0xfe, 0x42, 0x2e, 0xe6, 0x3f, 0x02, 0x20, 0x2a, 0xfa, 0x0b, 0xab, 0xfc, 0x3f
        /*0020*/ 	.byte	0xf9, 0x2c, 0x92, 0x7c, 0xa7, 0x6c, 0x09, 0x40, 0xc9, 0x79, 0x44, 0x3c, 0x64, 0x26, 0x13, 0x40
        /*0030*/ 	.byte	0xca, 0x01, 0xcf, 0x3a, 0x27, 0x51, 0x1a, 0x40, 0x30, 0xcc, 0x2d, 0xf3, 0xe1, 0x0c, 0x21, 0x40
        /*0040*/ 	.byte	0x0d, 0xb7, 0xfc, 0x82, 0x8e, 0x35, 0x25, 0x40
.L_8:


//--------------------- .nv.constant2._ZN2at4cuda57_GLOBAL__N__cd6b329d_24_DistributionBernoulli_cu_7537a20d21kernelPointwiseApply2IZNS_6native9templates4cuda28bernoulli_tensor_cuda_kernelIbfEEvRKNS_10TensorBaseES9_NS_15PhiloxCudaStateEEUliRbSB_SB_SB_RKfSD_SD_SD_E_bSC_mLin1ELin1ELi4ELi512ELi2EEEvNS0_6detail10TensorInfoIT0_T2_EENSG_IT1_SI_EESI_T_ --------------------------
	.section	.nv.constant2._ZN2at4cuda57_GLOBAL__N__cd6b329d_24_DistributionBernoulli_cu_7537a20d21kernelPointwiseApply2IZNS_6native9templates4cuda28bernoulli_tensor_cuda_kernelIbfEEvRKNS_10TensorBaseES9_NS_15PhiloxCudaStateEEUliRbSB_SB_SB_RKfSD_SD_SD_E_bSC_mLin1ELin1ELi4ELi512ELi2EEEvNS0_6detail10TensorInfoIT0_T2_EENSG_IT1_SI_EESI_T_,"a",@progbits
	.sectionflags	@""
	.align	4
.nv.constant2._ZN2at4cuda57_GLOBAL__N__cd6b329d_24_DistributionBernoulli_cu_7537a20d21kernelPointwiseApply2IZNS_6native9templates4cuda28bernoulli_tensor_cuda_kernelIbfEEvRKNS_10TensorBaseES9_NS_15PhiloxCudaStateEEUliRbSB_SB_SB_RKfSD_SD_SD_E_bSC_mLin1ELin1ELi4ELi512ELi2EEEvNS0_6detail10TensorInfoIT0_T2_EENSG_IT1_SI_EESI_T_:
        /*0000*/ 	.byte	0xa0, 0xdd, 0x00, 0x00, 0x00, 0xdc, 0x00, 0x00, 0x60, 0xdf, 0x00, 0x00


//--------------------- .nv.constant2._ZN2at4cuda57_GLOBAL__N__cd6b329d_24_DistributionBernoulli_cu_7537a20d21kernelPointwiseApply2IZNS_6native9templates4cuda28bernoulli_tensor_cuda_kernelIbfEEvRKNS_10TensorBaseES9_NS_15PhiloxCudaStateEEUliRbSB_SB_SB_RKfSD_SD_SD_E_bSC_mLi1ELi1ELi4ELi512ELi2EEEvNS0_6detail10TensorInfoIT0_T2_EENSG_IT1_SI_EESI_T_ --------------------------
	.section	.nv.constant2._ZN2at4cuda57_GLOBAL__N__cd6b329d_24_DistributionBernoulli_cu_7537a20d21kernelPointwiseApply2IZNS_6native9templates4cuda28bernoulli_tensor_cuda_kernelIbfEEvRKNS_10TensorBaseES9_NS_15PhiloxCudaStateEEUliRbSB_SB_SB_RKfSD_SD_SD_E_bSC_mLi1ELi1ELi4ELi512ELi2EEEvNS0_6detail10TensorInfoIT0_T2_EENSG_IT1_SI_EESI_T_,"a",@progbits
	.sectionflags	@""
	.align	4
.nv.constant2._ZN2at4cuda57_GLOBAL__N__cd6b329d_24_DistributionBernoulli_cu_7537a20d21kernelPointwiseApply2IZNS_6native9templates4cuda28bernoulli_tensor_cuda_kernelIbfEEvRKNS_10TensorBaseES9_NS_15PhiloxCudaStateEEUliRbSB_SB_SB_RKfSD_SD_SD_E_bSC_mLi1ELi1ELi4ELi512ELi2EEEvNS0_6detail10TensorInfoIT0_T2_EENSG_IT1_SI_EESI_T_:
        /*0000*/ 	.byte	0x10, 0x14, 0x00, 0x00, 0x70, 0x12, 0x00, 0x00, 0x10, 0x17, 0x00, 0x00


//--------------------- .nv.constant2._ZN2at4cuda57_GLOBAL__N__cd6b329d_24_DistributionBernoulli_cu_7537a20d21kernelPointwiseApply2IZNS_6native9templates4cuda28bernoulli_tensor_cuda_kernelIbfEEvRKNS_10TensorBaseES9_NS_15PhiloxCudaStateEEUliRbSB_SB_SB_RKfSD_SD_SD_E_bSC_jLin1ELin1ELi4ELi512ELi2EEEvNS0_6detail10TensorInfoIT0_T2_EENSG_IT1_SI_EESI_T_ --------------------------
	.section	.nv.constant2._ZN2at4cuda57_GLOBAL__N__cd6b329d_24_DistributionBernoulli_cu_7537a20d21kernelPointwiseApply2IZNS_6native9templates4cuda28bernoulli_tensor_cuda_kernelIbfEEvRKNS_10TensorBaseES9_NS_15PhiloxCudaStateEEUliRbSB_SB_SB_RKfSD_SD_SD_E_bSC_jLin1ELin1ELi4ELi512ELi2EEEvNS0_6detail10TensorInfoIT0_T2_EENSG_IT1_SI_EESI_T_,"a",@progbits
	.sectionflags	@""
	.align	4
.nv.constant2._ZN2at4cuda57_GLOBAL__N__cd6b329d_24_DistributionBernoulli_cu_7537a20d21kernelPointwiseApply2IZNS_6native9templates4cuda28bernoulli_tensor_cuda_kernelIbfEEvRKNS_10TensorBaseES9_NS_15PhiloxCudaStateEEUliRbSB_SB_SB_RKfSD_SD_SD_E_bSC_jLin1ELin1ELi4ELi512ELi2EEEvNS0_6detail10TensorInfoIT0_T2_EENSG_IT1_SI_EESI_T_:
        /*0000*/ 	.byte	0xc0, 0x77, 0x00, 0x00, 0x20, 0x76, 0x00, 0x00, 0x80, 0x79, 0x00, 0x00


//--------------------- .nv.constant2._ZN2at4cuda57_GLOBAL__N__cd6b329d_24_DistributionBernoulli_cu_7537a20d21kernelPointwiseApply2IZNS_6native9templates4cuda28bernoulli_tensor_cuda_kernelIbfEEvRKNS_10TensorBaseES9_NS_15PhiloxCudaStateEEUliRbSB_SB_SB_RKfSD_SD_SD_E_bSC_jLin1ELi2ELi4ELi512ELi2EEEvNS0_6detail10TensorInfoIT0_T2_EENSG_IT1_SI_EESI_T_ --------------------------
	.section	.nv.constant2._ZN2at4cuda57_GLOBAL__N__cd6b329d_24_DistributionBernoulli_cu_7537a20d21kernelPointwiseApply2IZNS_6native9templates4cuda28bernoulli_tensor_cuda_kernelIbfEEvRKNS_10TensorBaseES9_NS_15PhiloxCudaStateEEUliRbSB_SB_SB_RKfSD_SD_SD_E_bSC_jLin1ELi2ELi4ELi512ELi2EEEvNS0_6detail10TensorInfoIT0_T2_EENSG_IT1_SI_EESI_T_,"a",@progbits
	.sectionflags	@""
	.align	4
.nv.constant2._ZN2at4cuda57_GLOBAL__N__cd6b329d_24_DistributionBernoulli_cu_7537a20d21kernelPointwiseApply2IZNS_6native9templates4cuda28bernoulli_tensor_cuda_kernelIbfEEvRKNS_10TensorBaseES9_NS_15PhiloxCudaStateEEUliRbSB_SB_SB_RKfSD_SD_SD_E_bSC_jLin1ELi2ELi4ELi512ELi2EEEvNS0_6detail10TensorInfoIT0_T2_EENSG_IT1_SI_EESI_T_:
        /*0000*/ 	.byte	0x80, 0x4b, 0x00, 0x00, 0xe0, 0x49, 0x00, 0x00, 0x40, 0x4d, 0x00, 0x00


//--------------------- .nv.constant2._ZN2at4cuda57_GLOBAL__N__cd6b329d_24_DistributionBernoulli_cu_7537a20d21kernelPointwiseApply2IZNS_6native9templates4cuda28bernoulli_tensor_cuda_kernelIbfEEvRKNS_10TensorBaseES9_NS_15PhiloxCudaStateEEUliRbSB_SB_SB_RKfSD_SD_SD_E_bSC_jLin1ELi1ELi4ELi512ELi2EEEvNS0_6detail10TensorInfoIT0_T2_EENSG_IT1_SI_EESI_T_ --------------------------
	.section	.nv.constant2._ZN2at4cuda57_GLOBAL__N__cd6b329d_24_DistributionBernoulli_cu_7537a20d21kernelPointwiseApply2IZNS_6native9templates4cuda28bernoulli_tensor_cuda_kernelIbfEEvRKNS_10TensorBaseES9_NS_15PhiloxCudaStateEEUliRbSB_SB_SB_RKfSD_SD_SD_E_bSC_jLin1ELi1ELi4ELi512ELi2EEEvNS0_6detail10TensorInfoIT0_T2_EENSG_IT1_SI_EESI_T_,"a",@progbits
	.sectionflags	@""
	.align	4
.nv.constant2._ZN2at4cuda57_GLOBAL__N__cd6b329d_24_DistributionBernoulli_cu_7537a20d21kernelPointwiseApply2IZNS_6native9templates4cuda28bernoulli_tensor_cuda_kernelIbfEEvRKNS_10TensorBaseES9_NS_15PhiloxCudaStateEEUliRbSB_SB_SB_RKfSD_SD_SD_E_bSC_jLin1ELi1ELi4ELi512ELi2EEEvNS0_6detail10TensorInfoIT0_T2_EENSG_IT1_SI_EESI_T_:
        /*0000*/ 	.byte	0x80, 0x45, 0x00, 0x00, 0x70, 0x43, 0x00, 0x00, 0xc0, 0x47, 0x00, 0x00


//--------------------- .nv.constant2._ZN2at4cuda57_GLOBAL__N__cd6b329d_24_DistributionBernoulli_cu_7537a20d21kernelPointwiseApply2IZNS_6native9templates4cuda28bernoulli_tensor_cuda_kernelIbfEEvRKNS_10TensorBaseES9_NS_15PhiloxCudaStateEEUliRbSB_SB_SB_RKfSD_SD_SD_E_bSC_jLi2ELin1ELi4ELi512ELi2EEEvNS0_6detail10TensorInfoIT0_T2_EENSG_IT1_SI_EESI_T_ --------------------------
	.section	.nv.constant2._ZN2at4cuda57_GLOBAL__N__cd6b329d_24_DistributionBernoulli_cu_7537a20d21kernelPointwiseApply2IZNS_6native9templates4cuda28bernoulli_tensor_cuda_kernelIbfEEvRKNS_10TensorBaseES9_NS_15PhiloxCudaStateEEUliRbSB_SB_SB_RKfSD_SD_SD_E_bSC_jLi2ELin1ELi4ELi512ELi2EEEvNS0_6detail10TensorInfoIT0_T2_EENSG_IT1_SI_EESI_T_,"a",@progbits
	.sectionflags	@""
	.align	4
.nv.constant2._ZN2at4cuda57_GLOBAL__N__cd6b329d_24_DistributionBernoulli_cu_7537a20d21kernelPointwiseApply2IZNS_6native9templates4cuda28bernoulli_tensor_cuda_kernelIbfEEvRKNS_10TensorBaseES9_NS_15PhiloxCudaStateEEUliRbSB_SB_SB_RKfSD_SD_SD_E_bSC_jLi2ELin1ELi4ELi512ELi2EEEvNS0_6detail10TensorInfoIT0_T2_EENSG_IT1_SI_EESI_T_:
        /*0000*/ 	.byte	0x60, 0x4b, 0x00, 0x00, 0xc0, 0x49, 0x00, 0x00, 0x20, 0x4d, 0x00, 0x00


//--------------------- .nv.constant2._ZN2at4cuda57_GLOBAL__N__cd6b329d_24_DistributionBernoulli_cu_7537a20d21kernelPointwiseApply2IZNS_6native9templates4cuda28bernoulli_tensor_cuda_kernelIbfEEvRKNS_10TensorBaseES9_NS_15PhiloxCudaStateEEUliRbSB_SB_SB_RKfSD_SD_SD_E_bSC_jLi2ELi2ELi4ELi512ELi2EEEvNS0_6detail10TensorInfoIT0_T2_EENSG_IT1_SI_EESI_T_ --------------------------
	.section	.nv.constant2._ZN2at4cuda57_GLOBAL__N__cd6b329d_24_DistributionBernoulli_cu_7537a20d21kernelPointwiseApply2IZNS_6native9templates4cuda28bernoulli_tensor_cuda_kernelIbfEEvRKNS_10TensorBaseES9_NS_15PhiloxCudaStateEEUliRbSB_SB_SB_RKfSD_SD_SD_E_bSC_jLi2ELi2ELi4ELi512ELi2EEEvNS0_6detail10TensorInfoIT0_T2_EENSG_IT1_SI_EESI_T_,"a",@progbits
	.sectionflags	@""
	.align	4
.nv.constant2._ZN2at4cuda57_GLOBAL__N__cd6b329d_24_DistributionBernoulli_cu_7537a20d21kernelPointwiseApply2IZNS_6native9templates4cuda28bernoulli_tensor_cuda_kernelIbfEEvRKNS_10TensorBaseES9_NS_15PhiloxCudaStateEEUliRbSB_SB_SB_RKfSD_SD_SD_E_bSC_jLi2ELi2ELi4ELi512ELi2EEEvNS0_6detail10TensorInfoIT0_T2_EENSG_IT1_SI_EESI_T_:
        /*0000*/ 	.byte	0x00, 0x1e, 0x00, 0x00, 0x60, 0x1c, 0x00, 0x00, 0xc0, 0x1f, 0x00, 0x00


//--------------------- .nv.constant2._ZN2at4cuda57_GLOBAL__N__cd6b329d_24_DistributionBernoulli_cu_7537a20d21kernelPointwiseApply2IZNS_6native9templates4cuda28bernoulli_tensor_cuda_kernelIbfEEvRKNS_10TensorBaseES9_NS_15PhiloxCudaStateEEUliRbSB_SB_SB_RKfSD_SD_SD_E_bSC_jLi2ELi1ELi4ELi512ELi2EEEvNS0_6detail10TensorInfoIT0_T2_EENSG_IT1_SI_EESI_T_ --------------------------
	.section	.nv.constant2._ZN2at4cuda57_GLOBAL__N__cd6b329d_24_DistributionBernoulli_cu_7537a20d21kernelPointwiseApply2IZNS_6native9templates4cuda28bernoulli_tensor_cuda_kernelIbfEEvRKNS_10TensorBaseES9_NS_15PhiloxCudaStateEEUliRbSB_SB_SB_RKfSD_SD_SD_E_bSC_jLi2ELi1ELi4ELi512ELi2EEEvNS0_6detail10TensorInfoIT0_T2_EENSG_IT1_SI_EESI_T_,"a",@progbits
	.sectionflags	@""
	.align	4
.nv.constant2._ZN2at4cuda57_GLOBAL__N__cd6b329d_24_DistributionBernoulli_cu_7537a20d21kernelPointwiseApply2IZNS_6native9templates4cuda28bernoulli_tensor_cuda_kernelIbfEEvRKNS_10TensorBaseES9_NS_15PhiloxCudaStateEEUliRbSB_SB_SB_RKfSD_SD_SD_E_bSC_jLi2ELi1ELi4ELi512ELi2EEEvNS0_6detail10TensorInfoIT0_T2_EENSG_IT1_SI_EESI_T_:
        /*0000*/ 	.byte	0xa0, 0x18, 0x00, 0x00, 0xc0, 0x16, 0x00, 0x00, 0xa0, 0x1a, 0x00, 0x00


//--------------------- .nv.constant2._ZN2at4cuda57_GLOBAL__N__cd6b329d_24_DistributionBernoulli_cu_7537a20d21kernelPointwiseApply2IZNS_6native9templates4cuda28bernoulli_tensor_cuda_kernelIbfEEvRKNS_10TensorBaseES9_NS_15PhiloxCudaStateEEUliRbSB_SB_SB_RKfSD_SD_SD_E_bSC_jLi1ELin1ELi4ELi512ELi2EEEvNS0_6detail10TensorInfoIT0_T2_EENSG_IT1_SI_EESI_T_ --------------------------
	.section	.nv.constant2._ZN2at4cuda57_GLOBAL__N__cd6b329d_24_DistributionBernoulli_cu_7537a20d21kernelPointwiseApply2IZNS_6native9templates4cuda28bernoulli_tensor_cuda_kernelIbfEEvRKNS_10TensorBaseES9_NS_15PhiloxCudaStateEEUliRbSB_SB_SB_RKfSD_SD_SD_E_bSC_jLi1ELin1ELi4ELi512ELi2EEEvNS0_6detail10TensorInfoIT0_T2_EENSG_IT1_SI_EESI_T_,"a",@progbits
	.sectionflags	@""
	.align	4
.nv.constant2._ZN2at4cuda57_GLOBAL__N__cd6b329d_24_DistributionBernoulli_cu_7537a20d21kernelPointwiseApply2IZNS_6native9templates4cuda28bernoulli_tensor_cuda_kernelIbfEEvRKNS_10TensorBaseES9_NS_15PhiloxCudaStateEEUliRbSB_SB_SB_RKfSD_SD_SD_E_bSC_jLi1ELin1ELi4ELi512ELi2EEEvNS0_6detail10TensorInfoIT0_T2_EENSG_IT1_SI_EESI_T_:
        /*0000*/ 	.byte	0xe0, 0x45, 0x00, 0x00, 0xc0, 0x43, 0x00, 0x00, 0x40, 0x48, 0x00, 0x00


//--------------------- .nv.constant2._ZN2at4cuda57_GLOBAL__N__cd6b329d_24_DistributionBernoulli_cu_7537a20d21kernelPointwiseApply2IZNS_6native9templates4cuda28bernoulli_tensor_cuda_kernelIbfEEvRKNS_10TensorBaseES9_NS_15PhiloxCudaStateEEUliRbSB_SB_SB_RKfSD_SD_SD_E_bSC_jLi1ELi2ELi4ELi512ELi2EEEvNS0_6detail10TensorInfoIT0_T2_EENSG_IT1_SI_EESI_T_ --------------------------
	.section	.nv.constant2._ZN2at4cuda57_GLOBAL__N__cd6b329d_24_DistributionBernoulli_cu_7537a20d21kernelPointwiseApply2IZNS_6native9templates4cuda28bernoulli_tensor_cuda_kernelIbfEEvRKNS_10TensorBaseES9_NS_15PhiloxCudaStateEEUliRbSB_SB_SB_RKfSD_SD_SD_E_bSC_jLi1ELi2ELi4ELi512ELi2EEEvNS0_6detail10TensorInfoIT0_T2_EENSG_IT1_SI_EESI_T_,"a",@progbits
	.sectionflags	@""
	.align	4
.nv.constant2._ZN2at4cuda57_GLOBAL__N__cd6b329d_24_DistributionBernoulli_cu_7537a20d21kernelPointwiseApply2IZNS_6native9templates4cuda28bernoulli_tensor_cuda_kernelIbfEEvRKNS_10TensorBaseES9_NS_15PhiloxCudaStateEEUliRbSB_SB_SB_RKfSD_SD_SD_E_bSC_jLi1ELi2ELi4ELi512ELi2EEEvNS0_6detail10TensorInfoIT0_T2_EENSG_IT1_SI_EESI_T_:
        /*0000*/ 	.byte	0xc0, 0x18, 0x00, 0x00, 0xc0, 0x16, 0x00, 0x00, 0xd0, 0x1a, 0x00, 0x00


//--------------------- .nv.constant2._ZN2at4cuda57_GLOBAL__N__cd6b329d_24_DistributionBernoulli_cu_7537a20d21kernelPointwiseApply2IZNS_6native9templates4cuda28bernoulli_tensor_cuda_kernelIbfEEvRKNS_10TensorBaseES9_NS_15PhiloxCudaStateEEUliRbSB_SB_SB_RKfSD_SD_SD_E_bSC_jLi1ELi1ELi4ELi512ELi2EEEvNS0_6detail10TensorInfoIT0_T2_EENSG_IT1_SI_EESI_T_ --------------------------
	.section	.nv.constant2._ZN2at4cuda57_GLOBAL__N__cd6b329d_24_DistributionBernoulli_cu_7537a20d21kernelPointwiseApply2IZNS_6native9templates4cuda28bernoulli_tensor_cuda_kernelIbfEEvRKNS_10TensorBaseES9_NS_15PhiloxCudaStateEEUliRbSB_SB_SB_RKfSD_SD_SD_E_bSC_jLi1ELi1ELi4ELi512ELi2EEEvNS0_6detail10TensorInfoIT0_T2_EENSG_IT1_SI_EESI_T_,"a",@progbits
	.sectionflags	@""
	.align	4
.nv.constant2._ZN2at4cuda57_GLOBAL__N__cd6b329d_24_DistributionBernoulli_cu_7537a20d21kernelPointwiseApply2IZNS_6native9templates4cuda28bernoulli_tensor_cuda_kernelIbfEEvRKNS_10TensorBaseES9_NS_15PhiloxCudaStateEEUliRbSB_SB_SB_RKfSD_SD_SD_E_bSC_jLi1ELi1ELi4ELi512ELi2EEEvNS0_6detail10TensorInfoIT0_T2_EENSG_IT1_SI_EESI_T_:
        /*0000*/ 	.byte	0x00, 0x12, 0x00, 0x00, 0x60, 0x10, 0x00, 0x00, 0x70, 0x14, 0x00, 0x00


//--------------------- .nv.constant2._ZN2at4cuda57_GLOBAL__N__cd6b329d_24_DistributionBernoulli_cu_7537a20d21kernelPointwiseApply2IZNS_6native9templates4cuda28bernoulli_tensor_cuda_kernelIN3c108BFloat16EfEEvRKNS_10TensorBaseESB_NS_15PhiloxCudaStateEEUliRS8_SD_SD_SD_RKfSF_SF_SF_E_S8_SE_mLin1ELin1ELi4ELi512ELi2EEEvNS0_6detail10TensorInfoIT0_T2_EENSI_IT1_SK_EESK_T_ --------------------------
	.section	.nv.constant2._ZN2at4cuda57_GLOBAL__N__cd6b329d_24_DistributionBernoulli_cu_7537a20d21kernelPointwiseApply2IZNS_6native9templates4cuda28bernoulli_tensor_cuda_kernelIN3c108BFloat16EfEEvRKNS_10TensorBaseESB_NS_15PhiloxCudaStateEEUliRS8_SD_SD_SD_RKfSF_SF_SF_E_S8_SE_mLin1ELin1ELi4ELi512ELi2EEEvNS0_6detail10TensorInfoIT0_T2_EENSI_IT1_SK_EESK_T_,"a",@progbits
	.sectionflags	@""
	.align	4
.nv.constant2._ZN2at4cuda57_GLOBAL__N__cd6b329d_24_DistributionBernoulli_cu_7537a20d21kernelPointwiseApply2IZNS_6native9templates4cuda28bernoulli_tensor_cuda_kernelIN3c108BFloat16EfEEvRKNS_10TensorBaseESB_NS_15PhiloxCudaStateEEUliRS8_SD_SD_SD_RKfSF_SF_SF_E_S8_SE_mLin1ELin1ELi4ELi512ELi2EEEvNS0_6detail10TensorInfoIT0_T2_EENSI_IT1_SK_EESK_T_:
        /*0000*/ 	.byte	0x80, 0xdc, 0x00, 0x00, 0xb0, 0xda, 0x00, 0x00, 0x70, 0xde, 0x00, 0x00


//--------------------- .nv.constant2._ZN2at4cuda57_GLOBAL__N__cd6b329d_24_DistributionBernoulli_cu_7537a20d21kernelPointwiseApply2IZNS_6native9templates4cuda28bernoulli_tensor_cuda_kernelIN3c108BFloat16EfEEvRKNS_10TensorBaseESB_NS_15PhiloxCudaStateEEUliRS8_SD_SD_SD_RKfSF_SF_SF_E_S8_SE_mLi1ELi1ELi4ELi512ELi2EEEvNS0_6detail10TensorInfoIT0_T2_EENSI_IT1_SK_EESK_T_ --------------------------
	.section	.nv.constant2._ZN2at4cuda57_GLOBAL__N__cd6b329d_24_DistributionBernoulli_cu_7537a20d21kernelPointwiseApply2IZNS_6native9templates4cuda28bernoulli_tensor_cuda_kernelIN3c108BFloat16EfEEvRKNS_10TensorBaseESB_NS_15PhiloxCudaStateEEUliRS8_SD_SD_SD_RKfSF_SF_SF_E_S8_SE_mLi1ELi1ELi4ELi512ELi2EEEvNS0_6detail10TensorInfoIT0_T2_EENSI_IT1_SK_EESK_T_,"a",@progbits
	.sectionflags	@""
	.align	4
.nv.constant2._ZN2at4cuda57_GLOBAL__N__cd6b329d_24_DistributionBernoulli_cu_7537a20d21kernelPointwiseApply2IZNS_6native9templates4cuda28bernoulli_tensor_cuda_kernelIN3c108BFloat16EfEEvRKNS_10TensorBaseESB_NS_15PhiloxCudaStateEEUliRS8_SD_SD_SD_RKfSF_SF_SF_E_S8_SE_mLi1ELi1ELi4ELi512ELi2EEEvNS0_6detail10TensorInfoIT0_T2_EENSI_IT1_SK_EESK_T_:
        /*0000*/ 	.byte	0x10, 0x14, 0x00, 0x00, 0x50, 0x12, 0x00, 0x00, 0x10, 0x17, 0x00, 0x00


//--------------------- .nv.constant2._ZN2at4cuda57_GLOBAL__N__cd6b329d_24_DistributionBernoulli_cu_7537a20d21kernelPointwiseApply2IZNS_6native9templates4cuda28bernoulli_tensor_cuda_kernelIN3c108BFloat16EfEEvRKNS_10TensorBaseESB_NS_15PhiloxCudaStateEEUliRS8_SD_SD_SD_RKfSF_SF_SF_E_S8_SE_jLin1ELin1ELi4ELi512ELi2EEEvNS0_6detail10TensorInfoIT0_T2_EENSI_IT1_SK_EESK_T_ --------------------------
	.section	.nv.constant2._ZN2at4cuda57_GLOBAL__N__cd6b329d_24_DistributionBernoulli_cu_7537a20d21kernelPointwiseApply2IZNS_6native9templates4cuda28bernoulli_tensor_cuda_kernelIN3c108BFloat16EfEEvRKNS_10TensorBaseESB_NS_15PhiloxCudaStateEEUliRS8_SD_SD_SD_RKfSF_SF_SF_E_S8_SE_jLin1ELin1ELi4ELi512ELi2EEEvNS0_6detail10TensorInfoIT0_T2_EENSI_IT1_SK_EESK_T_,"a",@progbits
	.sectionflags	@""
	.align	4
.nv.constant2._ZN2at4cuda57_GLOBAL__N__cd6b329d_24_DistributionBernoulli_cu_7537a20d21kernelPointwiseApply2IZNS_6native9templates4cuda28bernoulli_tensor_cuda_kernelIN3c108BFloat16EfEEvRKNS_10TensorBaseESB_NS_15PhiloxCudaStateEEUliRS8_SD_SD_SD_RKfSF_SF_SF_E_S8_SE_jLin1ELin1ELi4ELi512ELi2EEEvNS0_6detail10TensorInfoIT0_T2_EENSI_IT1_SK_EESK_T_:
        /*0000*/ 	.byte	0xa0, 0x77, 0x00, 0x00, 0xd0, 0x75, 0x00, 0x00, 0x90, 0x79, 0x00, 0x00


//--------------------- .nv.constant2._ZN2at4cuda57_GLOBAL__N__cd6b329d_24_DistributionBernoulli_cu_7537a20d21kernelPointwiseApply2IZNS_6native9templates4cuda28bernoulli_tensor_cuda_kernelIN3c108BFloat16EfEEvRKNS_10TensorBaseESB_NS_15PhiloxCudaStateEEUliRS8_SD_SD_SD_RKfSF_SF_SF_E_S8_SE_jLin1ELi2ELi4ELi512ELi2EEEvNS0_6detail10TensorInfoIT0_T2_EENSI_IT1_SK_EESK_T_ --------------------------
	.section	.nv.constant2._ZN2at4cuda57_GLOBAL__N__cd6b329d_24_DistributionBernoulli_cu_7537a20d21kernelPointwiseApply2IZNS_6native9templates4cuda28bernoulli_tensor_cuda_kernelIN3c108BFloat16EfEEvRKNS_10TensorBaseESB_NS_15PhiloxCudaStateEEUliRS8_SD_SD_SD_RKfSF_SF_SF_E_S8_SE_jLin1ELi2ELi4ELi512ELi2EEEvNS0_6detail10TensorInfoIT0_T2_EENSI_IT1_SK_EESK_T_,"a",@progbits
	.sectionflags	@""
	.align	4
.nv.constant2._ZN2at4cuda57_GLOBAL__N__cd6b329d_24_DistributionBernoulli_cu_7537a20d21kernelPointwiseApply2IZNS_6native9templates4cuda28bernoulli_tensor_cuda_kernelIN3c108BFloat16EfEEvRKNS_10TensorBaseESB_NS_15PhiloxCudaStateEEUliRS8_SD_SD_SD_RKfSF_SF_SF_E_S8_SE_jLin1ELi2ELi4ELi512ELi2EEEvNS0_6detail10TensorInfoIT0_T2_EENSI_IT1_SK_EESK_T_:
        /*0000*/ 	.byte	0x70, 0x4b, 0x00, 0x00, 0xa0, 0x49, 0x00, 0x00, 0x60, 0x4d, 0x00, 0x00


//--------------------- .nv.constant2._ZN2at4cuda57_GLOBAL__N__cd6b329d_24_DistributionBernoulli_cu_7537a20d21kernelPointwiseApply2IZNS_6native9templates4cuda28bernoulli_tensor_cuda_kernelIN3c108BFloat16EfEEvRKNS_10TensorBaseESB_NS_15PhiloxCudaStateEEUliRS8_SD_SD_SD_RKfSF_SF_SF_E_S8_SE_jLin1ELi1ELi4ELi512ELi2EEEvNS0_6detail10TensorInfoIT0_T2_EENSI_IT1_SK_EESK_T_ --------------------------
	.section	.nv.constant2._ZN2at4cuda57_GLOBAL__N__cd6b329d_24_DistributionBernoulli_cu_7537a20d21kernelPointwiseApply2IZNS_6native9templates4cuda28bernoulli_tensor_cuda_kernelIN3c108BFloat16EfEEvRKNS_10TensorBaseESB_NS_15PhiloxCudaStateEEUliRS8_SD_SD_SD_RKfSF_SF_SF_E_S8_SE_jLin1ELi1ELi4ELi512ELi2EEEvNS0_6detail10TensorInfoIT0_T2_EENSI_IT1_SK_EESK_T_,"a",@progbits
	.sectionflags	@""
	.align	4
.nv.constant2._ZN2at4cuda57_GLOBAL__N__cd6b329d_24_DistributionBernoulli_cu_7537a20d21kernelPointwiseApply2IZNS_6native9templates4cuda28bernoulli_tensor_cuda_kernelIN3c108BFloat16EfEEvRKNS_10TensorBaseESB_NS_15PhiloxCudaStateEEUliRS8_SD_SD_SD_RKfSF_SF_SF_E_S8_SE_jLin1ELi1ELi4ELi512ELi2EEEvNS0_6detail10TensorInfoIT0_T2_EENSI_IT1_SK_EESK_T_:
        /*0000*/ 	.byte	0x10, 0x46, 0x00, 0x00, 0x40, 0x44, 0x00, 0x00, 0x00, 0x48, 0x00, 0x00


//--------------------- .nv.constant2._ZN2at4cuda57_GLOBAL__N__cd6b329d_24_DistributionBernoulli_cu_7537a20d21kernelPointwiseApply2IZNS_6native9templates4cuda28bernoulli_tensor_cuda_kernelIN3c108BFloat16EfEEvRKNS_10TensorBaseESB_NS_15PhiloxCudaStateEEUliRS8_SD_SD_SD_RKfSF_SF_SF_E_S8_SE_jLi2ELin1ELi4ELi512ELi2EEEvNS0_6detail10TensorInfoIT0_T2_EENSI_IT1_SK_EESK_T_ --------------------------
	.section	.nv.constant2._ZN2at4cuda57_GLOBAL__N__cd6b329d_24_DistributionBernoulli_cu_7537a20d21kernelPointwiseApply2IZNS_6native9templates4cuda28bernoulli_tensor_cuda_kernelIN3c108BFloat16EfEEvRKNS_10TensorBaseESB_NS_15PhiloxCudaStateEEUliRS8_SD_SD_SD_RKfSF_SF_SF_E_S8_SE_jLi2ELin1ELi4ELi512ELi2EEEvNS0_6detail10TensorInfoIT0_T2_EENSI_IT1_SK_EESK_T_,"a",@progbits
	.sectionflags	@""
	.align	4
.nv.constant2._ZN2at4cuda57_GLOBAL__N__cd6b329d_24_DistributionBernoulli_cu_7537a20d21kernelPointwiseApply2IZNS_6native9templates4cuda28bernoulli_tensor_cuda_kernelIN3c108BFloat16EfEEvRKNS_10TensorBaseESB_NS_15PhiloxCudaStateEEUliRS8_SD_SD_SD_RKfSF_SF_SF_E_S8_SE_jLi2ELin1ELi4ELi512ELi2EEEvNS0_6detail10TensorInfoIT0_T2_EENSI_IT1_SK_EESK_T_:
        /*0000*/ 	.byte	0x50, 0x4b, 0x00, 0x00, 0x80, 0x49, 0x00, 0x00, 0x40, 0x4d, 0x00, 0x00


//--------------------- .nv.constant2._ZN2at4cuda57_GLOBAL__N__cd6b329d_24_DistributionBernoulli_cu_7537a20d21kernelPointwiseApply2IZNS_6native9templates4cuda28bernoulli_tensor_cuda_kernelIN3c108BFloat16EfEEvRKNS_10TensorBaseESB_NS_15PhiloxCudaStateEEUliRS8_SD_SD_SD_RKfSF_SF_SF_E_S8_SE_jLi2ELi2ELi4ELi512ELi2EEEvNS0_6detail10TensorInfoIT0_T2_EENSI_IT1_SK_EESK_T_ --------------------------
	.section	.nv.constant2._ZN2at4cuda57_GLOBAL__N__cd6b329d_24_DistributionBernoulli_cu_7537a20d21kernelPointwiseApply2IZNS_6native9templates4cuda28bernoulli_tensor_cuda_kernelIN3c108BFloat16EfEEvRKNS_10TensorBaseESB_NS_15PhiloxCudaStateEEUliRS8_SD_SD_SD_RKfSF_SF_SF_E_S8_SE_jLi2ELi2ELi4ELi512ELi2EEEvNS0_6detail10TensorInfoIT0_T2_EENSI_IT1_SK_EESK_T_,"a",@progbits
	.sectionflags	@""
	.align	4
.nv.constant2._ZN2at4cuda57_GLOBAL__N__cd6b329d_24_DistributionBernoulli_cu_7537a20d21kernelPointwiseApply2IZNS_6native9templates4cuda28bernoulli_tensor_cuda_kernelIN3c108BFloat16EfEEvRKNS_10TensorBaseESB_NS_15PhiloxCudaStateEEUliRS8_SD_SD_SD_RKfSF_SF_SF_E_S8_SE_jLi2ELi2ELi4ELi512ELi2EEEvNS0_6detail10TensorInfoIT0_T2_EENSI_IT1_SK_EESK_T_:
        /*0000*/ 	.byte	0xf0, 0x1d, 0x00, 0x00, 0x30, 0x1c, 0x00, 0x00, 0xd0, 0x1f, 0x00, 0x00


//--------------------- .nv.constant2._ZN2at4cuda57_GLOBAL__N__cd6b329d_24_DistributionBernoulli_cu_7537a20d21kernelPointwiseApply2IZNS_6native9templates4cuda28bernoulli_tensor_cuda_kernelIN3c108BFloat16EfEEvRKNS_10TensorBaseESB_NS_15PhiloxCudaStateEEUliRS8_SD_SD_SD_RKfSF_SF_SF_E_S8_SE_jLi2ELi1ELi4ELi512ELi2EEEvNS0_6detail10TensorInfoIT0_T2_EENSI_IT1_SK_EESK_T_ --------------------------
	.section	.nv.constant2._ZN2at4cuda57_GLOBAL__N__cd6b329d_24_DistributionBernoulli_cu_7537a20d21kernelPointwiseApply2IZNS_6native9templates4cuda28bernoulli_tensor_cuda_kernelIN3c108BFloat16EfEEvRKNS_10TensorBaseESB_NS_15PhiloxCudaStateEEUliRS8_SD_SD_SD_RKfSF_SF_SF_E_S8_SE_jLi2ELi1ELi4ELi512ELi2EEEvNS0_6detail10TensorInfoIT0_T2_EENSI_IT1_SK_EESK_T_,"a",@progbits
	.sectionflags	@""
	.align	4
.nv.constant2._ZN2at4cuda57_GLOBAL__N__cd6b329d_24_DistributionBernoulli_cu_7537a20d21kernelPointwiseApply2IZNS_6native9templates4cuda28bernoulli_tensor_cuda_kernelIN3c108BFloat16EfEEvRKNS_10TensorBaseESB_NS_15PhiloxCudaStateEEUliRS8_SD_SD_SD_RKfSF_SF_SF_E_S8_SE_jLi2ELi1ELi4ELi512ELi2EEEvNS0_6detail10TensorInfoIT0_T2_EENSI_IT1_SK_EESK_T_:
        /*0000*/ 	.byte	0x80, 0x18, 0x00, 0x00, 0x80, 0x16, 0x00, 0x00, 0xa0, 0x1a, 0x00, 0x00


//--------------------- .nv.constant2._ZN2at4cuda57_GLOBAL__N__cd6b329d_24_DistributionBernoulli_cu_7537a20d21kernelPointwiseApply2IZNS_6native9templates4cuda28bernoulli_tensor_cuda_kernelIN3c108BFloat16EfEEvRKNS_10TensorBaseESB_NS_15PhiloxCudaStateEEUliRS8_SD_SD_SD_RKfSF_SF_SF_E_S8_SE_jLi1ELi2ELi4ELi512ELi2EEEvNS0_6detail10TensorInfoIT0_T2_EENSI_IT1_SK_EESK_T_ --------------------------
	.section	.nv.constant2._ZN2at4cuda57_GLOBAL__N__cd6b329d_24_DistributionBernoulli_cu_7537a20d21kernelPointwiseApply2IZNS_6native9templates4cuda28bernoulli_tensor_cuda_kernelIN3c108BFloat16EfEEvRKNS_10TensorBaseESB_NS_15PhiloxCudaStateEEUliRS8_SD_SD_SD_RKfSF_SF_SF_E_S8_SE_jLi1ELi2ELi4ELi512ELi2EEEvNS0_6detail10TensorInfoIT0_T2_EENSI_IT1_SK_EESK_T_,"a",@progbits
	.sectionflags	@""
	.align	4
.nv.constant2._ZN2at4cuda57_GLOBAL__N__cd6b329d_24_DistributionBernoulli_cu_7537a20d21kernelPointwiseApply2IZNS_6native9templates4cuda28bernoulli_tensor_cuda_kernelIN3c108BFloat16EfEEvRKNS_10TensorBaseESB_NS_15PhiloxCudaStateEEUliRS8_SD_SD_SD_RKfSF_SF_SF_E_S8_SE_jLi1ELi2ELi4ELi512ELi2EEEvNS0_6detail10TensorInfoIT0_T2_EENSI_IT1_SK_EESK_T_:
        /*0000*/ 	.byte	0x80, 0x18, 0x00, 0x00, 0x90, 0x16, 0x00, 0x00, 0x80, 0x1a, 0x00, 0x00


//--------------------- .nv.constant2._ZN2at4cuda57_GLOBAL__N__cd6b329d_24_DistributionBernoulli_cu_7537a20d21kernelPointwiseApply2IZNS_6native9templates4cuda28bernoulli_tensor_cuda_kernelIN3c108BFloat16EfEEvRKNS_10TensorBaseESB_NS_15PhiloxCudaStateEEUliRS8_SD_SD_SD_RKfSF_SF_SF_E_S8_SE_jLi1ELi1ELi4ELi512ELi2EEEvNS0_6detail10TensorInfoIT0_T2_EENSI_IT1_SK_EESK_T_ --------------------------
	.section	.nv.constant2._ZN2at4cuda57_GLOBAL__N__cd6b329d_24_DistributionBernoulli_cu_7537a20d21kernelPointwiseApply2IZNS_6native9templates4cuda28bernoulli_tensor_cuda_kernelIN3c108BFloat16EfEEvRKNS_10TensorBaseESB_NS_15PhiloxCudaStateEEUliRS8_SD_SD_SD_RKfSF_SF_SF_E_S8_SE_jLi1ELi1ELi4ELi512ELi2EEEvNS0_6detail10TensorInfoIT0_T2_EENSI_IT1_SK_EESK_T_,"a",@progbits
	.sectionflags	@""
	.align	4
.nv.constant2._ZN2at4cuda57_GLOBAL__N__cd6b329d_24_DistributionBernoulli_cu_7537a20d21kernelPointwiseApply2IZNS_6native9templates4cuda28bernoulli_tensor_cuda_kernelIN3c108BFloat16EfEEvRKNS_10TensorBaseESB_NS_15PhiloxCudaStateEEUliRS8_SD_SD_SD_RKfSF_SF_SF_E_S8_SE_jLi1ELi1ELi4ELi512ELi2EEEvNS0_6detail10TensorInfoIT0_T2_EENSI_IT1_SK_EESK_T_:
        /*0000*/ 	.byte	0x00, 0x12, 0x00, 0x00, 0x50, 0x10, 0x00, 0x00, 0x60, 0x14, 0x00, 0x00


//--------------------- .nv.constant2._ZN2at4cuda57_GLOBAL__N__cd6b329d_24_DistributionBernoulli_cu_7537a20d21kernelPointwiseApply2IZNS_6native9templates4cuda28bernoulli_tensor_cuda_kernelIN3c104HalfEfEEvRKNS_10TensorBaseESB_NS_15PhiloxCudaStateEEUliRS8_SD_SD_SD_RKfSF_SF_SF_E_S8_SE_mLin1ELin1ELi4ELi512ELi2EEEvNS0_6detail10TensorInfoIT0_T2_EENSI_IT1_SK_EESK_T_ --------------------------
	.section	.nv.constant2._ZN2at4cuda57_GLOBAL__N__cd6b329d_24_DistributionBernoulli_cu_7537a20d21kernelPointwiseApply2IZNS_6native9templates4cuda28bernoulli_tensor_cuda_kernelIN3c104HalfEfEEvRKNS_10TensorBaseESB_NS_15PhiloxCudaStateEEUliRS8_SD_SD_SD_RKfSF_SF_SF_E_S8_SE_mLin1ELin1ELi4ELi512ELi2EEEvNS0_6detail10TensorInfoIT0_T2_EENSI_IT1_SK_EESK_T_,"a",@progbits
	.sectionflags	@""
	.align	4
.nv.constant2._ZN2at4cuda57_GLOBAL__N__cd6b329d_24_DistributionBernoulli_cu_7537a20d21kernelPointwiseApply2IZNS_6native9templates4cuda28bernoulli_tensor_cuda_kernelIN3c104HalfEfEEvRKNS_10TensorBaseESB_NS_15PhiloxCudaStateEEUliRS8_SD_SD_SD_RKfSF_SF_SF_E_S8_SE_mLin1ELin1ELi4ELi512ELi2EEEvNS0_6detail10TensorInfoIT0_T2_EENSI_IT1_SK_EESK_T_:
        /*0000*/ 	.byte	0x80, 0xdc, 0x00, 0x00, 0xb0, 0xda, 0x00, 0x00, 0x70, 0xde, 0x00, 0x00


//--------------------- .nv.constant2._ZN2at4cuda57_GLOBAL__N__cd6b329d_24_DistributionBernoulli_cu_7537a20d21kernelPointwiseApply2IZNS_6native9templates4cuda28bernoulli_tensor_cuda_kernelIN3c104HalfEfEEvRKNS_10TensorBaseESB_NS_15PhiloxCudaStateEEUliRS8_SD_SD_SD_RKfSF_SF_SF_E_S8_SE_mLi1ELi1ELi4ELi512ELi2EEEvNS0_6detail10TensorInfoIT0_T2_EENSI_IT1_SK_EESK_T_ --------------------------
	.section	.nv.constant2._ZN2at4cuda57_GLOBAL__N__cd6b329d_24_DistributionBernoulli_cu_7537a20d21kernelPointwiseApply2IZNS_6native9templates4cuda28bernoulli_tensor_cuda_kernelIN3c104HalfEfEEvRKNS_10TensorBaseESB_NS_15PhiloxCudaStateEEUliRS8_SD_SD_SD_RKfSF_SF_SF_E_S8_SE_mLi1ELi1ELi4ELi512ELi2EEEvNS0_6detail10TensorInfoIT0_T2_EENSI_IT1_SK_EESK_T_,"a",@progbits
	.sectionflags	@""
	.align	4
.nv.constant2._ZN2at4cuda57_GLOBAL__N__cd6b329d_24_DistributionBernoulli_cu_7537a20d21kernelPointwiseApply2IZNS_6native9templates4cuda28bernoulli_tensor_cuda_kernelIN3c104HalfEfEEvRKNS_10TensorBaseESB_NS_15PhiloxCudaStateEEUliRS8_SD_SD_SD_RKfSF_SF_SF_E_S8_SE_mLi1ELi1ELi4ELi512ELi2EEEvNS0_6detail10TensorInfoIT0_T2_EENSI_IT1_SK_EESK_T_:
        /*0000*/ 	.byte	0x10, 0x14, 0x00, 0x00, 0x50, 0x12, 0x00, 0x00, 0x10, 0x17, 0x00, 0x00


//--------------------- .nv.constant2._ZN2at4cuda57_GLOBAL__N__cd6b329d_24_DistributionBernoulli_cu_7537a20d21kernelPointwiseApply2IZNS_6native9templates4cuda28bernoulli_tensor_cuda_kernelIN3c104HalfEfEEvRKNS_10TensorBaseESB_NS_15PhiloxCudaStateEEUliRS8_SD_SD_SD_RKfSF_SF_SF_E_S8_SE_jLin1ELin1ELi4ELi512ELi2EEEvNS0_6detail10TensorInfoIT0_T2_EENSI_IT1_SK_EESK_T_ --------------------------
	.section	.nv.constant2._ZN2at4cuda57_GLOBAL__N__cd6b329d_24_DistributionBernoulli_cu_7537a20d21kernelPointwiseApply2IZNS_6native9templates4cuda28bernoulli_tensor_cuda_kernelIN3c104HalfEfEEvRKNS_10TensorBaseESB_NS_15PhiloxCudaStateEEUliRS8_SD_SD_SD_RKfSF_SF_SF_E_S8_SE_jLin1ELin1ELi4ELi512ELi2EEEvNS0_6detail10TensorInfoIT0_T2_EENSI_IT1_SK_EESK_T_,"a",@progbits
	.sectionflags	@""
	.align	4
.nv.constant2._ZN2at4cuda57_GLOBAL__N__cd6b329d_24_DistributionBernoulli_cu_7537a20d21kernelPointwiseApply2IZNS_6native9templates4cuda28bernoulli_tensor_cuda_kernelIN3c104HalfEfEEvRKNS_10TensorBaseESB_NS_15PhiloxCudaStateEEUliRS8_SD_SD_SD_RKfSF_SF_SF_E_S8_SE_jLin1ELin1ELi4ELi512ELi2EEEvNS0_6detail10TensorInfoIT0_T2_EENSI_IT1_SK_EESK_T_:
        /*0000*/ 	.byte	0xa0, 0x77, 0x00, 0x00, 0xd0, 0x75, 0x00, 0x00, 0x90, 0x79, 0x00, 0x00


//--------------------- .nv.constant2._ZN2at4cuda57_GLOBAL__N__cd6b329d_24_DistributionBernoulli_cu_7537a20d21kernelPointwiseApply2IZNS_6native9templates4cuda28bernoulli_tensor_cuda_kernelIN3c104HalfEfEEvRKNS_10TensorBaseESB_NS_15PhiloxCudaStateEEUliRS8_SD_SD_SD_RKfSF_SF_SF_E_S8_SE_jLin1ELi2ELi4ELi512ELi2EEEvNS0_6detail10TensorInfoIT0_T2_EENSI_IT1_SK_EESK_T_ --------------------------
	.section	.nv.constant2._ZN2at4cuda57_GLOBAL__N__cd6b329d_24_DistributionBernoulli_cu_7537a20d21kernelPointwiseApply2IZNS_6native9templates4cuda28bernoulli_tensor_cuda_kernelIN3c104HalfEfEEvRKNS_10TensorBaseESB_NS_15PhiloxCudaStateEEUliRS8_SD_SD_SD_RKfSF_SF_SF_E_S8_SE_jLin1ELi2ELi4ELi512ELi2EEEvNS0_6detail10TensorInfoIT0_T2_EENSI_IT1_SK_EESK_T_,"a",@progbits
	.sectionflags	@""
	.align	4
.nv.constant2._ZN2at4cuda57_GLOBAL__N__cd6b329d_24_DistributionBernoulli_cu_7537a20d21kernelPointwiseApply2IZNS_6native9templates4cuda28bernoulli_tensor_cuda_kernelIN3c104HalfEfEEvRKNS_10TensorBaseESB_NS_15PhiloxCudaStateEEUliRS8_SD_SD_SD_RKfSF_SF_SF_E_S8_SE_jLin1ELi2ELi4ELi512ELi2EEEvNS0_6detail10TensorInfoIT0_T2_EENSI_IT1_SK_EESK_T_:
        /*0000*/ 	.byte	0x70, 0x4b, 0x00, 0x00, 0xa0, 0x49, 0x00, 0x00, 0x60, 0x4d, 0x00, 0x00


//--------------------- .nv.constant2._ZN2at4cuda57_GLOBAL__N__cd6b329d_24_DistributionBernoulli_cu_7537a20d21kernelPointwiseApply2IZNS_6native9templates4cuda28bernoulli_tensor_cuda_kernelIN3c104HalfEfEEvRKNS_10TensorBaseESB_NS_15PhiloxCudaStateEEUliRS8_SD_SD_SD_RKfSF_SF_SF_E_S8_SE_jLin1ELi1ELi4ELi512ELi2EEEvNS0_6detail10TensorInfoIT0_T2_EENSI_IT1_SK_EESK_T_ --------------------------
	.section	.nv.constant2._ZN2at4cuda57_GLOBAL__N__cd6b329d_24_DistributionBernoulli_cu_7537a20d21kernelPointwiseApply2IZNS_6native9templates4cuda28bernoulli_tensor_cuda_kernelIN3c104HalfEfEEvRKNS_10TensorBaseESB_NS_15PhiloxCudaStateEEUliRS8_SD_SD_SD_RKfSF_SF_SF_E_S8_SE_jLin1ELi1ELi4ELi512ELi2EEEvNS0_6detail10TensorInfoIT0_T2_EENSI_IT1_SK_EESK_T_,"a",@progbits
	.sectionflags	@""
	.align	4
.nv.constant2._ZN2at4cuda57_GLOBAL__N__cd6b329d_24_DistributionBernoulli_cu_7537a20d21kernelPointwiseApply2IZNS_6native9templates4cuda28bernoulli_tensor_cuda_kernelIN3c104HalfEfEEvRKNS_10TensorBaseESB_NS_15PhiloxCudaStateEEUliRS8_SD_SD_SD_RKfSF_SF_SF_E_S8_SE_jLin1ELi1ELi4ELi512ELi2EEEvNS0_6detail10TensorInfoIT0_T2_EENSI_IT1_SK_EESK_T_:
        /*0000*/ 	.byte	0x10, 0x46, 0x00, 0x00, 0x40, 0x44, 0x00, 0x00, 0x00, 0x48, 0x00, 0x00


//--------------------- .nv.constant2._ZN2at4cuda57_GLOBAL__N__cd6b329d_24_DistributionBernoulli_cu_7537a20d21kernelPointwiseApply2IZNS_6native9templates4cuda28bernoulli_tensor_cuda_kernelIN3c104HalfEfEEvRKNS_10TensorBaseESB_NS_15PhiloxCudaStateEEUliRS8_SD_SD_SD_RKfSF_SF_SF_E_S8_SE_jLi2ELin1ELi4ELi512ELi2EEEvNS0_6detail10TensorInfoIT0_T2_EENSI_IT1_SK_EESK_T_ --------------------------
	.section	.nv.constant2._ZN2at4cuda57_GLOBAL__N__cd6b329d_24_DistributionBernoulli_cu_7537a20d21kernelPointwiseApply2IZNS_6native9templates4cuda28bernoulli_tensor_cuda_kernelIN3c104HalfEfEEvRKNS_10TensorBaseESB_NS_15PhiloxCudaStateEEUliRS8_SD_SD_SD_RKfSF_SF_SF_E_S8_SE_jLi2ELin1ELi4ELi512ELi2EEEvNS0_6detail10TensorInfoIT0_T2_EENSI_IT1_SK_EESK_T_,"a",@progbits
	.sectionflags	@""
	.align	4
.nv.constant2._ZN2at4cuda57_GLOBAL__N__cd6b329d_24_DistributionBernoulli_cu_7537a20d21kernelPointwiseApply2IZNS_6native9templates4cuda28bernoulli_tensor_cuda_kernelIN3c104HalfEfEEvRKNS_10TensorBaseESB_NS_15PhiloxCudaStateEEUliRS8_SD_SD_SD_RKfSF_SF_SF_E_S8_SE_jLi2ELin1ELi4ELi512ELi2EEEvNS0_6detail10TensorInfoIT0_T2_EENSI_IT1_SK_EESK_T_:
        /*0000*/ 	.byte	0x50, 0x4b, 0x00, 0x00, 0x80, 0x49, 0x00, 0x00, 0x40, 0x4d, 0x00, 0x00


//--------------------- .nv.constant2._ZN2at4cuda57_GLOBAL__N__cd6b329d_24_DistributionBernoulli_cu_7537a20d21kernelPointwiseApply2IZNS_6native9templates4cuda28bernoulli_tensor_cuda_kernelIN3c104HalfEfEEvRKNS_10TensorBaseESB_NS_15PhiloxCudaStateEEUliRS8_SD_SD_SD_RKfSF_SF_SF_E_S8_SE_jLi2ELi2ELi4ELi512ELi2EEEvNS0_6detail10TensorInfoIT0_T2_EENSI_IT1_SK_EESK_T_ --------------------------
	.section	.nv.constant2._ZN2at4cuda57_GLOBAL__N__cd6b329d_24_DistributionBernoulli_cu_7537a20d21kernelPointwiseApply2IZNS_6native9templates4cuda28bernoulli_tensor_cuda_kernelIN3c104HalfEfEEvRKNS_10TensorBaseESB_NS_15PhiloxCudaStateEEUliRS8_SD_SD_SD_RKfSF_SF_SF_E_S8_SE_jLi2ELi2ELi4ELi512ELi2EEEvNS0_6detail10TensorInfoIT0_T2_EENSI_IT1_SK_EESK_T_,"a",@progbits
	.sectionflags	@""
	.align	4
.nv.constant2._ZN2at4cuda57_GLOBAL__N__cd6b329d_24_DistributionBernoulli_cu_7537a20d21kernelPointwiseApply2IZNS_6native9templates4cuda28bernoulli_tensor_cuda_kernelIN3c104HalfEfEEvRKNS_10TensorBaseESB_NS_15PhiloxCudaStateEEUliRS8_SD_SD_SD_RKfSF_SF_SF_E_S8_SE_jLi2ELi2ELi4ELi512ELi2EEEvNS0_6detail10TensorInfoIT0_T2_EENSI_IT1_SK_EESK_T_:
        /*0000*/ 	.byte	0xf0, 0x1d, 0x00, 0x00, 0x30, 0x1c, 0x00, 0x00, 0xd0, 0x1f, 0x00, 0x00


//--------------------- .nv.constant2._ZN2at4cuda57_GLOBAL__N__cd6b329d_24_DistributionBernoulli_cu_7537a20d21kernelPointwiseApply2IZNS_6native9templates4cuda28bernoulli_tensor_cuda_kernelIN3c104HalfEfEEvRKNS_10TensorBaseESB_NS_15PhiloxCudaStateEEUliRS8_SD_SD_SD_RKfSF_SF_SF_E_S8_SE_jLi2ELi1ELi4ELi512ELi2EEEvNS0_6detail10TensorInfoIT0_T2_EENSI_IT1_SK_EESK_T_ --------------------------
	.section	.nv.constant2._ZN2at4cuda57_GLOBAL__N__cd6b329d_24_DistributionBernoulli_cu_7537a20d21kernelPointwiseApply2IZNS_6native9templates4cuda28bernoulli_tensor_cuda_kernelIN3c104HalfEfEEvRKNS_10TensorBaseESB_NS_15PhiloxCudaStateEEUliRS8_SD_SD_SD_RKfSF_SF_SF_E_S8_SE_jLi2ELi1ELi4ELi512ELi2EEEvNS0_6detail10TensorInfoIT0_T2_EENSI_IT1_SK_EESK_T_,"a",@progbits
	.sectionflags	@""
	.align	4
.nv.constant2._ZN2at4cuda57_GLOBAL__N__cd6b329d_24_DistributionBernoulli_cu_7537a20d21kernelPointwiseApply2IZNS_6native9templates4cuda28bernoulli_tensor_cuda_kernelIN3c104HalfEfEEvRKNS_10TensorBaseESB_NS_15PhiloxCudaStateEEUliRS8_SD_SD_SD_RKfSF_SF_SF_E_S8_SE_jLi2ELi1ELi4ELi512ELi2EEEvNS0_6detail10TensorInfoIT0_T2_EENSI_IT1_SK_EESK_T_:
        /*0000*/ 	.byte	0x80, 0x18, 0x00, 0x00, 0x80, 0x16, 0x00, 0x00, 0xa0, 0x1a, 0x00, 0x00


//--------------------- .nv.constant2._ZN2at4cuda57_GLOBAL__N__cd6b329d_24_DistributionBernoulli_cu_7537a20d21kernelPointwiseApply2IZNS_6native9templates4cuda28bernoulli_tensor_cuda_kernelIN3c104HalfEfEEvRKNS_10TensorBaseESB_NS_15PhiloxCudaStateEEUliRS8_SD_SD_SD_RKfSF_SF_SF_E_S8_SE_jLi1ELi2ELi4ELi512ELi2EEEvNS0_6detail10TensorInfoIT0_T2_EENSI_IT1_SK_EESK_T_ --------------------------
	.section	.nv.constant2._ZN2at4cuda57_GLOBAL__N__cd6b329d_24_DistributionBernoulli_cu_7537a20d21kernelPointwiseApply2IZNS_6native9templates4cuda28bernoulli_tensor_cuda_kernelIN3c104HalfEfEEvRKNS_10TensorBaseESB_NS_15PhiloxCudaStateEEUliRS8_SD_SD_SD_RKfSF_SF_SF_E_S8_SE_jLi1ELi2ELi4ELi512ELi2EEEvNS0_6detail10TensorInfoIT0_T2_EENSI_IT1_SK_EESK_T_,"a",@progbits
	.sectionflags	@""
	.align	4
.nv.constant2._ZN2at4cuda57_GLOBAL__N__cd6b329d_24_DistributionBernoulli_cu_7537a20d21kernelPointwiseApply2IZNS_6native9templates4cuda28bernoulli_tensor_cuda_kernelIN3c104HalfEfEEvRKNS_10TensorBaseESB_NS_15PhiloxCudaStateEEUliRS8_SD_SD_SD_RKfSF_SF_SF_E_S8_SE_jLi1ELi2ELi4ELi512ELi2EEEvNS0_6detail10TensorInfoIT0_T2_EENSI_IT1_SK_EESK_T_:
        /*0000*/ 	.byte	0x80, 0x18, 0x00, 0x00, 0x90, 0x16, 0x00, 0x00, 0x80, 0x1a, 0x00, 0x00


//--------------------- .nv.constant2._ZN2at4cuda57_GLOBAL__N__cd6b329d_24_DistributionBernoulli_cu_7537a20d21kernelPointwiseApply2IZNS_6native9templates4cuda28bernoulli_tensor_cuda_kernelIN3c104HalfEfEEvRKNS_10TensorBaseESB_NS_15PhiloxCudaStateEEUliRS8_SD_SD_SD_RKfSF_SF_SF_E_S8_SE_jLi1ELi1ELi4ELi512ELi2EEEvNS0_6detail10TensorInfoIT0_T2_EENSI_IT1_SK_EESK_T_ --------------------------
	.section	.nv.constant2._ZN2at4cuda57_GLOBAL__N__cd6b329d_24_DistributionBernoulli_cu_7537a20d21kernelPointwiseApply2IZNS_6native9templates4cuda28bernoulli_tensor_cuda_kernelIN3c104HalfEfEEvRKNS_10TensorBaseESB_NS_15PhiloxCudaStateEEUliRS8_SD_SD_SD_RKfSF_SF_SF_E_S8_SE_jLi1ELi1ELi4ELi512ELi2EEEvNS0_6detail10TensorInfoIT0_T2_EENSI_IT1_SK_EESK_T_,"a",@progbits
	.sectionflags	@""
	.align	4
.nv.constant2._ZN2at4cuda57_GLOBAL__N__cd6b329d_24_DistributionBernoulli_cu_7537a20d21kernelPointwiseApply2IZNS_6native9templates4cuda28bernoulli_tensor_cuda_kernelIN3c104HalfEfEEvRKNS_10TensorBaseESB_NS_15PhiloxCudaStateEEUliRS8_SD_SD_SD_RKfSF_SF_SF_E_S8_SE_jLi1ELi1ELi4ELi512ELi2EEEvNS0_6detail10TensorInfoIT0_T2_EENSI_IT1_SK_EESK_T_:
        /*0000*/ 	.byte	0x00, 0x12, 0x00, 0x00, 0x50, 0x10, 0x00, 0x00, 0x60, 0x14, 0x00, 0x00


//--------------------- .nv.constant2._ZN2at4cuda57_GLOBAL__N__cd6b329d_24_DistributionBernoulli_cu_7537a20d21kernelPointwiseApply2IZNS_6native9templates4cuda28bernoulli_tensor_cuda_kernelIffEEvRKNS_10TensorBaseES9_NS_15PhiloxCudaStateEEUliRfSB_SB_SB_RKfSD_SD_SD_E_fSC_mLin1ELin1ELi4ELi512ELi2EEEvNS0_6detail10TensorInfoIT0_T2_EENSG_IT1_SI_EESI_T_ --------------------------
	.section	.nv.constant2._ZN2at4cuda57_GLOBAL__N__cd6b329d_24_DistributionBernoulli_cu_7537a20d21kernelPointwiseApply2IZNS_6native9templates4cuda28bernoulli_tensor_cuda_kernelIffEEvRKNS_10TensorBaseES9_NS_15PhiloxCudaStateEEUliRfSB_SB_SB_RKfSD_SD_SD_E_fSC_mLin1ELin1ELi4ELi512ELi2EEEvNS0_6detail10TensorInfoIT0_T2_EENSG_IT1_SI_EESI_T_,"a",@progbits
	.sectionflags	@""
	.align	4
.nv.constant2._ZN2at4cuda57_GLOBAL__N__cd6b329d_24_DistributionBernoulli_cu_7537a20d21kernelPointwiseApply2IZNS_6native9templates4cuda28bernoulli_tensor_cuda_kernelIffEEvRKNS_10TensorBaseES9_NS_15PhiloxCudaStateEEUliRfSB_SB_SB_RKfSD_SD_SD_E_fSC_mLin1ELin1ELi4ELi512ELi2EEEvNS0_6detail10TensorInfoIT0_T2_EENSG_IT1_SI_EESI_T_:
        /*0000*/ 	.byte	0x70, 0xdd, 0x00, 0x00, 0xe0, 0xdb, 0x00, 0x00, 0x20, 0xdf, 0x00, 0x00


//--------------------- .nv.constant2._ZN2at4cuda57_GLOBAL__N__cd6b329d_24_DistributionBernoulli_cu_7537a20d21kernelPointwiseApply2IZNS_6native9templates4cuda28bernoulli_tensor_cuda_kernelIffEEvRKNS_10TensorBaseES9_NS_15PhiloxCudaStateEEUliRfSB_SB_SB_RKfSD_SD_SD_E_fSC_mLi1ELi1ELi4ELi512ELi2EEEvNS0_6detail10TensorInfoIT0_T2_EENSG_IT1_SI_EESI_T_ --------------------------
	.section	.nv.constant2._ZN2at4cuda57_GLOBAL__N__cd6b329d_24_DistributionBernoulli_cu_7537a20d21kernelPointwiseApply2IZNS_6native9templates4cuda28bernoulli_tensor_cuda_kernelIffEEvRKNS_10TensorBaseES9_NS_15PhiloxCudaStateEEUliRfSB_SB_SB_RKfSD_SD_SD_E_fSC_mLi1ELi1ELi4ELi512ELi2EEEvNS0_6detail10TensorInfoIT0_T2_EENSG_IT1_SI_EESI_T_,"a",@progbits
	.sectionflags	@""
	.align	4
.nv.constant2._ZN2at4cuda57_GLOBAL__N__cd6b329d_24_DistributionBernoulli_cu_7537a20d21kernelPointwiseApply2IZNS_6native9templates4cuda28bernoulli_tensor_cuda_kernelIffEEvRKNS_10TensorBaseES9_NS_15PhiloxCudaStateEEUliRfSB_SB_SB_RKfSD_SD_SD_E_fSC_mLi1ELi1ELi4ELi512ELi2EEEvNS0_6detail10TensorInfoIT0_T2_EENSG_IT1_SI_EESI_T_:
        /*0000*/ 	.byte	0xe0, 0x13, 0x00, 0x00, 0x50, 0x12, 0x00, 0x00, 0xd0, 0x16, 0x00, 0x00


//--------------------- .nv.constant2._ZN2at4cuda57_GLOBAL__N__cd6b329d_24_DistributionBernoulli_cu_7537a20d21kernelPointwiseApply2IZNS_6native9templates4cuda28bernoulli_tensor_cuda_kernelIffEEvRKNS_10TensorBaseES9_NS_15PhiloxCudaStateEEUliRfSB_SB_SB_RKfSD_SD_SD_E_fSC_jLin1ELin1ELi4ELi512ELi2EEEvNS0_6detail10TensorInfoIT0_T2_EENSG_IT1_SI_EESI_T_ --------------------------
	.section	.nv.constant2._ZN2at4cuda57_GLOBAL__N__cd6b329d_24_DistributionBernoulli_cu_7537a20d21kernelPointwiseApply2IZNS_6native9templates4cuda28bernoulli_tensor_cuda_kernelIffEEvRKNS_10TensorBaseES9_NS_15PhiloxCudaStateEEUliRfSB_SB_SB_RKfSD_SD_SD_E_fSC_jLin1ELin1ELi4ELi512ELi2EEEvNS0_6detail10TensorInfoIT0_T2_EENSG_IT1_SI_EESI_T_,"a",@progbits
	.sectionflags	@""
	.align	4
.nv.constant2._ZN2at4cuda57_GLOBAL__N__cd6b329d_24_DistributionBernoulli_cu_7537a20d21kernelPointwiseApply2IZNS_6native9templates4cuda28bernoulli_tensor_cuda_kernelIffEEvRKNS_10TensorBaseES9_NS_15PhiloxCudaStateEEUliRfSB_SB_SB_RKfSD_SD_SD_E_fSC_jLin1ELin1ELi4ELi512ELi2EEEvNS0_6detail10TensorInfoIT0_T2_EENSG_IT1_SI_EESI_T_:
        /*0000*/ 	.byte	0x40, 0x77, 0x00, 0x00, 0xb0, 0x75, 0x00, 0x00, 0xf0, 0x78, 0x00, 0x00


//--------------------- .nv.constant2._ZN2at4cuda57_GLOBAL__N__cd6b329d_24_DistributionBernoulli_cu_7537a20d21kernelPointwiseApply2IZNS_6native9templates4cuda28bernoulli_tensor_cuda_kernelIffEEvRKNS_10TensorBaseES9_NS_15PhiloxCudaStateEEUliRfSB_SB_SB_RKfSD_SD_SD_E_fSC_jLin1ELi2ELi4ELi512ELi2EEEvNS0_6detail10TensorInfoIT0_T2_EENSG_IT1_SI_EESI_T_ --------------------------
	.section	.nv.constant2._ZN2at4cuda57_GLOBAL__N__cd6b329d_24_DistributionBernoulli_cu_7537a20d21kernelPointwiseApply2IZNS_6native9templates4cuda28bernoulli_tensor_cuda_kernelIffEEvRKNS_10TensorBaseES9_NS_15PhiloxCudaStateEEUliRfSB_SB_SB_RKfSD_SD_SD_E_fSC_jLin1ELi2ELi4ELi512ELi2EEEvNS0_6detail10TensorInfoIT0_T2_EENSG_IT1_SI_EESI_T_,"a",@progbits
	.sectionflags	@""
	.align	4
.nv.constant2._ZN2at4cuda57_GLOBAL__N__cd6b329d_24_DistributionBernoulli_cu_7537a20d21kernelPointwiseApply2IZNS_6native9templates4cuda28bernoulli_tensor_cuda_kernelIffEEvRKNS_10TensorBaseES9_NS_15PhiloxCudaStateEEUliRfSB_SB_SB_RKfSD_SD_SD_E_fSC_jLin1ELi2ELi4ELi512ELi2EEEvNS0_6detail10TensorInfoIT0_T2_EENSG_IT1_SI_EESI_T_:
        /*0000*/ 	.byte	0x10, 0x4b, 0x00, 0x00, 0x80, 0x49, 0x00, 0x00, 0xc0, 0x4c, 0x00, 0x00


//--------------------- .nv.constant2._ZN2at4cuda57_GLOBAL__N__cd6b329d_24_DistributionBernoulli_cu_7537a20d21kernelPointwiseApply2IZNS_6native9templates4cuda28bernoulli_tensor_cuda_kernelIffEEvRKNS_10TensorBaseES9_NS_15PhiloxCudaStateEEUliRfSB_SB_SB_RKfSD_SD_SD_E_fSC_jLin1ELi1ELi4ELi512ELi2EEEvNS0_6detail10TensorInfoIT0_T2_EENSG_IT1_SI_EESI_T_ --------------------------
	.section	.nv.constant2._ZN2at4cuda57_GLOBAL__N__cd6b329d_24_DistributionBernoulli_cu_7537a20d21kernelPointwiseApply2IZNS_6native9templates4cuda28bernoulli_tensor_cuda_kernelIffEEvRKNS_10TensorBaseES9_NS_15PhiloxCudaStateEEUliRfSB_SB_SB_RKfSD_SD_SD_E_fSC_jLin1ELi1ELi4ELi512ELi2EEEvNS0_6detail10TensorInfoIT0_T2_EENSG_IT1_SI_EESI_T_,"a",@progbits
	.sectionflags	@""
	.align	4
.nv.constant2._ZN2at4cuda57_GLOBAL__N__cd6b329d_24_DistributionBernoulli_cu_7537a20d21kernelPointwiseApply2IZNS_6native9templates4cuda28bernoulli_tensor_cuda_kernelIffEEvRKNS_10TensorBaseES9_NS_15PhiloxCudaStateEEUliRfSB_SB_SB_RKfSD_SD_SD_E_fSC_jLin1ELi1ELi4ELi512ELi2EEEvNS0_6detail10TensorInfoIT0_T2_EENSG_IT1_SI_EESI_T_:
        /*0000*/ 	.byte	0xf0, 0x44, 0x00, 0x00, 0xf0, 0x42, 0x00, 0x00, 0x20, 0x47, 0x00, 0x00


//--------------------- .nv.constant2._ZN2at4cuda57_GLOBAL__N__cd6b329d_24_DistributionBernoulli_cu_7537a20d21kernelPointwiseApply2IZNS_6native9templates4cuda28bernoulli_tensor_cuda_kernelIffEEvRKNS_10TensorBaseES9_NS_15PhiloxCudaStateEEUliRfSB_SB_SB_RKfSD_SD_SD_E_fSC_jLi2ELin1ELi4ELi512ELi2EEEvNS0_6detail10TensorInfoIT0_T2_EENSG_IT1_SI_EESI_T_ --------------------------
	.section	.nv.constant2._ZN2at4cuda57_GLOBAL__N__cd6b329d_24_DistributionBernoulli_cu_7537a20d21kernelPointwiseApply2IZNS_6native9templates4cuda28bernoulli_tensor_cuda_kernelIffEEvRKNS_10TensorBaseES9_NS_15PhiloxCudaStateEEUliRfSB_SB_SB_RKfSD_SD_SD_E_fSC_jLi2ELin1ELi4ELi512ELi2EEEvNS0_6detail10TensorInfoIT0_T2_EENSG_IT1_SI_EESI_T_,"a",@progbits
	.sectionflags	@""
	.align	4
.nv.constant2._ZN2at4cuda57_GLOBAL__N__cd6b329d_24_DistributionBernoulli_cu_7537a20d21kernelPointwiseApply2IZNS_6native9templates4cuda28bernoulli_tensor_cuda_kernelIffEEvRKNS_10TensorBaseES9_NS_15PhiloxCudaStateEEUliRfSB_SB_SB_RKfSD_SD_SD_E_fSC_jLi2ELin1ELi4ELi512ELi2EEEvNS0_6detail10TensorInfoIT0_T2_EENSG_IT1_SI_EESI_T_:
        /*0000*/ 	.byte	0xf0, 0x4a, 0x00, 0x00, 0x60, 0x49, 0x00, 0x00, 0xa0, 0x4c, 0x00, 0x00


//--------------------- .nv.constant2._ZN2at4cuda57_GLOBAL__N__cd6b329d_24_DistributionBernoulli_cu_7537a20d21kernelPointwiseApply2IZNS_6native9templates4cuda28bernoulli_tensor_cuda_kernelIffEEvRKNS_10TensorBaseES9_NS_15PhiloxCudaStateEEUliRfSB_SB_SB_RKfSD_SD_SD_E_fSC_jLi2ELi2ELi4ELi512ELi2EEEvNS0_6detail10TensorInfoIT0_T2_EENSG_IT1_SI_EESI_T_ --------------------------
	.section	.nv.constant2._ZN2at4cuda57_GLOBAL__N__cd6b329d_24_DistributionBernoulli_cu_7537a20d21kernelPointwiseApply2IZNS_6native9templates4cuda28bernoulli_tensor_cuda_kernelIffEEvRKNS_10TensorBaseES9_NS_15PhiloxCudaStateEEUliRfSB_SB_SB_RKfSD_SD_SD_E_fSC_jLi2ELi2ELi4ELi512ELi2EEEvNS0_6detail10TensorInfoIT0_T2_EENSG_IT1_SI_EESI_T_,"a",@progbits
	.sectionflags	@""
	.align	4
.nv.constant2._ZN2at4cuda57_GLOBAL__N__cd6b329d_24_DistributionBernoulli_cu_7537a20d21kernelPointwiseApply2IZNS_6native9templates4cuda28bernoulli_tensor_cuda_kernelIffEEvRKNS_10TensorBaseES9_NS_15PhiloxCudaStateEEUliRfSB_SB_SB_RKfSD_SD_SD_E_fSC_jLi2ELi2ELi4ELi512ELi2EEEvNS0_6detail10TensorInfoIT0_T2_EENSG_IT1_SI_EESI_T_:
        /*0000*/ 	.byte	0x90, 0x1d, 0x00, 0x00, 0x00, 0x1c, 0x00, 0x00, 0x40, 0x1f, 0x00, 0x00


//--------------------- .nv.constant2._ZN2at4cuda57_GLOBAL__N__cd6b329d_24_DistributionBernoulli_cu_7537a20d21kernelPointwiseApply2IZNS_6native9templates4cuda28bernoulli_tensor_cuda_kernelIffEEvRKNS_10TensorBaseES9_NS_15PhiloxCudaStateEEUliRfSB_SB_SB_RKfSD_SD_SD_E_fSC_jLi2ELi1ELi4ELi512ELi2EEEvNS0_6detail10TensorInfoIT0_T2_EENSG_IT1_SI_EESI_T_ --------------------------
	.section	.nv.constant2._ZN2at4cuda57_GLOBAL__N__cd6b329d_24_DistributionBernoulli_cu_7537a20d21kernelPointwiseApply2IZNS_6native9templates4cuda28bernoulli_tensor_cuda_kernelIffEEvRKNS_10TensorBaseES9_NS_15PhiloxCudaStateEEUliRfSB_SB_SB_RKfSD_SD_SD_E_fSC_jLi2ELi1ELi4ELi512ELi2EEEvNS0_6detail10TensorInfoIT0_T2_EENSG_IT1_SI_EESI_T_,"a",@progbits
	.sectionflags	@""
	.align	4
.nv.constant2._ZN2at4cuda57_GLOBAL__N__cd6b329d_24_DistributionBernoulli_cu_7537a20d21kernelPointwiseApply2IZNS_6native9templates4cuda28bernoulli_tensor_cuda_kernelIffEEvRKNS_10TensorBaseES9_NS_15PhiloxCudaStateEEUliRfSB_SB_SB_RKfSD_SD_SD_E_fSC_jLi2ELi1ELi4ELi512ELi2EEEvNS0_6detail10TensorInfoIT0_T2_EENSG_IT1_SI_EESI_T_:
        /*0000*/ 	.byte	0x30, 0x18, 0x00, 0x00, 0x60, 0x16, 0x00, 0x00, 0x20, 0x1a, 0x00, 0x00


//--------------------- .nv.constant2._ZN2at4cuda57_GLOBAL__N__cd6b329d_24_DistributionBernoulli_cu_7537a20d21kernelPointwiseApply2IZNS_6native9templates4cuda28bernoulli_tensor_cuda_kernelIffEEvRKNS_10TensorBaseES9_NS_15PhiloxCudaStateEEUliRfSB_SB_SB_RKfSD_SD_SD_E_fSC_jLi1ELin1ELi4ELi512ELi2EEEvNS0_6detail10TensorInfoIT0_T2_EENSG_IT1_SI_EESI_T_ --------------------------
	.section	.nv.constant2._ZN2at4cuda57_GLOBAL__N__cd6b329d_24_DistributionBernoulli_cu_7537a20d21kernelPointwiseApply2IZNS_6native9templates4cuda28bernoulli_tensor_cuda_kernelIffEEvRKNS_10TensorBaseES9_NS_15PhiloxCudaStateEEUliRfSB_SB_SB_RKfSD_SD_SD_E_fSC_jLi1ELin1ELi4ELi512ELi2EEEvNS0_6detail10TensorInfoIT0_T2_EENSG_IT1_SI_EESI_T_,"a",@progbits
	.sectionflags	@""
	.align	4
.nv.constant2._ZN2at4cuda57_GLOBAL__N__cd6b329d_24_DistributionBernoulli_cu_7537a20d21kernelPointwiseApply2IZNS_6native9templates4cuda28bernoulli_tensor_cuda_kernelIffEEvRKNS_10TensorBaseES9_NS_15PhiloxCudaStateEEUliRfSB_SB_SB_RKfSD_SD_SD_E_fSC_jLi1ELin1ELi4ELi512ELi2EEEvNS0_6detail10TensorInfoIT0_T2_EENSG_IT1_SI_EESI_T_:
        /*0000*/ 	.byte	0x80, 0x45, 0x00, 0x00, 0x80, 0x43, 0x00, 0x00, 0xc0, 0x47, 0x00, 0x00


//--------------------- .nv.constant2._ZN2at4cuda57_GLOBAL__N__cd6b329d_24_DistributionBernoulli_cu_7537a20d21kernelPointwiseApply2IZNS_6native9templates4cuda28bernoulli_tensor_cuda_kernelIffEEvRKNS_10TensorBaseES9_NS_15PhiloxCudaStateEEUliRfSB_SB_SB_RKfSD_SD_SD_E_fSC_jLi1ELi2ELi4ELi512ELi2EEEvNS0_6detail10TensorInfoIT0_T2_EENSG_IT1_SI_EESI_T_ --------------------------
	.section	.nv.constant2._ZN2at4cuda57_GLOBAL__N__cd6b329d_24_DistributionBernoulli_cu_7537a20d21kernelPointwiseApply2IZNS_6native9templates4cuda28bernoulli_tensor_cuda_kernelIffEEvRKNS_10TensorBaseES9_NS_15PhiloxCudaStateEEUliRfSB_SB_SB_RKfSD_SD_SD_E_fSC_jLi1ELi2ELi4ELi512ELi2EEEvNS0_6detail10TensorInfoIT0_T2_EENSG_IT1_SI_EESI_T_,"a",@progbits
	.sectionflags	@""
	.align	4
.nv.constant2._ZN2at4cuda57_GLOBAL__N__cd6b329d_24_DistributionBernoulli_cu_7537a20d21kernelPointwiseApply2IZNS_6native9templates4cuda28bernoulli_tensor_cuda_kernelIffEEvRKNS_10TensorBaseES9_NS_15PhiloxCudaStateEEUliRfSB_SB_SB_RKfSD_SD_SD_E_fSC_jLi1ELi2ELi4ELi512ELi2EEEvNS0_6detail10TensorInfoIT0_T2_EENSG_IT1_SI_EESI_T_:
        /*0000*/ 	.byte	0x50, 0x18, 0x00, 0x00, 0x70, 0x16, 0x00, 0x00, 0x40, 0x1a, 0x00, 0x00


//--------------------- .nv.constant2._ZN2at4cuda57_GLOBAL__N__cd6b329d_24_DistributionBernoulli_cu_7537a20d21kernelPointwiseApply2IZNS_6native9templates4cuda28bernoulli_tensor_cuda_kernelIffEEvRKNS_10TensorBaseES9_NS_15PhiloxCudaStateEEUliRfSB_SB_SB_RKfSD_SD_SD_E_fSC_jLi1ELi1ELi4ELi512ELi2EEEvNS0_6detail10TensorInfoIT0_T2_EENSG_IT1_SI_EESI_T_ --------------------------
	.section	.nv.constant2._ZN2at4cuda57_GLOBAL__N__cd6b329d_24_DistributionBernoulli_cu_7537a20d21kernelPointwiseApply2IZNS_6native9templates4cuda28bernoulli_tensor_cuda_kernelIffEEvRKNS_10TensorBaseES9_NS_15PhiloxCudaStateEEUliRfSB_SB_SB_RKfSD_SD_SD_E_fSC_jLi1ELi1ELi4ELi512ELi2EEEvNS0_6detail10TensorInfoIT0_T2_EENSG_IT1_SI_EESI_T_,"a",@progbits
	.sectionflags	@""
	.align	4
.nv.constant2._ZN2at4cuda57_GLOBAL__N__cd6b329d_24_DistributionBernoulli_cu_7537a20d21kernelPointwiseApply2IZNS_6native9templates4cuda28bernoulli_tensor_cuda_kernelIffEEvRKNS_10TensorBaseES9_NS_15PhiloxCudaStateEEUliRfSB_SB_SB_RKfSD_SD_SD_E_fSC_jLi1ELi1ELi4ELi512ELi2EEEvNS0_6detail10TensorInfoIT0_T2_EENSG_IT1_SI_EESI_T_:
        /*0000*/ 	.byte	0xa0, 0x11, 0x00, 0x00, 0x10, 0x10, 0x00, 0x00, 0xf0, 0x13, 0x00, 0x00


//--------------------- .nv.constant2._ZN2at4cuda57_GLOBAL__N__cd6b329d_24_DistributionBernoulli_cu_7537a20d21kernelPointwiseApply2IZNS_6native9templates4cuda28bernoulli_tensor_cuda_kernelIdfEEvRKNS_10TensorBaseES9_NS_15PhiloxCudaStateEEUliRdSB_SB_SB_RKfSD_SD_SD_E_dSC_mLin1ELin1ELi4ELi512ELi2EEEvNS0_6detail10TensorInfoIT0_T2_EENSG_IT1_SI_EESI_T_ --------------------------
	.section	.nv.constant2._ZN2at4cuda57_GLOBAL__N__cd6b329d_24_DistributionBernoulli_cu_7537a20d21kernelPointwiseApply2IZNS_6native9templates4cuda28bernoulli_tensor_cuda_kernelIdfEEvRKNS_10TensorBaseES9_NS_15PhiloxCudaStateEEUliRdSB_SB_SB_RKfSD_SD_SD_E_dSC_mLin1ELin1ELi4ELi512ELi2EEEvNS0_6detail10TensorInfoIT0_T2_EENSG_IT1_SI_EESI_T_,"a",@progbits
	.sectionflags	@""
	.align	4
.nv.constant2._ZN2at4cuda57_GLOBAL__N__cd6b329d_24_DistributionBernoulli_cu_7537a20d21kernelPointwiseApply2IZNS_6native9templates4cuda28bernoulli_tensor_cuda_kernelIdfEEvRKNS_10TensorBaseES9_NS_15PhiloxCudaStateEEUliRdSB_SB_SB_RKfSD_SD_SD_E_dSC_mLin1ELin1ELi4ELi512ELi2EEEvNS0_6detail10TensorInfoIT0_T2_EENSG_IT1_SI_EESI_T_:
        /*0000*/ 	.byte	0xd0, 0xdd, 0x00, 0x00, 0x20, 0xdc, 0x00, 0x00, 0xa0, 0xdf, 0x00, 0x00


//--------------------- .nv.constant2._ZN2at4cuda57_GLOBAL__N__cd6b329d_24_DistributionBernoulli_cu_7537a20d21kernelPointwiseApply2IZNS_6native9templates4cuda28bernoulli_tensor_cuda_kernelIdfEEvRKNS_10TensorBaseES9_NS_15PhiloxCudaStateEEUliRdSB_SB_SB_RKfSD_SD_SD_E_dSC_mLi1ELi1ELi4ELi512ELi2EEEvNS0_6detail10TensorInfoIT0_T2_EENSG_IT1_SI_EESI_T_ --------------------------
	.section	.nv.constant2._ZN2at4cuda57_GLOBAL__N__cd6b329d_24_DistributionBernoulli_cu_7537a20d21kernelPointwiseApply2IZNS_6native9templates4cuda28bernoulli_tensor_cuda_kernelIdfEEvRKNS_10TensorBaseES9_NS_15PhiloxCudaStateEEUliRdSB_SB_SB_RKfSD_SD_SD_E_dSC_mLi1ELi1ELi4ELi512ELi2EEEvNS0_6detail10TensorInfoIT0_T2_EENSG_IT1_SI_EESI_T_,"a",@progbits
	.sectionflags	@""
	.align	4
.nv.constant2._ZN2at4cuda57_GLOBAL__N__cd6b329d_24_DistributionBernoulli_cu_7537a20d21kernelPointwiseApply2IZNS_6native9templates4cuda28bernoulli_tensor_cuda_kernelIdfEEvRKNS_10TensorBaseES9_NS_15PhiloxCudaStateEEUliRdSB_SB_SB_RKfSD_SD_SD_E_dSC_mLi1ELi1ELi4ELi512ELi2EEEvNS0_6detail10TensorInfoIT0_T2_EENSG_IT1_SI_EESI_T_:
        /*0000*/ 	.byte	0x40, 0x14, 0x00, 0x00, 0x90, 0x12, 0x00, 0x00, 0x50, 0x17, 0x00, 0x00


//--------------------- .nv.constant2._ZN2at4cuda57_GLOBAL__N__cd6b329d_24_DistributionBernoulli_cu_7537a20d21kernelPointwiseApply2IZNS_6native9templates4cuda28bernoulli_tensor_cuda_kernelIdfEEvRKNS_10TensorBaseES9_NS_15PhiloxCudaStateEEUliRdSB_SB_SB_RKfSD_SD_SD_E_dSC_jLin1ELin1ELi4ELi512ELi2EEEvNS0_6detail10TensorInfoIT0_T2_EENSG_IT1_SI_EESI_T_ --------------------------
	.section	.nv.constant2._ZN2at4cuda57_GLOBAL__N__cd6b329d_24_DistributionBernoulli_cu_7537a20d21kernelPointwiseApply2IZNS_6native9templates4cuda28bernoulli_tensor_cuda_kernelIdfEEvRKNS_10TensorBaseES9_NS_15PhiloxCudaStateEEUliRdSB_SB_SB_RKfSD_SD_SD_E_dSC_jLin1ELin1ELi4ELi512ELi2EEEvNS0_6detail10TensorInfoIT0_T2_EENSG_IT1_SI_EESI_T_,"a",@progbits
	.sectionflags	@""
	.align	4
.nv.constant2._ZN2at4cuda57_GLOBAL__N__cd6b329d_24_DistributionBernoulli_cu_7537a20d21kernelPointwiseApply2IZNS_6native9templates4cuda28bernoulli_tensor_cuda_kernelIdfEEvRKNS_10TensorBaseES9_NS_15PhiloxCudaStateEEUliRdSB_SB_SB_RKfSD_SD_SD_E_dSC_jLin1ELin1ELi4ELi512ELi2EEEvNS0_6detail10TensorInfoIT0_T2_EENSG_IT1_SI_EESI_T_:
        /*0000*/ 	.byte	0xa0, 0x77, 0x00, 0x00, 0xf0, 0x75, 0x00, 0x00, 0x70, 0x79, 0x00, 0x00


//--------------------- .nv.constant2._ZN2at4cuda57_GLOBAL__N__cd6b329d_24_DistributionBernoulli_cu_7537a20d21kernelPointwiseApply2IZNS_6native9templates4cuda28bernoulli_tensor_cuda_kernelIdfEEvRKNS_10TensorBaseES9_NS_15PhiloxCudaStateEEUliRdSB_SB_SB_RKfSD_SD_SD_E_dSC_jLin1ELi2ELi4ELi512ELi2EEEvNS0_6detail10TensorInfoIT0_T2_EENSG_IT1_SI_EESI_T_ --------------------------
	.section	.nv.constant2._ZN2at4cuda57_GLOBAL__N__cd6b329d_24_DistributionBernoulli_cu_7537a20d21kernelPointwiseApply2IZNS_6native9templates4cuda28bernoulli_tensor_cuda_kernelIdfEEvRKNS_10TensorBaseES9_NS_15PhiloxCudaStateEEUliRdSB_SB_SB_RKfSD_SD_SD_E_dSC_jLin1ELi2ELi4ELi512ELi2EEEvNS0_6detail10TensorInfoIT0_T2_EENSG_IT1_SI_EESI_T_,"a",@progbits
	.sectionflags	@""
	.align	4
.nv.constant2._ZN2at4cuda57_GLOBAL__N__cd6b329d_24_DistributionBernoulli_cu_7537a20d21kernelPointwiseApply2IZNS_6native9templates4cuda28bernoulli_tensor_cuda_kernelIdfEEvRKNS_10TensorBaseES9_NS_15PhiloxCudaStateEEUliRdSB_SB_SB_RKfSD_SD_SD_E_dSC_jLin1ELi2ELi4ELi512ELi2EEEvNS0_6detail10TensorInfoIT0_T2_EENSG_IT1_SI_EESI_T_:
        /*0000*/ 	.byte	0x70, 0x4b, 0x00, 0x00, 0xc0, 0x49, 0x00, 0x00, 0x40, 0x4d, 0x00, 0x00


//--------------------- .nv.constant2._ZN2at4cuda57_GLOBAL__N__cd6b329d_24_DistributionBernoulli_cu_7537a20d21kernelPointwiseApply2IZNS_6native9templates4cuda28bernoulli_tensor_cuda_kernelIdfEEvRKNS_10TensorBaseES9_NS_15PhiloxCudaStateEEUliRdSB_SB_SB_RKfSD_SD_SD_E_dSC_jLin1ELi1ELi4ELi512ELi2EEEvNS0_6detail10TensorInfoIT0_T2_EENSG_IT1_SI_EESI_T_ --------------------------
	.section	.nv.constant2._ZN2at4cuda57_GLOBAL__N__cd6b329d_24_DistributionBernoulli_cu_7537a20d21kernelPointwiseApply2IZNS_6native9templates4cuda28bernoulli_tensor_cuda_kernelIdfEEvRKNS_10TensorBaseES9_NS_15PhiloxCudaStateEEUliRdSB_SB_SB_RKfSD_SD_SD_E_dSC_jLin1ELi1ELi4ELi512ELi2EEEvNS0_6detail10TensorInfoIT0_T2_EENSG_IT1_SI_EESI_T_,"a",@progbits
	.sectionflags	@""
	.align	4
.nv.constant2._ZN2at4cuda57_GLOBAL__N__cd6b329d_24_DistributionBernoulli_cu_7537a20d21kernelPointwiseApply2IZNS_6native9templates4cuda28bernoulli_tensor_cuda_kernelIdfEEvRKNS_10TensorBaseES9_NS_15PhiloxCudaStateEEUliRdSB_SB_SB_RKfSD_SD_SD_E_dSC_jLin1ELi1ELi4ELi512ELi2EEEvNS0_6detail10TensorInfoIT0_T2_EENSG_IT1_SI_EESI_T_:
        /*0000*/ 	.byte	0x50, 0x45, 0x00, 0x00, 0x30, 0x43, 0x00, 0x00, 0xa0, 0x47, 0x00, 0x00


//--------------------- .nv.constant2._ZN2at4cuda57_GLOBAL__N__cd6b329d_24_DistributionBernoulli_cu_7537a20d21kernelPointwiseApply2IZNS_6native9templates4cuda28bernoulli_tensor_cuda_kernelIdfEEvRKNS_10TensorBaseES9_NS_15PhiloxCudaStateEEUliRdSB_SB_SB_RKfSD_SD_SD_E_dSC_jLi2ELin1ELi4ELi512ELi2EEEvNS0_6detail10TensorInfoIT0_T2_EENSG_IT1_SI_EESI_T_ --------------------------
	.section	.nv.constant2._ZN2at4cuda57_GLOBAL__N__cd6b329d_24_DistributionBernoulli_cu_7537a20d21kernelPointwiseApply2IZNS_6native9templates4cuda28bernoulli_tensor_cuda_kernelIdfEEvRKNS_10TensorBaseES9_NS_15PhiloxCudaStateEEUliRdSB_SB_SB_RKfSD_SD_SD_E_dSC_jLi2ELin1ELi4ELi512ELi2EEEvNS0_6detail10TensorInfoIT0_T2_EENSG_IT1_SI_EESI_T_,"a",@progbits
	.sectionflags	@""
	.align	4
.nv.constant2._ZN2at4cuda57_GLOBAL__N__cd6b329d_24_DistributionBernoulli_cu_7537a20d21kernelPointwiseApply2IZNS_6native9templates4cuda28bernoulli_tensor_cuda_kernelIdfEEvRKNS_10TensorBaseES9_NS_15PhiloxCudaStateEEUliRdSB_SB_SB_RKfSD_SD_SD_E_dSC_jLi2ELin1ELi4ELi512ELi2EEEvNS0_6detail10TensorInfoIT0_T2_EENSG_IT1_SI_EESI_T_:
        /*0000*/ 	.byte	0x50, 0x4b, 0x00, 0x00, 0xa0, 0x49, 0x00, 0x00, 0x20, 0x4d, 0x00, 0x00


//--------------------- .nv.constant2._ZN2at4cuda57_GLOBAL__N__cd6b329d_24_DistributionBernoulli_cu_7537a20d21kernelPointwiseApply2IZNS_6native9templates4cuda28bernoulli_tensor_cuda_kernelIdfEEvRKNS_10TensorBaseES9_NS_15PhiloxCudaStateEEUliRdSB_SB_SB_RKfSD_SD_SD_E_dSC_jLi2ELi2ELi4ELi512ELi2EEEvNS0_6detail10TensorInfoIT0_T2_EENSG_IT1_SI_EESI_T_ --------------------------
	.section	.nv.constant2._ZN2at4cuda57_GLOBAL__N__cd6b329d_24_DistributionBernoulli_cu_7537a20d21kernelPointwiseApply2IZNS_6native9templates4cuda28bernoulli_tensor_cuda_kernelIdfEEvRKNS_10TensorBaseES9_NS_15PhiloxCudaStateEEUliRdSB_SB_SB_RKfSD_SD_SD_E_dSC_jLi2ELi2ELi4ELi512ELi2EEEvNS0_6detail10TensorInfoIT0_T2_EENSG_IT1_SI_EESI_T_,"a",@progbits
	.sectionflags	@""
	.align	4
.nv.constant2._ZN2at4cuda57_GLOBAL__N__cd6b329d_24_DistributionBernoulli_cu_7537a20d21kernelPointwiseApply2IZNS_6native9templates4cuda28bernoulli_tensor_cuda_kernelIdfEEvRKNS_10TensorBaseES9_NS_15PhiloxCudaStateEEUliRdSB_SB_SB_RKfSD_SD_SD_E_dSC_jLi2ELi2ELi4ELi512ELi2EEEvNS0_6detail10TensorInfoIT0_T2_EENSG_IT1_SI_EESI_T_:
        /*0000*/ 	.byte	0xf0, 0x1d, 0x00, 0x00, 0x40, 0x1c, 0x00, 0x00, 0xc0, 0x1f, 0x00, 0x00


//--------------------- .nv.constant2._ZN2at4cuda57_GLOBAL__N__cd6b329d_24_DistributionBernoulli_cu_7537a20d21kernelPointwiseApply2IZNS_6native9templates4cuda28bernoulli_tensor_cuda_kernelIdfEEvRKNS_10TensorBaseES9_NS_15PhiloxCudaStateEEUliRdSB_SB_SB_RKfSD_SD_SD_E_dSC_jLi2ELi1ELi4ELi512ELi2EEEvNS0_6detail10TensorInfoIT0_T2_EENSG_IT1_SI_EESI_T_ --------------------------
	.section	.nv.constant2._ZN2at4cuda57_GLOBAL__N__cd6b329d_24_DistributionBernoulli_cu_7537a20d21kernelPointwiseApply2IZNS_6native9templates4cuda28bernoulli_tensor_cuda_kernelIdfEEvRKNS_10TensorBaseES9_NS_15PhiloxCudaStateEEUliRdSB_SB_SB_RKfSD_SD_SD_E_dSC_jLi2ELi1ELi4ELi512ELi2EEEvNS0_6detail10TensorInfoIT0_T2_EENSG_IT1_SI_EESI_T_,"a",@progbits
	.sectionflags	@""
	.align	4
.nv.constant2._ZN2at4cuda57_GLOBAL__N__cd6b329d_24_DistributionBernoulli_cu_7537a20d21kernelPointwiseApply2IZNS_6native9templates4cuda28bernoulli_tensor_cuda_kernelIdfEEvRKNS_10TensorBaseES9_NS_15PhiloxCudaStateEEUliRdSB_SB_SB_RKfSD_SD_SD_E_dSC_jLi2ELi1ELi4ELi512ELi2EEEvNS0_6detail10TensorInfoIT0_T2_EENSG_IT1_SI_EESI_T_:
        /*0000*/ 	.byte	0x90, 0x18, 0x00, 0x00, 0xa0, 0x16, 0x00, 0x00, 0xa0, 0x1a, 0x00, 0x00


//--------------------- .nv.constant2._ZN2at4cuda57_GLOBAL__N__cd6b329d_24_DistributionBernoulli_cu_7537a20d21kernelPointwiseApply2IZNS_6native9templates4cuda28bernoulli_tensor_cuda_kernelIdfEEvRKNS_10TensorBaseES9_NS_15PhiloxCudaStateEEUliRdSB_SB_SB_RKfSD_SD_SD_E_dSC_jLi1ELin1ELi4ELi512ELi2EEEvNS0_6detail10TensorInfoIT0_T2_EENSG_IT1_SI_EESI_T_ --------------------------
	.section	.nv.constant2._ZN2at4cuda57_GLOBAL__N__cd6b329d_24_DistributionBernoulli_cu_7537a20d21kernelPointwiseApply2IZNS_6native9templates4cuda28bernoulli_tensor_cuda_kernelIdfEEvRKNS_10TensorBaseES9_NS_15PhiloxCudaStateEEUliRdSB_SB_SB_RKfSD_SD_SD_E_dSC_jLi1ELin1ELi4ELi512ELi2EEEvNS0_6detail10TensorInfoIT0_T2_EENSG_IT1_SI_EESI_T_,"a",@progbits
	.sectionflags	@""
	.align	4
.nv.constant2._ZN2at4cuda57_GLOBAL__N__cd6b329d_24_DistributionBernoulli_cu_7537a20d21kernelPointwiseApply2IZNS_6native9templates4cuda28bernoulli_tensor_cuda_kernelIdfEEvRKNS_10TensorBaseES9_NS_15PhiloxCudaStateEEUliRdSB_SB_SB_RKfSD_SD_SD_E_dSC_jLi1ELin1ELi4ELi512ELi2EEEvNS0_6detail10TensorInfoIT0_T2_EENSG_IT1_SI_EESI_T_:
        /*0000*/ 	.byte	0xe0, 0x45, 0x00, 0x00, 0xc0, 0x43, 0x00, 0x00, 0x40, 0x48, 0x00, 0x00


//--------------------- .nv.constant2._ZN2at4cuda57_GLOBAL__N__cd6b329d_24_DistributionBernoulli_cu_7537a20d21kernelPointwiseApply2IZNS_6native9templates4cuda28bernoulli_tensor_cuda_kernelIdfEEvRKNS_10TensorBaseES9_NS_15PhiloxCudaStateEEUliRdSB_SB_SB_RKfSD_SD_SD_E_dSC_jLi1ELi2ELi4ELi512ELi2EEEvNS0_6detail10TensorInfoIT0_T2_EENSG_IT1_SI_EESI_T_ --------------------------
	.section	.nv.constant2._ZN2at4cuda57_GLOBAL__N__cd6b329d_24_DistributionBernoulli_cu_7537a20d21kernelPointwiseApply2IZNS_6native9templates4cuda28bernoulli_tensor_cuda_kernelIdfEEvRKNS_10TensorBaseES9_NS_15PhiloxCudaStateEEUliRdSB_SB_SB_RKfSD_SD_SD_E_dSC_jLi1ELi2ELi4ELi512ELi2EEEvNS0_6detail10TensorInfoIT0_T2_EENSG_IT1_SI_EESI_T_,"a",@progbits
	.sectionflags	@""
	.align	4
.nv.constant2._ZN2at4cuda57_GLOBAL__N__cd6b329d_24_DistributionBernoulli_cu_7537a20d21kernelPointwiseApply2IZNS_6native9templates4cuda28bernoulli_tensor_cuda_kernelIdfEEvRKNS_10TensorBaseES9_NS_15PhiloxCudaStateEEUliRdSB_SB_SB_RKfSD_SD_SD_E_dSC_jLi1ELi2ELi4ELi512ELi2EEEvNS0_6detail10TensorInfoIT0_T2_EENSG_IT1_SI_EESI_T_:
        /*0000*/ 	.byte	0xb0, 0x18, 0x00, 0x00, 0xb0, 0x16, 0x00, 0x00, 0xc0, 0x1a, 0x00, 0x00


//--------------------- .nv.constant2._ZN2at4cuda57_GLOBAL__N__cd6b329d_24_DistributionBernoulli_cu_7537a20d21kernelPointwiseApply2IZNS_6native9templates4cuda28bernoulli_tensor_cuda_kernelIdfEEvRKNS_10TensorBaseES9_NS_15PhiloxCudaStateEEUliRdSB_SB_SB_RKfSD_SD_SD_E_dSC_jLi1ELi1ELi4ELi512ELi2EEEvNS0_6detail10TensorInfoIT0_T2_EENSG_IT1_SI_EESI_T_ --------------------------
	.section	.nv.constant2._ZN2at4cuda57_GLOBAL__N__cd6b329d_24_DistributionBernoulli_cu_7537a20d21kernelPointwiseApply2IZNS_6native9templates4cuda28bernoulli_tensor_cuda_kernelIdfEEvRKNS_10TensorBaseES9_NS_15PhiloxCudaStateEEUliRdSB_SB_SB_RKfSD_SD_SD_E_dSC_jLi1ELi1ELi4ELi512ELi2EEEvNS0_6detail10TensorInfoIT0_T2_EENSG_IT1_SI_EESI_T_,"a",@progbits
	.sectionflags	@""
	.align	4
.nv.constant2._ZN2at4cuda57_GLOBAL__N__cd6b329d_24_DistributionBernoulli_cu_7537a20d21kernelPointwiseApply2IZNS_6native9templates4cuda28bernoulli_tensor_cuda_kernelIdfEEvRKNS_10TensorBaseES9_NS_15PhiloxCudaStateEEUliRdSB_SB_SB_RKfSD_SD_SD_E_dSC_jLi1ELi1ELi4ELi512ELi2EEEvNS0_6detail10TensorInfoIT0_T2_EENSG_IT1_SI_EESI_T_:
        /*0000*/ 	.byte	0x00, 0x12, 0x00, 0x00, 0x50, 0x10, 0x00, 0x00, 0x70, 0x14, 0x00, 0x00


//--------------------- .nv.constant2._ZN2at4cuda57_GLOBAL__N__cd6b329d_24_DistributionBernoulli_cu_7537a20d21kernelPointwiseApply2IZNS_6native9templates4cuda28bernoulli_tensor_cuda_kernelIsfEEvRKNS_10TensorBaseES9_NS_15PhiloxCudaStateEEUliRsSB_SB_SB_RKfSD_SD_SD_E_sSC_mLin1ELin1ELi4ELi512ELi2EEEvNS0_6detail10TensorInfoIT0_T2_EENSG_IT1_SI_EESI_T_ --------------------------
	.section	.nv.constant2._ZN2at4cuda57_GLOBAL__N__cd6b329d_24_DistributionBernoulli_cu_7537a20d21kernelPointwiseApply2IZNS_6native9templates4cuda28bernoulli_tensor_cuda_kernelIsfEEvRKNS_10TensorBaseES9_NS_15PhiloxCudaStateEEUliRsSB_SB_SB_RKfSD_SD_SD_E_sSC_mLin1ELin1ELi4ELi512ELi2EEEvNS0_6detail10TensorInfoIT0_T2_EENSG_IT1_SI_EESI_T_,"a",@progbits
	.sectionflags	@""
	.align	4
.nv.constant2._ZN2at4cuda57_GLOBAL__N__cd6b329d_24_DistributionBernoulli_cu_7537a20d21kernelPointwiseApply2IZNS_6native9templates4cuda28bernoulli_tensor_cuda_kernelIsfEEvRKNS_10TensorBaseES9_NS_15PhiloxCudaStateEEUliRsSB_SB_SB_RKfSD_SD_SD_E_sSC_mLin1ELin1ELi4ELi512ELi2EEEvNS0_6detail10TensorInfoIT0_T2_EENSG_IT1_SI_EESI_T_:
        /*0000*/ 	.byte	0xa0, 0xdd, 0x00, 0x00, 0x00, 0xdc, 0x00, 0x00, 0x60, 0xdf, 0x00, 0x00


//--------------------- .nv.constant2._ZN2at4cuda57_GLOBAL__N__cd6b329d_24_DistributionBernoulli_cu_7537a20d21kernelPointwiseApply2IZNS_6native9templates4cuda28bernoulli_tensor_cuda_kernelIsfEEvRKNS_10TensorBaseES9_NS_15PhiloxCudaStateEEUliRsSB_SB_SB_RKfSD_SD_SD_E_sSC_mLi1ELi1ELi4ELi512ELi2EEEvNS0_6detail10TensorInfoIT0_T2_EENSG_IT1_SI_EESI_T_ --------------------------
	.section	.nv.constant2._ZN2at4cuda57_GLOBAL__N__cd6b329d_24_DistributionBernoulli_cu_7537a20d21kernelPointwiseApply2IZNS_6native9templates4cuda28bernoulli_tensor_cuda_kernelIsfEEvRKNS_10TensorBaseES9_NS_15PhiloxCudaStateEEUliRsSB_SB_SB_RKfSD_SD_SD_E_sSC_mLi1ELi1ELi4ELi512ELi2EEEvNS0_6detail10TensorInfoIT0_T2_EENSG_IT1_SI_EESI_T_,"a",@progbits
	.sectionflags	@""
	.align	4
.nv.constant2._ZN2at4cuda57_GLOBAL__N__cd6b329d_24_DistributionBernoulli_cu_7537a20d21kernelPointwiseApply2IZNS_6native9templates4cuda28bernoulli_tensor_cuda_kernelIsfEEvRKNS_10TensorBaseES9_NS_15PhiloxCudaStateEEUliRsSB_SB_SB_RKfSD_SD_SD_E_sSC_mLi1ELi1ELi4ELi512ELi2EEEvNS0_6detail10TensorInfoIT0_T2_EENSG_IT1_SI_EESI_T_:
        /*0000*/ 	.byte	0x10, 0x14, 0x00, 0x00, 0x70, 0x12, 0x00, 0x00, 0x10, 0x17, 0x00, 0x00


//--------------------- .nv.constant2._ZN2at4cuda57_GLOBAL__N__cd6b329d_24_DistributionBernoulli_cu_7537a20d21kernelPointwiseApply2IZNS_6native9templates4cuda28bernoulli_tensor_cuda_kernelIsfEEvRKNS_10TensorBaseES9_NS_15PhiloxCudaStateEEUliRsSB_SB_SB_RKfSD_SD_SD_E_sSC_jLin1ELin1ELi4ELi512ELi2EEEvNS0_6detail10TensorInfoIT0_T2_EENSG_IT1_SI_EESI_T_ --------------------------
	.section	.nv.constant2._ZN2at4cuda57_GLOBAL__N__cd6b329d_24_DistributionBernoulli_cu_7537a20d21kernelPointwiseApply2IZNS_6native9templates4cuda28bernoulli_tensor_cuda_kernelIsfEEvRKNS_10TensorBaseES9_NS_15PhiloxCudaStateEEUliRsSB_SB_SB_RKfSD_SD_SD_E_sSC_jLin1ELin1ELi4ELi512ELi2EEEvNS0_6detail10TensorInfoIT0_T2_EENSG_IT1_SI_EESI_T_,"a",@progbits
	.sectionflags	@""
	.align	4
.nv.constant2._ZN2at4cuda57_GLOBAL__N__cd6b329d_24_DistributionBernoulli_cu_7537a20d21kernelPointwiseApply2IZNS_6native9templates4cuda28bernoulli_tensor_cuda_kernelIsfEEvRKNS_10TensorBaseES9_NS_15PhiloxCudaStateEEUliRsSB_SB_SB_RKfSD_SD_SD_E_sSC_jLin1ELin1ELi4ELi512ELi2EEEvNS0_6detail10TensorInfoIT0_T2_EENSG_IT1_SI_EESI_T_:
        /*0000*/ 	.byte	0x70, 0x77, 0x00, 0x00, 0xd0, 0x75, 0x00, 0x00, 0x30, 0x79, 0x00, 0x00


//--------------------- .nv.constant2._ZN2at4cuda57_GLOBAL__N__cd6b329d_24_DistributionBernoulli_cu_7537a20d21kernelPointwiseApply2IZNS_6native9templates4cuda28bernoulli_tensor_cuda_kernelIsfEEvRKNS_10TensorBaseES9_NS_15PhiloxCudaStateEEUliRsSB_SB_SB_RKfSD_SD_SD_E_sSC_jLin1ELi2ELi4ELi512ELi2EEEvNS0_6detail10TensorInfoIT0_T2_EENSG_IT1_SI_EESI_T_ --------------------------
	.section	.nv.constant2._ZN2at4cuda57_GLOBAL__N__cd6b329d_24_DistributionBernoulli_cu_7537a20d21kernelPointwiseApply2IZNS_6native9templates4cuda28bernoulli_tensor_cuda_kernelIsfEEvRKNS_10TensorBaseES9_NS_15PhiloxCudaStateEEUliRsSB_SB_SB_RKfSD_SD_SD_E_sSC_jLin1ELi2ELi4ELi512ELi2EEEvNS0_6detail10TensorInfoIT0_T2_EENSG_IT1_SI_EESI_T_,"a",@progbits
	.sectionflags	@""
	.align	4
.nv.constant2._ZN2at4cuda57_GLOBAL__N__cd6b329d_24_DistributionBernoulli_cu_7537a20d21kernelPointwiseApply2IZNS_6native9templates4cuda28bernoulli_tensor_cuda_kernelIsfEEvRKNS_10TensorBaseES9_NS_15PhiloxCudaStateEEUliRsSB_SB_SB_RKfSD_SD_SD_E_sSC_jLin1ELi2ELi4ELi512ELi2EEEvNS0_6detail10TensorInfoIT0_T2_EENSG_IT1_SI_EESI_T_:
        /*0000*/ 	.byte	0x40, 0x4b, 0x00, 0x00, 0xa0, 0x49, 0x00, 0x00, 0x00, 0x4d, 0x00, 0x00


//--------------------- .nv.constant2._ZN2at4cuda57_GLOBAL__N__cd6b329d_24_DistributionBernoulli_cu_7537a20d21kernelPointwiseApply2IZNS_6native9templates4cuda28bernoulli_tensor_cuda_kernelIsfEEvRKNS_10TensorBaseES9_NS_15PhiloxCudaStateEEUliRsSB_SB_SB_RKfSD_SD_SD_E_sSC_jLin1ELi1ELi4ELi512ELi2EEEvNS0_6detail10TensorInfoIT0_T2_EENSG_IT1_SI_EESI_T_ --------------------------
	.section	.nv.constant2._ZN2at4cuda57_GLOBAL__N__cd6b329d_24_DistributionBernoulli_cu_7537a20d21kernelPointwiseApply2IZNS_6native9templates4cuda28bernoulli_tensor_cuda_kernelIsfEEvRKNS_10TensorBaseES9_NS_15PhiloxCudaStateEEUliRsSB_SB_SB_RKfSD_SD_SD_E_sSC_jLin1ELi1ELi4ELi512ELi2EEEvNS0_6detail10TensorInfoIT0_T2_EENSG_IT1_SI_EESI_T_,"a",@progbits
	.sectionflags	@""
	.align	4
.nv.constant2._ZN2at4cuda57_GLOBAL__N__cd6b329d_24_DistributionBernoulli_cu_7537a20d21kernelPointwiseApply2IZNS_6native9templates4cuda28bernoulli_tensor_cuda_kernelIsfEEvRKNS_10TensorBaseES9_NS_15PhiloxCudaStateEEUliRsSB_SB_SB_RKfSD_SD_SD_E_sSC_jLin1ELi1ELi4ELi512ELi2EEEvNS0_6detail10TensorInfoIT0_T2_EENSG_IT1_SI_EESI_T_:
        /*0000*/ 	.byte	0x20, 0x45, 0x00, 0x00, 0x10, 0x43, 0x00, 0x00, 0x60, 0x47, 0x00, 0x00


//--------------------- .nv.constant2._ZN2at4cuda57_GLOBAL__N__cd6b329d_24_DistributionBernoulli_cu_7537a20d21kernelPointwiseApply2IZNS_6native9templates4cuda28bernoulli_tensor_cuda_kernelIsfEEvRKNS_10TensorBaseES9_NS_15PhiloxCudaStateEEUliRsSB_SB_SB_RKfSD_SD_SD_E_sSC_jLi2ELin1ELi4ELi512ELi2EEEvNS0_6detail10TensorInfoIT0_T2_EENSG_IT1_SI_EESI_T_ --------------------------
	.section	.nv.constant2._ZN2at4cuda57_GLOBAL__N__cd6b329d_24_DistributionBernoulli_cu_7537a20d21kernelPointwiseApply2IZNS_6native9templates4cuda28bernoulli_tensor_cuda_kernelIsfEEvRKNS_10TensorBaseES9_NS_15PhiloxCudaStateEEUliRsSB_SB_SB_RKfSD_SD_SD_E_sSC_jLi2ELin1ELi4ELi512ELi2EEEvNS0_6detail10TensorInfoIT0_T2_EENSG_IT1_SI_EESI_T_,"a",@progbits
	.sectionflags	@""
	.align	4
.nv.constant2._ZN2at4cuda57_GLOBAL__N__cd6b329d_24_DistributionBernoulli_cu_7537a20d21kernelPointwiseApply2IZNS_6native9templates4cuda28bernoulli_tensor_cuda_kernelIsfEEvRKNS_10TensorBaseES9_NS_15PhiloxCudaStateEEUliRsSB_SB_SB_RKfSD_SD_SD_E_sSC_jLi2ELin1ELi4ELi512ELi2EEEvNS0_6detail10TensorInfoIT0_T2_EENSG_IT1_SI_EESI_T_:
        /*0000*/ 	.byte	0x20, 0x4b, 0x00, 0x00, 0x80, 0x49, 0x00, 0x00, 0xe0, 0x4c, 0x00, 0x00


//--------------------- .nv.constant2._ZN2at4cuda57_GLOBAL__N__cd6b329d_24_DistributionBernoulli_cu_7537a20d21kernelPointwiseApply2IZNS_6native9templates4cuda28bernoulli_tensor_cuda_kernelIsfEEvRKNS_10TensorBaseES9_NS_15PhiloxCudaStateEEUliRsSB_SB_SB_RKfSD_SD_SD_E_sSC_jLi2ELi2ELi4ELi512ELi2EEEvNS0_6detail10TensorInfoIT0_T2_EENSG_IT1_SI_EESI_T_ --------------------------
	.section	.nv.constant2._ZN2at4cuda57_GLOBAL__N__cd6b329d_24_DistributionBernoulli_cu_7537a20d21kernelPointwiseApply2IZNS_6native9templates4cuda28bernoulli_tensor_cuda_kernelIsfEEvRKNS_10TensorBaseES9_NS_15PhiloxCudaStateEEUliRsSB_SB_SB_RKfSD_SD_SD_E_sSC_jLi2ELi2ELi4ELi512ELi2EEEvNS0_6detail10TensorInfoIT0_T2_EENSG_IT1_SI_EESI_T_,"a",@progbits
	.sectionflags	@""
	.align	4
.nv.constant2._ZN2at4cuda57_GLOBAL__N__cd6b329d_24_DistributionBernoulli_cu_7537a20d21kernelPointwiseApply2IZNS_6native9templates4cuda28bernoulli_tensor_cuda_kernelIsfEEvRKNS_10TensorBaseES9_NS_15PhiloxCudaStateEEUliRsSB_SB_SB_RKfSD_SD_SD_E_sSC_jLi2ELi2ELi4ELi512ELi2EEEvNS0_6detail10TensorInfoIT0_T2_EENSG_IT1_SI_EESI_T_:
        /*0000*/ 	.byte	0xc0, 0x1d, 0x00, 0x00, 0x20, 0x1c, 0x00, 0x00, 0x80, 0x1f, 0x00, 0x00


//--------------------- .nv.constant2._ZN2at4cuda57_GLOBAL__N__cd6b329d_24_DistributionBernoulli_cu_7537a20d21kernelPointwiseApply2IZNS_6native9templates4cuda28bernoulli_tensor_cuda_kernelIsfEEvRKNS_10TensorBaseES9_NS_15PhiloxCudaStateEEUliRsSB_SB_SB_RKfSD_SD_SD_E_sSC_jLi2ELi1ELi4ELi512ELi2EEEvNS0_6detail10TensorInfoIT0_T2_EENSG_IT1_SI_EESI_T_ --------------------------
	.section	.nv.constant2._ZN2at4cuda57_GLOBAL__N__cd6b329d_24_DistributionBernoulli_cu_7537a20d21kernelPointwiseApply2IZNS_6native9templates4cuda28bernoulli_tensor_cuda_kernelIsfEEvRKNS_10TensorBaseES9_NS_15PhiloxCudaStateEEUliRsSB_SB_SB_RKfSD_SD_SD_E_sSC_jLi2ELi1ELi4ELi512ELi2EEEvNS0_6detail10TensorInfoIT0_T2_EENSG_IT1_SI_EESI_T_,"a",@progbits
	.sectionflags	@""
	.align	4
.nv.constant2._ZN2at4cuda57_GLOBAL__N__cd6b329d_24_DistributionBernoulli_cu_7537a20d21kernelPointwiseApply2IZNS_6native9templates4cuda28bernoulli_tensor_cuda_kernelIsfEEvRKNS_10TensorBaseES9_NS_15PhiloxCudaStateEEUliRsSB_SB_SB_RKfSD_SD_SD_E_sSC_jLi2ELi1ELi4ELi512ELi2EEEvNS0_6detail10TensorInfoIT0_T2_EENSG_IT1_SI_EESI_T_:
        /*0000*/ 	.byte	0x60, 0x18, 0x00, 0x00, 0x80, 0x16, 0x00, 0x00, 0x60, 0x1a, 0x00, 0x00


//--------------------- .nv.constant2._ZN2at4cuda57_GLOBAL__N__cd6b329d_24_DistributionBernoulli_cu_7537a20d21kernelPointwiseApply2IZNS_6native9templates4cuda28bernoulli_tensor_cuda_kernelIsfEEvRKNS_10TensorBaseES9_NS_15PhiloxCudaStateEEUliRsSB_SB_SB_RKfSD_SD_SD_E_sSC_jLi1ELin1ELi4ELi512ELi2EEEvNS0_6detail10TensorInfoIT0_T2_EENSG_IT1_SI_EESI_T_ --------------------------
	.section	.nv.constant2._ZN2at4cuda57_GLOBAL__N__cd6b329d_24_DistributionBernoulli_cu_7537a20d21kernelPointwiseApply2IZNS_6native9templates4cuda28bernoulli_tensor_cuda_kernelIsfEEvRKNS_10TensorBaseES9_NS_15PhiloxCudaStateEEUliRsSB_SB_SB_RKfSD_SD_SD_E_sSC_jLi1ELin1ELi4ELi512ELi2EEEvNS0_6detail10TensorInfoIT0_T2_EENSG_IT1_SI_EESI_T_,"a",@progbits
	.sectionflags	@""
	.align	4
.nv.constant2._ZN2at4cuda57_GLOBAL__N__cd6b329d_24_DistributionBernoulli_cu_7537a20d21kernelPointwiseApply2IZNS_6native9templates4cuda28bernoulli_tensor_cuda_kernelIsfEEvRKNS_10TensorBaseES9_NS_15PhiloxCudaStateEEUliRsSB_SB_SB_RKfSD_SD_SD_E_sSC_jLi1ELin1ELi4ELi512ELi2EEEvNS0_6detail10TensorInfoIT0_T2_EENSG_IT1_SI_EESI_T_:
        /*0000*/ 	.byte	0xb0, 0x45, 0x00, 0x00, 0xa0, 0x43, 0x00, 0x00, 0x00, 0x48, 0x00, 0x00


//--------------------- .nv.constant2._ZN2at4cuda57_GLOBAL__N__cd6b329d_24_DistributionBernoulli_cu_7537a20d21kernelPointwiseApply2IZNS_6native9templates4cuda28bernoulli_tensor_cuda_kernelIsfEEvRKNS_10TensorBaseES9_NS_15PhiloxCudaStateEEUliRsSB_SB_SB_RKfSD_SD_SD_E_sSC_jLi1ELi2ELi4ELi512ELi2EEEvNS0_6detail10TensorInfoIT0_T2_EENSG_IT1_SI_EESI_T_ --------------------------
	.section	.nv.constant2._ZN2at4cuda57_GLOBAL__N__cd6b329d_24_DistributionBernoulli_cu_7537a20d21kernelPointwiseApply2IZNS_6native9templates4cuda28bernoulli_tensor_cuda_kernelIsfEEvRKNS_10TensorBaseES9_NS_15PhiloxCudaStateEEUliRsSB_SB_SB_RKfSD_SD_SD_E_sSC_jLi1ELi2ELi4ELi512ELi2EEEvNS0_6detail10TensorInfoIT0_T2_EENSG_IT1_SI_EESI_T_,"a",@progbits
	.sectionflags	@""
	.align	4
.nv.constant2._ZN2at4cuda57_GLOBAL__N__cd6b329d_24_DistributionBernoulli_cu_7537a20d21kernelPointwiseApply2IZNS_6native9templates4cuda28bernoulli_tensor_cuda_kernelIsfEEvRKNS_10TensorBaseES9_NS_15PhiloxCudaStateEEUliRsSB_SB_SB_RKfSD_SD_SD_E_sSC_jLi1ELi2ELi4ELi512ELi2EEEvNS0_6detail10TensorInfoIT0_T2_EENSG_IT1_SI_EESI_T_:
        /*0000*/ 	.byte	0x80, 0x18, 0x00, 0x00, 0x90, 0x16, 0x00, 0x00, 0x80, 0x1a, 0x00, 0x00


//--------------------- .nv.constant2._ZN2at4cuda57_GLOBAL__N__cd6b329d_24_DistributionBernoulli_cu_7537a20d21kernelPointwiseApply2IZNS_6native9templates4cuda28bernoulli_tensor_cuda_kernelIsfEEvRKNS_10TensorBaseES9_NS_15PhiloxCudaStateEEUliRsSB_SB_SB_RKfSD_SD_SD_E_sSC_jLi1ELi1ELi4ELi512ELi2EEEvNS0_6detail10TensorInfoIT0_T2_EENSG_IT1_SI_EESI_T_ --------------------------
	.section	.nv.constant2._ZN2at4cuda57_GLOBAL__N__cd6b329d_24_DistributionBernoulli_cu_7537a20d21kernelPointwiseApply2IZNS_6native9templates4cuda28bernoulli_tensor_cuda_kernelIsfEEvRKNS_10TensorBaseES9_NS_15PhiloxCudaStateEEUliRsSB_SB_SB_RKfSD_SD_SD_E_sSC_jLi1ELi1ELi4ELi512ELi2EEEvNS0_6detail10TensorInfoIT0_T2_EENSG_IT1_SI_EESI_T_,"a",@progbits
	.sectionflags	@""
	.align	4
.nv.constant2._ZN2at4cuda57_GLOBAL__N__cd6b329d_24_DistributionBernoulli_cu_7537a20d21kernelPointwiseApply2IZNS_6native9templates4cuda28bernoulli_tensor_cuda_kernelIsfEEvRKNS_10TensorBaseES9_NS_15PhiloxCudaStateEEUliRsSB_SB_SB_RKfSD_SD_SD_E_sSC_jLi1ELi1ELi4ELi512ELi2EEEvNS0_6detail10TensorInfoIT0_T2_EENSG_IT1_SI_EESI_T_:
        /*0000*/ 	.byte	0xd0, 0x11, 0x00, 0x00, 0x30, 0x10, 0x00, 0x00, 0x30, 0x14, 0x00, 0x00


//--------------------- .nv.constant2._ZN2at4cuda57_GLOBAL__N__cd6b329d_24_DistributionBernoulli_cu_7537a20d21kernelPointwiseApply2IZNS_6native9templates4cuda28bernoulli_tensor_cuda_kernelIlfEEvRKNS_10TensorBaseES9_NS_15PhiloxCudaStateEEUliRlSB_SB_SB_RKfSD_SD_SD_E_lSC_mLin1ELin1ELi4ELi512ELi2EEEvNS0_6detail10TensorInfoIT0_T2_EENSG_IT1_SI_EESI_T_ --------------------------
	.section	.nv.constant2._ZN2at4cuda57_GLOBAL__N__cd6b329d_24_DistributionBernoulli_cu_7537a20d21kernelPointwiseApply2IZNS_6native9templates4cuda28bernoulli_tensor_cuda_kernelIlfEEvRKNS_10TensorBaseES9_NS_15PhiloxCudaStateEEUliRlSB_SB_SB_RKfSD_SD_SD_E_lSC_mLin1ELin1ELi4ELi512ELi2EEEvNS0_6detail10TensorInfoIT0_T2_EENSG_IT1_SI_EESI_T_,"a",@progbits
	.sectionflags	@""
	.align	4
.nv.constant2._ZN2at4cuda57_GLOBAL__N__cd6b329d_24_DistributionBernoulli_cu_7537a20d21kernelPointwiseApply2IZNS_6native9templates4cuda28bernoulli_tensor_cuda_kernelIlfEEvRKNS_10TensorBaseES9_NS_15PhiloxCudaStateEEUliRlSB_SB_SB_RKfSD_SD_SD_E_lSC_mLin1ELin1ELi4ELi512ELi2EEEvNS0_6detail10TensorInfoIT0_T2_EENSG_IT1_SI_EESI_T_:
        /*0000*/ 	.byte	0xd0, 0xdd, 0x00, 0x00, 0x20, 0xdc, 0x00, 0x00, 0xa0, 0xdf, 0x00, 0x00


//--------------------- .nv.constant2._ZN2at4cuda57_GLOBAL__N__cd6b329d_24_DistributionBernoulli_cu_7537a20d21kernelPointwiseApply2IZNS_6native9templates4cuda28bernoulli_tensor_cuda_kernelIlfEEvRKNS_10TensorBaseES9_NS_15PhiloxCudaStateEEUliRlSB_SB_SB_RKfSD_SD_SD_E_lSC_mLi1ELi1ELi4ELi512ELi2EEEvNS0_6detail10TensorInfoIT0_T2_EENSG_IT1_SI_EESI_T_ --------------------------
	.section	.nv.constant2._ZN2at4cuda57_GLOBAL__N__cd6b329d_24_DistributionBernoulli_cu_7537a20d21kernelPointwiseApply2IZNS_6native9templates4cuda28bernoulli_tensor_cuda_kernelIlfEEvRKNS_10TensorBaseES9_NS_15PhiloxCudaStateEEUliRlSB_SB_SB_RKfSD_SD_SD_E_lSC_mLi1ELi1ELi4ELi512ELi2EEEvNS0_6detail10TensorInfoIT0_T2_EENSG_IT1_SI_EESI_T_,"a",@progbits
	.sectionflags	@""
	.align	4
.nv.constant2._ZN2at4cuda57_GLOBAL__N__cd6b329d_24_DistributionBernoulli_cu_7537a20d21kernelPointwiseApply2IZNS_6native9templates4cuda28bernoulli_tensor_cuda_kernelIlfEEvRKNS_10TensorBaseES9_NS_15PhiloxCudaStateEEUliRlSB_SB_SB_RKfSD_SD_SD_E_lSC_mLi1ELi1ELi4ELi512ELi2EEEvNS0_6detail10TensorInfoIT0_T2_EENSG_IT1_SI_EESI_T_:
        /*0000*/ 	.byte	0x40, 0x14, 0x00, 0x00, 0x90, 0x12, 0x00, 0x00, 0x50, 0x17, 0x00, 0x00


//--------------------- .nv.constant2._ZN2at4cuda57_GLOBAL__N__cd6b329d_24_DistributionBernoulli_cu_7537a20d21kernelPointwiseApply2IZNS_6native9templates4cuda28bernoulli_tensor_cuda_kernelIlfEEvRKNS_10TensorBaseES9_NS_15PhiloxCudaStateEEUliRlSB_SB_SB_RKfSD_SD_SD_E_lSC_jLin1ELin1ELi4ELi512ELi2EEEvNS0_6detail10TensorInfoIT0_T2_EENSG_IT1_SI_EESI_T_ --------------------------
	.section	.nv.constant2._ZN2at4cuda57_GLOBAL__N__cd6b329d_24_DistributionBernoulli_cu_7537a20d21kernelPointwiseApply2IZNS_6native9templates4cuda28bernoulli_tensor_cuda_kernelIlfEEvRKNS_10TensorBaseES9_NS_15PhiloxCudaStateEEUliRlSB_SB_SB_RKfSD_SD_SD_E_lSC_jLin1ELin1ELi4ELi512ELi2EEEvNS0_6detail10TensorInfoIT0_T2_EENSG_IT1_SI_EESI_T_,"a",@progbits
	.sectionflags	@""
	.align	4
.nv.constant2._ZN2at4cuda57_GLOBAL__N__cd6b329d_24_DistributionBernoulli_cu_7537a20d21kernelPointwiseApply2IZNS_6native9templates4cuda28bernoulli_tensor_cuda_kernelIlfEEvRKNS_10TensorBaseES9_NS_15PhiloxCudaStateEEUliRlSB_SB_SB_RKfSD_SD_SD_E_lSC_jLin1ELin1ELi4ELi512ELi2EEEvNS0_6detail10TensorInfoIT0_T2_EENSG_IT1_SI_EESI_T_:
        /*0000*/ 	.byte	0xa0, 0x77, 0x00, 0x00, 0xf0, 0x75, 0x00, 0x00, 0x70, 0x79, 0x00, 0x00


//--------------------- .nv.constant2._ZN2at4cuda57_GLOBAL__N__cd6b329d_24_DistributionBernoulli_cu_7537a20d21kernelPointwiseApply2IZNS_6native9templates4cuda28bernoulli_tensor_cuda_kernelIlfEEvRKNS_10TensorBaseES9_NS_15PhiloxCudaStateEEUliRlSB_SB_SB_RKfSD_SD_SD_E_lSC_jLin1ELi2ELi4ELi512ELi2EEEvNS0_6detail10TensorInfoIT0_T2_EENSG_IT1_SI_EESI_T_ --------------------------
	.section	.nv.constant2._ZN2at4cuda57_GLOBAL__N__cd6b329d_24_DistributionBernoulli_cu_7537a20d21kernelPointwiseApply2IZNS_6native9templates4cuda28bernoulli_tensor_cuda_kernelIlfEEvRKNS_10TensorBaseES9_NS_15PhiloxCudaStateEEUliRlSB_SB_SB_RKfSD_SD_SD_E_lSC_jLin1ELi2ELi4ELi512ELi2EEEvNS0_6detail10TensorInfoIT0_T2_EENSG_IT1_SI_EESI_T_,"a",@progbits
	.sectionflags	@""
	.align	4
.nv.constant2._ZN2at4cuda57_GLOBAL__N__cd6b329d_24_DistributionBernoulli_cu_7537a20d21kernelPointwiseApply2IZNS_6native9templates4cuda28bernoulli_tensor_cuda_kernelIlfEEvRKNS_10TensorBaseES9_NS_15PhiloxCudaStateEEUliRlSB_SB_SB_RKfSD_SD_SD_E_lSC_jLin1ELi2ELi4ELi512ELi2EEEvNS0_6detail10TensorInfoIT0_T2_EENSG_IT1_SI_EESI_T_:
        /*0000*/ 	.byte	0x70, 0x4b, 0x00, 0x00, 0xc0, 0x49, 0x00, 0x00, 0x40, 0x4d, 0x00, 0x00


//--------------------- .nv.constant2._ZN2at4cuda57_GLOBAL__N__cd6b329d_24_DistributionBernoulli_cu_7537a20d21kernelPointwiseApply2IZNS_6native9templates4cuda28bernoulli_tensor_cuda_kernelIlfEEvRKNS_10TensorBaseES9_NS_15PhiloxCudaStateEEUliRlSB_SB_SB_RKfSD_SD_SD_E_lSC_jLin1ELi1ELi4ELi512ELi2EEEvNS0_6detail10TensorInfoIT0_T2_EENSG_IT1_SI_EESI_T_ --------------------------
	.section	.nv.constant2._ZN2at4cuda57_GLOBAL__N__cd6b329d_24_DistributionBernoulli_cu_7537a20d21kernelPointwiseApply2IZNS_6native9templates4cuda28bernoulli_tensor_cuda_kernelIlfEEvRKNS_10TensorBaseES9_NS_15PhiloxCudaStateEEUliRlSB_SB_SB_RKfSD_SD_SD_E_lSC_jLin1ELi1ELi4ELi512ELi2EEEvNS0_6detail10TensorInfoIT0_T2_EENSG_IT1_SI_EESI_T_,"a",@progbits
	.sectionflags	@""
	.align	4
.nv.constant2._ZN2at4cuda57_GLOBAL__N__cd6b329d_24_DistributionBernoulli_cu_7537a20d21kernelPointwiseApply2IZNS_6native9templates4cuda28bernoulli_tensor_cuda_kernelIlfEEvRKNS_10TensorBaseES9_NS_15PhiloxCudaStateEEUliRlSB_SB_SB_RKfSD_SD_SD_E_lSC_jLin1ELi1ELi4ELi512ELi2EEEvNS0_6detail10TensorInfoIT0_T2_EENSG_IT1_SI_EESI_T_:
        /*0000*/ 	.byte	0x50, 0x45, 0x00, 0x00, 0x30, 0x43, 0x00, 0x00, 0xa0, 0x47, 0x00, 0x00


//--------------------- .nv.constant2._ZN2at4cuda57_GLOBAL__N__cd6b329d_24_DistributionBernoulli_cu_7537a20d21kernelPointwiseApply2IZNS_6native9templates4cuda28bernoulli_tensor_cuda_kernelIlfEEvRKNS_10TensorBaseES9_NS_15PhiloxCudaStateEEUliRlSB_SB_SB_RKfSD_SD_SD_E_lSC_jLi2ELin1ELi4ELi512ELi2EEEvNS0_6detail10TensorInfoIT0_T2_EENSG_IT1_SI_EESI_T_ --------------------------
	.section	.nv.constant2._ZN2at4cuda57_GLOBAL__N__cd6b329d_24_DistributionBernoulli_cu_7537a20d21kernelPointwiseApply2IZNS_6native9templates4cuda28bernoulli_tensor_cuda_kernelIlfEEvRKNS_10TensorBaseES9_NS_15PhiloxCudaStateEEUliRlSB_SB_SB_RKfSD_SD_SD_E_lSC_jLi2ELin1ELi4ELi512ELi2EEEvNS0_6detail10TensorInfoIT0_T2_EENSG_IT1_SI_EESI_T_,"a",@progbits
	.sectionflags	@""
	.align	4
.nv.constant2._ZN2at4cuda57_GLOBAL__N__cd6b329d_24_DistributionBernoulli_cu_7537a20d21kernelPointwiseApply2IZNS_6native9templates4cuda28bernoulli_tensor_cuda_kernelIlfEEvRKNS_10TensorBaseES9_NS_15PhiloxCudaStateEEUliRlSB_SB_SB_RKfSD_SD_SD_E_lSC_jLi2ELin1ELi4ELi512ELi2EEEvNS0_6detail10TensorInfoIT0_T2_EENSG_IT1_SI_EESI_T_:
        /*0000*/ 	.byte	0x50, 0x4b, 0x00, 0x00, 0xa0, 0x49, 0x00, 0x00, 0x20, 0x4d, 0x00, 0x00


//--------------------- .nv.constant2._ZN2at4cuda57_GLOBAL__N__cd6b329d_24_DistributionBernoulli_cu_7537a20d21kernelPointwiseApply2IZNS_6native9templates4cuda28bernoulli_tensor_cuda_kernelIlfEEvRKNS_10TensorBaseES9_NS_15PhiloxCudaStateEEUliRlSB_SB_SB_RKfSD_SD_SD_E_lSC_jLi2ELi2ELi4ELi512ELi2EEEvNS0_6detail10TensorInfoIT0_T2_EENSG_IT1_SI_EESI_T_ --------------------------
	.section	.nv.constant2._ZN2at4cuda57_GLOBAL__N__cd6b329d_24_DistributionBernoulli_cu_7537a20d21kernelPointwiseApply2IZNS_6native9templates4cuda28bernoulli_tensor_cuda_kernelIlfEEvRKNS_10TensorBaseES9_NS_15PhiloxCudaStateEEUliRlSB_SB_SB_RKfSD_SD_SD_E_lSC_jLi2ELi2ELi4ELi512ELi2EEEvNS0_6detail10TensorInfoIT0_T2_EENSG_IT1_SI_EESI_T_,"a",@progbits
	.sectionflags	@""
	.align	4
.nv.constant2._ZN2at4cuda57_GLOBAL__N__cd6b329d_24_DistributionBernoulli_cu_7537a20d21kernelPointwiseApply2IZNS_6native9templates4cuda28bernoulli_tensor_cuda_kernelIlfEEvRKNS_10TensorBaseES9_NS_15PhiloxCudaStateEEUliRlSB_SB_SB_RKfSD_SD_SD_E_lSC_jLi2ELi2ELi4ELi512ELi2EEEvNS0_6detail10TensorInfoIT0_T2_EENSG_IT1_SI_EESI_T_:
        /*0000*/ 	.byte	0xf0, 0x1d, 0x00, 0x00, 0x40, 0x1c, 0x00, 0x00, 0xc0, 0x1f, 0x00, 0x00


//--------------------- .nv.constant2._ZN2at4cuda57_GLOBAL__N__cd6b329d_24_DistributionBernoulli_cu_7537a20d21kernelPointwiseApply2IZNS_6native9templates4cuda28bernoulli_tensor_cuda_kernelIlfEEvRKNS_10TensorBaseES9_NS_15PhiloxCudaStateEEUliRlSB_SB_SB_RKfSD_SD_SD_E_lSC_jLi2ELi1ELi4ELi512ELi2EEEvNS0_6detail10TensorInfoIT0_T2_EENSG_IT1_SI_EESI_T_ --------------------------
	.section	.nv.constant2._ZN2at4cuda57_GLOBAL__N__cd6b329d_24_DistributionBernoulli_cu_7537a20d21kernelPointwiseApply2IZNS_6native9templates4cuda28bernoulli_tensor_cuda_kernelIlfEEvRKNS_10TensorBaseES9_NS_15PhiloxCudaStateEEUliRlSB_SB_SB_RKfSD_SD_SD_E_lSC_jLi2ELi1ELi4ELi512ELi2EEEvNS0_6detail10TensorInfoIT0_T2_EENSG_IT1_SI_EESI_T_,"a",@progbits
	.sectionflags	@""
	.align	4
.nv.constant2._ZN2at4cuda57_GLOBAL__N__cd6b329d_24_DistributionBernoulli_cu_7537a20d21kernelPointwiseApply2IZNS_6native9templates4cuda28bernoulli_tensor_cuda_kernelIlfEEvRKNS_10TensorBaseES9_NS_15PhiloxCudaStateEEUliRlSB_SB_SB_RKfSD_SD_SD_E_lSC_jLi2ELi1ELi4ELi512ELi2EEEvNS0_6detail10TensorInfoIT0_T2_EENSG_IT1_SI_EESI_T_:
        /*0000*/ 	.byte	0x90, 0x18, 0x00, 0x00, 0xa0, 0x16, 0x00, 0x00, 0xa0, 0x1a, 0x00, 0x00


//--------------------- .nv.constant2._ZN2at4cuda57_GLOBAL__N__cd6b329d_24_DistributionBernoulli_cu_7537a20d21kernelPointwiseApply2IZNS_6native9templates4cuda28bernoulli_tensor_cuda_kernelIlfEEvRKNS_10TensorBaseES9_NS_15PhiloxCudaStateEEUliRlSB_SB_SB_RKfSD_SD_SD_E_lSC_jLi1ELin1ELi4ELi512ELi2EEEvNS0_6detail10TensorInfoIT0_T2_EENSG_IT1_SI_EESI_T_ --------------------------
	.section	.nv.constant2._ZN2at4cuda57_GLOBAL__N__cd6b329d_24_DistributionBernoulli_cu_7537a20d21kernelPointwiseApply2IZNS_6native9templates4cuda28bernoulli_tensor_cuda_kernelIlfEEvRKNS_10TensorBaseES9_NS_15PhiloxCudaStateEEUliRlSB_SB_SB_RKfSD_SD_SD_E_lSC_jLi1ELin1ELi4ELi512ELi2EEEvNS0_6detail10TensorInfoIT0_T2_EENSG_IT1_SI_EESI_T_,"a",@progbits
	.sectionflags	@""
	.align	4
.nv.constant2._ZN2at4cuda57_GLOBAL__N__cd6b329d_24_DistributionBernoulli_cu_7537a20d21kernelPointwiseApply2IZNS_6native9templates4cuda28bernoulli_tensor_cuda_kernelIlfEEvRKNS_10TensorBaseES9_NS_15PhiloxCudaStateEEUliRlSB_SB_SB_RKfSD_SD_SD_E_lSC_jLi1ELin1ELi4ELi512ELi2EEEvNS0_6detail10TensorInfoIT0_T2_EENSG_IT1_SI_EESI_T_:
        /*0000*/ 	.byte	0xe0, 0x45, 0x00, 0x00, 0xc0, 0x43, 0x00, 0x00, 0x40, 0x48, 0x00, 0x00


//--------------------- .nv.constant2._ZN2at4cuda57_GLOBAL__N__cd6b329d_24_DistributionBernoulli_cu_7537a20d21kernelPointwiseApply2IZNS_6native9templates4cuda28bernoulli_tensor_cuda_kernelIlfEEvRKNS_10TensorBaseES9_NS_15PhiloxCudaStateEEUliRlSB_SB_SB_RKfSD_SD_SD_E_lSC_jLi1ELi2ELi4ELi512ELi2EEEvNS0_6detail10TensorInfoIT0_T2_EENSG_IT1_SI_EESI_T_ --------------------------
	.section	.nv.constant2._ZN2at4cuda57_GLOBAL__N__cd6b329d_24_DistributionBernoulli_cu_7537a20d21kernelPointwiseApply2IZNS_6native9templates4cuda28bernoulli_tensor_cuda_kernelIlfEEvRKNS_10TensorBaseES9_NS_15PhiloxCudaStateEEUliRlSB_SB_SB_RKfSD_SD_SD_E_lSC_jLi1ELi2ELi4ELi512ELi2EEEvNS0_6detail10TensorInfoIT0_T2_EENSG_IT1_SI_EESI_T_,"a",@progbits
	.sectionflags	@""
	.align	4
.nv.constant2._ZN2at4cuda57_GLOBAL__N__cd6b329d_24_DistributionBernoulli_cu_7537a20d21kernelPointwiseApply2IZNS_6native9templates4cuda28bernoulli_tensor_cuda_kernelIlfEEvRKNS_10TensorBaseES9_NS_15PhiloxCudaStateEEUliRlSB_SB_SB_RKfSD_SD_SD_E_lSC_jLi1ELi2ELi4ELi512ELi2EEEvNS0_6detail10TensorInfoIT0_T2_EENSG_IT1_SI_EESI_T_:
        /*0000*/ 	.byte	0xb0, 0x18, 0x00, 0x00, 0xb0, 0x16, 0x00, 0x00, 0xc0, 0x1a, 0x00, 0x00


//--------------------- .nv.constant2._ZN2at4cuda57_GLOBAL__N__cd6b329d_24_DistributionBernoulli_cu_7537a20d21kernelPointwiseApply2IZNS_6native9templates4cuda28bernoulli_tensor_cuda_kernelIlfEEvRKNS_10TensorBaseES9_NS_15PhiloxCudaStateEEUliRlSB_SB_SB_RKfSD_SD_SD_E_lSC_jLi1ELi1ELi4ELi512ELi2EEEvNS0_6detail10TensorInfoIT0_T2_EENSG_IT1_SI_EESI_T_ --------------------------
	.section	.nv.constant2._ZN2at4cuda57_GLOBAL__N__cd6b329d_24_DistributionBernoulli_cu_7537a20d21kernelPointwiseApply2IZNS_6native9templates4cuda28bernoulli_tensor_cuda_kernelIlfEEvRKNS_10TensorBaseES9_NS_15PhiloxCudaStateEEUliRlSB_SB_SB_RKfSD_SD_SD_E_lSC_jLi1ELi1ELi4ELi512ELi2EEEvNS0_6detail10TensorInfoIT0_T2_EENSG_IT1_SI_EESI_T_,"a",@progbits
	.sectionflags	@""
	.align	4
.nv.constant2._ZN2at4cuda57_GLOBAL__N__cd6b329d_24_DistributionBernoulli_cu_7537a20d21kernelPointwiseApply2IZNS_6native9templates4cuda28bernoulli_tensor_cuda_kernelIlfEEvRKNS_10TensorBaseES9_NS_15PhiloxCudaStateEEUliRlSB_SB_SB_RKfSD_SD_SD_E_lSC_jLi1ELi1ELi4ELi512ELi2EEEvNS0_6detail10TensorInfoIT0_T2_EENSG_IT1_SI_EESI_T_:
        /*0000*/ 	.byte	0x00, 0x12, 0x00, 0x00, 0x50, 0x10, 0x00, 0x00, 0x70, 0x14, 0x00, 0x00


//--------------------- .nv.constant2._ZN2at4cuda57_GLOBAL__N__cd6b329d_24_DistributionBernoulli_cu_7537a20d21kernelPointwiseApply2IZNS_6native9templates4cuda28bernoulli_tensor_cuda_kernelIifEEvRKNS_10TensorBaseES9_NS_15PhiloxCudaStateEEUliRiSB_SB_SB_RKfSD_SD_SD_E_iSC_mLin1ELin1ELi4ELi512ELi2EEEvNS0_6detail10TensorInfoIT0_T2_EENSG_IT1_SI_EESI_T_ --------------------------
	.section	.nv.constant2._ZN2at4cuda57_GLOBAL__N__cd6b329d_24_DistributionBernoulli_cu_7537a20d21kernelPointwiseApply2IZNS_6native9templates4cuda28bernoulli_tensor_cuda_kernelIifEEvRKNS_10TensorBaseES9_NS_15PhiloxCudaStateEEUliRiSB_SB_SB_RKfSD_SD_SD_E_iSC_mLin1ELin1ELi4ELi512ELi2EEEvNS0_6detail10TensorInfoIT0_T2_EENSG_IT1_SI_EESI_T_,"a",@progbits
	.sectionflags	@""
	.align	4
.nv.constant2._ZN2at4cuda57_GLOBAL__N__cd6b329d_24_DistributionBernoulli_cu_7537a20d21kernelPointwiseApply2IZNS_6native9templates4cuda28bernoulli_tensor_cuda_kernelIifEEvRKNS_10TensorBaseES9_NS_15PhiloxCudaStateEEUliRiSB_SB_SB_RKfSD_SD_SD_E_iSC_mLin1ELin1ELi4ELi512ELi2EEEvNS0_6detail10TensorInfoIT0_T2_EENSG_IT1_SI_EESI_T_:
        /*0000*/ 	.byte	0xa0, 0xdd, 0x00, 0x00, 0x00, 0xdc, 0x00, 0x00, 0x60, 0xdf, 0x00, 0x00


//--------------------- .nv.constant2._ZN2at4cuda57_GLOBAL__N__cd6b329d_24_DistributionBernoulli_cu_7537a20d21kernelPointwiseApply2IZNS_6native9templates4cuda28bernoulli_tensor_cuda_kernelIifEEvRKNS_10TensorBaseES9_NS_15PhiloxCudaStateEEUliRiSB_SB_SB_RKfSD_SD_SD_E_iSC_mLi1ELi1ELi4ELi512ELi2EEEvNS0_6detail10TensorInfoIT0_T2_EENSG_IT1_SI_EESI_T_ --------------------------
	.section	.nv.constant2._ZN2at4cuda57_GLOBAL__N__cd6b329d_24_DistributionBernoulli_cu_7537a20d21kernelPointwiseApply2IZNS_6native9templates4cuda28bernoulli_tensor_cuda_kernelIifEEvRKNS_10TensorBaseES9_NS_15PhiloxCudaStateEEUliRiSB_SB_SB_RKfSD_SD_SD_E_iSC_mLi1ELi1ELi4ELi512ELi2EEEvNS0_6detail10TensorInfoIT0_T2_EENSG_IT1_SI_EESI_T_,"a",@progbits
	.sectionflags	@""
	.align	4
.nv.constant2._ZN2at4cuda57_GLOBAL__N__cd6b329d_24_DistributionBernoulli_cu_7537a20d21kernelPointwiseApply2IZNS_6native9templates4cuda28bernoulli_tensor_cuda_kernelIifEEvRKNS_10TensorBaseES9_NS_15PhiloxCudaStateEEUliRiSB_SB_SB_RKfSD_SD_SD_E_iSC_mLi1ELi1ELi4ELi512ELi2EEEvNS0_6detail10TensorInfoIT0_T2_EENSG_IT1_SI_EESI_T_:
        /*0000*/ 	.byte	0x10, 0x14, 0x00, 0x00, 0x70, 0x12, 0x00, 0x00, 0x10, 0x17, 0x00, 0x00


//--------------------- .nv.constant2._ZN2at4cuda57_GLOBAL__N__cd6b329d_24_DistributionBernoulli_cu_7537a20d21kernelPointwiseApply2IZNS_6native9templates4cuda28bernoulli_tensor_cuda_kernelIifEEvRKNS_10TensorBaseES9_NS_15PhiloxCudaStateEEUliRiSB_SB_SB_RKfSD_SD_SD_E_iSC_jLin1ELin1ELi4ELi512ELi2EEEvNS0_6detail10TensorInfoIT0_T2_EENSG_IT1_SI_EESI_T_ --------------------------
	.section	.nv.constant2._ZN2at4cuda57_GLOBAL__N__cd6b329d_24_DistributionBernoulli_cu_7537a20d21kernelPointwiseApply2IZNS_6native9templates4cuda28bernoulli_tensor_cuda_kernelIifEEvRKNS_10TensorBaseES9_NS_15PhiloxCudaStateEEUliRiSB_SB_SB_RKfSD_SD_SD_E_iSC_jLin1ELin1ELi4ELi512ELi2EEEvNS0_6detail10TensorInfoIT0_T2_EENSG_IT1_SI_EESI_T_,"a",@progbits
	.sectionflags	@""
	.align	4
.nv.constant2._ZN2at4cuda57_GLOBAL__N__cd6b329d_24_DistributionBernoulli_cu_7537a20d21kernelPointwiseApply2IZNS_6native9templates4cuda28bernoulli_tensor_cuda_kernelIifEEvRKNS_10TensorBaseES9_NS_15PhiloxCudaStateEEUliRiSB_SB_SB_RKfSD_SD_SD_E_iSC_jLin1ELin1ELi4ELi512ELi2EEEvNS0_6detail10TensorInfoIT0_T2_EENSG_IT1_SI_EESI_T_:
        /*0000*/ 	.byte	0x70, 0x77, 0x00, 0x00, 0xd0, 0x75, 0x00, 0x00, 0x30, 0x79, 0x00, 0x00


//--------------------- .nv.constant2._ZN2at4cuda57_GLOBAL__N__cd6b329d_24_DistributionBernoulli_cu_7537a20d21kernelPointwiseApply2IZNS_6native9templates4cuda28bernoulli_tensor_cuda_kernelIifEEvRKNS_10TensorBaseES9_NS_15PhiloxCudaStateEEUliRiSB_SB_SB_RKfSD_SD_SD_E_iSC_jLin1ELi2ELi4ELi512ELi2EEEvNS0_6detail10TensorInfoIT0_T2_EENSG_IT1_SI_EESI_T_ --------------------------
	.section	.nv.constant2._ZN2at4cuda57_GLOBAL__N__cd6b329d_24_DistributionBernoulli_cu_7537a20d21kernelPointwiseApply2IZNS_6native9templates4cuda28bernoulli_tensor_cuda_kernelIifEEvRKNS_10TensorBaseES9_NS_15PhiloxCudaStateEEUliRiSB_SB_SB_RKfSD_SD_SD_E_iSC_jLin1ELi2ELi4ELi512ELi2EEEvNS0_6detail10TensorInfoIT0_T2_EENSG_IT1_SI_EESI_T_,"a",@progbits
	.sectionflags	@""
	.align	4
.nv.constant2._ZN2at4cuda57_GLOBAL__N__cd6b329d_24_DistributionBernoulli_cu_7537a20d21kernelPointwiseApply2IZNS_6native9templates4cuda28bernoulli_tensor_cuda_kernelIifEEvRKNS_10TensorBaseES9_NS_15PhiloxCudaStateEEUliRiSB_SB_SB_RKfSD_SD_SD_E_iSC_jLin1ELi2ELi4ELi512ELi2EEEvNS0_6detail10TensorInfoIT0_T2_EENSG_IT1_SI_EESI_T_:
        /*0000*/ 	.byte	0x40, 0x4b, 0x00, 0x00, 0xa0, 0x49, 0x00, 0x00, 0x00, 0x4d, 0x00, 0x00


//--------------------- .nv.constant2._ZN2at4cuda57_GLOBAL__N__cd6b329d_24_DistributionBernoulli_cu_7537a20d21kernelPointwiseApply2IZNS_6native9templates4cuda28bernoulli_tensor_cuda_kernelIifEEvRKNS_10TensorBaseES9_NS_15PhiloxCudaStateEEUliRiSB_SB_SB_RKfSD_SD_SD_E_iSC_jLin1ELi1ELi4ELi512ELi2EEEvNS0_6detail10TensorInfoIT0_T2_EENSG_IT1_SI_EESI_T_ --------------------------
	.section	.nv.constant2._ZN2at4cuda57_GLOBAL__N__cd6b329d_24_DistributionBernoulli_cu_7537a20d21kernelPointwiseApply2IZNS_6native9templates4cuda28bernoulli_tensor_cuda_kernelIifEEvRKNS_10TensorBaseES9_NS_15PhiloxCudaStateEEUliRiSB_SB_SB_RKfSD_SD_SD_E_iSC_jLin1ELi1ELi4ELi512ELi2EEEvNS0_6detail10TensorInfoIT0_T2_EENSG_IT1_SI_EESI_T_,"a",@progbits
	.sectionflags	@""
	.align	4
.nv.constant2._ZN2at4cuda57_GLOBAL__N__cd6b329d_24_DistributionBernoulli_cu_7537a20d21kernelPointwiseApply2IZNS_6native9templates4cuda28bernoulli_tensor_cuda_kernelIifEEvRKNS_10TensorBaseES9_NS_15PhiloxCudaStateEEUliRiSB_SB_SB_RKfSD_SD_SD_E_iSC_jLin1ELi1ELi4ELi512ELi2EEEvNS0_6detail10TensorInfoIT0_T2_EENSG_IT1_SI_EESI_T_:
        /*0000*/ 	.byte	0x20, 0x45, 0x00, 0x00, 0x10, 0x43, 0x00, 0x00, 0x60, 0x47, 0x00, 0x00


//--------------------- .nv.constant2._ZN2at4cuda57_GLOBAL__N__cd6b329d_24_DistributionBernoulli_cu_7537a20d21kernelPointwiseApply2IZNS_6native9templates4cuda28bernoulli_tensor_cuda_kernelIifEEvRKNS_10TensorBaseES9_NS_15PhiloxCudaStateEEUliRiSB_SB_SB_RKfSD_SD_SD_E_iSC_jLi2ELin1ELi4ELi512ELi2EEEvNS0_6detail10TensorInfoIT0_T2_EENSG_IT1_SI_EESI_T_ --------------------------
	.section	.nv.constant2._ZN2at4cuda57_GLOBAL__N__cd6b329d_24_DistributionBernoulli_cu_7537a20d21kernelPointwiseApply2IZNS_6native9templates4cuda28bernoulli_tensor_cuda_kernelIifEEvRKNS_10TensorBaseES9_NS_15PhiloxCudaStateEEUliRiSB_SB_SB_RKfSD_SD_SD_E_iSC_jLi2ELin1ELi4ELi512ELi2EEEvNS0_6detail10TensorInfoIT0_T2_EENSG_IT1_SI_EESI_T_,"a",@progbits
	.sectionflags	@""
	.align	4
.nv.constant2._ZN2at4cuda57_GLOBAL__N__cd6b329d_24_DistributionBernoulli_cu_7537a20d21kernelPointwiseApply2IZNS_6native9templates4cuda28bernoulli_tensor_cuda_kernelIifEEvRKNS_10TensorBaseES9_NS_15PhiloxCudaStateEEUliRiSB_SB_SB_RKfSD_SD_SD_E_iSC_jLi2ELin1ELi4ELi512ELi2EEEvNS0_6detail10TensorInfoIT0_T2_EENSG_IT1_SI_EESI_T_:
        /*0000*/ 	.byte	0x20, 0x4b, 0x00, 0x00, 0x80, 0x49, 0x00, 0x00, 0xe0, 0x4c, 0x00, 0x00


//--------------------- .nv.constant2._ZN2at4cuda57_GLOBAL__N__cd6b329d_24_DistributionBernoulli_cu_7537a20d21kernelPointwiseApply2IZNS_6native9templates4cuda28bernoulli_tensor_cuda_kernelIifEEvRKNS_10TensorBaseES9_NS_15PhiloxCudaStateEEUliRiSB_SB_SB_RKfSD_SD_SD_E_iSC_jLi2ELi2ELi4ELi512ELi2EEEvNS0_6detail10TensorInfoIT0_T2_EENSG_IT1_SI_EESI_T_ --------------------------
	.section	.nv.constant2._ZN2at4cuda57_GLOBAL__N__cd6b329d_24_DistributionBernoulli_cu_7537a20d21kernelPointwiseApply2IZNS_6native9templates4cuda28bernoulli_tensor_cuda_kernelIifEEvRKNS_10TensorBaseES9_NS_15PhiloxCudaStateEEUliRiSB_SB_SB_RKfSD_SD_SD_E_iSC_jLi2ELi2ELi4ELi512ELi2EEEvNS0_6detail10TensorInfoIT0_T2_EENSG_IT1_SI_EESI_T_,"a",@progbits
	.sectionflags	@""
	.align	4
.nv.constant2._ZN2at4cuda57_GLOBAL__N__cd6b329d_24_DistributionBernoulli_cu_7537a20d21kernelPointwiseApply2IZNS_6native9templates4cuda28bernoulli_tensor_cuda_kernelIifEEvRKNS_10TensorBaseES9_NS_15PhiloxCudaStateEEUliRiSB_SB_SB_RKfSD_SD_SD_E_iSC_jLi2ELi2ELi4ELi512ELi2EEEvNS0_6detail10TensorInfoIT0_T2_EENSG_IT1_SI_EESI_T_:
        /*0000*/ 	.byte	0xc0, 0x1d, 0x00, 0x00, 0x20, 0x1c, 0x00, 0x00, 0x80, 0x1f, 0x00, 0x00


//--------------------- .nv.constant2._ZN2at4cuda57_GLOBAL__N__cd6b329d_24_DistributionBernoulli_cu_7537a20d21kernelPointwiseApply2IZNS_6native9templates4cuda28bernoulli_tensor_cuda_kernelIifEEvRKNS_10TensorBaseES9_NS_15PhiloxCudaStateEEUliRiSB_SB_SB_RKfSD_SD_SD_E_iSC_jLi2ELi1ELi4ELi512ELi2EEEvNS0_6detail10TensorInfoIT0_T2_EENSG_IT1_SI_EESI_T_ --------------------------
	.section	.nv.constant2._ZN2at4cuda57_GLOBAL__N__cd6b329d_24_DistributionBernoulli_cu_7537a20d21kernelPointwiseApply2IZNS_6native9templates4cuda28bernoulli_tensor_cuda_kernelIifEEvRKNS_10TensorBaseES9_NS_15PhiloxCudaStateEEUliRiSB_SB_SB_RKfSD_SD_SD_E_iSC_jLi2ELi1ELi4ELi512ELi2EEEvNS0_6detail10TensorInfoIT0_T2_EENSG_IT1_SI_EESI_T_,"a",@progbits
	.sectionflags	@""
	.align	4
.nv.constant2._ZN2at4cuda57_GLOBAL__N__cd6b329d_24_DistributionBernoulli_cu_7537a20d21kernelPointwiseApply2IZNS_6native9templates4cuda28bernoulli_tensor_cuda_kernelIifEEvRKNS_10TensorBaseES9_NS_15PhiloxCudaStateEEUliRiSB_SB_SB_RKfSD_SD_SD_E_iSC_jLi2ELi1ELi4ELi512ELi2EEEvNS0_6detail10TensorInfoIT0_T2_EENSG_IT1_SI_EESI_T_:
        /*0000*/ 	.byte	0x60, 0x18, 0x00, 0x00, 0x80, 0x16, 0x00, 0x00, 0x60, 0x1a, 0x00, 0x00


//--------------------- .nv.constant2._ZN2at4cuda57_GLOBAL__N__cd6b329d_24_DistributionBernoulli_cu_7537a20d21kernelPointwiseApply2IZNS_6native9templates4cuda28bernoulli_tensor_cuda_kernelIifEEvRKNS_10TensorBaseES9_NS_15PhiloxCudaStateEEUliRiSB_SB_SB_RKfSD_SD_SD_E_iSC_jLi1ELin1ELi4ELi512ELi2EEEvNS0_6detail10TensorInfoIT0_T2_EENSG_IT1_SI_EESI_T_ --------------------------
	.section	.nv.constant2._ZN2at4cuda57_GLOBAL__N__cd6b329d_24_DistributionBernoulli_cu_7537a20d21kernelPointwiseApply2IZNS_6native9templates4cuda28bernoulli_tensor_cuda_kernelIifEEvRKNS_10TensorBaseES9_NS_15PhiloxCudaStateEEUliRiSB_SB_SB_RKfSD_SD_SD_E_iSC_jLi1ELin1ELi4ELi512ELi2EEEvNS0_6detail10TensorInfoIT0_T2_EENSG_IT1_SI_EESI_T_,"a",@progbits
	.sectionflags	@""
	.align	4
.nv.constant2._ZN2at4cuda57_GLOBAL__N__cd6b329d_24_DistributionBernoulli_cu_7537a20d21kernelPointwiseApply2IZNS_6native9templates4cuda28bernoulli_tensor_cuda_kernelIifEEvRKNS_10TensorBaseES9_NS_15PhiloxCudaStateEEUliRiSB_SB_SB_RKfSD_SD_SD_E_iSC_jLi1ELin1ELi4ELi512ELi2EEEvNS0_6detail10TensorInfoIT0_T2_EENSG_IT1_SI_EESI_T_:
        /*0000*/ 	.byte	0xb0, 0x45, 0x00, 0x00, 0xa0, 0x43, 0x00, 0x00, 0x00, 0x48, 0x00, 0x00


//--------------------- .nv.constant2._ZN2at4cuda57_GLOBAL__N__cd6b329d_24_DistributionBernoulli_cu_7537a20d21kernelPointwiseApply2IZNS_6native9templates4cuda28bernoulli_tensor_cuda_kernelIifEEvRKNS_10TensorBaseES9_NS_15PhiloxCudaStateEEUliRiSB_SB_SB_RKfSD_SD_SD_E_iSC_jLi1ELi2ELi4ELi512ELi2EEEvNS0_6detail10TensorInfoIT0_T2_EENSG_IT1_SI_EESI_T_ --------------------------
	.section	.nv.constant2._ZN2at4cuda57_GLOBAL__N__cd6b329d_24_DistributionBernoulli_cu_7537a20d21kernelPointwiseApply2IZNS_6native9templates4cuda28bernoulli_tensor_cuda_kernelIifEEvRKNS_10TensorBaseES9_NS_15PhiloxCudaStateEEUliRiSB_SB_SB_RKfSD_SD_SD_E_iSC_jLi1ELi2ELi4ELi512ELi2EEEvNS0_6detail10TensorInfoIT0_T2_EENSG_IT1_SI_EESI_T_,"a",@progbits
	.sectionflags	@""
	.align	4
.nv.constant2._ZN2at4cuda57_GLOBAL__N__cd6b329d_24_DistributionBernoulli_cu_7537a20d21kernelPointwiseApply2IZNS_6native9templates4cuda28bernoulli_tensor_cuda_kernelIifEEvRKNS_10TensorBaseES9_NS_15PhiloxCudaStateEEUliRiSB_SB_SB_RKfSD_SD_SD_E_iSC_jLi1ELi2ELi4ELi512ELi2EEEvNS0_6detail10TensorInfoIT0_T2_EENSG_IT1_SI_EESI_T_:
        /*0000*/ 	.byte	0x80, 0x18, 0x00, 0x00, 0x90, 0x16, 0x00, 0x00, 0x80, 0x1a, 0x00, 0x00


//--------------------- .nv.constant2._ZN2at4cuda57_GLOBAL__N__cd6b329d_24_DistributionBernoulli_cu_7537a20d21kernelPointwiseApply2IZNS_6native9templates4cuda28bernoulli_tensor_cuda_kernelIifEEvRKNS_10TensorBaseES9_NS_15PhiloxCudaStateEEUliRiSB_SB_SB_RKfSD_SD_SD_E_iSC_jLi1ELi1ELi4ELi512ELi2EEEvNS0_6detail10TensorInfoIT0_T2_EENSG_IT1_SI_EESI_T_ --------------------------
	.section	.nv.constant2._ZN2at4cuda57_GLOBAL__N__cd6b329d_24_DistributionBernoulli_cu_7537a20d21kernelPointwiseApply2IZNS_6native9templates4cuda28bernoulli_tensor_cuda_kernelIifEEvRKNS_10TensorBaseES9_NS_15PhiloxCudaStateEEUliRiSB_SB_SB_RKfSD_SD_SD_E_iSC_jLi1ELi1ELi4ELi512ELi2EEEvNS0_6detail10TensorInfoIT0_T2_EENSG_IT1_SI_EESI_T_,"a",@progbits
	.sectionflags	@""
	.align	4
.nv.constant2._ZN2at4cuda57_GLOBAL__N__cd6b329d_24_DistributionBernoulli_cu_7537a20d21kernelPointwiseApply2IZNS_6native9templates4cuda28bernoulli_tensor_cuda_kernelIifEEvRKNS_10TensorBaseES9_NS_15PhiloxCudaStateEEUliRiSB_SB_SB_RKfSD_SD_SD_E_iSC_jLi1ELi1ELi4ELi512ELi2EEEvNS0_6detail10TensorInfoIT0_T2_EENSG_IT1_SI_EESI_T_:
        /*0000*/ 	.byte	0xd0, 0x11, 0x00, 0x00, 0x30, 0x10, 0x00, 0x00, 0x30, 0x14, 0x00, 0x00


//--------------------- .nv.constant2._ZN2at4cuda57_GLOBAL__N__cd6b329d_24_DistributionBernoulli_cu_7537a20d21kernelPointwiseApply2IZNS_6native9templates4cuda28bernoulli_tensor_cuda_kernelIafEEvRKNS_10TensorBaseES9_NS_15PhiloxCudaStateEEUliRaSB_SB_SB_RKfSD_SD_SD_E_aSC_mLin1ELin1ELi4ELi512ELi2EEEvNS0_6detail10TensorInfoIT0_T2_EENSG_IT1_SI_EESI_T_ --------------------------
	.section	.nv.constant2._ZN2at4cuda57_GLOBAL__N__cd6b329d_24_DistributionBernoulli_cu_7537a20d21kernelPointwiseApply2IZNS_6native9templates4cuda28bernoulli_tensor_cuda_kernelIafEEvRKNS_10TensorBaseES9_NS_15PhiloxCudaStateEEUliRaSB_SB_SB_RKfSD_SD_SD_E_aSC_mLin1ELin1ELi4ELi512ELi2EEEvNS0_6detail10TensorInfoIT0_T2_EENSG_IT1_SI_EESI_T_,"a",@progbits
	.sectionflags	@""
	.align	4
.nv.constant2._ZN2at4cuda57_GLOBAL__N__cd6b329d_24_DistributionBernoulli_cu_7537a20d21kernelPointwiseApply2IZNS_6native9templates4cuda28bernoulli_tensor_cuda_kernelIafEEvRKNS_10TensorBaseES9_NS_15PhiloxCudaStateEEUliRaSB_SB_SB_RKfSD_SD_SD_E_aSC_mLin1ELin1ELi4ELi512ELi2EEEvNS0_6detail10TensorInfoIT0_T2_EENSG_IT1_SI_EESI_T_:
        /*0000*/ 	.byte	0xa0, 0xdd, 0x00, 0x00, 0x00, 0xdc, 0x00, 0x00, 0x60, 0xdf, 0x00, 0x00


//--------------------- .nv.constant2._ZN2at4cuda57_GLOBAL__N__cd6b329d_24_DistributionBernoulli_cu_7537a20d21kernelPointwiseApply2IZNS_6native9templates4cuda28bernoulli_tensor_cuda_kernelIafEEvRKNS_10TensorBaseES9_NS_15PhiloxCudaStateEEUliRaSB_SB_SB_RKfSD_SD_SD_E_aSC_mLi1ELi1ELi4ELi512ELi2EEEvNS0_6detail10TensorInfoIT0_T2_EENSG_IT1_SI_EESI_T_ --------------------------
	.section	.nv.constant2._ZN2at4cuda57_GLOBAL__N__cd6b329d_24_DistributionBernoulli_cu_7537a20d21kernelPointwiseApply2IZNS_6native9templates4cuda28bernoulli_tensor_cuda_kernelIafEEvRKNS_10TensorBaseES9_NS_15PhiloxCudaStateEEUliRaSB_SB_SB_RKfSD_SD_SD_E_aSC_mLi1ELi1ELi4ELi512ELi2EEEvNS0_6detail10TensorInfoIT0_T2_EENSG_IT1_SI_EESI_T_,"a",@progbits
	.sectionflags	@""
	.align	4
.nv.constant2._ZN2at4cuda57_GLOBAL__N__cd6b329d_24_DistributionBernoulli_cu_7537a20d21kernelPointwiseApply2IZNS_6native9templates4cuda28bernoulli_tensor_cuda_kernelIafEEvRKNS_10TensorBaseES9_NS_15PhiloxCudaStateEEUliRaSB_SB_SB_RKfSD_SD_SD_E_aSC_mLi1ELi1ELi4ELi512ELi2EEEvNS0_6detail10TensorInfoIT0_T2_EENSG_IT1_SI_EESI_T_:
        /*0000*/ 	.byte	0x10, 0x14, 0x00, 0x00, 0x70, 0x12, 0x00, 0x00, 0x10, 0x17, 0x00, 0x00


//--------------------- .nv.constant2._ZN2at4cuda57_GLOBAL__N__cd6b329d_24_DistributionBernoulli_cu_7537a20d21kernelPointwiseApply2IZNS_6native9templates4cuda28bernoulli_tensor_cuda_kernelIafEEvRKNS_10TensorBaseES9_NS_15PhiloxCudaStateEEUliRaSB_SB_SB_RKfSD_SD_SD_E_aSC_jLin1ELin1ELi4ELi512ELi2EEEvNS0_6detail10TensorInfoIT0_T2_EENSG_IT1_SI_EESI_T_ --------------------------
	.section	.nv.constant2._ZN2at4cuda57_GLOBAL__N__cd6b329d_24_DistributionBernoulli_cu_7537a20d21kernelPointwiseApply2IZNS_6native9templates4cuda28bernoulli_tensor_cuda_kernelIafEEvRKNS_10TensorBaseES9_NS_15PhiloxCudaStateEEUliRaSB_SB_SB_RKfSD_SD_SD_E_aSC_jLin1ELin1ELi4ELi512ELi2EEEvNS0_6detail10TensorInfoIT0_T2_EENSG_IT1_SI_EESI_T_,"a",@progbits
	.sectionflags	@""
	.align	4
.nv.constant2._ZN2at4cuda57_GLOBAL__N__cd6b329d_24_DistributionBernoulli_cu_7537a20d21kernelPointwiseApply2IZNS_6native9templates4cuda28bernoulli_tensor_cuda_kernelIafEEvRKNS_10TensorBaseES9_NS_15PhiloxCudaStateEEUliRaSB_SB_SB_RKfSD_SD_SD_E_aSC_jLin1ELin1ELi4ELi512ELi2EEEvNS0_6detail10TensorInfoIT0_T2_EENSG_IT1_SI_EESI_T_:
        /*0000*/ 	.byte	0xc0, 0x77, 0x00, 0x00, 0x20, 0x76, 0x00, 0x00, 0x80, 0x79, 0x00, 0x00


//--------------------- .nv.constant2._ZN2at4cuda57_GLOBAL__N__cd6b329d_24_DistributionBernoulli_cu_7537a20d21kernelPointwiseApply2IZNS_6native9templates4cuda28bernoulli_tensor_cuda_kernelIafEEvRKNS_10TensorBaseES9_NS_15PhiloxCudaStateEEUliRaSB_SB_SB_RKfSD_SD_SD_E_aSC_jLin1ELi2ELi4ELi512ELi2EEEvNS0_6detail10TensorInfoIT0_T2_EENSG_IT1_SI_EESI_T_ --------------------------
	.section	.nv.constant2._ZN2at4cuda57_GLOBAL__N__cd6b329d_24_DistributionBernoulli_cu_7537a20d21kernelPointwiseApply2IZNS_6native9templates4cuda28bernoulli_tensor_cuda_kernelIafEEvRKNS_10TensorBaseES9_NS_15PhiloxCudaStateEEUliRaSB_SB_SB_RKfSD_SD_SD_E_aSC_jLin1ELi2ELi4ELi512ELi2EEEvNS0_6detail10TensorInfoIT0_T2_EENSG_IT1_SI_EESI_T_,"a",@progbits
	.sectionflags	@""
	.align	4
.nv.constant2._ZN2at4cuda57_GLOBAL__N__cd6b329d_24_DistributionBernoulli_cu_7537a20d21kernelPointwiseApply2IZNS_6native9templates4cuda28bernoulli_tensor_cuda_kernelIafEEvRKNS_10TensorBaseES9_NS_15PhiloxCudaStateEEUliRaSB_SB_SB_RKfSD_SD_SD_E_aSC_jLin1ELi2ELi4ELi512ELi2EEEvNS0_6detail10TensorInfoIT0_T2_EENSG_IT1_SI_EESI_T_:
        /*0000*/ 	.byte	0x80, 0x4b, 0x00, 0x00, 0xe0, 0x49, 0x00, 0x00, 0x40, 0x4d, 0x00, 0x00


//--------------------- .nv.constant2._ZN2at4cuda57_GLOBAL__N__cd6b329d_24_DistributionBernoulli_cu_7537a20d21kernelPointwiseApply2IZNS_6native9templates4cuda28bernoulli_tensor_cuda_kernelIafEEvRKNS_10TensorBaseES9_NS_15PhiloxCudaStateEEUliRaSB_SB_SB_RKfSD_SD_SD_E_aSC_jLin1ELi1ELi4ELi512ELi2EEEvNS0_6detail10TensorInfoIT0_T2_EENSG_IT1_SI_EESI_T_ --------------------------
	.section	.nv.constant2._ZN2at4cuda57_GLOBAL__N__cd6b329d_24_DistributionBernoulli_cu_7537a20d21kernelPointwiseApply2IZNS_6native9templates4cuda28bernoulli_tensor_cuda_kernelIafEEvRKNS_10TensorBaseES9_NS_15PhiloxCudaStateEEUliRaSB_SB_SB_RKfSD_SD_SD_E_aSC_jLin1ELi1ELi4ELi512ELi2EEEvNS0_6detail10TensorInfoIT0_T2_EENSG_IT1_SI_EESI_T_,"a",@progbits
	.sectionflags	@""
	.align	4
.nv.constant2._ZN2at4cuda57_GLOBAL__N__cd6b329d_24_DistributionBernoulli_cu_7537a20d21kernelPointwiseApply2IZNS_6native9templates4cuda28bernoulli_tensor_cuda_kernelIafEEvRKNS_10TensorBaseES9_NS_15PhiloxCudaStateEEUliRaSB_SB_SB_RKfSD_SD_SD_E_aSC_jLin1ELi1ELi4ELi512ELi2EEEvNS0_6detail10TensorInfoIT0_T2_EENSG_IT1_SI_EESI_T_:
        /*0000*/ 	.byte	0x80, 0x45, 0x00, 0x00, 0x70, 0x43, 0x00, 0x00, 0xc0, 0x47, 0x00, 0x00


//--------------------- .nv.constant2._ZN2at4cuda57_GLOBAL__N__cd6b329d_24_DistributionBernoulli_cu_7537a20d21kernelPointwiseApply2IZNS_6native9templates4cuda28bernoulli_tensor_cuda_kernelIafEEvRKNS_10TensorBaseES9_NS_15PhiloxCudaStateEEUliRaSB_SB_SB_RKfSD_SD_SD_E_aSC_jLi2ELin1ELi4ELi512ELi2EEEvNS0_6detail10TensorInfoIT0_T2_EENSG_IT1_SI_EESI_T_ --------------------------
	.section	.nv.constant2._ZN2at4cuda57_GLOBAL__N__cd6b329d_24_DistributionBernoulli_cu_7537a20d21kernelPointwiseApply2IZNS_6native9templates4cuda28bernoulli_tensor_cuda_kernelIafEEvRKNS_10TensorBaseES9_NS_15PhiloxCudaStateEEUliRaSB_SB_SB_RKfSD_SD_SD_E_aSC_jLi2ELin1ELi4ELi512ELi2EEEvNS0_6detail10TensorInfoIT0_T2_EENSG_IT1_SI_EESI_T_,"a",@progbits
	.sectionflags	@""
	.align	4
.nv.constant2._ZN2at4cuda57_GLOBAL__N__cd6b329d_24_DistributionBernoulli_cu_7537a20d21kernelPointwiseApply2IZNS_6native9templates4cuda28bernoulli_tensor_cuda_kernelIafEEvRKNS_10TensorBaseES9_NS_15PhiloxCudaStateEEUliRaSB_SB_SB_RKfSD_SD_SD_E_aSC_jLi2ELin1ELi4ELi512ELi2EEEvNS0_6detail10TensorInfoIT0_T2_EENSG_IT1_SI_EESI_T_:
        /*0000*/ 	.byte	0x60, 0x4b, 0x00, 0x00, 0xc0, 0x49, 0x00, 0x00, 0x20, 0x4d, 0x00, 0x00


//--------------------- .nv.constant2._ZN2at4cuda57_GLOBAL__N__cd6b329d_24_DistributionBernoulli_cu_7537a20d21kernelPointwiseApply2IZNS_6native9templates4cuda28bernoulli_tensor_cuda_kernelIafEEvRKNS_10TensorBaseES9_NS_15PhiloxCudaStateEEUliRaSB_SB_SB_RKfSD_SD_SD_E_aSC_jLi2ELi2ELi4ELi512ELi2EEEvNS0_6detail10TensorInfoIT0_T2_EENSG_IT1_SI_EESI_T_ --------------------------
	.section	.nv.constant2._ZN2at4cuda57_GLOBAL__N__cd6b329d_24_DistributionBernoulli_cu_7537a20d21kernelPointwiseApply2IZNS_6native9templates4cuda28bernoulli_tensor_cuda_kernelIafEEvRKNS_10TensorBaseES9_NS_15PhiloxCudaStateEEUliRaSB_SB_SB_RKfSD_SD_SD_E_aSC_jLi2ELi2ELi4ELi512ELi2EEEvNS0_6detail10TensorInfoIT0_T2_EENSG_IT1_SI_EESI_T_,"a",@progbits
	.sectionflags	@""
	.align	4
.nv.constant2._ZN2at4cuda57_GLOBAL__N__cd6b329d_24_DistributionBernoulli_cu_7537a20d21kernelPointwiseApply2IZNS_6native9templates4cuda28bernoulli_tensor_cuda_kernelIafEEvRKNS_10TensorBaseES9_NS_15PhiloxCudaStateEEUliRaSB_SB_SB_RKfSD_SD_SD_E_aSC_jLi2ELi2ELi4ELi512ELi2EEEvNS0_6detail10TensorInfoIT0_T2_EENSG_IT1_SI_EESI_T_:
        /*0000*/ 	.byte	0x00, 0x1e, 0x00, 0x00, 0x60, 0x1c, 0x00, 0x00, 0xc0, 0x1f, 0x00, 0x00


//--------------------- .nv.constant2._ZN2at4cuda57_GLOBAL__N__cd6b329d_24_DistributionBernoulli_cu_7537a20d21kernelPointwiseApply2IZNS_6native9templates4cuda28bernoulli_tensor_cuda_kernelIafEEvRKNS_10TensorBaseES9_NS_15PhiloxCudaStateEEUliRaSB_SB_SB_RKfSD_SD_SD_E_aSC_jLi2ELi1ELi4ELi512ELi2EEEvNS0_6detail10TensorInfoIT0_T2_EENSG_IT1_SI_EESI_T_ --------------------------
	.section	.nv.constant2._ZN2at4cuda57_GLOBAL__N__cd6b329d_24_DistributionBernoulli_cu_7537a20d21kernelPointwiseApply2IZNS_6native9templates4cuda28bernoulli_tensor_cuda_kernelIafEEvRKNS_10TensorBaseES9_NS_15PhiloxCudaStateEEUliRaSB_SB_SB_RKfSD_SD_SD_E_aSC_jLi2ELi1ELi4ELi512ELi2EEEvNS0_6detail10TensorInfoIT0_T2_EENSG_IT1_SI_EESI_T_,"a",@progbits
	.sectionflags	@""
	.align	4
.nv.constant2._ZN2at4cuda57_GLOBAL__N__cd6b329d_24_DistributionBernoulli_cu_7537a20d21kernelPointwiseApply2IZNS_6native9templates4cuda28bernoulli_tensor_cuda_kernelIafEEvRKNS_10TensorBaseES9_NS_15PhiloxCudaStateEEUliRaSB_SB_SB_RKfSD_SD_SD_E_aSC_jLi2ELi1ELi4ELi512ELi2EEEvNS0_6detail10TensorInfoIT0_T2_EENSG_IT1_SI_EESI_T_:
        /*0000*/ 	.byte	0xa0, 0x18, 0x00, 0x00, 0xc0, 0x16, 0x00, 0x00, 0xa0, 0x1a, 0x00, 0x00


//--------------------- .nv.constant2._ZN2at4cuda57_GLOBAL__N__cd6b329d_24_DistributionBernoulli_cu_7537a20d21kernelPointwiseApply2IZNS_6native9templates4cuda28bernoulli_tensor_cuda_kernelIafEEvRKNS_10TensorBaseES9_NS_15PhiloxCudaStateEEUliRaSB_SB_SB_RKfSD_SD_SD_E_aSC_jLi1ELin1ELi4ELi512ELi2EEEvNS0_6detail10TensorInfoIT0_T2_EENSG_IT1_SI_EESI_T_ --------------------------
	.section	.nv.constant2._ZN2at4cuda57_GLOBAL__N__cd6b329d_24_DistributionBernoulli_cu_7537a20d21kernelPointwiseApply2IZNS_6native9templates4cuda28bernoulli_tensor_cuda_kernelIafEEvRKNS_10TensorBaseES9_NS_15PhiloxCudaStateEEUliRaSB_SB_SB_RKfSD_SD_SD_E_aSC_jLi1ELin1ELi4ELi512ELi2EEEvNS0_6detail10TensorInfoIT0_T2_EENSG_IT1_SI_EESI_T_,"a",@progbits
	.sectionflags	@""
	.align	4
.nv.constant2._ZN2at4cuda57_GLOBAL__N__cd6b329d_24_DistributionBernoulli_cu_7537a20d21kernelPointwiseApply2IZNS_6native9templates4cuda28bernoulli_tensor_cuda_kernelIafEEvRKNS_10TensorBaseES9_NS_15PhiloxCudaStateEEUliRaSB_SB_SB_RKfSD_SD_SD_E_aSC_jLi1ELin1ELi4ELi512ELi2EEEvNS0_6detail10TensorInfoIT0_T2_EENSG_IT1_SI_EESI_T_:
        /*0000*/ 	.byte	0xe0, 0x45, 0x00, 0x00, 0xc0, 0x43, 0x00, 0x00, 0x40, 0x48, 0x00, 0x00


//--------------------- .nv.constant2._ZN2at4cuda57_GLOBAL__N__cd6b329d_24_DistributionBernoulli_cu_7537a20d21kernelPointwiseApply2IZNS_6native9templates4cuda28bernoulli_tensor_cuda_kernelIafEEvRKNS_10TensorBaseES9_NS_15PhiloxCudaStateEEUliRaSB_SB_SB_RKfSD_SD_SD_E_aSC_jLi1ELi2ELi4ELi512ELi2EEEvNS0_6detail10TensorInfoIT0_T2_EENSG_IT1_SI_EESI_T_ --------------------------
	.section	.nv.constant2._ZN2at4cuda57_GLOBAL__N__cd6b329d_24_DistributionBernoulli_cu_7537a20d21kernelPointwiseApply2IZNS_6native9templates4cuda28bernoulli_tensor_cuda_kernelIafEEvRKNS_10TensorBaseES9_NS_15PhiloxCudaStateEEUliRaSB_SB_SB_RKfSD_SD_SD_E_aSC_jLi1ELi2ELi4ELi512ELi2EEEvNS0_6detail10TensorInfoIT0_T2_EENSG_IT1_SI_EESI_T_,"a",@progbits
	.sectionflags	@""
	.align	4
.nv.constant2._ZN2at4cuda57_GLOBAL__N__cd6b329d_24_DistributionBernoulli_cu_7537a20d21kernelPointwiseApply2IZNS_6native9templates4cuda28bernoulli_tensor_cuda_kernelIafEEvRKNS_10TensorBaseES9_NS_15PhiloxCudaStateEEUliRaSB_SB_SB_RKfSD_SD_SD_E_aSC_jLi1ELi2ELi4ELi512ELi2EEEvNS0_6detail10TensorInfoIT0_T2_EENSG_IT1_SI_EESI_T_:
        /*0000*/ 	.byte	0xc0, 0x18, 0x00, 0x00, 0xc0, 0x16, 0x00, 0x00, 0xd0, 0x1a, 0x00, 0x00


//--------------------- .nv.constant2._ZN2at4cuda57_GLOBAL__N__cd6b329d_24_DistributionBernoulli_cu_7537a20d21kernelPointwiseApply2IZNS_6native9templates4cuda28bernoulli_tensor_cuda_kernelIafEEvRKNS_10TensorBaseES9_NS_15PhiloxCudaStateEEUliRaSB_SB_SB_RKfSD_SD_SD_E_aSC_jLi1ELi1ELi4ELi512ELi2EEEvNS0_6detail10TensorInfoIT0_T2_EENSG_IT1_SI_EESI_T_ --------------------------
	.section	.nv.constant2._ZN2at4cuda57_GLOBAL__N__cd6b329d_24_DistributionBernoulli_cu_7537a20d21kernelPointwiseApply2IZNS_6native9templates4cuda28bernoulli_tensor_cuda_kernelIafEEvRKNS_10TensorBaseES9_NS_15PhiloxCudaStateEEUliRaSB_SB_SB_RKfSD_SD_SD_E_aSC_jLi1ELi1ELi4ELi512ELi2EEEvNS0_6detail10TensorInfoIT0_T2_EENSG_IT1_SI_EESI_T_,"a",@progbits
	.sectionflags	@""
	.align	4
.nv.constant2._ZN2at4cuda57_GLOBAL__N__cd6b329d_24_DistributionBernoulli_cu_7537a20d21kernelPointwiseApply2IZNS_6native9templates4cuda28bernoulli_tensor_cuda_kernelIafEEvRKNS_10TensorBaseES9_NS_15PhiloxCudaStateEEUliRaSB_SB_SB_RKfSD_SD_SD_E_aSC_jLi1ELi1ELi4ELi512ELi2EEEvNS0_6detail10TensorInfoIT0_T2_EENSG_IT1_SI_EESI_T_:
        /*0000*/ 	.byte	0x00, 0x12, 0x00, 0x00, 0x60, 0x10, 0x00, 0x00, 0x70, 0x14, 0x00, 0x00


//--------------------- .nv.constant2._ZN2at4cuda57_GLOBAL__N__cd6b329d_24_DistributionBernoulli_cu_7537a20d21kernelPointwiseApply2IZNS_6native9templates4cuda28bernoulli_tensor_cuda_kernelIhfEEvRKNS_10TensorBaseES9_NS_15PhiloxCudaStateEEUliRhSB_SB_SB_RKfSD_SD_SD_E_hSC_mLin1ELin1ELi4ELi512ELi2EEEvNS0_6detail10TensorInfoIT0_T2_EENSG_IT1_SI_EESI_T_ --------------------------
	.section	.nv.constant2._ZN2at4cuda57_GLOBAL__N__cd6b329d_24_DistributionBernoulli_cu_7537a20d21kernelPointwiseApply2IZNS_6native9templates4cuda28bernoulli_tensor_cuda_kernelIhfEEvRKNS_10TensorBaseES9_NS_15PhiloxCudaStateEEUliRhSB_SB_SB_RKfSD_SD_SD_E_hSC_mLin1ELin1ELi4ELi512ELi2EEEvNS0_6detail10TensorInfoIT0_T2_EENSG_IT1_SI_EESI_T_,"a",@progbits
	.sectionflags	@""
	.align	4
.nv.constant2._ZN2at4cuda57_GLOBAL__N__cd6b329d_24_DistributionBernoulli_cu_7537a20d21kernelPointwiseApply2IZNS_6native9templates4cuda28bernoulli_tensor_cuda_kernelIhfEEvRKNS_10TensorBaseES9_NS_15PhiloxCudaStateEEUliRhSB_SB_SB_RKfSD_SD_SD_E_hSC_mLin1ELin1ELi4ELi512ELi2EEEvNS0_6detail10TensorInfoIT0_T2_EENSG_IT1_SI_EESI_T_:
        /*0000*/ 	.byte	0xa0, 0xdd, 0x00, 0x00, 0x00, 0xdc, 0x00, 0x00, 0x60, 0xdf, 0x00, 0x00


//--------------------- .nv.constant2._ZN2at4cuda57_GLOBAL__N__cd6b329d_24_DistributionBernoulli_cu_7537a20d21kernelPointwiseApply2IZNS_6native9templates4cuda28bernoulli_tensor_cuda_kernelIhfEEvRKNS_10TensorBaseES9_NS_15PhiloxCudaStateEEUliRhSB_SB_SB_RKfSD_SD_SD_E_hSC_mLi1ELi1ELi4ELi512ELi2EEEvNS0_6detail10TensorInfoIT0_T2_EENSG_IT1_SI_EESI_T_ --------------------------
	.section	.nv.constant2._ZN2at4cuda57_GLOBAL__N__cd6b329d_24_DistributionBernoulli_cu_7537a20d21kernelPointwiseApply2IZNS_6native9templates4cuda28bernoulli_tensor_cuda_kernelIhfEEvRKNS_10TensorBaseES9_NS_15PhiloxCudaStateEEUliRhSB_SB_SB_RKfSD_SD_SD_E_hSC_mLi1ELi1ELi4ELi512ELi2EEEvNS0_6detail10TensorInfoIT0_T2_EENSG_IT1_SI_EESI_T_,"a",@progbits
	.sectionflags	@""
	.align	4
.nv.constant2._ZN2at4cuda57_GLOBAL__N__cd6b329d_24_DistributionBernoulli_cu_7537a20d21kernelPointwiseApply2IZNS_6native9templates4cuda28bernoulli_tensor_cuda_kernelIhfEEvRKNS_10TensorBaseES9_NS_15PhiloxCudaStateEEUliRhSB_SB_SB_RKfSD_SD_SD_E_hSC_mLi1ELi1ELi4ELi512ELi2EEEvNS0_6detail10TensorInfoIT0_T2_EENSG_IT1_SI_EESI_T_:
        /*0000*/ 	.byte	0x10, 0x14, 0x00, 0x00, 0x70, 0x12, 0x00, 0x00, 0x10, 0x17, 0x00, 0x00


//--------------------- .nv.constant2._ZN2at4cuda57_GLOBAL__N__cd6b329d_24_DistributionBernoulli_cu_7537a20d21kernelPointwiseApply2IZNS_6native9templates4cuda28bernoulli_tensor_cuda_kernelIhfEEvRKNS_10TensorBaseES9_NS_15PhiloxCudaStateEEUliRhSB_SB_SB_RKfSD_SD_SD_E_hSC_jLin1ELin1ELi4ELi512ELi2EEEvNS0_6detail10TensorInfoIT0_T2_EENSG_IT1_SI_EESI_T_ --------------------------
	.section	.nv.constant2._ZN2at4cuda57_GLOBAL__N__cd6b329d_24_DistributionBernoulli_cu_7537a20d21kernelPointwiseApply2IZNS_6native9templates4cuda28bernoulli_tensor_cuda_kernelIhfEEvRKNS_10TensorBaseES9_NS_15PhiloxCudaStateEEUliRhSB_SB_SB_RKfSD_SD_SD_E_hSC_jLin1ELin1ELi4ELi512ELi2EEEvNS0_6detail10TensorInfoIT0_T2_EENSG_IT1_SI_EESI_T_,"a",@progbits
	.sectionflags	@""
	.align	4
.nv.constant2._ZN2at4cuda57_GLOBAL__N__cd6b329d_24_DistributionBernoulli_cu_7537a20d21kernelPointwiseApply2IZNS_6native9templates4cuda28bernoulli_tensor_cuda_kernelIhfEEvRKNS_10TensorBaseES9_NS_15PhiloxCudaStateEEUliRhSB_SB_SB_RKfSD_SD_SD_E_hSC_jLin1ELin1ELi4ELi512ELi2EEEvNS0_6detail10TensorInfoIT0_T2_EENSG_IT1_SI_EESI_T_:
        /*0000*/ 	.byte	0xc0, 0x77, 0x00, 0x00, 0x20, 0x76, 0x00, 0x00, 0x80, 0x79, 0x00, 0x00


//--------------------- .nv.constant2._ZN2at4cuda57_GLOBAL__N__cd6b329d_24_DistributionBernoulli_cu_7537a20d21kernelPointwiseApply2IZNS_6native9templates4cuda28bernoulli_tensor_cuda_kernelIhfEEvRKNS_10TensorBaseES9_NS_15PhiloxCudaStateEEUliRhSB_SB_SB_RKfSD_SD_SD_E_hSC_jLin1ELi2ELi4ELi512ELi2EEEvNS0_6detail10TensorInfoIT0_T2_EENSG_IT1_SI_EESI_T_ --------------------------
	.section	.nv.constant2._ZN2at4cuda57_GLOBAL__N__cd6b329d_24_DistributionBernoulli_cu_7537a20d21kernelPointwiseApply2IZNS_6native9templates4cuda28bernoulli_tensor_cuda_kernelIhfEEvRKNS_10TensorBaseES9_NS_15PhiloxCudaStateEEUliRhSB_SB_SB_RKfSD_SD_SD_E_hSC_jLin1ELi2ELi4ELi512ELi2EEEvNS0_6detail10TensorInfoIT0_T2_EENSG_IT1_SI_EESI_T_,"a",@progbits
	.sectionflags	@""
	.align	4
.nv.constant2._ZN2at4cuda57_GLOBAL__N__cd6b329d_24_DistributionBernoulli_cu_7537a20d21kernelPointwiseApply2IZNS_6native9templates4cuda28bernoulli_tensor_cuda_kernelIhfEEvRKNS_10TensorBaseES9_NS_15PhiloxCudaStateEEUliRhSB_SB_SB_RKfSD_SD_SD_E_hSC_jLin1ELi2ELi4ELi512ELi2EEEvNS0_6detail10TensorInfoIT0_T2_EENSG_IT1_SI_EESI_T_:
        /*0000*/ 	.byte	0x80, 0x4b, 0x00, 0x00, 0xe0, 0x49, 0x00, 0x00, 0x40, 0x4d, 0x00, 0x00


//--------------------- .nv.constant2._ZN2at4cuda57_GLOBAL__N__cd6b329d_24_DistributionBernoulli_cu_7537a20d21kernelPointwiseApply2IZNS_6native9templates4cuda28bernoulli_tensor_cuda_kernelIhfEEvRKNS_10TensorBaseES9_NS_15PhiloxCudaStateEEUliRhSB_SB_SB_RKfSD_SD_SD_E_hSC_jLin1ELi1ELi4ELi512ELi2EEEvNS0_6detail10TensorInfoIT0_T2_EENSG_IT1_SI_EESI_T_ --------------------------
	.section	.nv.constant2._ZN2at4cuda57_GLOBAL__N__cd6b329d_24_DistributionBernoulli_cu_7537a20d21kernelPointwiseApply2IZNS_6native9templates4cuda28bernoulli_tensor_cuda_kernelIhfEEvRKNS_10TensorBaseES9_NS_15PhiloxCudaStateEEUliRhSB_SB_SB_RKfSD_SD_SD_E_hSC_jLin1ELi1ELi4ELi512ELi2EEEvNS0_6detail10TensorInfoIT0_T2_EENSG_IT1_SI_EESI_T_,"a",@progbits
	.sectionflags	@""
	.align	4
.nv.constant2._ZN2at4cuda57_GLOBAL__N__cd6b329d_24_DistributionBernoulli_cu_7537a20d21kernelPointwiseApply2IZNS_6native9templates4cuda28bernoulli_tensor_cuda_kernelIhfEEvRKNS_10TensorBaseES9_NS_15PhiloxCudaStateEEUliRhSB_SB_SB_RKfSD_SD_SD_E_hSC_jLin1ELi1ELi4ELi512ELi2EEEvNS0_6detail10TensorInfoIT0_T2_EENSG_IT1_SI_EESI_T_:
        /*0000*/ 	.byte	0x80, 0x45, 0x00, 0x00, 0x70, 0x43, 0x00, 0x00, 0xc0, 0x47, 0x00, 0x00


//--------------------- .nv.constant2._ZN2at4cuda57_GLOBAL__N__cd6b329d_24_DistributionBernoulli_cu_7537a20d21kernelPointwiseApply2IZNS_6native9templates4cuda28bernoulli_tensor_cuda_kernelIhfEEvRKNS_10TensorBaseES9_NS_15PhiloxCudaStateEEUliRhSB_SB_SB_RKfSD_SD_SD_E_hSC_jLi2ELin1ELi4ELi512ELi2EEEvNS0_6detail10TensorInfoIT0_T2_EENSG_IT1_SI_EESI_T_ --------------------------
	.section	.nv.constant2._ZN2at4cuda57_GLOBAL__N__cd6b329d_24_DistributionBernoulli_cu_7537a20d21kernelPointwiseApply2IZNS_6native9templates4cuda28bernoulli_tensor_cuda_kernelIhfEEvRKNS_10TensorBaseES9_NS_15PhiloxCudaStateEEUliRhSB_SB_SB_RKfSD_SD_SD_E_hSC_jLi2ELin1ELi4ELi512ELi2EEEvNS0_6detail10TensorInfoIT0_T2_EENSG_IT1_SI_EESI_T_,"a",@progbits
	.sectionflags	@""
	.align	4
.nv.constant2._ZN2at4cuda57_GLOBAL__N__cd6b329d_24_DistributionBernoulli_cu_7537a20d21kernelPointwiseApply2IZNS_6native9templates4cuda28bernoulli_tensor_cuda_kernelIhfEEvRKNS_10TensorBaseES9_NS_15PhiloxCudaStateEEUliRhSB_SB_SB_RKfSD_SD_SD_E_hSC_jLi2ELin1ELi4ELi512ELi2EEEvNS0_6detail10TensorInfoIT0_T2_EENSG_IT1_SI_EESI_T_:
        /*0000*/ 	.byte	0x60, 0x4b, 0x00, 0x00, 0xc0, 0x49, 0x00, 0x00, 0x20, 0x4d, 0x00, 0x00


//--------------------- .nv.constant2._ZN2at4cuda57_GLOBAL__N__cd6b329d_24_DistributionBernoulli_cu_7537a20d21kernelPointwiseApply2IZNS_6native9templates4cuda28bernoulli_tensor_cuda_kernelIhfEEvRKNS_10TensorBaseES9_NS_15PhiloxCudaStateEEUliRhSB_SB_SB_RKfSD_SD_SD_E_hSC_jLi2ELi2ELi4ELi512ELi2EEEvNS0_6detail10TensorInfoIT0_T2_EENSG_IT1_SI_EESI_T_ --------------------------
	.section	.nv.constant2._ZN2at4cuda57_GLOBAL__N__cd6b329d_24_DistributionBernoulli_cu_7537a20d21kernelPointwiseApply2IZNS_6native9templates4cuda28bernoulli_tensor_cuda_kernelIhfEEvRKNS_10TensorBaseES9_NS_15PhiloxCudaStateEEUliRhSB_SB_SB_RKfSD_SD_SD_E_hSC_jLi2ELi2ELi4ELi512ELi2EEEvNS0_6detail10TensorInfoIT0_T2_EENSG_IT1_SI_EESI_T_,"a",@progbits
	.sectionflags	@""
	.align	4
.nv.constant2._ZN2at4cuda57_GLOBAL__N__cd6b329d_24_DistributionBernoulli_cu_7537a20d21kernelPointwiseApply2IZNS_6native9templates4cuda28bernoulli_tensor_cuda_kernelIhfEEvRKNS_10TensorBaseES9_NS_15PhiloxCudaStateEEUliRhSB_SB_SB_RKfSD_SD_SD_E_hSC_jLi2ELi2ELi4ELi512ELi2EEEvNS0_6detail10TensorInfoIT0_T2_EENSG_IT1_SI_EESI_T_:
        /*0000*/ 	.byte	0x00, 0x1e, 0x00, 0x00, 0x60, 0x1c, 0x00, 0x00, 0xc0, 0x1f, 0x00, 0x00


//--------------------- .nv.constant2._ZN2at4cuda57_GLOBAL__N__cd6b329d_24_DistributionBernoulli_cu_7537a20d21kernelPointwiseApply2IZNS_6native9templates4cuda28bernoulli_tensor_cuda_kernelIhfEEvRKNS_10TensorBaseES9_NS_15PhiloxCudaStateEEUliRhSB_SB_SB_RKfSD_SD_SD_E_hSC_jLi2ELi1ELi4ELi512ELi2EEEvNS0_6detail10TensorInfoIT0_T2_EENSG_IT1_SI_EESI_T_ --------------------------
	.section	.nv.constant2._ZN2at4cuda57_GLOBAL__N__cd6b329d_24_DistributionBernoulli_cu_7537a20d21kernelPointwiseApply2IZNS_6native9templates4cuda28bernoulli_tensor_cuda_kernelIhfEEvRKNS_10TensorBaseES9_NS_15PhiloxCudaStateEEUliRhSB_SB_SB_RKfSD_SD_SD_E_hSC_jLi2ELi1ELi4ELi512ELi2EEEvNS0_6detail10TensorInfoIT0_T2_EENSG_IT1_SI_EESI_T_,"a",@progbits
	.sectionflags	@""
	.align	4
.nv.constant2._ZN2at4cuda57_GLOBAL__N__cd6b329d_24_DistributionBernoulli_cu_7537a20d21kernelPointwiseApply2IZNS_6native9templates4cuda28bernoulli_tensor_cuda_kernelIhfEEvRKNS_10TensorBaseES9_NS_15PhiloxCudaStateEEUliRhSB_SB_SB_RKfSD_SD_SD_E_hSC_jLi2ELi1ELi4ELi512ELi2EEEvNS0_6detail10TensorInfoIT0_T2_EENSG_IT1_SI_EESI_T_:
        /*0000*/ 	.byte	0xa0, 0x18, 0x00, 0x00, 0xc0, 0x16, 0x00, 0x00, 0xa0, 0x1a, 0x00, 0x00


//--------------------- .nv.constant2._ZN2at4cuda57_GLOBAL__N__cd6b329d_24_DistributionBernoulli_cu_7537a20d21kernelPointwiseApply2IZNS_6native9templates4cuda28bernoulli_tensor_cuda_kernelIhfEEvRKNS_10TensorBaseES9_NS_15PhiloxCudaStateEEUliRhSB_SB_SB_RKfSD_SD_SD_E_hSC_jLi1ELin1ELi4ELi512ELi2EEEvNS0_6detail10TensorInfoIT0_T2_EENSG_IT1_SI_EESI_T_ --------------------------
	.section	.nv.constant2._ZN2at4cuda57_GLOBAL__N__cd6b329d_24_DistributionBernoulli_cu_7537a20d21kernelPointwiseApply2IZNS_6native9templates4cuda28bernoulli_tensor_cuda_kernelIhfEEvRKNS_10TensorBaseES9_NS_15PhiloxCudaStateEEUliRhSB_SB_SB_RKfSD_SD_SD_E_hSC_jLi1ELin1ELi4ELi512ELi2EEEvNS0_6detail10TensorInfoIT0_T2_EENSG_IT1_SI_EESI_T_,"a",@progbits
	.sectionflags	@""
	.align	4
.nv.constant2._ZN2at4cuda57_GLOBAL__N__cd6b329d_24_DistributionBernoulli_cu_7537a20d21kernelPointwiseApply2IZNS_6native9templates4cuda28bernoulli_tensor_cuda_kernelIhfEEvRKNS_10TensorBaseES9_NS_15PhiloxCudaStateEEUliRhSB_SB_SB_RKfSD_SD_SD_E_hSC_jLi1ELin1ELi4ELi512ELi2EEEvNS0_6detail10TensorInfoIT0_T2_EENSG_IT1_SI_EESI_T_:
        /*0000*/ 	.byte	0xe0, 0x45, 0x00, 0x00, 0xc0, 0x43, 0x00, 0x00, 0x40, 0x48, 0x00, 0x00


//--------------------- .nv.constant2._ZN2at4cuda57_GLOBAL__N__cd6b329d_24_DistributionBernoulli_cu_7537a20d21kernelPointwiseApply2IZNS_6native9templates4cuda28bernoulli_tensor_cuda_kernelIhfEEvRKNS_10TensorBaseES9_NS_15PhiloxCudaStateEEUliRhSB_SB_SB_RKfSD_SD_SD_E_hSC_jLi1ELi2ELi4ELi512ELi2EEEvNS0_6detail10TensorInfoIT0_T2_EENSG_IT1_SI_EESI_T_ --------------------------
	.section	.nv.constant2._ZN2at4cuda57_GLOBAL__N__cd6b329d_24_DistributionBernoulli_cu_7537a20d21kernelPointwiseApply2IZNS_6native9templates4cuda28bernoulli_tensor_cuda_kernelIhfEEvRKNS_10TensorBaseES9_NS_15PhiloxCudaStateEEUliRhSB_SB_SB_RKfSD_SD_SD_E_hSC_jLi1ELi2ELi4ELi512ELi2EEEvNS0_6detail10TensorInfoIT0_T2_EENSG_IT1_SI_EESI_T_,"a",@progbits
	.sectionflags	@""
	.align	4
.nv.constant2._ZN2at4cuda57_GLOBAL__N__cd6b329d_24_DistributionBernoulli_cu_7537a20d21kernelPointwiseApply2IZNS_6native9templates4cuda28bernoulli_tensor_cuda_kernelIhfEEvRKNS_10TensorBaseES9_NS_15PhiloxCudaStateEEUliRhSB_SB_SB_RKfSD_SD_SD_E_hSC_jLi1ELi2ELi4ELi512ELi2EEEvNS0_6detail10TensorInfoIT0_T2_EENSG_IT1_SI_EESI_T_:
        /*0000*/ 	.byte	0xc0, 0x18, 0x00, 0x00, 0xc0, 0x16, 0x00, 0x00, 0xd0, 0x1a, 0x00, 0x00


//--------------------- .nv.constant2._ZN2at4cuda57_GLOBAL__N__cd6b329d_24_DistributionBernoulli_cu_7537a20d21kernelPointwiseApply2IZNS_6native9templates4cuda28bernoulli_tensor_cuda_kernelIhfEEvRKNS_10TensorBaseES9_NS_15PhiloxCudaStateEEUliRhSB_SB_SB_RKfSD_SD_SD_E_hSC_jLi1ELi1ELi4ELi512ELi2EEEvNS0_6detail10TensorInfoIT0_T2_EENSG_IT1_SI_EESI_T_ --------------------------
	.section	.nv.constant2._ZN2at4cuda57_GLOBAL__N__cd6b329d_24_DistributionBernoulli_cu_7537a20d21kernelPointwiseApply2IZNS_6native9templates4cuda28bernoulli_tensor_cuda_kernelIhfEEvRKNS_10TensorBaseES9_NS_15PhiloxCudaStateEEUliRhSB_SB_SB_RKfSD_SD_SD_E_hSC_jLi1ELi1ELi4ELi512ELi2EEEvNS0_6detail10TensorInfoIT0_T2_EENSG_IT1_SI_EESI_T_,"a",@progbits
	.sectionflags	@""
	.align	4
.nv.constant2._ZN2at4cuda57_GLOBAL__N__cd6b329d_24_DistributionBernoulli_cu_7537a20d21kernelPointwiseApply2IZNS_6native9templates4cuda28bernoulli_tensor_cuda_kernelIhfEEvRKNS_10TensorBaseES9_NS_15PhiloxCudaStateEEUliRhSB_SB_SB_RKfSD_SD_SD_E_hSC_jLi1ELi1ELi4ELi512ELi2EEEvNS0_6detail10TensorInfoIT0_T2_EENSG_IT1_SI_EESI_T_:
        /*0000*/ 	.byte	0x00, 0x12, 0x00, 0x00, 0x60, 0x10, 0x00, 0x00, 0x70, 0x14, 0x00, 0x00


//--------------------- .nv.constant2._ZN2at4cuda57_GLOBAL__N__cd6b329d_24_DistributionBernoulli_cu_7537a20d21kernelPointwiseApply2IZNS_6native9templates4cuda28bernoulli_tensor_cuda_kernelIddEEvRKNS_10TensorBaseES9_NS_15PhiloxCudaStateEEUliRdSB_SB_SB_RKdSD_SD_SD_E_dSC_mLin1ELin1ELi4ELi512ELi2EEEvNS0_6detail10TensorInfoIT0_T2_EENSG_IT1_SI_EESI_T_ --------------------------
	.section	.nv.constant2._ZN2at4cuda57_GLOBAL__N__cd6b329d_24_DistributionBernoulli_cu_7537a20d21kernelPointwiseApply2IZNS_6native9templates4cuda28bernoulli_tensor_cuda_kernelIddEEvRKNS_10TensorBaseES9_NS_15PhiloxCudaStateEEUliRdSB_SB_SB_RKdSD_SD_SD_E_dSC_mLin1ELin1ELi4ELi512ELi2EEEvNS0_6detail10TensorInfoIT0_T2_EENSG_IT1_SI_EESI_T_,"a",@progbits
	.sectionflags	@""
	.align	4
.nv.constant2._ZN2at4cuda57_GLOBAL__N__cd6b329d_24_DistributionBernoulli_cu_7537a20d21kernelPointwiseApply2IZNS_6native9templates4cuda28bernoulli_tensor_cuda_kernelIddEEvRKNS_10TensorBaseES9_NS_15PhiloxCudaStateEEUliRdSB_SB_SB_RKdSD_SD_SD_E_dSC_mLin1ELin1ELi4ELi512ELi2EEEvNS0_6detail10TensorInfoIT0_T2_EENSG_IT1_SI_EESI_T_:
        /*0000*/ 	.byte	0x30, 0xde, 0x00, 0x00, 0x60, 0xdc, 0x00, 0x00, 0x20, 0xe0, 0x00, 0x00


//--------------------- .nv.constant2._ZN2at4cuda57_GLOBAL__N__cd6b329d_24_DistributionBernoulli_cu_7537a20d21kernelPointwiseApply2IZNS_6native9templates4cuda28bernoulli_tensor_cuda_kernelIddEEvRKNS_10TensorBaseES9_NS_15PhiloxCudaStateEEUliRdSB_SB_SB_RKdSD_SD_SD_E_dSC_mLi1ELi1ELi4ELi512ELi2EEEvNS0_6detail10TensorInfoIT0_T2_EENSG_IT1_SI_EESI_T_ --------------------------
	.section	.nv.constant2._ZN2at4cuda57_GLOBAL__N__cd6b329d_24_DistributionBernoulli_cu_7537a20d21kernelPointwiseApply2IZNS_6native9templates4cuda28bernoulli_tensor_cuda_kernelIddEEvRKNS_10TensorBaseES9_NS_15PhiloxCudaStateEEUliRdSB_SB_SB_RKdSD_SD_SD_E_dSC_mLi1ELi1ELi4ELi512ELi2EEEvNS0_6detail10TensorInfoIT0_T2_EENSG_IT1_SI_EESI_T_,"a",@progbits
	.sectionflags	@""
	.align	4
.nv.constant2._ZN2at4cuda57_GLOBAL__N__cd6b329d_24_DistributionBernoulli_cu_7537a20d21kernelPointwiseApply2IZNS_6native9templates4cuda28bernoulli_tensor_cuda_kernelIddEEvRKNS_10TensorBaseES9_NS_15PhiloxCudaStateEEUliRdSB_SB_SB_RKdSD_SD_SD_E_dSC_mLi1ELi1ELi4ELi512ELi2EEEvNS0_6detail10TensorInfoIT0_T2_EENSG_IT1_SI_EESI_T_:
        /*0000*/ 	.byte	0xa0, 0x14, 0x00, 0x00, 0xd0, 0x12, 0x00, 0x00, 0xd0, 0x17, 0x00, 0x00


//--------------------- .nv.constant2._ZN2at4cuda57_GLOBAL__N__cd6b329d_24_DistributionBernoulli_cu_7537a20d21kernelPointwiseApply2IZNS_6native9templates4cuda28bernoulli_tensor_cuda_kernelIddEEvRKNS_10TensorBaseES9_NS_15PhiloxCudaStateEEUliRdSB_SB_SB_RKdSD_SD_SD_E_dSC_jLin1ELin1ELi4ELi512ELi2EEEvNS0_6detail10TensorInfoIT0_T2_EENSG_IT1_SI_EESI_T_ --------------------------
	.section	.nv.constant2._ZN2at4cuda57_GLOBAL__N__cd6b329d_24_DistributionBernoulli_cu_7537a20d21kernelPointwiseApply2IZNS_6native9templates4cuda28bernoulli_tensor_cuda_kernelIddEEvRKNS_10TensorBaseES9_NS_15PhiloxCudaStateEEUliRdSB_SB_SB_RKdSD_SD_SD_E_dSC_jLin1ELin1ELi4ELi512ELi2EEEvNS0_6detail10TensorInfoIT0_T2_EENSG_IT1_SI_EESI_T_,"a",@progbits
	.sectionflags	@""
	.align	4
.nv.constant2._ZN2at4cuda57_GLOBAL__N__cd6b329d_24_DistributionBernoulli_cu_7537a20d21kernelPointwiseApply2IZNS_6native9templates4cuda28bernoulli_tensor_cuda_kernelIddEEvRKNS_10TensorBaseES9_NS_15PhiloxCudaStateEEUliRdSB_SB_SB_RKdSD_SD_SD_E_dSC_jLin1ELin1ELi4ELi512ELi2EEEvNS0_6detail10TensorInfoIT0_T2_EENSG_IT1_SI_EESI_T_:
        /*0000*/ 	.byte	0x00, 0x78, 0x00, 0x00, 0x30, 0x76, 0x00, 0x00, 0xf0, 0x79, 0x00, 0x00


//--------------------- .nv.constant2._ZN2at4cuda57_GLOBAL__N__cd6b329d_24_DistributionBernoulli_cu_7537a20d21kernelPointwiseApply2IZNS_6native9templates4cuda28bernoulli_tensor_cuda_kernelIddEEvRKNS_10TensorBaseES9_NS_15PhiloxCudaStateEEUliRdSB_SB_SB_RKdSD_SD_SD_E_dSC_jLin1ELi2ELi4ELi512ELi2EEEvNS0_6detail10TensorInfoIT0_T2_EENSG_IT1_SI_EESI_T_ --------------------------
	.section	.nv.constant2._ZN2at4cuda57_GLOBAL__N__cd6b329d_24_DistributionBernoulli_cu_7537a20d21kernelPointwiseApply2IZNS_6native9templates4cuda28bernoulli_tensor_cuda_kernelIddEEvRKNS_10TensorBaseES9_NS_15PhiloxCudaStateEEUliRdSB_SB_SB_RKdSD_SD_SD_E_dSC_jLin1ELi2ELi4ELi512ELi2EEEvNS0_6detail10TensorInfoIT0_T2_EENSG_IT1_SI_EESI_T_,"a",@progbits
	.sectionflags	@""
	.align	4
.nv.constant2._ZN2at4cuda57_GLOBAL__N__cd6b329d_24_DistributionBernoulli_cu_7537a20d21kernelPointwiseApply2IZNS_6native9templates4cuda28bernoulli_tensor_cuda_kernelIddEEvRKNS_10TensorBaseES9_NS_15PhiloxCudaStateEEUliRdSB_SB_SB_RKdSD_SD_SD_E_dSC_jLin1ELi2ELi4ELi512ELi2EEEvNS0_6detail10TensorInfoIT0_T2_EENSG_IT1_SI_EESI_T_:
        /*0000*/ 	.byte	0xd0, 0x4b, 0x00, 0x00, 0x00, 0x4a, 0x00, 0x00, 0xc0, 0x4d, 0x00, 0x00


//--------------------- .nv.constant2._ZN2at4cuda57_GLOBAL__N__cd6b329d_24_DistributionBernoulli_cu_7537a20d21kernelPointwiseApply2IZNS_6native9templates4cuda28bernoulli_tensor_cuda_kernelIddEEvRKNS_10TensorBaseES9_NS_15PhiloxCudaStateEEUliRdSB_SB_SB_RKdSD_SD_SD_E_dSC_jLin1ELi1ELi4ELi512ELi2EEEvNS0_6detail10TensorInfoIT0_T2_EENSG_IT1_SI_EESI_T_ --------------------------
	.section	.nv.constant2._ZN2at4cuda57_GLOBAL__N__cd6b329d_24_DistributionBernoulli_cu_7537a20d21kernelPointwiseApply2IZNS_6native9templates4cuda28bernoulli_tensor_cuda_kernelIddEEvRKNS_10TensorBaseES9_NS_15PhiloxCudaStateEEUliRdSB_SB_SB_RKdSD_SD_SD_E_dSC_jLin1ELi1ELi4ELi512ELi2EEEvNS0_6detail10TensorInfoIT0_T2_EENSG_IT1_SI_EESI_T_,"a",@progbits
	.sectionflags	@""
	.align	4
.nv.constant2._ZN2at4cuda57_GLOBAL__N__cd6b329d_24_DistributionBernoulli_cu_7537a20d21kernelPointwiseApply2IZNS_6native9templates4cuda28bernoulli_tensor_cuda_kernelIddEEvRKNS_10TensorBaseES9_NS_15PhiloxCudaStateEEUliRdSB_SB_SB_RKdSD_SD_SD_E_dSC_jLin1ELi1ELi4ELi512ELi2EEEvNS0_6detail10TensorInfoIT0_T2_EENSG_IT1_SI_EESI_T_:
        /*0000*/ 	.byte	0xb0, 0x45, 0x00, 0x00, 0x70, 0x43, 0x00, 0x00, 0x20, 0x48, 0x00, 0x00


//--------------------- .nv.constant2._ZN2at4cuda57_GLOBAL__N__cd6b329d_24_DistributionBernoulli_cu_7537a20d21kernelPointwiseApply2IZNS_6native9templates4cuda28bernoulli_tensor_cuda_kernelIddEEvRKNS_10TensorBaseES9_NS_15PhiloxCudaStateEEUliRdSB_SB_SB_RKdSD_SD_SD_E_dSC_jLi2ELin1ELi4ELi512ELi2EEEvNS0_6detail10TensorInfoIT0_T2_EENSG_IT1_SI_EESI_T_ --------------------------
	.section	.nv.constant2._ZN2at4cuda57_GLOBAL__N__cd6b329d_24_DistributionBernoulli_cu_7537a20d21kernelPointwiseApply2IZNS_6native9templates4cuda28bernoulli_tensor_cuda_kernelIddEEvRKNS_10TensorBaseES9_NS_15PhiloxCudaStateEEUliRdSB_SB_SB_RKdSD_SD_SD_E_dSC_jLi2ELin1ELi4ELi512ELi2EEEvNS0_6detail10TensorInfoIT0_T2_EENSG_IT1_SI_EESI_T_,"a",@progbits
	.sectionflags	@""
	.align	4
.nv.constant2._ZN2at4cuda57_GLOBAL__N__cd6b329d_24_DistributionBernoulli_cu_7537a20d21kernelPointwiseApply2IZNS_6native9templates4cuda28bernoulli_tensor_cuda_kernelIddEEvRKNS_10TensorBaseES9_NS_15PhiloxCudaStateEEUliRdSB_SB_SB_RKdSD_SD_SD_E_dSC_jLi2ELin1ELi4ELi512ELi2EEEvNS0_6detail10TensorInfoIT0_T2_EENSG_IT1_SI_EESI_T_:
        /*0000*/ 	.byte	0xb0, 0x4b, 0x00, 0x00, 0xe0, 0x49, 0x00, 0x00, 0xa0, 0x4d, 0x00, 0x00


//--------------------- .nv.constant2._ZN2at4cuda57_GLOBAL__N__cd6b329d_24_DistributionBernoulli_cu_7537a20d21kernelPointwiseApply2IZNS_6native9templates4cuda28bernoulli_tensor_cuda_kernelIddEEvRKNS_10TensorBaseES9_NS_15PhiloxCudaStateEEUliRdSB_SB_SB_RKdSD_SD_SD_E_dSC_jLi2ELi2ELi4ELi512ELi2EEEvNS0_6detail10TensorInfoIT0_T2_EENSG_IT1_SI_EESI_T_ --------------------------
	.section	.nv.constant2._ZN2at4cuda57_GLOBAL__N__cd6b329d_24_DistributionBernoulli_cu_7537a20d21kernelPointwiseApply2IZNS_6native9templates4cuda28bernoulli_tensor_cuda_kernelIddEEvRKNS_10TensorBaseES9_NS_15PhiloxCudaStateEEUliRdSB_SB_SB_RKdSD_SD_SD_E_dSC_jLi2ELi2ELi4ELi512ELi2EEEvNS0_6detail10TensorInfoIT0_T2_EENSG_IT1_SI_EESI_T_,"a",@progbits
	.sectionflags	@""
	.align	4
.nv.constant2._ZN2at4cuda57_GLOBAL__N__cd6b329d_24_DistributionBernoulli_cu_7537a20d21kernelPointwiseApply2IZNS_6native9templates4cuda28bernoulli_tensor_cuda_kernelIddEEvRKNS_10TensorBaseES9_NS_15PhiloxCudaStateEEUliRdSB_SB_SB_RKdSD_SD_SD_E_dSC_jLi2ELi2ELi4ELi512ELi2EEEvNS0_6detail10TensorInfoIT0_T2_EENSG_IT1_SI_EESI_T_:
        /*0000*/ 	.byte	0x50, 0x1e, 0x00, 0x00, 0x80, 0x1c, 0x00, 0x00, 0x40, 0x20, 0x00, 0x00


//--------------------- .nv.constant2._ZN2at4cuda57_GLOBAL__N__cd6b329d_24_DistributionBernoulli_cu_7537a20d21kernelPointwiseApply2IZNS_6native9templates4cuda28bernoulli_tensor_cuda_kernelIddEEvRKNS_10TensorBaseES9_NS_15PhiloxCudaStateEEUliRdSB_SB_SB_RKdSD_SD_SD_E_dSC_jLi2ELi1ELi4ELi512ELi2EEEvNS0_6detail10TensorInfoIT0_T2_EENSG_IT1_SI_EESI_T_ --------------------------
	.section	.nv.constant2._ZN2at4cuda57_GLOBAL__N__cd6b329d_24_DistributionBernoulli_cu_7537a20d21kernelPointwiseApply2IZNS_6native9templates4cuda28bernoulli_tensor_cuda_kernelIddEEvRKNS_10TensorBaseES9_NS_15PhiloxCudaStateEEUliRdSB_SB_SB_RKdSD_SD_SD_E_dSC_jLi2ELi1ELi4ELi512ELi2EEEvNS0_6detail10TensorInfoIT0_T2_EENSG_IT1_SI_EESI_T_,"a",@progbits
	.sectionflags	@""
	.align	4
.nv.constant2._ZN2at4cuda57_GLOBAL__N__cd6b329d_24_DistributionBernoulli_cu_7537a20d21kernelPointwiseApply2IZNS_6native9templates4cuda28bernoulli_tensor_cuda_kernelIddEEvRKNS_10TensorBaseES9_NS_15PhiloxCudaStateEEUliRdSB_SB_SB_RKdSD_SD_SD_E_dSC_jLi2ELi1ELi4ELi512ELi2EEEvNS0_6detail10TensorInfoIT0_T2_EENSG_IT1_SI_EESI_T_:
        /*0000*/ 	.byte	0xf0, 0x18, 0x00, 0x00, 0xe0, 0x16, 0x00, 0x00, 0x20, 0x1b, 0x00, 0x00


//--------------------- .nv.constant2._ZN2at4cuda57_GLOBAL__N__cd6b329d_24_DistributionBernoulli_cu_7537a20d21kernelPointwiseApply2IZNS_6native9templates4cuda28bernoulli_tensor_cuda_kernelIddEEvRKNS_10TensorBaseES9_NS_15PhiloxCudaStateEEUliRdSB_SB_SB_RKdSD_SD_SD_E_dSC_jLi1ELin1ELi4ELi512ELi2EEEvNS0_6detail10TensorInfoIT0_T2_EENSG_IT1_SI_EESI_T_ --------------------------
	.section	.nv.constant2._ZN2at4cuda57_GLOBAL__N__cd6b329d_24_DistributionBernoulli_cu_7537a20d21kernelPointwiseApply2IZNS_6native9templates4cuda28bernoulli_tensor_cuda_kernelIddEEvRKNS_10TensorBaseES9_NS_15PhiloxCudaStateEEUliRdSB_SB_SB_RKdSD_SD_SD_E_dSC_jLi1ELin1ELi4ELi512ELi2EEEvNS0_6detail10TensorInfoIT0_T2_EENSG_IT1_SI_EESI_T_,"a",@progbits
	.sectionflags	@""
	.align	4
.nv.constant2._ZN2at4cuda57_GLOBAL__N__cd6b329d_24_DistributionBernoulli_cu_7537a20d21kernelPointwiseApply2IZNS_6native9templates4cuda28bernoulli_tensor_cuda_kernelIddEEvRKNS_10TensorBaseES9_NS_15PhiloxCudaStateEEUliRdSB_SB_SB_RKdSD_SD_SD_E_dSC_jLi1ELin1ELi4ELi512ELi2EEEvNS0_6detail10TensorInfoIT0_T2_EENSG_IT1_SI_EESI_T_:
        /*0000*/ 	.byte	0x40, 0x46, 0x00, 0x00, 0x00, 0x44, 0x00, 0x00, 0xc0, 0x48, 0x00, 0x00


//--------------------- .nv.constant2._ZN2at4cuda57_GLOBAL__N__cd6b329d_24_DistributionBernoulli_cu_7537a20d21kernelPointwiseApply2IZNS_6native9templates4cuda28bernoulli_tensor_cuda_kernelIddEEvRKNS_10TensorBaseES9_NS_15PhiloxCudaStateEEUliRdSB_SB_SB_RKdSD_SD_SD_E_dSC_jLi1ELi2ELi4ELi512ELi2EEEvNS0_6detail10TensorInfoIT0_T2_EENSG_IT1_SI_EESI_T_ --------------------------
	.section	.nv.constant2._ZN2at4cuda57_GLOBAL__N__cd6b329d_24_DistributionBernoulli_cu_7537a20d21kernelPointwiseApply2IZNS_6native9templates4cuda28bernoulli_tensor_cuda_kernelIddEEvRKNS_10TensorBaseES9_NS_15PhiloxCudaStateEEUliRdSB_SB_SB_RKdSD_SD_SD_E_dSC_jLi1ELi2ELi4ELi512ELi2EEEvNS0_6detail10TensorInfoIT0_T2_EENSG_IT1_SI_EESI_T_,"a",@progbits
	.sectionflags	@""
	.align	4
.nv.constant2._ZN2at4cuda57_GLOBAL__N__cd6b329d_24_DistributionBernoulli_cu_7537a20d21kernelPointwiseApply2IZNS_6native9templates4cuda28bernoulli_tensor_cuda_kernelIddEEvRKNS_10TensorBaseES9_NS_15PhiloxCudaStateEEUliRdSB_SB_SB_RKdSD_SD_SD_E_dSC_jLi1ELi2ELi4ELi512ELi2EEEvNS0_6detail10TensorInfoIT0_T2_EENSG_IT1_SI_EESI_T_:
        /*0000*/ 	.byte	0x10, 0x19, 0x00, 0x00, 0xf0, 0x16, 0x00, 0x00, 0x40, 0x1b, 0x00, 0x00


//--------------------- .nv.constant2._ZN2at4cuda57_GLOBAL__N__cd6b329d_24_DistributionBernoulli_cu_7537a20d21kernelPointwiseApply2IZNS_6native9templates4cuda28bernoulli_tensor_cuda_kernelIddEEvRKNS_10TensorBaseES9_NS_15PhiloxCudaStateEEUliRdSB_SB_SB_RKdSD_SD_SD_E_dSC_jLi1ELi1ELi4ELi512ELi2EEEvNS0_6detail10TensorInfoIT0_T2_EENSG_IT1_SI_EESI_T_ --------------------------
	.section	.nv.constant2._ZN2at4cuda57_GLOBAL__N__cd6b329d_24_DistributionBernoulli_cu_7537a20d21kernelPointwiseApply2IZNS_6native9templates4cuda28bernoulli_tensor_cuda_kernelIddEEvRKNS_10TensorBaseES9_NS_15PhiloxCudaStateEEUliRdSB_SB_SB_RKdSD_SD_SD_E_dSC_jLi1ELi1ELi4ELi512ELi2EEEvNS0_6detail10TensorInfoIT0_T2_EENSG_IT1_SI_EESI_T_,"a",@progbits
	.sectionflags	@""
	.align	4
.nv.constant2._ZN2at4cuda57_GLOBAL__N__cd6b329d_24_DistributionBernoulli_cu_7537a20d21kernelPointwiseApply2IZNS_6native9templates4cuda28bernoulli_tensor_cuda_kernelIddEEvRKNS_10TensorBaseES9_NS_15PhiloxCudaStateEEUliRdSB_SB_SB_RKdSD_SD_SD_E_dSC_jLi1ELi1ELi4ELi512ELi2EEEvNS0_6detail10TensorInfoIT0_T2_EENSG_IT1_SI_EESI_T_:
        /*0000*/ 	.byte	0x60, 0x12, 0x00, 0x00, 0x90, 0x10, 0x00, 0x00, 0xf0, 0x14, 0x00, 0x00


//--------------------- .text._ZN2at6native57_GLOBAL__N__cd6b329d_24_DistributionBernoulli_cu_7537a20d43distribution_elementwise_grid_stride_kernelIfLi4EZNS0_9templates4cuda21uniform_and_transformIbfPNS_17CUDAGeneratorImplEZZZNS4_16bernoulli_kernelIS7_EEvRNS_18TensorIteratorBaseEdT_ENKUlvE_clEvENKUlvE8_clEvEUlfE_EEvSA_T1_T2_EUlP24curandStatePhilox4_32_10E0_ZNS1_27distribution_nullary_kernelIbf6float4S7_SJ_SE_EEvSA_SG_RKT3_T4_EUlifE0_EEvlNS_15PhiloxCudaStateESF_SG_ --------------------------
	.section	.text._ZN2at6native57_GLOBAL__N__cd6b329d_24_DistributionBernoulli_cu_7537a20d43distribution_elementwise_grid_stride_kernelIfLi4EZNS0_9templates4cuda21uniform_and_transformIbfPNS_17CUDAGeneratorImplEZZZNS4_16bernoulli_kernelIS7_EEvRNS_18TensorIteratorBaseEdT_ENKUlvE_clEvENKUlvE8_clEvEUlfE_EEvSA_T1_T2_EUlP24curandStatePhilox4_32_10E0_ZNS1_27distribution_nullary_kernelIbf6float4S7_SJ_SE_EEvSA_SG_RKT3_T4_EUlifE0_EEvlNS_15PhiloxCudaStateESF_SG_,"ax",@progbits
	.align	128
.text._ZN2at6native57_GLOBAL__N__cd6b329d_24_DistributionBernoulli_cu_7537a20d43distribution_elementwise_grid_stride_kernelIfLi4EZNS0_9templates4cuda21uniform_and_transformIbfPNS_17CUDAGeneratorImplEZZZNS4_16bernoulli_kernelIS7_EEvRNS_18TensorIteratorBaseEdT_ENKUlvE_clEvENKUlvE8_clEvEUlfE_EEvSA_T1_T2_EUlP24curandStatePhilox4_32_10E0_ZNS1_27distribution_nullary_kernelIbf6float4S7_SJ_SE_EEvSA_SG_RKT3_T4_EUlifE0_EEvlNS_15PhiloxCudaStateESF_SG_:
        .type           _ZN2at6native57_GLOBAL__N__cd6b329d_24_DistributionBernoulli_cu_7537a20d43distribution_elementwise_grid_stride_kernelIfLi4EZNS0_9templates4cuda21uniform_and_transformIbfPNS_17CUDAGeneratorImplEZZZNS4_16bernoulli_kernelIS7_EEvRNS_18TensorIteratorBaseEdT_ENKUlvE_clEvENKUlvE8_clEvEUlfE_EEvSA_T1_T2_EUlP24curandStatePhilox4_32_10E0_ZNS1_27distribution_nullary_kernelIbf6float4S7_SJ_SE_EEvSA_SG_RKT3_T4_EUlifE0_EEvlNS_15PhiloxCudaStateESF_SG_,@function
        .size           _ZN2at6native57_GLOBAL__N__cd6b329d_24_DistributionBernoulli_cu_7537a20d43distribution_elementwise_grid_stride_kernelIfLi4EZNS0_9templates4cuda21uniform_and_transformIbfPNS_17CUDAGeneratorImplEZZZNS4_16bernoulli_kernelIS7_EEvRNS_18TensorIteratorBaseEdT_ENKUlvE_clEvENKUlvE8_clEvEUlfE_EEvSA_T1_T2_EUlP24curandStatePhilox4_32_10E0_ZNS1_27distribution_nullary_kernelIbf6float4S7_SJ_SE_EEvSA_SG_RKT3_T4_EUlifE0_EEvlNS_15PhiloxCudaStateESF_SG_,(.L_x_7482 - _ZN2at6native57_GLOBAL__N__cd6b329d_24_DistributionBernoulli_cu_7537a20d43distribution_elementwise_grid_stride_kernelIfLi4EZNS0_9templates4cuda21uniform_and_transformIbfPNS_17CUDAGeneratorImplEZZZNS4_16bernoulli_kernelIS7_EEvRNS_18TensorIteratorBaseEdT_ENKUlvE_clEvENKUlvE8_clEvEUlfE_EEvSA_T1_T2_EUlP24curandStatePhilox4_32_10E0_ZNS1_27distribution_nullary_kernelIbf6float4S7_SJ_SE_EEvSA_SG_RKT3_T4_EUlifE0_EEvlNS_15PhiloxCudaStateESF_SG_)
        .other          _ZN2at6native57_GLOBAL__N__cd6b329d_24_DistributionBernoulli_cu_7537a20d43distribution_elementwise_grid_stride_kernelIfLi4EZNS0_9templates4cuda21uniform_and_transformIbfPNS_17CUDAGeneratorImplEZZZNS4_16bernoulli_kernelIS7_EEvRNS_18TensorIteratorBaseEdT_ENKUlvE_clEvENKUlvE8_clEvEUlfE_EEvSA_T1_T2_EUlP24curandStatePhilox4_32_10E0_ZNS1_27distribution_nullary_kernelIbf6float4S7_SJ_SE_EEvSA_SG_RKT3_T4_EUlifE0_EEvlNS_15PhiloxCudaStateESF_SG_,@"STO_CUDA_ENTRY STV_DEFAULT"
_ZN2at6native57_GLOBAL__N__cd6b329d_24_DistributionBernoulli_cu_7537a20d43distribution_elementwise_grid_stride_kernelIfLi4EZNS0_9templates4cuda21uniform_and_transformIbfPNS_17CUDAGeneratorImplEZZZNS4_16bernoulli_kernelIS7_EEvRNS_18TensorIteratorBaseEdT_ENKUlvE_clEvENKUlvE8_clEvEUlfE_EEvSA_T1_T2_EUlP24curandStatePhilox4_32_10E0_ZNS1_27distribution_nullary_kernelIbf6float4S7_SJ_SE_EEvSA_SG_RKT3_T4_EUlifE0_EEvlNS_15PhiloxCudaStateESF_SG_:
[----:B------:R-:W-:Y:S08]  /*0000*/  LDC R1, c[0x0][0x28] ;  /* 0x00000a00ff017b82 */ /* 0x000ff00000000800 */
[----:B------:R-:W0:Y:S01]  /*0010*/  LDC R28, c[0x0][0x220] ;  /* 0x00008800ff1c7b82 */ /* 0x000e220000000800 */
[----:B------:R-:W-:Y:S01]  /*0020*/  ULDC.U8 UR4, c[0x0][0x22c] ;  /* 0x00008b0000047ab9 */ /* 0x000fe20000000000 */
[----:B------:R-:W-:Y:S01]  /*0030*/  ULDC.64 UR58, c[0x0][0x208] ;  /* 0x00008200003a7ab9 */ /* 0x000fe20000000a00 */
[----:B------:R-:W-:-:S05]  /*0040*/  ISETP.NE.AND P0, PT, RZ, UR4, PT ;  /* 0x00000004ff007c0c */ /* 0x000fca000bf05270 */
[----:B------:R-:W1:Y:S01]  /*0050*/  LDC R29, c[0x0][0x224] ;  /* 0x00008900ff1d7b82 */ /* 0x000e620000000800 */
[----:B------:R-:W-:Y:S01]  /*0060*/  ULDC.64 UR4, c[0x0][0x218] ;  /* 0x0000860000047ab9 */ /* 0x000fe20000000a00 */
[----:B------:R-:W2:Y:S06]  /*0070*/  S2R R16, SR_TID.X ;  /* 0x0000000000107919 */ /* 0x000eac0000002100 */
[----:B------:R-:W3:Y:S01]  /*0080*/  @P0 LDC R5, c[0x0][0x228] ;  /* 0x00008a00ff050b82 */ /* 0x000ee20000000800 */
[----:B0-----:R-:W-:Y:S01]  /*0090*/  @P0 MOV R2, R28 ;  /* 0x0000001c00020202 */ /* 0x001fe20000000f00 */
[----:B-1----:R-:W-:-:S06]  /*00a0*/  @P0 IMAD.MOV.U32 R3, RZ, RZ, R29 ;  /* 0x000000ffff030224 */ /* 0x002fcc00078e001d */
[----:B------:R-:W3:Y:S01]  /*00b0*/  @P0 LDG.E.64 R2, desc[UR58][R2.64] ;  /* 0x0000003a02020981 */ /* 0x000ee2000c1e1b00 */
[----:B------:R-:W-:Y:S01]  /*00c0*/  MOV R20, UR4 ;  /* 0x0000000400147c02 */ /* 0x000fe20008000f00 */
[----:B------:R-:W-:-:S06]  /*00d0*/  IMAD.U32 R21, RZ, RZ, UR5 ;  /* 0x00000005ff157e24 */ /* 0x000fcc000f8e00ff */
[----:B------:R-:W4:Y:S01]  /*00e0*/  @P0 LDG.E.64 R20, desc[UR58][R20.64] ;  /* 0x0000003a14140981 */ /* 0x000f22000c1e1b00 */
[----:B------:R-:W2:Y:S01]  /*00f0*/  S2UR UR4, SR_CTAID.X ;  /* 0x00000000000479c3 */ /* 0x000ea20000002500 */
[----:B------:R-:W-:-:S07]  /*0100*/  HFMA2.MMA R17, -RZ, RZ, 0, 0 ;  /* 0x00000000ff117435 */ /* 0x000fce00000001ff */
[----:B------:R-:W2:Y:S02]  /*0110*/  LDC R0, c[0x0][RZ] ;  /* 0x00000000ff007b82 */ /* 0x000ea40000000800 */
[----:B--2---:R-:W-:Y:S01]  /*0120*/  IMAD.WIDE.U32 R16, R0, UR4, R16 ;  /* 0x0000000400107c25 */ /* 0x004fe2000f8e0010 */
[----:B------:R-:W-:Y:S02]  /*0130*/  ULDC.64 UR4, c[0x0][0x210] ;  /* 0x0000840000047ab9 */ /* 0x000fe40000000a00 */
[----:B------:R-:W-:Y:S01]  /*0140*/  UIADD3 UR4, UP0, UR4, -0x1, URZ ;  /* 0xffffffff04047890 */ /* 0x000fe2000ff1e03f */
[----:B------:R-:W-:-:S03]  /*0150*/  IMAD.WIDE.U32 R8, R16, -0x326172a9, RZ ;  /* 0xcd9e8d5710087825 */ /* 0x000fc600078e00ff */
[----:B------:R-:W-:Y:S01]  /*0160*/  UIADD3.X UR5, UR5, -0x1, URZ, UP0, !UPT ;  /* 0xffffffff05057890 */ /* 0x000fe200087fe43f */
[----:B---3--:R-:W-:-:S05]  /*0170*/  @P0 IADD3 R28, P1, R2, R5, RZ ;  /* 0x00000005021c0210 */ /* 0x008fca0007f3e0ff */
[----:B------:R-:W-:Y:S01]  /*0180*/  @P0 IMAD.X R29, RZ, RZ, R3, P1 ;  /* 0x000000ffff1d0224 */ /* 0x000fe200008e0603 */
[----:B------:R-:W-:Y:S02]  /*0190*/  ISETP.NE.U32.AND P0, PT, RZ, UR5, PT ;  /* 0x00000005ff007c0c */ /* 0x000fe4000bf05070 */
[----:B----4-:R-:W-:Y:S01]  /*01a0*/  IADD3 R4, R21, -0x4498517b, RZ ;  /* 0xbb67ae8515047810 */ /* 0x010fe20007ffe0ff */
[----:B------:R-:W-:Y:S01]  /*01b0*/  VIADD R5, R20, 0x9e3779b9 ;  /* 0x9e3779b914057836 */ /* 0x000fe20000000000 */
[--C-:B------:R-:W-:Y:S02]  /*01c0*/  SHF.R.U64 R2, R28, 0x2, R29.reuse ;  /* 0x000000021c027819 */ /* 0x100fe4000000121d */
[----:B------:R-:W-:-:S03]  /*01d0*/  SHF.R.U32.HI R3, RZ, 0x2, R29 ;  /* 0x00000002ff037819 */ /* 0x000fc6000001161d */
[----:B------:R-:W-:Y:S01]  /*01e0*/  IMAD.WIDE.U32 R6, R2, -0x2daee0ad, RZ ;  /* 0xd2511f5302067825 */ /* 0x000fe200078e00ff */
[----:B------:R-:W-:-:S04]  /*01f0*/  LOP3.LUT R10, R9, R3, R20, 0x96, !PT ;  /* 0x00000003090a7212 */ /* 0x000fc800078e9614 */
[----:B------:R-:W-:Y:S01]  /*0200*/  LOP3.LUT R12, R21, R7, R17, 0x96, !PT ;  /* 0x00000007150c7212 */ /* 0x000fe200078e9611 */
[----:B------:R-:W-:Y:S01]  /*0210*/  IMAD.WIDE.U32 R10, R10, -0x2daee0ad, RZ ;  /* 0xd2511f530a0a7825 */ /* 0x000fe200078e00ff */
[----:B------:R-:W-:-:S03]  /*0220*/  IADD3 R7, R20, 0x3c6ef372, RZ ;  /* 0x3c6ef37214077810 */ /* 0x000fc60007ffe0ff */
[----:B------:R-:W-:Y:S01]  /*0230*/  IMAD.WIDE.U32 R12, R12, -0x326172a9, RZ ;  /* 0xcd9e8d570c0c7825 */ /* 0x000fe200078e00ff */
[----:B------:R-:W-:Y:S02]  /*0240*/  LOP3.LUT R14, R11, R6, R4, 0x96, !PT ;  /* 0x000000060b0e7212 */ /* 0x000fe400078e9604 */
[----:B------:R-:W-:Y:S02]  /*0250*/  IADD3 R6, R21, 0x32370b8f, RZ ;  /* 0x32370b8f15067810 */ /* 0x000fe40007ffe0ff */
[----:B------:R-:W-:Y:S01]  /*0260*/  LOP3.LUT R8, R13, R5, R8, 0x96, !PT ;  /* 0x000000050d087212 */ /* 0x000fe200078e9608 */
[----:B------:R-:W-:-:S04]  /*0270*/  IMAD.WIDE.U32 R14, R14, -0x326172a9, RZ ;  /* 0xcd9e8d570e0e7825 */ /* 0x000fc800078e00ff */
[----:B------:R-:W-:Y:S01]  /*0280*/  IMAD.WIDE.U32 R8, R8, -0x2daee0ad, RZ ;  /* 0xd2511f5308087825 */ /* 0x000fe200078e00ff */
[----:B------:R-:W-:-:S03]  /*0290*/  LOP3.LUT R12, R15, R12, R7, 0x96, !PT ;  /* 0x0000000c0f0c7212 */ /* 0x000fc600078e9607 */
[----:B------:R-:W-:Y:S02]  /*02a0*/  VIADD R5, R21, 0x76cf5d0a ;  /* 0x76cf5d0a15057836 */ /* 0x000fe40000000000 */
[----:B------:R-:W-:-:S03]  /*02b0*/  IMAD.WIDE.U32 R12, R12, -0x2daee0ad, RZ ;  /* 0xd2511f530c0c7825 */ /* 0x000fc600078e00ff */
[----:B------:R-:W-:Y:S01]  /*02c0*/  LOP3.LUT R18, R9, R10, R5, 0x96, !PT ;  /* 0x0000000a09127212 */ /* 0x000fe200078e9605 */
[C---:B------:R-:W-:Y:S01]  /*02d0*/  VIADD R7, R20.reuse, 0xdaa66d2b ;  /* 0xdaa66d2b14077836 */ /* 0x040fe20000000000 */
[----:B------:R-:W-:Y:S02]  /*02e0*/  LOP3.LUT R10, R13, R8, R6, 0x96, !PT ;  /* 0x000000080d0a7212 */ /* 0x000fe400078e9606 */
[----:B------:R-:W-:Y:S01]  /*02f0*/  IADD3 R9, R20, 0x78dde6e4, RZ ;  /* 0x78dde6e414097810 */ /* 0x000fe20007ffe0ff */
[----:B------:R-:W-:Y:S01]  /*0300*/  IMAD.WIDE.U32 R18, R18, -0x326172a9, RZ ;  /* 0xcd9e8d5712127825 */ /* 0x000fe200078e00ff */
[----:B------:R-:W-:-:S03]  /*0310*/  IADD3 R8, R21, -0x56f99767, RZ ;  /* 0xa906689915087810 */ /* 0x000fc60007ffe0ff */
[----:B------:R-:W-:Y:S01]  /*0320*/  IMAD.WIDE.U32 R10, R10, -0x326172a9, RZ ;  /* 0xcd9e8d570a0a7825 */ /* 0x000fe200078e00ff */
[----:B------:R-:W-:-:S03]  /*0330*/  LOP3.LUT R14, R19, R14, R7, 0x96, !PT ;  /* 0x0000000e130e7212 */ /* 0x000fc600078e9607 */
[----:B------:R-:W-:Y:S01]  /*0340*/  VIADD R7, R21, 0xed9eba14 ;  /* 0xed9eba1415077836 */ /* 0x000fe20000000000 */
[----:B------:R-:W-:Y:S01]  /*0350*/  LOP3.LUT R9, R11, R18, R9, 0x96, !PT ;  /* 0x000000120b097212 */ /* 0x000fe200078e9609 */
[----:B------:R-:W-:Y:S01]  /*0360*/  IMAD.WIDE.U32 R14, R14, -0x2daee0ad, RZ ;  /* 0xd2511f530e0e7825 */ /* 0x000fe200078e00ff */
[----:B------:R-:W-:-:S04]  /*0370*/  IADD3 R11, R20, -0x4ab325aa, RZ ;  /* 0xb54cda56140b7810 */ /* 0x000fc80007ffe0ff */
[----:B------:R-:W-:Y:S01]  /*0380*/  LOP3.LUT R22, R15, R12, R7, 0x96, !PT ;  /* 0x0000000c0f167212 */ /* 0x000fe200078e9607 */
[----:B------:R-:W-:-:S04]  /*0390*/  IMAD.WIDE.U32 R12, R9, -0x2daee0ad, RZ ;  /* 0xd2511f53090c7825 */ /* 0x000fc800078e00ff */
[----:B------:R-:W-:Y:S01]  /*03a0*/  IMAD.WIDE.U32 R22, R22, -0x326172a9, RZ ;  /* 0xcd9e8d5716167825 */ /* 0x000fe200078e00ff */
[----:B------:R-:W-:-:S03]  /*03b0*/  LOP3.LUT R14, R13, R14, R8, 0x96, !PT ;  /* 0x0000000e0d0e7212 */ /* 0x000fc600078e9608 */
[----:B------:R-:W-:Y:S02]  /*03c0*/  VIADD R9, R20, 0x1715609d ;  /* 0x1715609d14097836 */ /* 0x000fe40000000000 */
[----:B------:R-:W-:-:S03]  /*03d0*/  IMAD.WIDE.U32 R14, R14, -0x326172a9, RZ ;  /* 0xcd9e8d570e0e7825 */ /* 0x000fc600078e00ff */
[----:B------:R-:W-:Y:S02]  /*03e0*/  LOP3.LUT R9, R23, R10, R9, 0x96, !PT ;  /* 0x0000000a17097212 */ /* 0x000fe400078e9609 */
[----:B------:R-:W-:Y:S02]  /*03f0*/  LOP3.LUT R11, R15, R22, R11, 0x96, !PT ;  /* 0x000000160f0b7212 */ /* 0x000fe400078e960b */
[----:B------:R-:W-:Y:S01]  /*0400*/  IADD3 R10, R21, 0x1fd5c5a3, RZ ;  /* 0x1fd5c5a3150a7810 */ /* 0x000fe20007ffe0ff */
[----:B------:R-:W-:Y:S01]  /*0410*/  IMAD.WIDE.U32 R18, R9, -0x2daee0ad, RZ ;  /* 0xd2511f5309127825 */ /* 0x000fe200078e00ff */
[----:B------:R-:W-:-:S03]  /*0420*/  IADD3 R15, R21, -0x695add53, RZ ;  /* 0x96a522ad150f7810 */ /* 0x000fc60007ffe0ff */
[----:B------:R-:W-:Y:S02]  /*0430*/  VIADD R9, R21, 0x646e171e ;  /* 0x646e171e15097836 */ /* 0x000fe40000000000 */
[----:B------:R-:W-:-:S03]  /*0440*/  IMAD.WIDE.U32 R38, R11, -0x2daee0ad, RZ ;  /* 0xd2511f530b267825 */ /* 0x000fc600078e00ff */
[----:B------:R-:W-:Y:S01]  /*0450*/  LOP3.LUT R12, R19, R12, R9, 0x96, !PT ;  /* 0x0000000c130c7212 */ /* 0x000fe200078e9609 */
[----:B------:R-:W-:Y:S01]  /*0460*/  VIADD R11, R20, 0x5384540f ;  /* 0x5384540f140b7836 */ /* 0x000fe20000000000 */
[----:B------:R-:W-:-:S03]  /*0470*/  LOP3.LUT R18, R39, R18, R10, 0x96, !PT ;  /* 0x0000001227127212 */ /* 0x000fc600078e960a */
[----:B------:R-:W-:-:S04]  /*0480*/  IMAD.WIDE.U32 R12, R12, -0x326172a9, RZ ;  /* 0xcd9e8d570c0c7825 */ /* 0x000fc800078e00ff */
[----:B------:R-:W-:Y:S01]  /*0490*/  IMAD.WIDE.U32 R18, R18, -0x326172a9, RZ ;  /* 0xcd9e8d5712127825 */ /* 0x000fe200078e00ff */
[----:B------:R-:W-:Y:S02]  /*04a0*/  LOP3.LUT R11, R13, R14, R11, 0x96, !PT ;  /* 0x0000000e0d0b7212 */ /* 0x000fe400078e960b */
[----:B------:R-:W-:Y:S01]  /*04b0*/  IADD3 R13, R20, -0xe443238, RZ ;  /* 0xf1bbcdc8140d7810 */ /* 0x000fe20007ffe0ff */
[----:B------:R-:W-:Y:S02]  /*04c0*/  IMAD.MOV.U32 R14, RZ, RZ, R17 ;  /* 0x000000ffff0e7224 */ /* 0x000fe400078e0011 */
[----:B------:R-:W-:Y:S01]  /*04d0*/  IMAD.WIDE.U32 R36, R11, -0x2daee0ad, RZ ;  /* 0xd2511f530b247825 */ /* 0x000fe200078e00ff */
[----:B------:R-:W-:Y:S02]  /*04e0*/  LOP3.LUT R12, R19, R12, R13, 0x96, !PT ;  /* 0x0000000c130c7212 */ /* 0x000fe400078e960d */
[----:B------:R-:W-:Y:S01]  /*04f0*/  MOV R13, R16 ;  /* 0x00000010000d7202 */ /* 0x000fe20000000f00 */
[----:B------:R-:W-:-:S02]  /*0500*/  VIADD R11, R21, 0xdb3d7428 ;  /* 0xdb3d7428150b7836 */ /* 0x000fc40000000000 */
[----:B------:R-:W-:-:S03]  /*0510*/  IMAD.HI.U32 R19, R12, -0x2daee0ad, RZ ;  /* 0xd2511f530c137827 */ /* 0x000fc600078e00ff */
[----:B------:R-:W-:Y:S01]  /*0520*/  LOP3.LUT R38, R37, R38, R11, 0x96, !PT ;  /* 0x0000002625267212 */ /* 0x000fe200078e960b */
[----:B------:R-:W-:Y:S01]  /*0530*/  VIADD R37, R20, 0x8ff34781 ;  /* 0x8ff3478114257836 */ /* 0x000fe20000000000 */
[----:B------:R-:W-:-:S03]  /*0540*/  LOP3.LUT R36, R19, R36, R15, 0x96, !PT ;  /* 0x0000002413247212 */ /* 0x000fc600078e960f */
[----:B------:R-:W-:-:S05]  /*0550*/  IMAD.HI.U32 R22, R38, -0x326172a9, RZ ;  /* 0xcd9e8d5726167827 */ /* 0x000fca00078e00ff */
[----:B------:R-:W-:Y:S01]  /*0560*/  LOP3.LUT R37, R22, R18, R37, 0x96, !PT ;  /* 0x0000001216257212 */ /* 0x000fe200078e9625 */
[----:B------:R-:W-:Y:S06]  /*0570*/  @!P0 BRA `(.L_x_0) ;  /* 0x0000000000188947 */ /* 0x000fec0003800000 */
[----:B------:R-:W-:Y:S01]  /*0580*/  ULDC UR6, c[0x0][0xc] ;  /* 0x0000030000067ab9 */ /* 0x000fe20000000800 */
[----:B------:R-:W-:Y:S01]  /*0590*/  MOV R26, 0x5d0 ;  /* 0x000005d0001a7802 */ /* 0x000fe20000000f00 */
[----:B------:R-:W-:-:S05]  /*05a0*/  IMAD R27, R0, UR6, RZ ;  /* 0x00000006001b7c24 */ /* 0x000fca000f8e02ff */
[----:B------:R-:W-:-:S07]  /*05b0*/  SHF.L.U32 R27, R27, 0x2, RZ ;  /* 0x000000021b1b7819 */ /* 0x000fce00000006ff */
[----:B------:R-:W-:Y:S05]  /*05c0*/  CALL.REL.NOINC `($__internal_0_$__cuda_sm20_div_s64) ;  /* 0x0000004c003c7944 */ /* 0x000fea0003c00000 */
[----:B------:R-:W-:Y:S05]  /*05d0*/  BRA `(.L_x_1) ;  /* 0x00000000005c7947 */ /* 0x000fea0003800000 */
.L_x_0:
[----:B------:R-:W0:Y:S02]  /*05e0*/  LDC R19, c[0x0][0xc] ;  /* 0x00000300ff137b82 */ /* 0x000e240000000800 */
[----:B0-----:R-:W-:-:S04]  /*05f0*/  IMAD R18, R0, R19, RZ ;  /* 0x0000001300127224 */ /* 0x001fc800078e02ff */
[----:B------:R-:W-:-:S04]  /*0600*/  IMAD.SHL.U32 R22, R18, 0x4, RZ ;  /* 0x0000000412167824 */ /* 0x000fc800078e00ff */
[----:B------:R-:W0:Y:S01]  /*0610*/  I2F.U32.RP R23, R22 ;  /* 0x0000001600177306 */ /* 0x000e220000209000 */
[----:B------:R-:W-:Y:S01]  /*0620*/  IMAD.MOV R25, RZ, RZ, -R22 ;  /* 0x000000ffff197224 */ /* 0x000fe200078e0a16 */
[----:B------:R-:W-:-:S06]  /*0630*/  ISETP.NE.U32.AND P2, PT, R22, RZ, PT ;  /* 0x000000ff1600720c */ /* 0x000fcc0003f45070 */
[----:B0-----:R-:W0:Y:S02]  /*0640*/  MUFU.RCP R23, R23 ;  /* 0x0000001700177308 */ /* 0x001e240000001000 */
[----:B0-----:R-:W-:Y:S02]  /*0650*/  IADD3 R18, R23, 0xffffffe, RZ ;  /* 0x0ffffffe17127810 */ /* 0x001fe40007ffe0ff */
[----:B------:R-:W-:-:S04]  /*0660*/  MOV R23, RZ ;  /* 0x000000ff00177202 */ /* 0x000fc80000000f00 */
[----:B------:R0:W1:Y:S02]  /*0670*/  F2I.FTZ.U32.TRUNC.NTZ R19, R18 ;  /* 0x0000001200137305 */ /* 0x000064000021f000 */
[----:B0-----:R-:W-:Y:S01]  /*0680*/  MOV R18, RZ ;  /* 0x000000ff00127202 */ /* 0x001fe20000000f00 */
[----:B-1----:R-:W-:-:S04]  /*0690*/  IMAD R25, R25, R19, RZ ;  /* 0x0000001319197224 */ /* 0x002fc800078e02ff */
[----:B------:R-:W-:-:S06]  /*06a0*/  IMAD.HI.U32 R19, R19, R25, R18 ;  /* 0x0000001913137227 */ /* 0x000fcc00078e0012 */
[----:B------:R-:W-:-:S04]  /*06b0*/  IMAD.HI.U32 R19, R19, UR4, RZ ;  /* 0x0000000413137c27 */ /* 0x000fc8000f8e00ff */
[----:B------:R-:W-:-:S04]  /*06c0*/  IMAD.MOV R25, RZ, RZ, -R19 ;  /* 0x000000ffff197224 */ /* 0x000fc800078e0a13 */
[----:B------:R-:W-:-:S05]  /*06d0*/  IMAD R25, R22, R25, UR4 ;  /* 0x0000000416197e24 */ /* 0x000fca000f8e0219 */
[----:B------:R-:W-:-:S13]  /*06e0*/  ISETP.GE.U32.AND P0, PT, R25, R22, PT ;  /* 0x000000161900720c */ /* 0x000fda0003f06070 */
[----:B------:R-:W-:Y:S01]  /*06f0*/  @P0 IADD3 R25, -R22, R25, RZ ;  /* 0x0000001916190210 */ /* 0x000fe20007ffe1ff */
[----:B------:R-:W-:-:S03]  /*0700*/  @P0 VIADD R19, R19, 0x1 ;  /* 0x0000000113130836 */ /* 0x000fc60000000000 */
[----:B------:R-:W-:-:S13]  /*0710*/  ISETP.GE.U32.AND P1, PT, R25, R22, PT ;  /* 0x000000161900720c */ /* 0x000fda0003f26070 */
[----:B------:R-:W-:Y:S02]  /*0720*/  @P1 IADD3 R19, R19, 0x1, RZ ;  /* 0x0000000113131810 */ /* 0x000fe40007ffe0ff */
[----:B------:R-:W-:-:S05]  /*0730*/  @!P2 LOP3.LUT R19, RZ, R22, RZ, 0x33, !PT ;  /* 0x00000016ff13a212 */ /* 0x000fca00078e33ff */
[----:B------:R-:W-:-:S07]  /*0740*/  IMAD.MOV.U32 R22, RZ, RZ, R19 ;  /* 0x000000ffff167224 */ /* 0x000fce00078e0013 */
.L_x_1:
[----:B------:R-:W-:Y:S01]  /*0750*/  ULDC UR4, c[0x0][0xc] ;  /* 0x0000030000047ab9 */ /* 0x000fe20000000800 */
[----:B------:R-:W-:Y:S01]  /*0760*/  IADD3 R25, P0, R22, 0x1, RZ ;  /* 0x0000000116197810 */ /* 0x000fe20007f1e0ff */
[----:B------:R-:W-:-:S04]  /*0770*/  IMAD.WIDE.U32 R18, R0, UR4, RZ ;  /* 0x0000000400127c25 */ /* 0x000fc8000f8e00ff */
[----:B------:R-:W-:Y:S02]  /*0780*/  IMAD.X R27, RZ, RZ, R23, P0 ;  /* 0x000000ffff1b7224 */ /* 0x000fe400000e0617 */
[-C--:B------:R-:W-:Y:S02]  /*0790*/  IMAD R19, R19, R25.reuse, RZ ;  /* 0x0000001913137224 */ /* 0x080fe400078e02ff */
[----:B------:R-:W-:-:S04]  /*07a0*/  IMAD.WIDE.U32 R22, R18, R25, RZ ;  /* 0x0000001912167225 */ /* 0x000fc800078e00ff */
[----:B------:R-:W-:Y:S01]  /*07b0*/  IMAD R19, R18, R27, R19 ;  /* 0x0000001b12137224 */ /* 0x000fe200078e0213 */
[----:B------:R-:W-:-:S03]  /*07c0*/  SHF.L.U32 R18, R22, 0x2, RZ ;  /* 0x0000000216127819 */ /* 0x000fc600000006ff */
[----:B------:R-:W-:Y:S01]  /*07d0*/  IMAD.IADD R19, R23, 0x1, R19 ;  /* 0x0000000117137824 */ /* 0x000fe200078e0213 */
[----:B------:R-:W-:-:S04]  /*07e0*/  ISETP.GE.U32.AND P0, PT, R13, R18, PT ;  /* 0x000000120d00720c */ /* 0x000fc80003f06070 */
[----:B------:R-:W-:-:S04]  /*07f0*/  SHF.L.U64.HI R19, R22, 0x2, R19 ;  /* 0x0000000216137819 */ /* 0x000fc80000010213 */
[----:B------:R-:W-:-:S13]  /*0800*/  ISETP.GE.AND.EX P0, PT, R14, R19, PT, P0 ;  /* 0x000000130e00720c */ /* 0x000fda0003f06300 */
[----:B------:R-:W-:Y:S05]  /*0810*/  @P0 EXIT ;  /* 0x000000000000094d */ /* 0x000fea0003800000 */
[----:B------:R-:W-:Y:S01]  /*0820*/  HFMA2.MMA R22, -RZ, RZ, -8192, 0 ;  /* 0xf0000000ff167435 */ /* 0x000fe200000001ff */
[----:B------:R-:W-:Y:S01]  /*0830*/  IMAD.MOV.U32 R23, RZ, RZ, 0x380fffff ;  /* 0x380fffffff177424 */ /* 0x000fe200078e00ff */
[----:B------:R-:W-:Y:S01]  /*0840*/  ULDC.64 UR16, c[0x0][0x3d8] ;  /* 0x0000f60000107ab9 */ /* 0x000fe20000000a00 */
[----:B------:R-:W0:Y:S01]  /*0850*/  LDC R29, c[0x0][0x238] ;  /* 0x00008e00ff1d7b82 */ /* 0x000e220000000800 */
[----:B------:R-:W1:Y:S01]  /*0860*/  F2F.F32.F64 R30, UR16 ;  /* 0x00000010001e7d10 */ /* 0x000e620008301000 */
[----:B------:R-:W-:Y:S01]  /*0870*/  IMAD R38, R38, -0x326172a9, RZ ;  /* 0xcd9e8d5726267824 */ /* 0x000fe200078e02ff */
[----:B------:R-:W-:Y:S01]  /*0880*/  LOP3.LUT R28, R28, 0x3, RZ, 0xc0, !PT ;  /* 0x000000031c1c7812 */ /* 0x000fe200078ec0ff */
[----:B------:R-:W-:Y:S01]  /*0890*/  ULDC UR57, c[0x0][0x23c] ;  /* 0x00008f0000397ab9 */ /* 0x000fe20000000800 */
[----:B------:R-:W-:Y:S01]  /*08a0*/  DSETP.LEU.AND P0, PT, R22, |UR16|, PT ;  /* 0x4000001016007e2a */ /* 0x000fe2000bf0b000 */
[----:B------:R-:W-:Y:S01]  /*08b0*/  ULDC UR56, c[0x0][0x368] ;  /* 0x0000da0000387ab9 */ /* 0x000fe20000000800 */
[----:B------:R-:W-:Y:S01]  /*08c0*/  ULDC UR55, c[0x0][0x250] ;  /* 0x0000940000377ab9 */ /* 0x000fe20000000800 */
[----:B------:R-:W2:Y:S01]  /*08d0*/  LDC.64 R22, c[0x0][0x210] ;  /* 0x00008400ff167b82 */ /* 0x000ea20000000a00 */
[----:B------:R-:W-:Y:S01]  /*08e0*/  ULDC UR54, c[0x0][0x36c] ;  /* 0x0000db0000367ab9 */ /* 0x000fe20000000800 */
        /* <DEDUP_REMOVED lines=9> */
[----:B-1----:R-:W-:Y:S01]  /*0980*/  @!P0 FMUL R30, R30, 1.175494350822287508e-38 ;  /* 0x008000001e1e8820 */ /* 0x002fe20000400000 */
        /* <DEDUP_REMOVED lines=37> */
[----:B0-2---:R-:W-:-:S05]  /*0be0*/  ULDC.64 UR32, c[0x0][0x240] ;  /* 0x0000900000207ab9 */ /* 0x005fca0000000a00 */
.L_x_17:
[----:B------:R-:W-:Y:S01]  /*0bf0*/  IADD3 R2, R2, 0x1, RZ ;  /* 0x0000000102027810 */ /* 0x000fe20007ffe0ff */
[----:B------:R-:W-:Y:S03]  /*0c00*/  BSSY B0, `(.L_x_2) ;  /* 0x000000c000007945 */ /* 0x000fe60003800000 */
[C---:B------:R-:W-:Y:S01]  /*0c10*/  ISETP.NE.AND P0, PT, R2.reuse, RZ, PT ;  /* 0x000000ff0200720c */ /* 0x040fe20003f05270 */
[----:B------:R-:W-:-:S12]  /*0c20*/  IMAD.HI.U32 R25, R2, -0x2daee0ad, RZ ;  /* 0xd2511f5302197827 */ /* 0x000fd800078e00ff */
[----:B0-----:R-:W-:Y:S05]  /*0c30*/  @P0 BRA `(.L_x_3) ;  /* 0x0000000000200947 */ /* 0x001fea0003800000 */
[----:B------:R-:W-:-:S05]  /*0c40*/  VIADD R3, R3, 0x1 ;  /* 0x0000000103037836 */ /* 0x000fca0000000000 */
[----:B------:R-:W-:-:S13]  /*0c50*/  ISETP.NE.AND P0, PT, R3, RZ, PT ;  /* 0x000000ff0300720c */ /* 0x000fda0003f05270 */
[----:B------:R-:W-:Y:S01]  /*0c60*/  @!P0 IADD3 R16, R16, 0x1, RZ ;  /* 0x0000000110108810 */ /* 0x000fe20007ffe0ff */
[----:B------:R-:W-:Y:S02]  /*0c70*/  @!P0 VIADD R24, R17, 0x1 ;  /* 0x0000000111188836 */ /* 0x000fe40000000000 */
[----:B------:R-:W-:Y:S01]  /*0c80*/  @!P0 IMAD.MOV.U32 R3, RZ, RZ, RZ ;  /* 0x000000ffff038224 */ /* 0x000fe200078e00ff */
[----:B------:R-:W-:-:S13]  /*0c90*/  ISETP.NE.AND P1, PT, R16, RZ, !P0 ;  /* 0x000000ff1000720c */ /* 0x000fda0004725270 */
[----:B------:R-:W-:-:S04]  /*0ca0*/  @P1 IADD3 R24, R17, RZ, RZ ;  /* 0x000000ff11181210 */ /* 0x000fc80007ffe0ff */
[----:B------:R-:W-:-:S07]  /*0cb0*/  @!P0 MOV R17, R24 ;  /* 0x0000001800118202 */ /* 0x000fce0000000f00 */
.L_x_3:
[----:B------:R-:W-:Y:S05]  /*0cc0*/  BSYNC B0 ;  /* 0x0000000000007941 */ /* 0x000fea0003800000 */
.L_x_2:
[----:B------:R-:W-:Y:S01]  /*0cd0*/  IMAD.HI.U32 R24, R16, -0x326172a9, RZ ;  /* 0xcd9e8d5710187827 */ /* 0x000fe200078e00ff */
[----:B------:R-:W-:Y:S02]  /*0ce0*/  LOP3.LUT R25, R25, R17, R21, 0x96, !PT ;  /* 0x0000001119197212 */ /* 0x000fe400078e9615 */
[----:B------:R-:W-:Y:S01]  /*0cf0*/  ISETP.NE.AND P0, PT, R28, 0x1, PT ;  /* 0x000000011c00780c */ /* 0x000fe20003f05270 */
[----:B------:R-:W-:Y:S01]  /*0d00*/  VIADD R26, R20, 0x9e3779b9 ;  /* 0x9e3779b9141a7836 */ /* 0x000fe20000000000 */
[----:B------:R-:W-:Y:S01]  /*0d10*/  LOP3.LUT R34, R24, R3, R20, 0x96, !PT ;  /* 0x0000000318227212 */ /* 0x000fe200078e9614 */
[----:B------:R-:W-:Y:S02]  /*0d20*/  IMAD R27, R16, -0x326172a9, RZ ;  /* 0xcd9e8d57101b7824 */ /* 0x000fe400078e02ff */
[----:B------:R-:W-:-:S04]  /*0d30*/  IMAD.WIDE.U32 R24, R25, -0x326172a9, RZ ;  /* 0xcd9e8d5719187825 */ /* 0x000fc800078e00ff */
[----:B------:R-:W-:Y:S01]  /*0d40*/  IMAD R31, R2, -0x2daee0ad, RZ ;  /* 0xd2511f53021f7824 */ /* 0x000fe200078e02ff */
[----:B------:R-:W-:Y:S01]  /*0d50*/  LOP3.LUT R27, R25, R27, R26, 0x96, !PT ;  /* 0x0000001b191b7212 */ /* 0x000fe200078e961a */
[----:B------:R-:W-:-:S04]  /*0d60*/  IMAD.WIDE.U32 R34, R34, -0x2daee0ad, RZ ;  /* 0xd2511f5322227825 */ /* 0x000fc800078e00ff */
[----:B------:R-:W-:Y:S01]  /*0d70*/  IMAD.WIDE.U32 R32, R27, -0x2daee0ad, RZ ;  /* 0xd2511f531b207825 */ /* 0x000fe200078e00ff */
[----:B------:R-:W-:Y:S02]  /*0d80*/  LOP3.LUT R26, R35, R31, R4, 0x96, !PT ;  /* 0x0000001f231a7212 */ /* 0x000fe400078e9604 */
[----:B------:R-:W-:Y:S02]  /*0d90*/  IADD3 R31, R20, 0x3c6ef372, RZ ;  /* 0x3c6ef372141f7810 */ /* 0x000fe40007ffe0ff */
[----:B------:R-:W-:Y:S01]  /*0da0*/  LOP3.LUT R25, R33, R34, R5, 0x96, !PT ;  /* 0x0000002221197212 */ /* 0x000fe200078e9605 */
[----:B------:R-:W-:-:S04]  /*0db0*/  IMAD.WIDE.U32 R26, R26, -0x326172a9, RZ ;  /* 0xcd9e8d571a1a7825 */ /* 0x000fc800078e00ff */
[C---:B------:R-:W-:Y:S01]  /*0dc0*/  VIADD R33, R20.reuse, 0xdaa66d2b ;  /* 0xdaa66d2b14217836 */ /* 0x040fe20000000000 */
[----:B------:R-:W-:Y:S01]  /*0dd0*/  LOP3.LUT R34, R27, R24, R31, 0x96, !PT ;  /* 0x000000181b227212 */ /* 0x000fe200078e961f */
[----:B------:R-:W-:Y:S01]  /*0de0*/  IMAD.WIDE.U32 R24, R25, -0x326172a9, RZ ;  /* 0xcd9e8d5719187825 */ /* 0x000fe200078e00ff */
[----:B------:R-:W-:-:S03]  /*0df0*/  IADD3 R31, R20, 0x78dde6e4, RZ ;  /* 0x78dde6e4141f7810 */ /* 0x000fc60007ffe0ff */
[----:B------:R-:W-:Y:S01]  /*0e00*/  IMAD.WIDE.U32 R34, R34, -0x2daee0ad, RZ ;  /* 0xd2511f5322227825 */ /* 0x000fe200078e00ff */
[----:B------:R-:W-:-:S04]  /*0e10*/  LOP3.LUT R33, R25, R26, R33, 0x96, !PT ;  /* 0x0000001a19217212 */ /* 0x000fc800078e9621 */
[----:B------:R-:W-:Y:S01]  /*0e20*/  LOP3.LUT R26, R35, R32, R6, 0x96, !PT ;  /* 0x00000020231a7212 */ /* 0x000fe200078e9606 */
[----:B------:R-:W-:-:S04]  /*0e30*/  IMAD.WIDE.U32 R32, R33, -0x2daee0ad, RZ ;  /* 0xd2511f5321207825 */ /* 0x000fc800078e00ff */
[----:B------:R-:W-:Y:S01]  /*0e40*/  IMAD.WIDE.U32 R26, R26, -0x326172a9, RZ ;  /* 0xcd9e8d571a1a7825 */ /* 0x000fe200078e00ff */
[----:B------:R-:W-:-:S03]  /*0e50*/  LOP3.LUT R25, R33, R34, R7, 0x96, !PT ;  /* 0x0000002221197212 */ /* 0x000fc600078e9607 */
[C---:B------:R-:W-:Y:S01]  /*0e60*/  VIADD R33, R20.reuse, 0x1715609d ;  /* 0x1715609d14217836 */ /* 0x040fe20000000000 */
[----:B------:R-:W-:Y:S01]  /*0e70*/  LOP3.LUT R34, R27, R24, R31, 0x96, !PT ;  /* 0x000000181b227212 */ /* 0x000fe200078e961f */
[----:B------:R-:W-:Y:S01]  /*0e80*/  IMAD.WIDE.U32 R24, R25, -0x326172a9, RZ ;  /* 0xcd9e8d5719187825 */ /* 0x000fe200078e00ff */
[----:B------:R-:W-:-:S03]  /*0e90*/  IADD3 R31, R20, -0x4ab325aa, RZ ;  /* 0xb54cda56141f7810 */ /* 0x000fc60007ffe0ff */
        /* <DEDUP_REMOVED lines=16> */
[----:B------:R-:W-:Y:S01]  /*0fa0*/  IMAD R33, R12, -0x2daee0ad, RZ ;  /* 0xd2511f530c217824 */ /* 0x000fe200078e02ff */
[----:B------:R-:W-:Y:S01]  /*0fb0*/  LOP3.LUT R12, R27, R24, R31, 0x96, !PT ;  /* 0x000000181b0c7212 */ /* 0x000fe200078e961f */
[----:B------:R-:W-:Y:S02]  /*0fc0*/  VIADD R31, R20, 0x8ff34781 ;  /* 0x8ff34781141f7836 */ /* 0x000fe40000000000 */
[----:B------:R-:W-:Y:S01]  /*0fd0*/  IMAD.WIDE.U32 R24, R25, -0x326172a9, RZ ;  /* 0xcd9e8d5719187825 */ /* 0x000fe200078e00ff */
[----:B------:R-:W-:-:S03]  /*0fe0*/  MOV R34, R33 ;  /* 0x0000002100227202 */ /* 0x000fc60000000f00 */
[----:B------:R-:W-:Y:S01]  /*0ff0*/  IMAD.HI.U32 R27, R12, -0x2daee0ad, RZ ;  /* 0xd2511f530c1b7827 */ /* 0x000fe200078e00ff */
[----:B------:R-:W-:Y:S02]  /*1000*/  LOP3.LUT R31, R25, R26, R31, 0x96, !PT ;  /* 0x0000001a191f7212 */ /* 0x000fe400078e961f */
[----:B------:R-:W-:Y:S02]  /*1010*/  MOV R26, R38 ;  /* 0x00000026001a7202 */ /* 0x000fe40000000f00 */
[----:B------:R-:W-:Y:S01]  /*1020*/  LOP3.LUT R32, R27, R32, R15, 0x96, !PT ;  /* 0x000000201b207212 */ /* 0x000fe200078e960f */
[----:B------:R-:W-:Y:S02]  /*1030*/  IMAD.MOV.U32 R27, RZ, RZ, R36 ;  /* 0x000000ffff1b7224 */ /* 0x000fe400078e0024 */
[----:B------:R-:W-:Y:S01]  /*1040*/  IMAD.MOV.U32 R35, RZ, RZ, R31 ;  /* 0x000000ffff237224 */ /* 0x000fe200078e001f */
[----:B------:R-:W-:Y:S06]  /*1050*/  @!P0 BRA `(.L_x_4) ;  /* 0x0000000000408947 */ /* 0x000fec0003800000 */
[----:B------:R-:W-:-:S13]  /*1060*/  ISETP.NE.AND P0, PT, R28, 0x2, PT ;  /* 0x000000021c00780c */ /* 0x000fda0003f05270 */
[----:B------:R-:W-:Y:S05]  /*1070*/  @!P0 BRA `(.L_x_5) ;  /* 0x0000000000288947 */ /* 0x000fea0003800000 */
[----:B------:R-:W-:Y:S01]  /*1080*/  ISETP.NE.AND P0, PT, R28, 0x3, PT ;  /* 0x000000031c00780c */ /* 0x000fe20003f05270 */
[----:B------:R-:W-:Y:S01]  /*1090*/  IMAD.MOV.U32 R27, RZ, RZ, R31 ;  /* 0x000000ffff1b7224 */ /* 0x000fe200078e001f */
[----:B------:R-:W-:Y:S01]  /*10a0*/  MOV R26, R33 ;  /* 0x00000021001a7202 */ /* 0x000fe20000000f00 */
[----:B------:R-:W-:Y:S01]  /*10b0*/  IMAD.MOV.U32 R35, RZ, RZ, R32 ;  /* 0x000000ffff237224 */ /* 0x000fe200078e0020 */
[----:B------:R-:W-:-:S09]  /*10c0*/  MOV R34, R24 ;  /* 0x0000001800227202 */ /* 0x000fd20000000f00 */
[----:B------:R-:W-:Y:S01]  /*10d0*/  @P0 MOV R26, R37 ;  /* 0x00000025001a0202 */ /* 0x000fe20000000f00 */
[----:B------:R-:W-:Y:S01]  /*10e0*/  @P0 IMAD.MOV.U32 R27, RZ, RZ, R38 ;  /* 0x000000ffff1b0224 */ /* 0x000fe200078e0026 */
[----:B------:R-:W-:Y:S01]  /*10f0*/  @P0 MOV R34, R36 ;  /* 0x0000002400220202 */ /* 0x000fe20000000f00 */
[----:B------:R-:W-:Y:S01]  /*1100*/  @P0 IMAD.MOV.U32 R35, RZ, RZ, R33 ;  /* 0x000000ffff230224 */ /* 0x000fe200078e0021 */
[----:B------:R-:W-:Y:S06]  /*1110*/  BRA `(.L_x_4) ;  /* 0x0000000000107947 */ /* 0x000fec0003800000 */
.L_x_5:
[----:B------:R-:W-:Y:S01]  /*1120*/  MOV R26, R36 ;  /* 0x00000024001a7202 */ /* 0x000fe20000000f00 */
[----:B------:R-:W-:Y:S01]  /*1130*/  IMAD.MOV.U32 R27, RZ, RZ, R33 ;  /* 0x000000ffff1b7224 */ /* 0x000fe200078e0021 */
[----:B------:R-:W-:Y:S01]  /*1140*/  MOV R34, R31 ;  /* 0x0000001f00227202 */ /* 0x000fe20000000f00 */
[----:B------:R-:W-:-:S07]  /*1150*/  IMAD.MOV.U32 R35, RZ, RZ, R24 ;  /* 0x000000ffff237224 */ /* 0x000fce00078e0018 */
.L_x_4:
[----:B------:R-:W-:Y:S01]  /*1160*/  ISETP.GE.U32.AND P0, PT, R13, R22, PT ;  /* 0x000000160d00720c */ /* 0x000fe20003f06070 */
[----:B------:R-:W-:Y:S01]  /*1170*/  HFMA2.MMA R36, -RZ, RZ, 0.1171875, 0 ;  /* 0x2f800000ff247435 */ /* 0x000fe200000001ff */
[----:B------:R-:W-:Y:S01]  /*1180*/  I2FP.F32.U32 R33, R27 ;  /* 0x0000001b00217245 */ /* 0x000fe20000201000 */
[----:B------:R-:W-:Y:S01]  /*1190*/  BSSY B0, `(.L_x_6) ;  /* 0x000010a000007945 */ /* 0x000fe20003800000 */
[----:B------:R-:W-:Y:S02]  /*11a0*/  ISETP.GE.AND.EX P0, PT, R14, R23, PT, P0 ;  /* 0x000000170e00720c */ /* 0x000fe40003f06300 */
[----:B------:R-:W-:Y:S02]  /*11b0*/  I2FP.F32.U32 R26, R26 ;  /* 0x0000001a001a7245 */ /* 0x000fe40000201000 */
[----:B------:R-:W-:Y:S02]  /*11c0*/  I2FP.F32.U32 R27, R34 ;  /* 0x00000022001b7245 */ /* 0x000fe40000201000 */
[----:B------:R-:W-:Y:S01]  /*11d0*/  I2FP.F32.U32 R37, R35 ;  /* 0x0000002300257245 */ /* 0x000fe20000201000 */
[-C--:B------:R-:W-:Y:S01]  /*11e0*/  FFMA.FTZ R39, R26, R36.reuse, 1.1641532182693481445e-10 ;  /* 0x2f0000001a277423 */ /* 0x080fe20000010024 */
[-C--:B------:R-:W-:Y:S01]  /*11f0*/  FFMA.FTZ R33, R33, R36.reuse, 1.1641532182693481445e-10 ;  /* 0x2f00000021217423 */ /* 0x080fe20000010024 */
[----:B------:R-:W-:-:S02]  /*1200*/  FFMA.FTZ R35, R27, R36, 1.1641532182693481445e-10 ;  /* 0x2f0000001b237423 */ /* 0x000fc40000010024 */
[----:B------:R-:W-:Y:S02]  /*1210*/  FFMA.FTZ R37, R37, R36, 1.1641532182693481445e-10 ;  /* 0x2f00000025257423 */ /* 0x000fe40000010024 */
[----:B------:R-:W-:Y:S05]  /*1220*/  @P0 BRA `(.L_x_7) ;  /* 0x0000001000000947 */ /* 0x000fea0003800000 */
[----:B------:R-:W-:Y:S01]  /*1230*/  ISETP.NE.AND P0, PT, R29, RZ, PT ;  /* 0x000000ff1d00720c */ /* 0x000fe20003f05270 */
[----:B------:R-:W-:-:S12]  /*1240*/  IMAD.MOV.U32 R34, RZ, RZ, RZ ;  /* 0x000000ffff227224 */ /* 0x000fd800078e00ff */
[----:B------:R-:W-:Y:S05]  /*1250*/  @!P0 BRA `(.L_x_8) ;  /* 0x0000000c00dc8947 */ /* 0x000fea0003800000 */
[----:B------:R-:W-:Y:S01]  /*1260*/  MOV R26, RZ ;  /* 0x000000ff001a7202 */ /* 0x000fe20000000f00 */
[----:B------:R-:W-:Y:S01]  /*1270*/  IMAD.MOV.U32 R27, RZ, RZ, R13 ;  /* 0x000000ffff1b7224 */ /* 0x000fe200078e000d */
[----:B------:R-:W-:-:S03]  /*1280*/  ISETP.NE.AND P0, PT, R29, 0x1, PT ;  /* 0x000000011d00780c */ /* 0x000fc60003f05270 */
[----:B------:R-:W-:-:S05]  /*1290*/  IMAD.HI.U32 R26, R13, UR32, R26 ;  /* 0x000000200d1a7c27 */ /* 0x000fca000f8e001a */
[----:B------:R-:W-:-:S04]  /*12a0*/  SHF.R.U32.HI R36, RZ, UR33, R26 ;  /* 0x00000021ff247c19 */ /* 0x000fc8000801161a */
[----:B------:R-:W-:-:S05]  /*12b0*/  IADD3 R34, -R36, RZ, RZ ;  /* 0x000000ff24227210 */ /* 0x000fca0007ffe1ff */
[----:B------:R-:W-:-:S04]  /*12c0*/  IMAD R34, R34, UR57, R13 ;  /* 0x0000003922227c24 */ /* 0x000fc8000f8e020d */
[----:B------:R-:W-:Y:S01]  /*12d0*/  IMAD R34, R34, UR56, RZ ;  /* 0x0000003822227c24 */ /* 0x000fe2000f8e02ff */
[----:B------:R-:W-:Y:S06]  /*12e0*/  @!P0 BRA `(.L_x_8) ;  /* 0x0000000c00b88947 */ /* 0x000fec0003800000 */
[----:B------:R-:W-:Y:S01]  /*12f0*/  MOV R27, R36 ;  /* 0x00000024001b7202 */ /* 0x000fe20000000f00 */
[----:B------:R-:W-:Y:S01]  /*1300*/  IMAD.MOV.U32 R26, RZ, RZ, RZ ;  /* 0x000000ffff1a7224 */ /* 0x000fe200078e00ff */
[----:B------:R-:W-:Y:S01]  /*1310*/  ULDC.64 UR34, c[0x0][0x248] ;  /* 0x0000920000227ab9 */ /* 0x000fe20000000a00 */
[----:B------:R-:W-:Y:S02]  /*1320*/  ISETP.NE.AND P0, PT, R29, 0x2, PT ;  /* 0x000000021d00780c */ /* 0x000fe40003f05270 */
[----:B------:R-:W-:-:S05]  /*1330*/  IMAD.HI.U32 R26, R36, UR35, R26 ;  /* 0x00000023241a7c27 */ /* 0x000fca000f8e001a */
[----:B------:R-:W-:-:S05]  /*1340*/  SHF.R.U32.HI R38, RZ, UR55, R26 ;  /* 0x00000037ff267c19 */ /* 0x000fca000801161a */
[----:B------:R-:W-:-:S04]  /*1350*/  IMAD.MOV R27, RZ, RZ, -R38 ;  /* 0x000000ffff1b7224 */ /* 0x000fc800078e0a26 */
[----:B------:R-:W-:-:S04]  /*1360*/  IMAD R27, R27, UR34, R36 ;  /* 0x000000221b1b7c24 */ /* 0x000fc8000f8e0224 */
[----:B------:R-:W-:Y:S01]  /*1370*/  IMAD R34, R27, UR54, R34 ;  /* 0x000000361b227c24 */ /* 0x000fe2000f8e0222 */
[----:B------:R-:W-:Y:S06]  /*1380*/  @!P0 BRA `(.L_x_8) ;  /* 0x0000000c00908947 */ /* 0x000fec0003800000 */
[----:B------:R-:W-:Y:S01]  /*1390*/  HFMA2.MMA R26, -RZ, RZ, 0, 0 ;  /* 0x00000000ff1a7435 */ /* 0x000fe200000001ff */
[----:B------:R-:W-:Y:S01]  /*13a0*/  IMAD.MOV.U32 R27, RZ, RZ, R38 ;  /* 0x000000ffff1b7224 */ /* 0x000fe200078e0026 */
[----:B------:R-:W-:Y:S01]  /*13b0*/  ULDC.64 UR34, c[0x0][0x258] ;  /* 0x0000960000227ab9 */ /* 0x000fe20000000a00 */
[----:B------:R-:W-:-:S07]  /*13c0*/  ISETP.NE.AND P0, PT, R29, 0x3, PT ;  /* 0x000000031d00780c */ /* 0x000fce0003f05270 */
[----:B------:R-:W-:-:S05]  /*13d0*/  IMAD.HI.U32 R26, R38, UR34, R26 ;  /* 0x00000022261a7c27 */ /* 0x000fca000f8e001a */
[----:B------:R-:W-:-:S04]  /*13e0*/  SHF.R.U32.HI R36, RZ, UR35, R26 ;  /* 0x00000023ff247c19 */ /* 0x000fc8000801161a */
[----:B------:R-:W-:-:S05]  /*13f0*/  IADD3 R27, -R36, RZ, RZ ;  /* 0x000000ff241b7210 */ /* 0x000fca0007ffe1ff */
[----:B------:R-:W-:-:S04]  /*1400*/  IMAD R27, R27, UR53, R38 ;  /* 0x000000351b1b7c24 */ /* 0x000fc8000f8e0226 */
[----:B------:R-:W-:Y:S01]  /*1410*/  IMAD R34, R27, UR52, R34 ;  /* 0x000000341b227c24 */ /* 0x000fe2000f8e0222 */
        /* <DEDUP_REMOVED lines=11> */
[----:B------:R-:W-:Y:S01]  /*14d0*/  MOV R26, RZ ;  /* 0x000000ff001a7202 */ /* 0x000fe20000000f00 */
[----:B------:R-:W-:Y:S01]  /*14e0*/  IMAD.MOV.U32 R27, RZ, RZ, R38 ;  /* 0x000000ffff1b7224 */ /* 0x000fe200078e0026 */
[----:B------:R-:W-:Y:S01]  /*14f0*/  ULDC.64 UR34, c[0x0][0x270] ;  /* 0x00009c0000227ab9 */ /* 0x000fe20000000a00 */
[----:B------:R-:W-:Y:S02]  /*1500*/  ISETP.NE.AND P0, PT, R29, 0x5, PT ;  /* 0x000000051d00780c */ /* 0x000fe40003f05270 */
        /* <DEDUP_REMOVED lines=198> */
[----:B------:R-:W-:-:S03]  /*2170*/  ULDC.64 UR34, c[0x0][0x360] ;  /* 0x0000d80000227ab9 */ /* 0x000fc60000000a00 */
[----:B------:R-:W-:-:S05]  /*2180*/  IMAD.HI.U32 R26, R41, UR34, R26 ;  /* 0x00000022291a7c27 */ /* 0x000fca000f8e001a */
[----:B------:R-:W-:-:S04]  /*2190*/  SHF.R.U32.HI R26, RZ, UR35, R26 ;  /* 0x00000023ff1a7c19 */ /* 0x000fc8000801161a */
[----:B------:R-:W-:-:S05]  /*21a0*/  IADD3 R26, -R26, RZ, RZ ;  /* 0x000000ff1a1a7210 */ /* 0x000fca0007ffe1ff */
[----:B------:R-:W-:-:S04]  /*21b0*/  IMAD R27, R26, UR29, R41 ;  /* 0x0000001d1a1b7c24 */ /* 0x000fc8000f8e0229 */
[----:B------:R-:W-:-:S07]  /*21c0*/  IMAD R34, R27, UR30, R34 ;  /* 0x0000001e1b227c24 */ /* 0x000fce000f8e0222 */
.L_x_8:
[----:B------:R-:W-:Y:S01]  /*21d0*/  ULDC.64 UR34, c[0x0][0x3d0] ;  /* 0x0000f40000227ab9 */ /* 0x000fe20000000a00 */
[----:B------:R-:W-:Y:S02]  /*21e0*/  FSETP.GEU.FTZ.AND P0, PT, R39, R30, PT ;  /* 0x0000001e2700720b */ /* 0x000fe40003f1e000 */
[----:B------:R-:W-:Y:S02]  /*21f0*/  IADD3 R26, P1, R34, UR34, RZ ;  /* 0x00000022221a7c10 */ /* 0x000fe4000ff3e0ff */
[----:B------:R-:W-:-:S03]  /*2200*/  SEL R39, RZ, 0x1, P0 ;  /* 0x00000001ff277807 */ /* 0x000fc60000000000 */
[----:B------:R-:W-:-:S05]  /*2210*/  IMAD.X R27, RZ, RZ, UR35, P1 ;  /* 0x00000023ff1b7e24 */ /* 0x000fca00088e06ff */
[----:B------:R0:W-:Y:S03]  /*2220*/  STG.E.U8 desc[UR58][R26.64], R39 ;  /* 0x000000271a007986 */ /* 0x0001e6000c10113a */
.L_x_7:
[----:B------:R-:W-:Y:S05]  /*2230*/  BSYNC B0 ;  /* 0x0000000000007941 */ /* 0x000fea0003800000 */
.L_x_6:
[----:B------:R-:W-:Y:S01]  /*2240*/  ULDC UR34, c[0x0][0xc] ;  /* 0x0000030000227ab9 */ /* 0x000fe20000000800 */
[----:B------:R-:W-:Y:S01]  /*2250*/  BSSY B0, `(.L_x_9) ;  /* 0x0000108000007945 */ /* 0x000fe20003800000 */
[----:B------:R-:W-:-:S05]  /*2260*/  IMAD R34, R0, UR34, RZ ;  /* 0x0000002200227c24 */ /* 0x000fca000f8e02ff */
[----:B0-----:R-:W-:-:S04]  /*2270*/  IADD3 R27, P1, R34, R13, RZ ;  /* 0x0000000d221b7210 */ /* 0x001fc80007f3e0ff */
[----:B------:R-:W-:Y:S02]  /*2280*/  ISETP.GE.U32.AND P0, PT, R27, R22, PT ;  /* 0x000000161b00720c */ /* 0x000fe40003f06070 */
[----:B------:R-:W-:-:S04]  /*2290*/  IADD3.X R26, RZ, R14, RZ, P1, !PT ;  /* 0x0000000eff1a7210 */ /* 0x000fc80000ffe4ff */
[----:B------:R-:W-:-:S13]  /*22a0*/  ISETP.GE.AND.EX P0, PT, R26, R23, PT, P0 ;  /* 0x000000171a00720c */ /* 0x000fda0003f06300 */
[----:B------:R-:W-:Y:S05]  /*22b0*/  @P0 BRA `(.L_x_10) ;  /* 0x0000001000040947 */ /* 0x000fea0003800000 */
[----:B------:R-:W-:Y:S01]  /*22c0*/  ISETP.NE.AND P0, PT, R29, RZ, PT ;  /* 0x000000ff1d00720c */ /* 0x000fe20003f05270 */
[----:B------:R-:W-:-:S12]  /*22d0*/  IMAD.MOV.U32 R36, RZ, RZ, RZ ;  /* 0x000000ffff247224 */ /* 0x000fd800078e00ff */
[----:B------:R-:W-:Y:S05]  /*22e0*/  @!P0 BRA `(.L_x_11) ;  /* 0x0000000c00e08947 */ /* 0x000fea0003800000 */
[----:B------:R-:W-:Y:S01]  /*22f0*/  HFMA2.MMA R26, -RZ, RZ, 0, 0 ;  /* 0x00000000ff1a7435 */ /* 0x000fe200000001ff */
[----:B------:R-:W-:Y:S01]  /*2300*/  ULDC UR34, c[0x0][0xc] ;  /* 0x0000030000227ab9 */ /* 0x000fe20000000800 */
[----:B------:R-:W-:Y:S01]  /*2310*/  ISETP.NE.AND P0, PT, R29, 0x1, PT ;  /* 0x000000011d00780c */ /* 0x000fe20003f05270 */
[----:B------:R-:W-:-:S07]  /*2320*/  IMAD R27, R0, UR34, R13 ;  /* 0x00000022001b7c24 */ /* 0x000fce000f8e020d */
[----:B------:R-:W-:-:S05]  /*2330*/  IMAD.HI.U32 R26, R27, UR32, R26 ;  /* 0x000000201b1a7c27 */ /* 0x000fca000f8e001a */
[----:B------:R-:W-:-:S05]  /*2340*/  SHF.R.U32.HI R38, RZ, UR33, R26 ;  /* 0x00000021ff267c19 */ /* 0x000fca000801161a */
[----:B------:R-:W-:-:S04]  /*2350*/  IMAD.MOV R26, RZ, RZ, -R38 ;  /* 0x000000ffff1a7224 */ /* 0x000fc800078e0a26 */
[----:B------:R-:W-:-:S04]  /*2360*/  IMAD R26, R26, UR57, R27 ;  /* 0x000000391a1a7c24 */ /* 0x000fc8000f8e021b */
[----:B------:R-:W-:Y:S01]  /*2370*/  IMAD R36, R26, UR56, RZ ;  /* 0x000000381a247c24 */ /* 0x000fe2000f8e02ff */
        /* <DEDUP_REMOVED lines=162> */
[----:B------:R-:W-:Y:S01]  /*2da0*/  ULDC.64 UR34, c[0x0][0x308] ;  /* 0x0000c20000227ab9 */ /* 0x000fe20000000a00 */
[----:B------:R-:W-:Y:S02]  /*2db0*/  MOV R27, R38 ;  /* 0x00000026001b7202 */ /* 0x000fe40000000f00 */
[----:B------:R-:W-:Y:S01]  /*2dc0*/  ISETP.NE.AND P0, PT, R29, 0x12, PT ;  /* 0x000000121d00780c */ /* 0x000fe20003f05270 */
[----:B------:R-:W-:-:S05]  /*2dd0*/  IMAD.HI.U32 R26, R38, UR35, R26 ;  /* 0x00000023261a7c27 */ /* 0x000fca000f8e001a */
[----:B------:R-:W-:-:S05]  /*2de0*/  SHF.R.U32.HI R39, RZ, UR15, R26 ;  /* 0x0000000fff277c19 */ /* 0x000fca000801161a */
[----:B------:R-:W-:-:S04]  /*2df0*/  IMAD.MOV R27, RZ, RZ, -R39 ;  /* 0x000000ffff1b7224 */ /* 0x000fc800078e0a27 */
[----:B------:R-:W-:-:S04]  /*2e00*/  IMAD R27, R27, UR34, R38 ;  /* 0x000000221b1b7c24 */ /* 0x000fc8000f8e0226 */
[----:B------:R-:W-:Y:S01]  /*2e10*/  IMAD R36, R27, UR16, R36 ;  /* 0x000000101b247c24 */ /* 0x000fe2000f8e0224 */
[----:B------:R-:W-:Y:S06]  /*2e20*/  @!P0 BRA `(.L_x_11) ;  /* 0x0000000400108947 */ /* 0x000fec0003800000 */
[----:B------:R-:W-:Y:S01]  /*2e30*/  HFMA2.MMA R26, -RZ, RZ, 0, 0 ;  /* 0x00000000ff1a7435 */ /* 0x000fe200000001ff */
[----:B------:R-:W-:Y:S01]  /*2e40*/  MOV R27, R39 ;  /* 0x00000027001b7202 */ /* 0x000fe20000000f00 */
[----:B------:R-:W-:Y:S01]  /*2e50*/  ULDC.64 UR34, c[0x0][0x318] ;  /* 0x0000c60000227ab9 */ /* 0x000fe20000000a00 */
[----:B------:R-:W-:-:S07]  /*2e60*/  ISETP.NE.AND P0, PT, R29, 0x13, PT ;  /* 0x000000131d00780c */ /* 0x000fce0003f05270 */
        /* <DEDUP_REMOVED lines=58> */
[----:B------:R-:W-:-:S08]  /*3210*/  ULDC.64 UR34, c[0x0][0x360] ;  /* 0x0000d80000227ab9 */ /* 0x000fd00000000a00 */
[----:B------:R-:W-:-:S05]  /*3220*/  IMAD.HI.U32 R26, R39, UR34, R26 ;  /* 0x00000022271a7c27 */ /* 0x000fca000f8e001a */
[----:B------:R-:W-:-:S05]  /*3230*/  SHF.R.U32.HI R26, RZ, UR35, R26 ;  /* 0x00000023ff1a7c19 */ /* 0x000fca000801161a */
[----:B------:R-:W-:-:S04]  /*3240*/  IMAD.MOV R26, RZ, RZ, -R26 ;  /* 0x000000ffff1a7224 */ /* 0x000fc800078e0a1a */
[----:B------:R-:W-:-:S04]  /*3250*/  IMAD R27, R26, UR29, R39 ;  /* 0x0000001d1a1b7c24 */ /* 0x000fc8000f8e0227 */
[----:B------:R-:W-:-:S07]  /*3260*/  IMAD R36, R27, UR30, R36 ;  /* 0x0000001e1b247c24 */ /* 0x000fce000f8e0224 */
.L_x_11:
[----:B------:R-:W-:Y:S01]  /*3270*/  ULDC.64 UR34, c[0x0][0x3d0] ;  /* 0x0000f40000227ab9 */ /* 0x000fe20000000a00 */
[----:B------:R-:W-:Y:S02]  /*3280*/  FSETP.GEU.FTZ.AND P0, PT, R33, R30, PT ;  /* 0x0000001e2100720b */ /* 0x000fe40003f1e000 */
[----:B------:R-:W-:Y:S02]  /*3290*/  IADD3 R26, P1, R36, UR34, RZ ;  /* 0x00000022241a7c10 */ /* 0x000fe4000ff3e0ff */
[----:B------:R-:W-:Y:S02]  /*32a0*/  SEL R33, RZ, 0x1, P0 ;  /* 0x00000001ff217807 */ /* 0x000fe40000000000 */
[----:B------:R-:W-:-:S05]  /*32b0*/  IADD3.X R27, RZ, UR35, RZ, P1, !PT ;  /* 0x00000023ff1b7c10 */ /* 0x000fca0008ffe4ff */
[----:B------:R0:W-:Y:S04]  /*32c0*/  STG.E.U8 desc[UR58][R26.64], R33 ;  /* 0x000000211a007986 */ /* 0x0001e8000c10113a */
.L_x_10:
[----:B------:R-:W-:Y:S05]  /*32d0*/  BSYNC B0 ;  /* 0x0000000000007941 */ /* 0x000fea0003800000 */
.L_x_9:
[----:B0-----:R-:W-:Y:S01]  /*32e0*/  LEA R27, P1, R34, R13, 0x1 ;  /* 0x0000000d221b7211 */ /* 0x001fe200078208ff */
[----:B------:R-:W-:Y:S03]  /*32f0*/  BSSY B0, `(.L_x_12) ;  /* 0x00000f8000007945 */ /* 0x000fe60003800000 */
        /* <DEDUP_REMOVED lines=8> */
[----:B------:R-:W-:-:S09]  /*3380*/  ISETP.NE.AND P0, PT, R29, 0x1, PT ;  /* 0x000000011d00780c */ /* 0x000fd20003f05270 */
        /* <DEDUP_REMOVED lines=35> */
[----:B------:R-:W-:Y:S01]  /*35c0*/  HFMA2.MMA R26, -RZ, RZ, 0, 0 ;  /* 0x00000000ff1a7435 */ /* 0x000fe200000001ff */
[----:B------:R-:W-:Y:S01]  /*35d0*/  ULDC.64 UR34, c[0x0][0x270] ;  /* 0x00009c0000227ab9 */ /* 0x000fe20000000a00 */
[----:B------:R-:W-:-:S08]  /*35e0*/  ISETP.NE.AND P0, PT, R29, 0x5, PT ;  /* 0x000000051d00780c */ /* 0x000fd00003f05270 */
        /* <DEDUP_REMOVED lines=18> */
[----:B------:R-:W-:-:S03]  /*3710*/  ISETP.NE.AND P0, PT, R29, 0x7, PT ;  /* 0x000000071d00780c */ /* 0x000fc60003f05270 */
        /* <DEDUP_REMOVED lines=35> */
[----:B------:R-:W-:Y:S01]  /*3950*/  MOV R26, RZ ;  /* 0x000000ff001a7202 */ /* 0x000fe20000000f00 */
[----:B------:R-:W-:Y:S01]  /*3960*/  ULDC.64 UR34, c[0x0][0x2b8] ;  /* 0x0000ae0000227ab9 */ /* 0x000fe20000000a00 */
[----:B------:R-:W-:-:S03]  /*3970*/  ISETP.NE.AND P0, PT, R29, 0xb, PT ;  /* 0x0000000b1d00780c */ /* 0x000fc60003f05270 */
        /* <DEDUP_REMOVED lines=17> */
[----:B------:R-:W-:Y:S01]  /*3a90*/  ULDC.64 UR34, c[0x0][0x2d0] ;  /* 0x0000b40000227ab9 */ /* 0x000fe20000000a00 */
[----:B------:R-:W-:-:S08]  /*3aa0*/  ISETP.NE.AND P0, PT, R29, 0xd, PT ;  /* 0x0000000d1d00780c */ /* 0x000fd00003f05270 */
        /* <DEDUP_REMOVED lines=112> */
[----:B------:R-:W-:-:S09]  /*41b0*/  ULDC.64 UR34, c[0x0][0x360] ;  /* 0x0000d80000227ab9 */ /* 0x000fd20000000a00 */
[----:B------:R-:W-:-:S05]  /*41c0*/  IMAD.HI.U32 R26, R27, UR34, R26 ;  /* 0x000000221b1a7c27 */ /* 0x000fca000f8e001a */
[----:B------:R-:W-:-:S04]  /*41d0*/  SHF.R.U32.HI R26, RZ, UR35, R26 ;  /* 0x00000023ff1a7c19 */ /* 0x000fc8000801161a */
[----:B------:R-:W-:-:S05]  /*41e0*/  IADD3 R26, -R26, RZ, RZ ;  /* 0x000000ff1a1a7210 */ /* 0x000fca0007ffe1ff */
[----:B------:R-:W-:-:S04]  /*41f0*/  IMAD R26, R26, UR29, R27 ;  /* 0x0000001d1a1a7c24 */ /* 0x000fc8000f8e021b */
[----:B------:R-:W-:-:S07]  /*4200*/  IMAD R33, R26, UR30, R33 ;  /* 0x0000001e1a217c24 */ /* 0x000fce000f8e0221 */
.L_x_14:
[----:B------:R-:W-:Y:S01]  /*4210*/  ULDC.64 UR34, c[0x0][0x3d0] ;  /* 0x0000f40000227ab9 */ /* 0x000fe20000000a00 */
[----:B------:R-:W-:Y:S02]  /*4220*/  FSETP.GEU.FTZ.AND P0, PT, R35, R30, PT ;  /* 0x0000001e2300720b */ /* 0x000fe40003f1e000 */
[----:B------:R-:W-:Y:S02]  /*4230*/  IADD3 R26, P1, R33, UR34, RZ ;  /* 0x00000022211a7c10 */ /* 0x000fe4000ff3e0ff */
[----:B------:R-:W-:-:S03]  /*4240*/  SEL R33, RZ, 0x1, P0 ;  /* 0x00000001ff217807 */ /* 0x000fc60000000000 */
[----:B------:R-:W-:-:S05]  /*4250*/  IMAD.X R27, RZ, RZ, UR35, P1 ;  /* 0x00000023ff1b7e24 */ /* 0x000fca00088e06ff */
[----:B------:R0:W-:Y:S03]  /*4260*/  STG.E.U8 desc[UR58][R26.64], R33 ;  /* 0x000000211a007986 */ /* 0x0001e6000c10113a */
.L_x_13:
[----:B------:R-:W-:Y:S05]  /*4270*/  BSYNC B0 ;  /* 0x0000000000007941 */ /* 0x000fea0003800000 */
.L_x_12:
[----:B0-----:R-:W-:-:S05]  /*4280*/  IMAD R26, R34, 0x3, RZ ;  /* 0x00000003221a7824 */ /* 0x001fca00078e02ff */
[----:B------:R-:W-:-:S04]  /*4290*/  IADD3 R27, P1, R26, R13, RZ ;  /* 0x0000000d1a1b7210 */ /* 0x000fc80007f3e0ff */
[----:B------:R-:W-:Y:S02]  /*42a0*/  ISETP.GE.U32.AND P0, PT, R27, R22, PT ;  /* 0x000000161b00720c */ /* 0x000fe40003f06070 */
[----:B------:R-:W-:-:S04]  /*42b0*/  IADD3.X R26, RZ, R14, RZ, P1, !PT ;  /* 0x0000000eff1a7210 */ /* 0x000fc80000ffe4ff */
[----:B------:R-:W-:-:S13]  /*42c0*/  ISETP.GE.AND.EX P0, PT, R26, R23, PT, P0 ;  /* 0x000000171a00720c */ /* 0x000fda0003f06300 */
[----:B------:R-:W-:Y:S05]  /*42d0*/  @P0 BRA `(.L_x_15) ;  /* 0x0000000c00cc0947 */ /* 0x000fea0003800000 */
[----:B------:R-:W-:Y:S02]  /*42e0*/  ISETP.NE.AND P0, PT, R29, RZ, PT ;  /* 0x000000ff1d00720c */ /* 0x000fe40003f05270 */
[----:B------:R-:W-:-:S11]  /*42f0*/  MOV R33, RZ ;  /* 0x000000ff00217202 */ /* 0x000fd60000000f00 */
[----:B------:R-:W-:Y:S05]  /*4300*/  @!P0 BRA `(.L_x_16) ;  /* 0x0000000c00a88947 */ /* 0x000fea0003800000 */
[----:B------:R-:W-:Y:S01]  /*4310*/  IMAD.MOV.U32 R26, RZ, RZ, RZ ;  /* 0x000000ffff1a7224 */ /* 0x000fe200078e00ff */
[----:B------:R-:W-:-:S03]  /*4320*/  ISETP.NE.AND P0, PT, R29, 0x1, PT ;  /* 0x000000011d00780c */ /* 0x000fc60003f05270 */
[----:B------:R-:W-:-:S05]  /*4330*/  IMAD.HI.U32 R26, R27, UR32, R26 ;  /* 0x000000201b1a7c27 */ /* 0x000fca000f8e001a */
[----:B------:R-:W-:-:S04]  /*4340*/  SHF.R.U32.HI R35, RZ, UR33, R26 ;  /* 0x00000021ff237c19 */ /* 0x000fc8000801161a */
[----:B------:R-:W-:-:S05]  /*4350*/  IADD3 R33, -R35, RZ, RZ ;  /* 0x000000ff23217210 */ /* 0x000fca0007ffe1ff */
[----:B------:R-:W-:-:S04]  /*4360*/  IMAD R33, R33, UR57, R27 ;  /* 0x0000003921217c24 */ /* 0x000fc8000f8e021b */
[----:B------:R-:W-:Y:S01]  /*4370*/  IMAD R33, R33, UR56, RZ ;  /* 0x0000003821217c24 */ /* 0x000fe2000f8e02ff */
        /* <DEDUP_REMOVED lines=221> */
[----:B------:R-:W-:-:S03]  /*5150*/  ULDC.64 UR34, c[0x0][0x360] ;  /* 0x0000d80000227ab9 */ /* 0x000fc60000000a00 */
[----:B------:R-:W-:-:S05]  /*5160*/  IMAD.HI.U32 R26, R27, UR34, R26 ;  /* 0x000000221b1a7c27 */ /* 0x000fca000f8e001a */
[----:B------:R-:W-:-:S04]  /*5170*/  SHF.R.U32.HI R26, RZ, UR35, R26 ;  /* 0x00000023ff1a7c19 */ /* 0x000fc8000801161a */
[----:B------:R-:W-:-:S05]  /*5180*/  IADD3 R26, -R26, RZ, RZ ;  /* 0x000000ff1a1a7210 */ /* 0x000fca0007ffe1ff */
[----:B------:R-:W-:-:S04]  /*5190*/  IMAD R26, R26, UR29, R27 ;  /* 0x0000001d1a1a7c24 */ /* 0x000fc8000f8e021b */
[----:B------:R-:W-:-:S07]  /*51a0*/  IMAD R33, R26, UR30, R33 ;  /* 0x0000001e1a217c24 */ /* 0x000fce000f8e0221 */
.L_x_16:
[----:B------:R-:W-:Y:S01]  /*51b0*/  ULDC.64 UR34, c[0x0][0x3d0] ;  /* 0x0000f40000227ab9 */ /* 0x000fe20000000a00 */
[----:B------:R-:W-:Y:S02]  /*51c0*/  FSETP.GEU.FTZ.AND P0, PT, R37, R30, PT ;  /* 0x0000001e2500720b */ /* 0x000fe40003f1e000 */
[----:B------:R-:W-:Y:S02]  /*51d0*/  IADD3 R26, P1, R33, UR34, RZ ;  /* 0x00000022211a7c10 */ /* 0x000fe4000ff3e0ff */
[----:B------:R-:W-:Y:S02]  /*51e0*/  SEL R33, RZ, 0x1, P0 ;  /* 0x00000001ff217807 */ /* 0x000fe40000000000 */
[----:B------:R-:W-:-:S05]  /*51f0*/  IADD3.X R27, RZ, UR35, RZ, P1, !PT ;  /* 0x00000023ff1b7c10 */ /* 0x000fca0008ffe4ff */
[----:B------:R0:W-:Y:S04]  /*5200*/  STG.E.U8 desc[UR58][R26.64], R33 ;  /* 0x000000211a007986 */ /* 0x0001e8000c10113a */
.L_x_15:
[----:B------:R-:W-:Y:S01]  /*5210*/  LEA R13, P0, R34, R13, 0x2 ;  /* 0x0000000d220d7211 */ /* 0x000fe200078010ff */
[----:B------:R-:W-:Y:S05]  /*5220*/  WARPSYNC.ALL ;  /* 0x0000000000007948 */ /* 0x000fea0003800000 */
[----:B------:R-:W-:Y:S01]  /*5230*/  IMAD.X R14, RZ, RZ, R14, P0 ;  /* 0x000000ffff0e7224 */ /* 0x000fe200000e060e */
[----:B------:R-:W-:Y:S01]  /*5240*/  BAR.SYNC.DEFER_BLOCKING 0x0 ;  /* 0x0000000000007b1d */ /* 0x000fe20000010000 */
[----:B------:R-:W-:Y:S01]  /*5250*/  ISETP.GE.U32.AND P0, PT, R13, R18, PT ;  /* 0x000000120d00720c */ /* 0x000fe20003f06070 */
[----:B------:R-:W-:Y:S01]  /*5260*/  IMAD.MOV.U32 R36, RZ, RZ, R32 ;  /* 0x000000ffff247224 */ /* 0x000fe200078e0020 */
[----:B------:R-:W-:-:S02]  /*5270*/  MOV R38, R24 ;  /* 0x0000001800267202 */ /* 0x000fc40000000f00 */
[----:B------:R-:W-:Y:S02]  /*5280*/  ISETP.GE.AND.EX P0, PT, R14, R19, PT, P0 ;  /* 0x000000130e00720c */ /* 0x000fe40003f06300 */
[----:B------:R-:W-:-:S11]  /*5290*/  MOV R37, R31 ;  /* 0x0000001f00257202 */ /* 0x000fd60000000f00 */
[----:B------:R-:W-:Y:S05]  /*52a0*/  @!P0 BRA `(.L_x_17) ;  /* 0xffffffb800508947 */ /* 0x000fea000383ffff */
[----:B------:R-:W-:Y:S05]  /*52b0*/  EXIT ;  /* 0x000000000000794d */ /* 0x000fea0003800000 */
        .weak           $__internal_0_$__cuda_sm20_div_s64
        .type           $__internal_0_$__cuda_sm20_div_s64,@function
        .size           $__internal_0_$__cuda_sm20_div_s64,(.L_x_7482 - $__internal_0_$__cuda_sm20_div_s64)
$__internal_0_$__cuda_sm20_div_s64:
[----:B------:R-:W-:Y:S01]  /*52c0*/  MOV R24, R27 ;  /* 0x0000001b00187202 */ /* 0x000fe20000000f00 */
[----:B------:R-:W-:-:S06]  /*52d0*/  HFMA2.MMA R25, -RZ, RZ, 0, 0 ;  /* 0x00000000ff197435 */ /* 0x000fcc00000001ff */
[----:B------:R-:W0:Y:S08]  /*52e0*/  I2F.U64.RP R24, R24 ;  /* 0x0000001800187312 */ /* 0x000e300000309000 */
[----:B0-----:R-:W0:Y:S02]  /*52f0*/  MUFU.RCP R18, R24 ;  /* 0x0000001800127308 */ /* 0x001e240000001000 */
[----:B0-----:R-:W-:-:S06]  /*5300*/  VIADD R18, R18, 0x1ffffffe ;  /* 0x1ffffffe12127836 */ /* 0x001fcc0000000000 */
[----:B------:R-:W0:Y:S02]  /*5310*/  F2I.U64.TRUNC R18, R18 ;  /* 0x0000001200127311 */ /* 0x000e24000020d800 */
[----:B0-----:R-:W-:-:S04]  /*5320*/  IMAD.WIDE.U32 R22, R18, R27, RZ ;  /* 0x0000001b12167225 */ /* 0x001fc800078e00ff */
[----:B------:R-:W-:Y:S01]  /*5330*/  IMAD R23, R27, R19, R23 ;  /* 0x000000131b177224 */ /* 0x000fe200078e0217 */
[----:B------:R-:W-:-:S04]  /*5340*/  IADD3 R29, P0, RZ, -R22, RZ ;  /* 0x80000016ff1d7210 */ /* 0x000fc80007f1e0ff */
[----:B------:R-:W-:Y:S01]  /*5350*/  IADD3.X R31, RZ, ~R23, RZ, P0, !PT ;  /* 0x80000017ff1f7210 */ /* 0x000fe200007fe4ff */
[----:B------:R-:W-:Y:S01]  /*5360*/  IMAD.HI.U32 R22, R18, R29, RZ ;  /* 0x0000001d12167227 */ /* 0x000fe200078e00ff */
[----:B------:R-:W-:-:S03]  /*5370*/  MOV R23, R18 ;  /* 0x0000001200177202 */ /* 0x000fc60000000f00 */
[-C--:B------:R-:W-:Y:S02]  /*5380*/  IMAD R25, R19, R31.reuse, RZ ;  /* 0x0000001f13197224 */ /* 0x080fe400078e02ff */
[----:B------:R-:W-:-:S04]  /*5390*/  IMAD.WIDE.U32 R22, P0, R18, R31, R22 ;  /* 0x0000001f12167225 */ /* 0x000fc80007800016 */
[----:B------:R-:W-:-:S04]  /*53a0*/  IMAD.HI.U32 R31, R19, R31, RZ ;  /* 0x0000001f131f7227 */ /* 0x000fc800078e00ff */
[----:B------:R-:W-:-:S05]  /*53b0*/  IMAD.HI.U32 R22, P1, R19, R29, R22 ;  /* 0x0000001d13167227 */ /* 0x000fca0007820016 */
[----:B------:R-:W-:Y:S01]  /*53c0*/  IADD3 R23, P2, R25, R22, RZ ;  /* 0x0000001619177210 */ /* 0x000fe20007f5e0ff */
[----:B------:R-:W-:-:S04]  /*53d0*/  IMAD.X R22, R31, 0x1, R19, P0 ;  /* 0x000000011f167824 */ /* 0x000fc800000e0613 */
[----:B------:R-:W-:Y:S01]  /*53e0*/  IMAD.WIDE.U32 R18, R23, R27, RZ ;  /* 0x0000001b17127225 */ /* 0x000fe200078e00ff */
[----:B------:R-:W-:Y:S02]  /*53f0*/  IADD3.X R25, RZ, RZ, R22, P2, P1 ;  /* 0x000000ffff197210 */ /* 0x000fe400017e2416 */
[----:B------:R-:W-:Y:S02]  /*5400*/  ISETP.LE.AND P1, PT, RZ, UR5, PT ;  /* 0x00000005ff007c0c */ /* 0x000fe4000bf23270 */
[----:B------:R-:W-:Y:S01]  /*5410*/  IADD3 R29, P0, RZ, -R18, RZ ;  /* 0x80000012ff1d7210 */ /* 0x000fe20007f1e0ff */
[----:B------:R-:W-:-:S04]  /*5420*/  IMAD R18, R27, R25, R19 ;  /* 0x000000191b127224 */ /* 0x000fc800078e0213 */
[----:B------:R-:W-:Y:S01]  /*5430*/  IMAD.HI.U32 R22, R23, R29, RZ ;  /* 0x0000001d17167227 */ /* 0x000fe200078e00ff */
[----:B------:R-:W-:Y:S02]  /*5440*/  IADD3.X R24, RZ, ~R18, RZ, P0, !PT ;  /* 0x80000012ff187210 */ /* 0x000fe400007fe4ff */
[----:B------:R-:W-:-:S03]  /*5450*/  IADD3 R18, P4, RZ, -UR4, RZ ;  /* 0x80000004ff127c10 */ /* 0x000fc6000ff9e0ff */
[----:B------:R-:W-:Y:S01]  /*5460*/  IMAD.WIDE.U32 R22, P0, R23, R24, R22 ;  /* 0x0000001817167225 */ /* 0x000fe20007800016 */
[----:B------:R-:W-:-:S03]  /*5470*/  IADD3.X R32, RZ, ~UR5, RZ, P4, !PT ;  /* 0x80000005ff207c10 */ /* 0x000fc6000a7fe4ff */
[C---:B------:R-:W-:Y:S01]  /*5480*/  IMAD R19, R25.reuse, R24, RZ ;  /* 0x0000001819137224 */ /* 0x040fe200078e02ff */
[----:B------:R-:W-:Y:S01]  /*5490*/  SEL R32, R32, UR5, !P1 ;  /* 0x0000000520207c07 */ /* 0x000fe2000c800000 */
[----:B------:R-:W-:Y:S01]  /*54a0*/  IMAD.HI.U32 R22, P2, R25, R29, R22 ;  /* 0x0000001d19167227 */ /* 0x000fe20007840016 */
[----:B------:R-:W-:-:S03]  /*54b0*/  SEL R23, R18, UR4, !P1 ;  /* 0x0000000412177c07 */ /* 0x000fc6000c800000 */
[----:B------:R-:W-:Y:S01]  /*54c0*/  IMAD.HI.U32 R24, R25, R24, RZ ;  /* 0x0000001819187227 */ /* 0x000fe200078e00ff */
[----:B------:R-:W-:Y:S01]  /*54d0*/  IADD3 R22, P3, R19, R22, RZ ;  /* 0x0000001613167210 */ /* 0x000fe20007f7e0ff */
[----:B------:R-:W-:Y:S02]  /*54e0*/  HFMA2.MMA R19, -RZ, RZ, 0, 0 ;  /* 0x00000000ff137435 */ /* 0x000fe400000001ff */
[----:B------:R-:W-:Y:S02]  /*54f0*/  IMAD.X R25, R24, 0x1, R25, P0 ;  /* 0x0000000118197824 */ /* 0x000fe400000e0619 */
[----:B------:R-:W-:-:S03]  /*5500*/  IMAD.HI.U32 R18, R22, R23, RZ ;  /* 0x0000001716127227 */ /* 0x000fc600078e00ff */
[----:B------:R-:W-:Y:S01]  /*5510*/  IADD3.X R25, RZ, RZ, R25, P3, P2 ;  /* 0x000000ffff197210 */ /* 0x000fe20001fe4419 */
[----:B------:R-:W-:-:S04]  /*5520*/  IMAD.WIDE.U32 R18, R22, R32, R18 ;  /* 0x0000002016127225 */ /* 0x000fc800078e0012 */
[C---:B------:R-:W-:Y:S02]  /*5530*/  IMAD R29, R25.reuse, R32, RZ ;  /* 0x00000020191d7224 */ /* 0x040fe400078e02ff */
[----:B------:R-:W-:-:S04]  /*5540*/  IMAD.HI.U32 R18, P0, R25, R23, R18 ;  /* 0x0000001719127227 */ /* 0x000fc80007800012 */
[----:B------:R-:W-:Y:S01]  /*5550*/  IMAD.HI.U32 R25, R25, R32, RZ ;  /* 0x0000002019197227 */ /* 0x000fe200078e00ff */
[----:B------:R-:W-:-:S04]  /*5560*/  IADD3 R22, P2, R29, R18, RZ ;  /* 0x000000121d167210 */ /* 0x000fc80007f5e0ff */
[----:B------:R-:W-:-:S05]  /*5570*/  IADD3.X R18, R25, RZ, RZ, P0, !PT ;  /* 0x000000ff19127210 */ /* 0x000fca00007fe4ff */
[----:B------:R-:W-:Y:S02]  /*5580*/  IMAD.X R24, RZ, RZ, R18, P2 ;  /* 0x000000ffff187224 */ /* 0x000fe400010e0612 */
[----:B------:R-:W-:-:S04]  /*5590*/  IMAD.WIDE.U32 R18, R22, R27, RZ ;  /* 0x0000001b16127225 */ /* 0x000fc800078e00ff */
[----:B------:R-:W-:Y:S01]  /*55a0*/  IMAD R19, R27, R24, R19 ;  /* 0x000000181b137224 */ /* 0x000fe200078e0213 */
[----:B------:R-:W-:-:S04]  /*55b0*/  IADD3 R30, P0, -R18, R23, RZ ;  /* 0x00000017121e7210 */ /* 0x000fc80007f1e1ff */
[----:B------:R-:W-:Y:S02]  /*55c0*/  IADD3.X R32, ~R19, R32, RZ, P0, !PT ;  /* 0x0000002013207210 */ /* 0x000fe400007fe5ff */
[----:B------:R-:W-:Y:S02]  /*55d0*/  ISETP.GE.U32.AND P0, PT, R30, R27, PT ;  /* 0x0000001b1e00720c */ /* 0x000fe40003f06070 */
[----:B------:R-:W-:Y:S02]  /*55e0*/  IADD3 R18, P2, -R27, R30, RZ ;  /* 0x0000001e1b127210 */ /* 0x000fe40007f5e1ff */
[----:B------:R-:W-:Y:S02]  /*55f0*/  ISETP.GE.U32.AND.EX P0, PT, R32, RZ, PT, P0 ;  /* 0x000000ff2000720c */ /* 0x000fe40003f06100 */
[----:B------:R-:W-:Y:S02]  /*5600*/  IADD3 R19, P3, R22, 0x1, RZ ;  /* 0x0000000116137810 */ /* 0x000fe40007f7e0ff */
[----:B------:R-:W-:-:S02]  /*5610*/  IADD3.X R25, R32, -0x1, RZ, P2, !PT ;  /* 0xffffffff20197810 */ /* 0x000fc400017fe4ff */
[----:B------:R-:W-:Y:S02]  /*5620*/  SEL R18, R18, R30, P0 ;  /* 0x0000001e12127207 */ /* 0x000fe40000000000 */
[----:B------:R-:W-:Y:S02]  /*5630*/  IADD3.X R23, RZ, R24, RZ, P3, !PT ;  /* 0x00000018ff177210 */ /* 0x000fe40001ffe4ff */
[----:B------:R-:W-:Y:S02]  /*5640*/  SEL R19, R19, R22, P0 ;  /* 0x0000001613137207 */ /* 0x000fe40000000000 */
[----:B------:R-:W-:Y:S02]  /*5650*/  SEL R25, R25, R32, P0 ;  /* 0x0000002019197207 */ /* 0x000fe40000000000 */
[----:B------:R-:W-:Y:S02]  /*5660*/  ISETP.GE.U32.AND P2, PT, R18, R27, PT ;  /* 0x0000001b1200720c */ /* 0x000fe40003f46070 */
[----:B------:R-:W-:-:S02]  /*5670*/  SEL R24, R23, R24, P0 ;  /* 0x0000001817187207 */ /* 0x000fc40000000000 */
[----:B------:R-:W-:Y:S02]  /*5680*/  IADD3 R22, P3, R19, 0x1, RZ ;  /* 0x0000000113167810 */ /* 0x000fe40007f7e0ff */
[----:B------:R-:W-:-:S03]  /*5690*/  ISETP.GE.U32.AND.EX P0, PT, R25, RZ, PT, P2 ;  /* 0x000000ff1900720c */ /* 0x000fc60003f06120 */
[----:B------:R-:W-:Y:S01]  /*56a0*/  IMAD.X R23, RZ, RZ, R24, P3 ;  /* 0x000000ffff177224 */ /* 0x000fe200018e0618 */
[----:B------:R-:W-:-:S04]  /*56b0*/  SEL R22, R22, R19, P0 ;  /* 0x0000001316167207 */ /* 0x000fc80000000000 */
[----:B------:R-:W-:Y:S02]  /*56c0*/  SEL R23, R23, R24, P0 ;  /* 0x0000001817177207 */ /* 0x000fe40000000000 */
[----:B------:R-:W-:Y:S02]  /*56d0*/  IADD3 R19, P2, RZ, -R22, RZ ;  /* 0x80000016ff137210 */ /* 0x000fe40007f5e0ff */
[----:B------:R-:W-:Y:S02]  /*56e0*/  ISETP.NE.U32.AND P0, PT, R27, RZ, PT ;  /* 0x000000ff1b00720c */ /* 0x000fe40003f05070 */
[----:B------:R-:W-:Y:S02]  /*56f0*/  IADD3.X R18, RZ, ~R23, RZ, P2, !PT ;  /* 0x80000017ff127210 */ /* 0x000fe400017fe4ff */
[----:B------:R-:W-:Y:S02]  /*5700*/  MOV R27, 0x0 ;  /* 0x00000000001b7802 */ /* 0x000fe40000000f00 */
[----:B------:R-:W-:-:S02]  /*5710*/  ISETP.NE.AND.EX P0, PT, RZ, RZ, PT, P0 ;  /* 0x000000ffff00720c */ /* 0x000fc40003f05300 */
[----:B------:R-:W-:Y:S02]  /*5720*/  SEL R22, R19, R22, !P1 ;  /* 0x0000001613167207 */ /* 0x000fe40004800000 */
[----:B------:R-:W-:Y:S02]  /*5730*/  SEL R23, R18, R23, !P1 ;  /* 0x0000001712177207 */ /* 0x000fe40004800000 */
[----:B------:R-:W-:Y:S02]  /*5740*/  SEL R22, R22, 0xffffffff, P0 ;  /* 0xffffffff16167807 */ /* 0x000fe40000000000 */
[----:B------:R-:W-:Y:S01]  /*5750*/  SEL R23, R23, 0xffffffff, P0 ;  /* 0xffffffff17177807 */ /* 0x000fe20000000000 */
[----:B------:R-:W-:Y:S06]  /*5760*/  RET.REL.NODEC R26 `(_ZN2at6native57_GLOBAL__N__cd6b329d_24_DistributionBernoulli_cu_7537a20d43distribution_elementwise_grid_stride_kernelIfLi4EZNS0_9templates4cuda21uniform_and_transformIbfPNS_17CUDAGeneratorImplEZZZNS4_16bernoulli_kernelIS7_EEvRNS_18TensorIteratorBaseEdT_ENKUlvE_clEvENKUlvE8_clEvEUlfE_EEvSA_T1_T2_EUlP24curandStatePhilox4_32_10E0_ZNS1_27distribution_nullary_kernelIbf6float4S7_SJ_SE_EEvSA_SG_RKT3_T4_EUlifE0_EEvlNS_15PhiloxCudaStateESF_SG_) ;  /* 0xffffffa81a247950 */ /* 0x000fec0003c3ffff */
.L_x_18:
[----:B------:R-:W-:-:S00]  /*5770*/  BRA `(.L_x_18) ;  /* 0xfffffffc00fc7947 */ /* 0x000fc0000383ffff */
[----:B------:R-:W-:-:S00]  /*5780*/  NOP ;  /* 0x0000000000007918 */ /* 0x000fc00000000000 */
[----:B------:R-:W-:-:S00]  /*5790*/  NOP ;  /* 0x0000000000007918 */ /* 0x000fc00000000000 */
[----:B------:R-:W-:-:S00]  /*57a0*/  NOP ;  /* 0x0000000000007918 */ /* 0x000fc00000000000 */
[----:B------:R-:W-:-:S00]  /*57b0*/  NOP ;  /* 0x0000000000007918 */ /* 0x000fc00000000000 */
[----:B------:R-:W-:-:S00]  /*57c0*/  NOP ;  /* 0x0000000000007918 */ /* 0x000fc00000000000 */
[----:B------:R-:W-:-:S00]  /*57d0*/  NOP ;  /* 0x0000000000007918 */ /* 0x000fc00000000000 */
[----:B------:R-:W-:-:S00]  /*57e0*/  NOP ;  /* 0x0000000000007918 */ /* 0x000fc00000000000 */
[----:B------:R-:W-:-:S00]  /*57f0*/  NOP ;  /* 0x0000000000007918 */ /* 0x000fc00000000000 */
.L_x_7482:


//--------------------- .text._ZN2at6native57_GLOBAL__N__cd6b329d_24_DistributionBernoulli_cu_7537a20d43distribution_elementwise_grid_stride_kernelIfLi4EZNS0_9templates4cuda21uniform_and_transformIbfPNS_17CUDAGeneratorImplEZZZNS4_16bernoulli_kernelIS7_EEvRNS_18TensorIteratorBaseEdT_ENKUlvE_clEvENKUlvE8_clEvEUlfE_EEvSA_T1_T2_EUlP24curandStatePhilox4_32_10E0_ZNS1_27distribution_nullary_kernelIbf6float4S7_SJ_SE_EEvSA_SG_RKT3_T4_EUlifE_EEvlNS_15PhiloxCudaStateESF_SG_ --------------------------
	.section	.text._ZN2at6native57_GLOBAL__N__cd6b329d_24_DistributionBernoulli_cu_7537a20d43distribution_elementwise_grid_stride_kernelIfLi4EZNS0_9templates4cuda21uniform_and_transformIbfPNS_17CUDAGeneratorImplEZZZNS4_16bernoulli_kernelIS7_EEvRNS_18TensorIteratorBaseEdT_ENKUlvE_clEvENKUlvE8_clEvEUlfE_EEvSA_T1_T2_EUlP24curandStatePhilox4_32_10E0_ZNS1_27distribution_nullary_kernelIbf6float4S7_SJ_SE_EEvSA_SG_RKT3_T4_EUlifE_EEvlNS_15PhiloxCudaStateESF_SG_,"ax",@progbits
	.align	128
.text._ZN2at6native57_GLOBAL__N__cd6b329d_24_DistributionBernoulli_cu_7537a20d43distribution_elementwise_grid_stride_kernelIfLi4EZNS0_9templates4cuda21uniform_and_transformIbfPNS_17CUDAGeneratorImplEZZZNS4_16bernoulli_kernelIS7_EEvRNS_18TensorIteratorBaseEdT_ENKUlvE_clEvENKUlvE8_clEvEUlfE_EEvSA_T1_T2_EUlP24curandStatePhilox4_32_10E0_ZNS1_27distribution_nullary_kernelIbf6float4S7_SJ_SE_EEvSA_SG_RKT3_T4_EUlifE_EEvlNS_15PhiloxCudaStateESF_SG_:
        .type           _ZN2at6native57_GLOBAL__N__cd6b329d_24_DistributionBernoulli_cu_7537a20d43distribution_elementwise_grid_stride_kernelIfLi4EZNS0_9templates4cuda21uniform_and_transformIbfPNS_17CUDAGeneratorImplEZZZNS4_16bernoulli_kernelIS7_EEvRNS_18TensorIteratorBaseEdT_ENKUlvE_clEvENKUlvE8_clEvEUlfE_EEvSA_T1_T2_EUlP24curandStatePhilox4_32_10E0_ZNS1_27distribution_nullary_kernelIbf6float4S7_SJ_SE_EEvSA_SG_RKT3_T4_EUlifE_EEvlNS_15PhiloxCudaStateESF_SG_,@function
        .size           _ZN2at6native57_GLOBAL__N__cd6b329d_24_DistributionBernoulli_cu_7537a20d43distribution_elementwise_grid_stride_kernelIfLi4EZNS0_9templates4cuda21uniform_and_transformIbfPNS_17CUDAGeneratorImplEZZZNS4_16bernoulli_kernelIS7_EEvRNS_18TensorIteratorBaseEdT_ENKUlvE_clEvENKUlvE8_clEvEUlfE_EEvSA_T1_T2_EUlP24curandStatePhilox4_32_10E0_ZNS1_27distribution_nullary_kernelIbf6float4S7_SJ_SE_EEvSA_SG_RKT3_T4_EUlifE_EEvlNS_15PhiloxCudaStateESF_SG_,(.L_x_7484 - _ZN2at6native57_GLOBAL__N__cd6b329d_24_DistributionBernoulli_cu_7537a20d43distribution_elementwise_grid_stride_kernelIfLi4EZNS0_9templates4cuda21uniform_and_transformIbfPNS_17CUDAGeneratorImplEZZZNS4_16bernoulli_kernelIS7_EEvRNS_18TensorIteratorBaseEdT_ENKUlvE_clEvENKUlvE8_clEvEUlfE_EEvSA_T1_T2_EUlP24curandStatePhilox4_32_10E0_ZNS1_27distribution_nullary_kernelIbf6float4S7_SJ_SE_EEvSA_SG_RKT3_T4_EUlifE_EEvlNS_15PhiloxCudaStateESF_SG_)
        .other          _ZN2at6native57_GLOBAL__N__cd6b329d_24_DistributionBernoulli_cu_7537a20d43distribution_elementwise_grid_stride_kernelIfLi4EZNS0_9templates4cuda21uniform_and_transformIbfPNS_17CUDAGeneratorImplEZZZNS4_16bernoulli_kernelIS7_EEvRNS_18TensorIteratorBaseEdT_ENKUlvE_clEvENKUlvE8_clEvEUlfE_EEvSA_T1_T2_EUlP24curandStatePhilox4_32_10E0_ZNS1_27distribution_nullary_kernelIbf6float4S7_SJ_SE_EEvSA_SG_RKT3_T4_EUlifE_EEvlNS_15PhiloxCudaStateESF_SG_,@"STO_CUDA_ENTRY STV_DEFAULT"
_ZN2at6native57_GLOBAL__N__cd6b329d_24_DistributionBernoulli_cu_7537a20d43distribution_elementwise_grid_stride_kernelIfLi4EZNS0_9templates4cuda21uniform_and_transformIbfPNS_17CUDAGeneratorImplEZZZNS4_16bernoulli_kernelIS7_EEvRNS_18TensorIteratorBaseEdT_ENKUlvE_clEvENKUlvE8_clEvEUlfE_EEvSA_T1_T2_EUlP24curandStatePhilox4_32_10E0_ZNS1_27distribution_nullary_kernelIbf6float4S7_SJ_SE_EEvSA_SG_RKT3_T4_EUlifE_EEvlNS_15PhiloxCudaStateESF_SG_:
[----:B------:R-:W-:Y:S08]  /*0000*/  LDC R1, c[0x0][0x28] ;  /* 0x00000a00ff017b82 */ /* 0x000ff00000000800 */
[----:B------:R-:W0:Y:S01]  /*0010*/  LDC R28, c[0x0][0x220] ;  /* 0x00008800ff1c7b82 */ /* 0x000e220000000800 */
[----:B------:R-:W-:Y:S01]  /*0020*/  ULDC.U8 UR4, c[0x0][0x22c] ;  /* 0x00008b0000047ab9 */ /* 0x000fe20000000000 */
[----:B------:R-:W-:Y:S01]  /*0030*/  ULDC.64 UR8, c[0x0][0x208] ;  /* 0x0000820000087ab9 */ /* 0x000fe20000000a00 */
[----:B------:R-:W-:-:S05]  /*0040*/  ISETP.NE.AND P0, PT, RZ, UR4, PT ;  /* 0x00000004ff007c0c */ /* 0x000fca000bf05270 */
[----:B------:R-:W0:Y:S01]  /*0050*/  LDC R29, c[0x0][0x224] ;  /* 0x00008900ff1d7b82 */ /* 0x000e220000000800 */
[----:B------:R-:W-:Y:S01]  /*0060*/  ULDC.64 UR4, c[0x0][0x218] ;  /* 0x0000860000047ab9 */ /* 0x000fe20000000a00 */
[----:B------:R-:W1:Y:S01]  /*0070*/  S2R R34, SR_TID.X ;  /* 0x0000000000227919 */ /* 0x000e620000002100 */
[----:B------:R-:W-:Y:S01]  /*0080*/  IMAD.U32 R22, RZ, RZ, UR4 ;  /* 0x00000004ff167e24 */ /* 0x000fe2000f8e00ff */
[----:B------:R-:W-:Y:S01]  /*0090*/  ULDC.64 UR6, c[0x0][0x210] ;  /* 0x0000840000067ab9 */ /* 0x000fe20000000a00 */
[----:B------:R-:W-:-:S03]  /*00a0*/  IMAD.U32 R23, RZ, RZ, UR5 ;  /* 0x00000005ff177e24 */ /* 0x000fc6000f8e00ff */
[----:B------:R-:W2:Y:S03]  /*00b0*/  @P0 LDC R7, c[0x0][0x228] ;  /* 0x00008a00ff070b82 */ /* 0x000ea60000000800 */
[----:B------:R-:W3:Y:S04]  /*00c0*/  @P0 LDG.E.64 R22, desc[UR8][R22.64] ;  /* 0x0000000816160981 */ /* 0x000ee8000c1e1b00 */
[----:B0-----:R-:W2:Y:S01]  /*00d0*/  @P0 LDG.E.64 R2, desc[UR8][R28.64] ;  /* 0x000000081c020981 */ /* 0x001ea2000c1e1b00 */
[----:B------:R-:W1:Y:S08]  /*00e0*/  S2UR UR4, SR_CTAID.X ;  /* 0x00000000000479c3 */ /* 0x000e700000002500 */
[----:B------:R-:W1:Y:S01]  /*00f0*/  LDC R5, c[0x0][RZ] ;  /* 0x00000000ff057b82 */ /* 0x000e620000000800 */
[----:B------:R-:W-:-:S02]  /*0100*/  IMAD.MOV.U32 R35, RZ, RZ, RZ ;  /* 0x000000ffff237224 */ /* 0x000fc400078e00ff */
[----:B-1----:R-:W-:Y:S01]  /*0110*/  IMAD.WIDE.U32 R34, R5, UR4, R34 ;  /* 0x0000000405227c25 */ /* 0x002fe2000f8e0022 */
[----:B------:R-:W-:-:S04]  /*0120*/  UIADD3 UR6, UP0, UR6, -0x1, URZ ;  /* 0xffffffff06067890 */ /* 0x000fc8000ff1e03f */
[----:B------:R-:W-:Y:S01]  /*0130*/  UIADD3.X UR7, UR7, -0x1, URZ, UP0, !UPT ;  /* 0xffffffff07077890 */ /* 0x000fe200087fe43f */
[----:B--2---:R-:W-:-:S04]  /*0140*/  @P0 IADD3 R28, P1, R2, R7, RZ ;  /* 0x00000007021c0210 */ /* 0x004fc80007f3e0ff */
[----:B------:R-:W-:-:S04]  /*0150*/  @P0 IADD3.X R29, RZ, R3, RZ, P1, !PT ;  /* 0x00000003ff1d0210 */ /* 0x000fc80000ffe4ff */
[--C-:B------:R-:W-:Y:S01]  /*0160*/  SHF.R.U64 R4, R28, 0x2, R29.reuse ;  /* 0x000000021c047819 */ /* 0x100fe2000000121d */
[----:B------:R-:W-:Y:S01]  /*0170*/  IMAD.WIDE.U32 R6, R34, -0x326172a9, RZ ;  /* 0xcd9e8d5722067825 */ /* 0x000fe200078e00ff */
[----:B------:R-:W-:-:S03]  /*0180*/  SHF.R.U32.HI R3, RZ, 0x2, R29 ;  /* 0x00000002ff037819 */ /* 0x000fc6000001161d */
[----:B------:R-:W-:Y:S01]  /*0190*/  IMAD.WIDE.U32 R4, R4, -0x2daee0ad, RZ ;  /* 0xd2511f5304047825 */ /* 0x000fe200078e00ff */
[----:B---3--:R-:W-:-:S04]  /*01a0*/  LOP3.LUT R8, R7, R3, R22, 0x96, !PT ;  /* 0x0000000307087212 */ /* 0x008fc800078e9616 */
[----:B------:R-:W-:Y:S01]  /*01b0*/  LOP3.LUT R10, R23, R5, R35, 0x96, !PT ;  /* 0x00000005170a7212 */ /* 0x000fe200078e9623 */
[----:B------:R-:W-:-:S04]  /*01c0*/  IMAD.WIDE.U32 R8, R8, -0x2daee0ad, RZ ;  /* 0xd2511f5308087825 */ /* 0x000fc800078e00ff */
[----:B------:R-:W-:Y:S02]  /*01d0*/  VIADD R0, R23, 0xbb67ae85 ;  /* 0xbb67ae8517007836 */ /* 0x000fe40000000000 */
[----:B------:R-:W-:-:S04]  /*01e0*/  IMAD.WIDE.U32 R10, R10, -0x326172a9, RZ ;  /* 0xcd9e8d570a0a7825 */ /* 0x000fc800078e00ff */
[----:B------:R-:W-:Y:S01]  /*01f0*/  VIADD R2, R22, 0x9e3779b9 ;  /* 0x9e3779b916027836 */ /* 0x000fe20000000000 */
[----:B------:R-:W-:-:S04]  /*0200*/  LOP3.LUT R14, R9, R4, R0, 0x96, !PT ;  /* 0x00000004090e7212 */ /* 0x000fc800078e9600 */
[----:B------:R-:W-:Y:S01]  /*0210*/  LOP3.LUT R12, R11, R2, R6, 0x96, !PT ;  /* 0x000000020b0c7212 */ /* 0x000fe200078e9606 */
[----:B------:R-:W-:Y:S01]  /*0220*/  IMAD.WIDE.U32 R14, R14, -0x326172a9, RZ ;  /* 0xcd9e8d570e0e7825 */ /* 0x000fe200078e00ff */
[----:B------:R-:W-:-:S03]  /*0230*/  IADD3 R4, R23, 0x76cf5d0a, RZ ;  /* 0x76cf5d0a17047810 */ /* 0x000fc60007ffe0ff */
[----:B------:R-:W-:Y:S02]  /*0240*/  VIADD R3, R22, 0x3c6ef372 ;  /* 0x3c6ef37216037836 */ /* 0x000fe40000000000 */
[----:B------:R-:W-:-:S03]  /*0250*/  IMAD.WIDE.U32 R12, R12, -0x2daee0ad, RZ ;  /* 0xd2511f530c0c7825 */ /* 0x000fc600078e00ff */
[----:B------:R-:W-:Y:S02]  /*0260*/  LOP3.LUT R10, R15, R10, R3, 0x96, !PT ;  /* 0x0000000a0f0a7212 */ /* 0x000fe400078e9603 */
[----:B------:R-:W-:Y:S01]  /*0270*/  LOP3.LUT R16, R13, R8, R4, 0x96, !PT ;  /* 0x000000080d107212 */ /* 0x000fe200078e9604 */
[----:B------:R-:W-:Y:S02]  /*0280*/  VIADD R5, R23, 0x32370b8f ;  /* 0x32370b8f17057836 */ /* 0x000fe40000000000 */
[----:B------:R-:W-:-:S04]  /*0290*/  IMAD.WIDE.U32 R10, R10, -0x2daee0ad, RZ ;  /* 0xd2511f530a0a7825 */ /* 0x000fc800078e00ff */
[----:B------:R-:W-:-:S04]  /*02a0*/  IMAD.WIDE.U32 R16, R16, -0x326172a9, RZ ;  /* 0xcd9e8d5710107825 */ /* 0x000fc800078e00ff */
[----:B------:R-:W-:Y:S01]  /*02b0*/  VIADD R6, R22, 0xdaa66d2b ;  /* 0xdaa66d2b16067836 */ /* 0x000fe20000000000 */
[----:B------:R-:W-:-:S04]  /*02c0*/  LOP3.LUT R15, R11, R12, R5, 0x96, !PT ;  /* 0x0000000c0b0f7212 */ /* 0x000fc800078e9605 */
[----:B------:R-:W-:Y:S01]  /*02d0*/  LOP3.LUT R12, R17, R14, R6, 0x96, !PT ;  /* 0x0000000e110c7212 */ /* 0x000fe200078e9606 */
[----:B------:R-:W-:Y:S01]  /*02e0*/  IMAD.WIDE.U32 R14, R15, -0x326172a9, RZ ;  /* 0xcd9e8d570f0e7825 */ /* 0x000fe200078e00ff */
[----:B------:R-:W-:-:S03]  /*02f0*/  IADD3 R8, R23, -0x126145ec, RZ ;  /* 0xed9eba1417087810 */ /* 0x000fc60007ffe0ff */
        /* <DEDUP_REMOVED lines=23> */
[----:B------:R-:W-:Y:S02]  /*0470*/  ISETP.NE.U32.AND P0, PT, RZ, UR7, PT ;  /* 0x00000007ff007c0c */ /* 0x000fe4000bf05070 */
[----:B------:R-:W-:Y:S01]  /*0480*/  IADD3 R16, R23, -0x24c28bd8, RZ ;  /* 0xdb3d742817107810 */ /* 0x000fe20007ffe0ff */
[----:B------:R-:W-:Y:S02]  /*0490*/  VIADD R15, R22, 0xf1bbcdc8 ;  /* 0xf1bbcdc8160f7836 */ /* 0x000fe40000000000 */
[----:B------:R-:W-:-:S03]  /*04a0*/  IMAD.WIDE.U32 R24, R24, -0x2daee0ad, RZ ;  /* 0xd2511f5318187825 */ /* 0x000fc600078e00ff */
[----:B------:R-:W-:Y:S02]  /*04b0*/  LOP3.LUT R44, R37, R44, R15, 0x96, !PT ;  /* 0x0000002c252c7212 */ /* 0x000fe400078e960f */
[----:B------:R-:W-:Y:S01]  /*04c0*/  LOP3.LUT R40, R25, R40, R16, 0x96, !PT ;  /* 0x0000002819287212 */ /* 0x000fe200078e9610 */
[----:B------:R-:W-:Y:S01]  /*04d0*/  VIADD R19, R23, 0x96a522ad ;  /* 0x96a522ad17137836 */ /* 0x000fe20000000000 */
[----:B------:R-:W-:Y:S01]  /*04e0*/  IADD3 R20, R22, -0x700cb87f, RZ ;  /* 0x8ff3478116147810 */ /* 0x000fe20007ffe0ff */
[----:B------:R-:W-:-:S04]  /*04f0*/  IMAD.HI.U32 R25, R44, -0x2daee0ad, RZ ;  /* 0xd2511f532c197827 */ /* 0x000fc800078e00ff */
[----:B------:R-:W-:-:S04]  /*0500*/  IMAD.HI.U32 R27, R40, -0x326172a9, RZ ;  /* 0xcd9e8d57281b7827 */ /* 0x000fc800078e00ff */
[--C-:B------:R-:W-:Y:S01]  /*0510*/  IMAD.MOV.U32 R18, RZ, RZ, R35.reuse ;  /* 0x000000ffff127224 */ /* 0x100fe200078e0023 */
[----:B------:R-:W-:Y:S01]  /*0520*/  LOP3.LUT R36, R27, R36, R20, 0x96, !PT ;  /* 0x000000241b247212 */ /* 0x000fe200078e9614 */
[----:B------:R-:W-:Y:S01]  /*0530*/  IMAD.MOV.U32 R21, RZ, RZ, R35 ;  /* 0x000000ffff157224 */ /* 0x000fe200078e0023 */
[----:B------:R-:W-:Y:S01]  /*0540*/  LOP3.LUT R35, R25, R24, R19, 0x96, !PT ;  /* 0x0000001819237212 */ /* 0x000fe200078e9613 */
[----:B------:R-:W-:Y:S01]  /*0550*/  IMAD.MOV.U32 R17, RZ, RZ, R34 ;  /* 0x000000ffff117224 */ /* 0x000fe200078e0022 */
[----:B------:R-:W-:Y:S06]  /*0560*/  @!P0 BRA `(.L_x_19) ;  /* 0x0000000000248947 */ /* 0x000fec0003800000 */
[----:B------:R-:W-:Y:S01]  /*0570*/  ULDC UR4, c[0x0][0x0] ;  /* 0x0000000000047ab9 */ /* 0x000fe20000000800 */
[----:B------:R-:W-:Y:S01]  /*0580*/  ULDC UR5, c[0x0][0xc] ;  /* 0x0000030000057ab9 */ /* 0x000fe20000000800 */
[----:B------:R-:W-:Y:S01]  /*0590*/  MOV R30, 0x5d0 ;  /* 0x000005d0001e7802 */ /* 0x000fe20000000f00 */
[----:B------:R-:W-:-:S04]  /*05a0*/  UIMAD UR4, UR4, UR5, URZ ;  /* 0x00000005040472a4 */ /* 0x000fc8000f8e023f */
[----:B------:R-:W-:-:S12]  /*05b0*/  USHF.L.U32 UR4, UR4, 0x2, URZ ;  /* 0x0000000204047899 */ /* 0x000fd8000800063f */
[----:B------:R-:W-:Y:S05]  /*05c0*/  CALL.REL.NOINC `($__internal_1_$__cuda_sm20_div_s64) ;  /* 0x0000000c002c7944 */ /* 0x000fea0003c00000 */
[----:B------:R-:W-:Y:S02]  /*05d0*/  IMAD.MOV.U32 R24, RZ, RZ, R26 ;  /* 0x000000ffff187224 */ /* 0x000fe400078e001a */
[----:B------:R-:W-:Y:S01]  /*05e0*/  IMAD.MOV.U32 R25, RZ, RZ, R27 ;  /* 0x000000ffff197224 */ /* 0x000fe200078e001b */
[----:B------:R-:W-:Y:S06]  /*05f0*/  BRA `(.L_x_20) ;  /* 0x00000000005c7947 */ /* 0x000fec0003800000 */
.L_x_19:
[----:B------:R-:W0:Y:S08]  /*0600*/  LDC R24, c[0x0][RZ] ;  /* 0x00000000ff187b82 */ /* 0x000e300000000800 */
[----:B------:R-:W0:Y:S02]  /*0610*/  LDC R25, c[0x0][0xc] ;  /* 0x00000300ff197b82 */ /* 0x000e240000000800 */
[----:B0-----:R-:W-:-:S05]  /*0620*/  IMAD R24, R24, R25, RZ ;  /* 0x0000001918187224 */ /* 0x001fca00078e02ff */
[----:B------:R-:W-:-:S04]  /*0630*/  SHF.L.U32 R26, R24, 0x2, RZ ;  /* 0x00000002181a7819 */ /* 0x000fc800000006ff */
[----:B------:R-:W0:Y:S01]  /*0640*/  I2F.U32.RP R27, R26 ;  /* 0x0000001a001b7306 */ /* 0x000e220000209000 */
[----:B------:R-:W-:Y:S01]  /*0650*/  IMAD.MOV R31, RZ, RZ, -R26 ;  /* 0x000000ffff1f7224 */ /* 0x000fe200078e0a1a */
[----:B------:R-:W-:-:S06]  /*0660*/  ISETP.NE.U32.AND P2, PT, R26, RZ, PT ;  /* 0x000000ff1a00720c */ /* 0x000fcc0003f45070 */
[----:B0-----:R-:W0:Y:S02]  /*0670*/  MUFU.RCP R27, R27 ;  /* 0x0000001b001b7308 */ /* 0x001e240000001000 */
[----:B0-----:R-:W-:-:S06]  /*0680*/  VIADD R24, R27, 0xffffffe ;  /* 0x0ffffffe1b187836 */ /* 0x001fcc0000000000 */
[----:B------:R0:W1:Y:S02]  /*0690*/  F2I.FTZ.U32.TRUNC.NTZ R25, R24 ;  /* 0x0000001800197305 */ /* 0x000064000021f000 */
[----:B0-----:R-:W-:Y:S02]  /*06a0*/  IMAD.MOV.U32 R24, RZ, RZ, RZ ;  /* 0x000000ffff187224 */ /* 0x001fe400078e00ff */
[----:B-1----:R-:W-:-:S04]  /*06b0*/  IMAD R31, R31, R25, RZ ;  /* 0x000000191f1f7224 */ /* 0x002fc800078e02ff */
[----:B------:R-:W-:-:S06]  /*06c0*/  IMAD.HI.U32 R25, R25, R31, R24 ;  /* 0x0000001f19197227 */ /* 0x000fcc00078e0018 */
[----:B------:R-:W-:-:S05]  /*06d0*/  IMAD.HI.U32 R24, R25, UR6, RZ ;  /* 0x0000000619187c27 */ /* 0x000fca000f8e00ff */
[----:B------:R-:W-:-:S05]  /*06e0*/  IADD3 R25, -R24, RZ, RZ ;  /* 0x000000ff18197210 */ /* 0x000fca0007ffe1ff */
[----:B------:R-:W-:-:S05]  /*06f0*/  IMAD R25, R26, R25, UR6 ;  /* 0x000000061a197e24 */ /* 0x000fca000f8e0219 */
[----:B------:R-:W-:-:S13]  /*0700*/  ISETP.GE.U32.AND P0, PT, R25, R26, PT ;  /* 0x0000001a1900720c */ /* 0x000fda0003f06070 */
[----:B------:R-:W-:Y:S02]  /*0710*/  @P0 IMAD.IADD R25, R25, 0x1, -R26 ;  /* 0x0000000119190824 */ /* 0x000fe400078e0a1a */
[----:B------:R-:W-:-:S03]  /*0720*/  @P0 VIADD R24, R24, 0x1 ;  /* 0x0000000118180836 */ /* 0x000fc60000000000 */
[----:B------:R-:W-:Y:S01]  /*0730*/  ISETP.GE.U32.AND P1, PT, R25, R26, PT ;  /* 0x0000001a1900720c */ /* 0x000fe20003f26070 */
[----:B------:R-:W-:-:S12]  /*0740*/  HFMA2.MMA R25, -RZ, RZ, 0, 0 ;  /* 0x00000000ff197435 */ /* 0x000fd800000001ff */
[----:B------:R-:W-:Y:S01]  /*0750*/  @P1 VIADD R24, R24, 0x1 ;  /* 0x0000000118181836 */ /* 0x000fe20000000000 */
[----:B------:R-:W-:-:S07]  /*0760*/  @!P2 LOP3.LUT R24, RZ, R26, RZ, 0x33, !PT ;  /* 0x0000001aff18a212 */ /* 0x000fce00078e33ff */
.L_x_20:
[----:B------:R-:W-:Y:S01]  /*0770*/  ULDC UR4, c[0x0][0x0] ;  /* 0x0000000000047ab9 */ /* 0x000fe20000000800 */
[----:B------:R-:W-:Y:S01]  /*0780*/  ULDC UR5, c[0x0][0xc] ;  /* 0x0000030000057ab9 */ /* 0x000fe20000000800 */
[----:B------:R-:W-:Y:S01]  /*0790*/  IADD3 R24, P0, R24, 0x1, RZ ;  /* 0x0000000118187810 */ /* 0x000fe20007f1e0ff */
[----:B------:R-:W-:-:S04]  /*07a0*/  UIMAD.WIDE.U32 UR4, UR4, UR5, URZ ;  /* 0x00000005040472a5 */ /* 0x000fc8000f8e003f */
[----:B------:R-:W-:Y:S02]  /*07b0*/  IMAD.X R26, RZ, RZ, R25, P0 ;  /* 0x000000ffff1a7224 */ /* 0x000fe400000e0619 */
[C---:B------:R-:W-:Y:S02]  /*07c0*/  IMAD R27, R24.reuse, UR5, RZ ;  /* 0x00000005181b7c24 */ /* 0x040fe4000f8e02ff */
[----:B------:R-:W-:-:S04]  /*07d0*/  IMAD.WIDE.U32 R24, R24, UR4, RZ ;  /* 0x0000000418187c25 */ /* 0x000fc8000f8e00ff */
[----:B------:R-:W-:Y:S02]  /*07e0*/  IMAD R27, R26, UR4, R27 ;  /* 0x000000041a1b7c24 */ /* 0x000fe4000f8e021b */
[----:B------:R-:W-:Y:S02]  /*07f0*/  IMAD.SHL.U32 R38, R24, 0x4, RZ ;  /* 0x0000000418267824 */ /* 0x000fe400078e00ff */
[----:B------:R-:W-:-:S03]  /*0800*/  IMAD.IADD R37, R25, 0x1, R27 ;  /* 0x0000000119257824 */ /* 0x000fc600078e021b */
[----:B------:R-:W-:Y:S02]  /*0810*/  ISETP.GE.U32.AND P0, PT, R17, R38, PT ;  /* 0x000000261100720c */ /* 0x000fe40003f06070 */
[----:B------:R-:W-:-:S04]  /*0820*/  SHF.L.U64.HI R37, R24, 0x2, R37 ;  /* 0x0000000218257819 */ /* 0x000fc80000010225 */
[----:B------:R-:W-:-:S13]  /*0830*/  ISETP.GE.AND.EX P0, PT, R18, R37, PT, P0 ;  /* 0x000000251200720c */ /* 0x000fda0003f06300 */
[----:B------:R-:W-:Y:S05]  /*0840*/  @P0 EXIT ;  /* 0x000000000000094d */ /* 0x000fea0003800000 */
[----:B------:R-:W-:Y:S01]  /*0850*/  MOV R26, 0xf0000000 ;  /* 0xf0000000001a7802 */ /* 0x000fe20000000f00 */
[----:B------:R-:W-:Y:S01]  /*0860*/  IMAD.MOV.U32 R27, RZ, RZ, 0x380fffff ;  /* 0x380fffffff1b7424 */ /* 0x000fe200078e00ff */
[----:B------:R-:W0:Y:S01]  /*0870*/  LDC.64 R24, c[0x0][0x210] ;  /* 0x00008400ff187b82 */ /* 0x000e220000000a00 */
[----:B------:R-:W-:Y:S01]  /*0880*/  ULDC.64 UR4, c[0x0][0x248] ;  /* 0x0000920000047ab9 */ /* 0x000fe20000000a00 */
[----:B------:R-:W-:Y:S01]  /*0890*/  IMAD R40, R40, -0x326172a9, RZ ;  /* 0xcd9e8d5728287824 */ /* 0x000fe200078e02ff */
[----:B------:R-:W1:Y:S01]  /*08a0*/  F2F.F32.F64 R39, UR4 ;  /* 0x0000000400277d10 */ /* 0x000e620008301000 */
[--C-:B------:R-:W-:Y:S01]  /*08b0*/  SHF.R.U32.HI R41, RZ, 0x2, R29.reuse ;  /* 0x00000002ff297819 */ /* 0x100fe2000001161d */
[----:B------:R-:W-:Y:S01]  /*08c0*/  DSETP.LEU.AND P0, PT, R26, |UR4|, PT ;  /* 0x400000041a007e2a */ /* 0x000fe2000bf0b000 */
[C---:B------:R-:W-:Y:S01]  /*08d0*/  SHF.R.U64 R42, R28.reuse, 0x2, R29 ;  /* 0x000000021c2a7819 */ /* 0x040fe2000000121d */
[----:B------:R-:W-:Y:S01]  /*08e0*/  ULDC UR5, c[0x0][0x240] ;  /* 0x0000900000057ab9 */ /* 0x000fe20000000800 */
[----:B------:R-:W-:Y:S01]  /*08f0*/  LOP3.LUT R43, R28, 0x3, RZ, 0xc0, !PT ;  /* 0x000000031c2b7812 */ /* 0x000fe200078ec0ff */
[----:B------:R-:W-:-:S10]  /*0900*/  ULDC.64 UR6, c[0x0][0x238] ;  /* 0x00008e0000067ab9 */ /* 0x000fd40000000a00 */
[----:B-1----:R-:W-:-:S07]  /*0910*/  @!P0 FMUL R39, R39, 1.175494350822287508e-38 ;  /* 0x0080000027278820 */ /* 0x002fce0000400000 */
.L_x_32:
[----:B------:R-:W-:Y:S01]  /*0920*/  VIADD R42, R42, 0x1 ;  /* 0x000000012a2a7836 */ /* 0x000fe20000000000 */
[----:B------:R-:W-:Y:S03]  /*0930*/  BSSY B0, `(.L_x_21) ;  /* 0x000000c000007945 */ /* 0x000fe60003800000 */
[C---:B012---:R-:W-:Y:S01]  /*0940*/  IMAD.HI.U32 R27, R42.reuse, -0x2daee0ad, RZ ;  /* 0xd2511f532a1b7827 */ /* 0x047fe200078e00ff */
[----:B------:R-:W-:-:S13]  /*0950*/  ISETP.NE.AND P0, PT, R42, RZ, PT ;  /* 0x000000ff2a00720c */ /* 0x000fda0003f05270 */
[----:B------:R-:W-:Y:S05]  /*0960*/  @P0 BRA `(.L_x_22) ;  /* 0x0000000000200947 */ /* 0x000fea0003800000 */
[----:B------:R-:W-:-:S05]  /*0970*/  VIADD R41, R41, 0x1 ;  /* 0x0000000129297836 */ /* 0x000fca0000000000 */
[----:B------:R-:W-:-:S13]  /*0980*/  ISETP.NE.AND P0, PT, R41, RZ, PT ;  /* 0x000000ff2900720c */ /* 0x000fda0003f05270 */
[----:B------:R-:W-:Y:S01]  /*0990*/  @!P0 IADD3 R34, R34, 0x1, RZ ;  /* 0x0000000122228810 */ /* 0x000fe20007ffe0ff */
[----:B------:R-:W-:Y:S02]  /*09a0*/  @!P0 VIADD R26, R21, 0x1 ;  /* 0x00000001151a8836 */ /* 0x000fe40000000000 */
[----:B------:R-:W-:Y:S01]  /*09b0*/  @!P0 IMAD.MOV.U32 R41, RZ, RZ, RZ ;  /* 0x000000ffff298224 */ /* 0x000fe200078e00ff */
[----:B------:R-:W-:-:S13]  /*09c0*/  ISETP.NE.AND P1, PT, R34, RZ, !P0 ;  /* 0x000000ff2200720c */ /* 0x000fda0004725270 */
[----:B------:R-:W-:-:S05]  /*09d0*/  @P1 IMAD.MOV R26, RZ, RZ, R21 ;  /* 0x000000ffff1a1224 */ /* 0x000fca00078e0215 */
[----:B------:R-:W-:-:S07]  /*09e0*/  @!P0 MOV R21, R26 ;  /* 0x0000001a00158202 */ /* 0x000fce0000000f00 */
.L_x_22:
[----:B------:R-:W-:Y:S05]  /*09f0*/  BSYNC B0 ;  /* 0x0000000000007941 */ /* 0x000fea0003800000 */
.L_x_21:
[C---:B------:R-:W-:Y:S01]  /*0a00*/  IMAD.HI.U32 R26, R34.reuse, -0x326172a9, RZ ;  /* 0xcd9e8d57221a7827 */ /* 0x040fe200078e00ff */
[----:B------:R-:W-:Y:S02]  /*0a10*/  LOP3.LUT R27, R27, R21, R23, 0x96, !PT ;  /* 0x000000151b1b7212 */ /* 0x000fe400078e9617 */
[----:B------:R-:W-:Y:S01]  /*0a20*/  ISETP.NE.AND P0, PT, R43, 0x1, PT ;  /* 0x000000012b00780c */ /* 0x000fe20003f05270 */
[----:B------:R-:W-:Y:S01]  /*0a30*/  IMAD R29, R34, -0x326172a9, RZ ;  /* 0xcd9e8d57221d7824 */ /* 0x000fe200078e02ff */
[----:B------:R-:W-:Y:S01]  /*0a40*/  LOP3.LUT R26, R26, R41, R22, 0x96, !PT ;  /* 0x000000291a1a7212 */ /* 0x000fe200078e9616 */
[----:B------:R-:W-:-:S04]  /*0a50*/  IMAD.WIDE.U32 R30, R27, -0x326172a9, RZ ;  /* 0xcd9e8d571b1e7825 */ /* 0x000fc800078e00ff */
[----:B------:R-:W-:Y:S01]  /*0a60*/  IMAD R45, R42, -0x2daee0ad, RZ ;  /* 0xd2511f532a2d7824 */ /* 0x000fe200078e02ff */
[----:B------:R-:W-:Y:S01]  /*0a70*/  LOP3.LUT R29, R31, R29, R2, 0x96, !PT ;  /* 0x0000001d1f1d7212 */ /* 0x000fe200078e9602 */
[----:B------:R-:W-:-:S04]  /*0a80*/  IMAD.WIDE.U32 R32, R26, -0x2daee0ad, RZ ;  /* 0xd2511f531a207825 */ /* 0x000fc800078e00ff */
[----:B------:R-:W-:Y:S01]  /*0a90*/  IMAD.WIDE.U32 R28, R29, -0x2daee0ad, RZ ;  /* 0xd2511f531d1c7825 */ /* 0x000fe200078e00ff */
[----:B------:R-:W-:-:S03]  /*0aa0*/  LOP3.LUT R26, R33, R45, R0, 0x96, !PT ;  /* 0x0000002d211a7212 */ /* 0x000fc600078e9600 */
[----:B------:R-:W-:Y:S01]  /*0ab0*/  IMAD.MOV.U32 R46, RZ, RZ, R35 ;  /* 0x000000ffff2e7224 */ /* 0x000fe200078e0023 */
[----:B------:R-:W-:Y:S01]  /*0ac0*/  LOP3.LUT R31, R29, R32, R4, 0x96, !PT ;  /* 0x000000201d1f7212 */ /* 0x000fe200078e9604 */
[----:B------:R-:W-:-:S05]  /*0ad0*/  IMAD.WIDE.U32 R26, R26, -0x326172a9, RZ ;  /* 0xcd9e8d571a1a7825 */ /* 0x000fca00078e00ff */
[----:B------:R-:W-:Y:S01]  /*0ae0*/  LOP3.LUT R32, R27, R30, R3, 0x96, !PT ;  /* 0x0000001e1b207212 */ /* 0x000fe200078e9603 */
[----:B------:R-:W-:-:S04]  /*0af0*/  IMAD.WIDE.U32 R30, R31, -0x326172a9, RZ ;  /* 0xcd9e8d571f1e7825 */ /* 0x000fc800078e00ff */
[----:B------:R-:W-:Y:S01]  /*0b00*/  IMAD.WIDE.U32 R32, R32, -0x2daee0ad, RZ ;  /* 0xd2511f5320207825 */ /* 0x000fe200078e00ff */
[----:B------:R-:W-:-:S04]  /*0b10*/  LOP3.LUT R29, R31, R26, R6, 0x96, !PT ;  /* 0x0000001a1f1d7212 */ /* 0x000fc800078e9606 */
        /* <DEDUP_REMOVED lines=22> */
[----:B------:R-:W-:-:S04]  /*0c80*/  IMAD.WIDE.U32 R30, R31, -0x326172a9, RZ ;  /* 0xcd9e8d571f1e7825 */ /* 0x000fc800078e00ff */
[----:B------:R-:W-:Y:S01]  /*0c90*/  IMAD.HI.U32 R29, R44, -0x2daee0ad, RZ ;  /* 0xd2511f532c1d7827 */ /* 0x000fe200078e00ff */
[----:B------:R-:W-:-:S03]  /*0ca0*/  LOP3.LUT R28, R31, R28, R20, 0x96, !PT ;  /* 0x0000001c1f1c7212 */ /* 0x000fc600078e9614 */
[----:B------:R-:W-:Y:S01]  /*0cb0*/  IMAD.MOV.U32 R45, RZ, RZ, R33 ;  /* 0x000000ffff2d7224 */ /* 0x000fe200078e0021 */
[----:B------:R-:W-:Y:S01]  /*0cc0*/  LOP3.LUT R29, R29, R26, R19, 0x96, !PT ;  /* 0x0000001a1d1d7212 */ /* 0x000fe200078e9613 */
[----:B------:R-:W-:Y:S01]  /*0cd0*/  IMAD.MOV.U32 R26, RZ, RZ, R40 ;  /* 0x000000ffff1a7224 */ /* 0x000fe200078e0028 */
[----:B------:R-:W-:Y:S01]  /*0ce0*/  MOV R32, R28 ;  /* 0x0000001c00207202 */ /* 0x000fe20000000f00 */
[----:B------:R-:W-:Y:S06]  /*0cf0*/  @!P0 BRA `(.L_x_23) ;  /* 0x0000000000408947 */ /* 0x000fec0003800000 */
[----:B------:R-:W-:-:S13]  /*0d00*/  ISETP.NE.AND P0, PT, R43, 0x2, PT ;  /* 0x000000022b00780c */ /* 0x000fda0003f05270 */
[----:B------:R-:W-:Y:S05]  /*0d10*/  @!P0 BRA `(.L_x_24) ;  /* 0x0000000000288947 */ /* 0x000fea0003800000 */
[----:B------:R-:W-:Y:S01]  /*0d20*/  ISETP.NE.AND P0, PT, R43, 0x3, PT ;  /* 0x000000032b00780c */ /* 0x000fe20003f05270 */
[----:B------:R-:W-:Y:S01]  /*0d30*/  IMAD.MOV.U32 R26, RZ, RZ, R33 ;  /* 0x000000ffff1a7224 */ /* 0x000fe200078e0021 */
[----:B------:R-:W-:Y:S01]  /*0d40*/  MOV R32, R29 ;  /* 0x0000001d00207202 */ /* 0x000fe20000000f00 */
[----:B------:R-:W-:Y:S02]  /*0d50*/  IMAD.MOV.U32 R46, RZ, RZ, R28 ;  /* 0x000000ffff2e7224 */ /* 0x000fe400078e001c */
[----:B------:R-:W-:-:S08]  /*0d60*/  IMAD.MOV.U32 R45, RZ, RZ, R30 ;  /* 0x000000ffff2d7224 */ /* 0x000fd000078e001e */
[----:B------:R-:W-:Y:S01]  /*0d70*/  @P0 IMAD.MOV.U32 R26, RZ, RZ, R36 ;  /* 0x000000ffff1a0224 */ /* 0x000fe200078e0024 */
[----:B------:R-:W-:Y:S01]  /*0d80*/  @P0 MOV R32, R33 ;  /* 0x0000002100200202 */ /* 0x000fe20000000f00 */
[----:B------:R-:W-:Y:S02]  /*0d90*/  @P0 IMAD.MOV.U32 R46, RZ, RZ, R40 ;  /* 0x000000ffff2e0224 */ /* 0x000fe400078e0028 */
[----:B------:R-:W-:Y:S01]  /*0da0*/  @P0 IMAD.MOV.U32 R45, RZ, RZ, R35 ;  /* 0x000000ffff2d0224 */ /* 0x000fe200078e0023 */
[----:B------:R-:W-:Y:S06]  /*0db0*/  BRA `(.L_x_23) ;  /* 0x0000000000107947 */ /* 0x000fec0003800000 */
.L_x_24:
[----:B------:R-:W-:Y:S01]  /*0dc0*/  IMAD.MOV.U32 R26, RZ, RZ, R35 ;  /* 0x000000ffff1a7224 */ /* 0x000fe200078e0023 */
[----:B------:R-:W-:Y:S01]  /*0dd0*/  MOV R32, R30 ;  /* 0x0000001e00207202 */ /* 0x000fe20000000f00 */
[----:B------:R-:W-:Y:S02]  /*0de0*/  IMAD.MOV.U32 R46, RZ, RZ, R33 ;  /* 0x000000ffff2e7224 */ /* 0x000fe400078e0021 */
[----:B------:R-:W-:-:S07]  /*0df0*/  IMAD.MOV.U32 R45, RZ, RZ, R28 ;  /* 0x000000ffff2d7224 */ /* 0x000fce00078e001c */
.L_x_23:
[----:B0-----:R-:W-:Y:S01]  /*0e00*/  ISETP.GE.U32.AND P0, PT, R17, R24, PT ;  /* 0x000000181100720c */ /* 0x001fe20003f06070 */
[----:B------:R-:W-:Y:S01]  /*0e10*/  BSSY B0, `(.L_x_25) ;  /* 0x000000c000007945 */ /* 0x000fe20003800000 */
[----:B------:R-:W-:Y:S02]  /*0e20*/  IMAD.MOV.U32 R33, RZ, RZ, 0x2f800000 ;  /* 0x2f800000ff217424 */ /* 0x000fe400078e00ff */
[----:B------:R-:W-:-:S13]  /*0e30*/  ISETP.GE.AND.EX P0, PT, R18, R25, PT, P0 ;  /* 0x000000191200720c */ /* 0x000fda0003f06300 */
[----:B------:R-:W-:Y:S05]  /*0e40*/  @P0 BRA `(.L_x_26) ;  /* 0x0000000000200947 */ /* 0x000fea0003800000 */
[----:B------:R-:W-:Y:S01]  /*0e50*/  I2FP.F32.U32 R26, R26 ;  /* 0x0000001a001a7245 */ /* 0x000fe20000201000 */
[----:B------:R-:W-:-:S04]  /*0e60*/  IMAD R27, R17, UR5, RZ ;  /* 0x00000005111b7c24 */ /* 0x000fc8000f8e02ff */
[----:B------:R-:W-:Y:S01]  /*0e70*/  FFMA.FTZ R36, R26, R33, 1.1641532182693481445e-10 ;  /* 0x2f0000001a247423 */ /* 0x000fe20000010021 */
[----:B------:R-:W-:-:S04]  /*0e80*/  IADD3 R26, P1, R27, UR6, RZ ;  /* 0x000000061b1a7c10 */ /* 0x000fc8000ff3e0ff */
[----:B------:R-:W-:Y:S02]  /*0e90*/  FSETP.GEU.FTZ.AND P0, PT, R36, R39, PT ;  /* 0x000000272400720b */ /* 0x000fe40003f1e000 */
[----:B------:R-:W-:Y:S02]  /*0ea0*/  LEA.HI.X.SX32 R27, R27, UR7, 0x1, P1 ;  /* 0x000000071b1b7c11 */ /* 0x000fe400088f0eff */
[----:B------:R-:W-:-:S05]  /*0eb0*/  SEL R35, RZ, 0x1, P0 ;  /* 0x00000001ff237807 */ /* 0x000fca0000000000 */
[----:B------:R0:W-:Y:S04]  /*0ec0*/  STG.E.U8 desc[UR8][R26.64], R35 ;  /* 0x000000231a007986 */ /* 0x0001e8000c101108 */
.L_x_26:
[----:B------:R-:W-:Y:S05]  /*0ed0*/  BSYNC B0 ;  /* 0x0000000000007941 */ /* 0x000fea0003800000 */
.L_x_25:
[----:B------:R-:W-:Y:S01]  /*0ee0*/  ULDC UR4, c[0x0][0xc] ;  /* 0x0000030000047ab9 */ /* 0x000fe20000000800 */
[----:B------:R-:W1:Y:S01]  /*0ef0*/  LDC R36, c[0x0][RZ] ;  /* 0x00000000ff247b82 */ /* 0x000e620000000800 */
[----:B------:R-:W-:Y:S01]  /*0f00*/  BSSY B0, `(.L_x_27) ;  /* 0x0000019000007945 */ /* 0x000fe20003800000 */
[----:B-1----:R-:W-:-:S04]  /*0f10*/  IMAD R36, R36, UR4, RZ ;  /* 0x0000000424247c24 */ /* 0x002fc8000f8e02ff */
[C---:B0-----:R-:W-:Y:S01]  /*0f20*/  IMAD R26, R36.reuse, 0x3, RZ ;  /* 0x00000003241a7824 */ /* 0x041fe200078e02ff */
[CC--:B------:R-:W-:Y:S02]  /*0f30*/  IADD3 R27, P0, R36.reuse, R17.reuse, RZ ;  /* 0x00000011241b7210 */ /* 0x0c0fe40007f1e0ff */
[-C--:B------:R-:W-:Y:S02]  /*0f40*/  LEA R47, P4, R36, R17.reuse, 0x1 ;  /* 0x00000011242f7211 */ /* 0x080fe400078808ff */
[-C--:B------:R-:W-:Y:S01]  /*0f50*/  ISETP.GE.U32.AND P2, PT, R27, R24.reuse, PT ;  /* 0x000000181b00720c */ /* 0x080fe20003f46070 */
[--C-:B------:R-:W-:Y:S01]  /*0f60*/  IMAD.X R48, RZ, RZ, R18.reuse, P0 ;  /* 0x000000ffff307224 */ /* 0x100fe200000e0612 */
[----:B------:R-:W-:Y:S01]  /*0f70*/  IADD3 R35, P3, R26, R17, RZ ;  /* 0x000000111a237210 */ /* 0x000fe20007f7e0ff */
[----:B------:R-:W-:Y:S01]  /*0f80*/  IMAD.X R40, RZ, RZ, R18, P4 ;  /* 0x000000ffff287224 */ /* 0x000fe200020e0612 */
[----:B------:R-:W-:Y:S02]  /*0f90*/  ISETP.GE.U32.AND P1, PT, R47, R24, PT ;  /* 0x000000182f00720c */ /* 0x000fe40003f26070 */
[----:B------:R-:W-:-:S02]  /*0fa0*/  ISETP.GE.AND.EX P2, PT, R48, R25, PT, P2 ;  /* 0x000000193000720c */ /* 0x000fc40003f46320 */
[----:B------:R-:W-:Y:S02]  /*0fb0*/  ISETP.GE.U32.AND P0, PT, R35, R24, PT ;  /* 0x000000182300720c */ /* 0x000fe40003f06070 */
[----:B------:R-:W-:Y:S02]  /*0fc0*/  IADD3.X R26, RZ, R18, RZ, P3, !PT ;  /* 0x00000012ff1a7210 */ /* 0x000fe40001ffe4ff */
[-C--:B------:R-:W-:Y:S02]  /*0fd0*/  ISETP.GE.AND.EX P1, PT, R40, R25.reuse, PT, P1 ;  /* 0x000000192800720c */ /* 0x080fe40003f26310 */
[----:B------:R-:W-:Y:S02]  /*0fe0*/  ISETP.GE.AND.EX P0, PT, R26, R25, PT, P0 ;  /* 0x000000191a00720c */ /* 0x000fe40003f06300 */
[----:B------:R-:W-:Y:S02]  /*0ff0*/  I2FP.F32.U32 R26, R46 ;  /* 0x0000002e001a7245 */ /* 0x000fe40000201000 */
[----:B------:R-:W-:-:S03]  /*1000*/  I2FP.F32.U32 R40, R45 ;  /* 0x0000002d00287245 */ /* 0x000fc60000201000 */
[----:B------:R-:W-:Y:S01]  /*1010*/  FFMA.FTZ R46, R26, R33, 1.1641532182693481445e-10 ;  /* 0x2f0000001a2e7423 */ /* 0x000fe20000010021 */
[----:B------:R-:W-:Y:S06]  /*1020*/  @P2 BRA `(.L_x_28) ;  /* 0x0000000000182947 */ /* 0x000fec0003800000 */
[----:B------:R-:W-:Y:S01]  /*1030*/  IMAD R27, R27, UR5, RZ ;  /* 0x000000051b1b7c24 */ /* 0x000fe2000f8e02ff */
[----:B------:R-:W-:-:S04]  /*1040*/  FSETP.GEU.FTZ.AND P2, PT, R46, R39, PT ;  /* 0x000000272e00720b */ /* 0x000fc80003f5e000 */
[C---:B------:R-:W-:Y:S02]  /*1050*/  IADD3 R26, P3, R27.reuse, UR6, RZ ;  /* 0x000000061b1a7c10 */ /* 0x040fe4000ff7e0ff */
[----:B------:R-:W-:Y:S02]  /*1060*/  SEL R45, RZ, 0x1, P2 ;  /* 0x00000001ff2d7807 */ /* 0x000fe40001000000 */
[----:B------:R-:W-:-:S05]  /*1070*/  LEA.HI.X.SX32 R27, R27, UR7, 0x1, P3 ;  /* 0x000000071b1b7c11 */ /* 0x000fca00098f0eff */
[----:B------:R0:W-:Y:S04]  /*1080*/  STG.E.U8 desc[UR8][R26.64], R45 ;  /* 0x0000002d1a007986 */ /* 0x0001e8000c101108 */
.L_x_28:
[----:B------:R-:W-:Y:S05]  /*1090*/  BSYNC B0 ;  /* 0x0000000000007941 */ /* 0x000fea0003800000 */
.L_x_27:
[----:B------:R-:W-:Y:S01]  /*10a0*/  BSSY B0, `(.L_x_29) ;  /* 0x000000a000007945 */ /* 0x000fe20003800000 */
[----:B------:R-:W-:Y:S01]  /*10b0*/  I2FP.F32.U32 R32, R32 ;  /* 0x0000002000207245 */ /* 0x000fe20000201000 */
[----:B------:R-:W-:Y:S02]  /*10c0*/  FFMA.FTZ R40, R40, R33, 1.1641532182693481445e-10 ;  /* 0x2f00000028287423 */ /* 0x000fe40000010021 */
[----:B------:R-:W-:Y:S05]  /*10d0*/  @P1 BRA `(.L_x_30) ;  /* 0x0000000000181947 */ /* 0x000fea0003800000 */
[----:B------:R-:W-:Y:S01]  /*10e0*/  IMAD R47, R47, UR5, RZ ;  /* 0x000000052f2f7c24 */ /* 0x000fe2000f8e02ff */
[----:B------:R-:W-:-:S04]  /*10f0*/  FSETP.GEU.FTZ.AND P1, PT, R40, R39, PT ;  /* 0x000000272800720b */ /* 0x000fc80003f3e000 */
[C---:B0-----:R-:W-:Y:S02]  /*1100*/  IADD3 R26, P2, R47.reuse, UR6, RZ ;  /* 0x000000062f1a7c10 */ /* 0x041fe4000ff5e0ff */
[----:B------:R-:W-:Y:S02]  /*1110*/  SEL R45, RZ, 0x1, P1 ;  /* 0x00000001ff2d7807 */ /* 0x000fe40000800000 */
[----:B------:R-:W-:-:S05]  /*1120*/  LEA.HI.X.SX32 R27, R47, UR7, 0x1, P2 ;  /* 0x000000072f1b7c11 */ /* 0x000fca00090f0eff */
[----:B------:R1:W-:Y:S04]  /*1130*/  STG.E.U8 desc[UR8][R26.64], R45 ;  /* 0x0000002d1a007986 */ /* 0x0003e8000c101108 */
.L_x_30:
[----:B------:R-:W-:Y:S05]  /*1140*/  BSYNC B0 ;  /* 0x0000000000007941 */ /* 0x000fea0003800000 */
.L_x_29:
[----:B------:R-:W-:Y:S01]  /*1150*/  FFMA.FTZ R32, R32, R33, 1.1641532182693481445e-10 ;  /* 0x2f00000020207423 */ /* 0x000fe20000010021 */
[----:B------:R-:W-:Y:S06]  /*1160*/  @P0 BRA `(.L_x_31) ;  /* 0x0000000000180947 */ /* 0x000fec0003800000 */
[----:B------:R-:W-:Y:S01]  /*1170*/  IMAD R35, R35, UR5, RZ ;  /* 0x0000000523237c24 */ /* 0x000fe2000f8e02ff */
[----:B------:R-:W-:-:S04]  /*1180*/  FSETP.GEU.FTZ.AND P0, PT, R32, R39, PT ;  /* 0x000000272000720b */ /* 0x000fc80003f1e000 */
[C---:B01----:R-:W-:Y:S02]  /*1190*/  IADD3 R26, P1, R35.reuse, UR6, RZ ;  /* 0x00000006231a7c10 */ /* 0x043fe4000ff3e0ff */
[----:B------:R-:W-:Y:S02]  /*11a0*/  SEL R33, RZ, 0x1, P0 ;  /* 0x00000001ff217807 */ /* 0x000fe40000000000 */
[----:B------:R-:W-:-:S05]  /*11b0*/  LEA.HI.X.SX32 R27, R35, UR7, 0x1, P1 ;  /* 0x00000007231b7c11 */ /* 0x000fca00088f0eff */
[----:B------:R2:W-:Y:S04]  /*11c0*/  STG.E.U8 desc[UR8][R26.64], R33 ;  /* 0x000000211a007986 */ /* 0x0005e8000c101108 */
.L_x_31:
[----:B------:R-:W-:Y:S01]  /*11d0*/  LEA R17, P0, R36, R17, 0x2 ;  /* 0x0000001124117211 */ /* 0x000fe200078010ff */
[----:B------:R-:W-:Y:S05]  /*11e0*/  WARPSYNC.ALL ;  /* 0x0000000000007948 */ /* 0x000fea0003800000 */
[----:B------:R-:W-:Y:S01]  /*11f0*/  IMAD.X R18, RZ, RZ, R18, P0 ;  /* 0x000000ffff127224 */ /* 0x000fe200000e0612 */
[----:B------:R-:W-:Y:S01]  /*1200*/  BAR.SYNC.DEFER_BLOCKING 0x0 ;  /* 0x0000000000007b1d */ /* 0x000fe20000010000 */
[----:B------:R-:W-:Y:S01]  /*1210*/  ISETP.GE.U32.AND P0, PT, R17, R38, PT ;  /* 0x000000261100720c */ /* 0x000fe20003f06070 */
[----:B------:R-:W-:Y:S01]  /*1220*/  IMAD.MOV.U32 R40, RZ, RZ, R30 ;  /* 0x000000ffff287224 */ /* 0x000fe200078e001e */
[----:B------:R-:W-:Y:S01]  /*1230*/  MOV R35, R29 ;  /* 0x0000001d00237202 */ /* 0x000fe20000000f00 */
[----:B------:R-:W-:Y:S01]  /*1240*/  IMAD.MOV.U32 R36, RZ, RZ, R28 ;  /* 0x000000ffff247224 */ /* 0x000fe200078e001c */
[----:B------:R-:W-:-:S13]  /*1250*/  ISETP.GE.AND.EX P0, PT, R18, R37, PT, P0 ;  /* 0x000000251200720c */ /* 0x000fda0003f06300 */
[----:B------:R-:W-:Y:S05]  /*1260*/  @!P0 BRA `(.L_x_32) ;  /* 0xfffffff400ac8947 */ /* 0x000fea000383ffff */
[----:B------:R-:W-:Y:S05]  /*1270*/  EXIT ;  /* 0x000000000000794d */ /* 0x000fea0003800000 */
        .weak           $__internal_1_$__cuda_sm20_div_s64
        .type           $__internal_1_$__cuda_sm20_div_s64,@function
        .size           $__internal_1_$__cuda_sm20_div_s64,(.L_x_7484 - $__internal_1_$__cuda_sm20_div_s64)
$__internal_1_$__cuda_sm20_div_s64:
[----:B------:R-:W-:Y:S02]  /*1280*/  UMOV UR5, URZ ;  /* 0x0000003f00057c82 */ /* 0x000fe40008000000 */
[----:B------:R-:W0:Y:S08]  /*1290*/  I2F.U64.RP R31, UR4 ;  /* 0x00000004001f7d12 */ /* 0x000e300008309000 */
[----:B0-----:R-:W0:Y:S02]  /*12a0*/  MUFU.RCP R31, R31 ;  /* 0x0000001f001f7308 */ /* 0x001e240000001000 */
[----:B0-----:R-:W-:-:S06]  /*12b0*/  VIADD R26, R31, 0x1ffffffe ;  /* 0x1ffffffe1f1a7836 */ /* 0x001fcc0000000000 */
[----:B------:R-:W0:Y:S02]  /*12c0*/  F2I.U64.TRUNC R26, R26 ;  /* 0x0000001a001a7311 */ /* 0x000e24000020d800 */
[----:B0-----:R-:W-:-:S04]  /*12d0*/  IMAD.WIDE.U32 R24, R26, UR4, RZ ;  /* 0x000000041a187c25 */ /* 0x001fc8000f8e00ff */
[----:B------:R-:W-:Y:S01]  /*12e0*/  IMAD R25, R27, UR4, R25 ;  /* 0x000000041b197c24 */ /* 0x000fe2000f8e0219 */
[----:B------:R-:W-:-:S05]  /*12f0*/  IADD3 R33, P0, RZ, -R24, RZ ;  /* 0x80000018ff217210 */ /* 0x000fca0007f1e0ff */
[----:B------:R-:W-:-:S04]  /*1300*/  IMAD.HI.U32 R24, R26, R33, RZ ;  /* 0x000000211a187227 */ /* 0x000fc800078e00ff */
[----:B------:R-:W-:Y:S01]  /*1310*/  IMAD.X R37, RZ, RZ, ~R25, P0 ;  /* 0x000000ffff257224 */ /* 0x000fe200000e0e19 */
[----:B------:R-:W-:-:S03]  /*1320*/  MOV R25, R26 ;  /* 0x0000001a00197202 */ /* 0x000fc60000000f00 */
[-C--:B------:R-:W-:Y:S02]  /*1330*/  IMAD R39, R27, R37.reuse, RZ ;  /* 0x000000251b277224 */ /* 0x080fe400078e02ff */
[----:B------:R-:W-:-:S04]  /*1340*/  IMAD.WIDE.U32 R24, P0, R26, R37, R24 ;  /* 0x000000251a187225 */ /* 0x000fc80007800018 */
[----:B------:R-:W-:-:S04]  /*1350*/  IMAD.HI.U32 R37, R27, R37, RZ ;  /* 0x000000251b257227 */ /* 0x000fc800078e00ff */
[----:B------:R-:W-:-:S05]  /*1360*/  IMAD.HI.U32 R24, P1, R27, R33, R24 ;  /* 0x000000211b187227 */ /* 0x000fca0007820018 */
[----:B------:R-:W-:Y:S01]  /*1370*/  IADD3 R25, P2, R39, R24, RZ ;  /* 0x0000001827197210 */ /* 0x000fe20007f5e0ff */
[----:B------:R-:W-:-:S04]  /*1380*/  IMAD.X R24, R37, 0x1, R27, P0 ;  /* 0x0000000125187824 */ /* 0x000fc800000e061b */
[----:B------:R-:W-:Y:S01]  /*1390*/  IMAD.WIDE.U32 R26, R25, UR4, RZ ;  /* 0x00000004191a7c25 */ /* 0x000fe2000f8e00ff */
[----:B------:R-:W-:Y:S02]  /*13a0*/  IADD3.X R31, RZ, RZ, R24, P2, P1 ;  /* 0x000000ffff1f7210 */ /* 0x000fe400017e2418 */
[----:B------:R-:W-:Y:S02]  /*13b0*/  ISETP.LE.AND P1, PT, RZ, UR7, PT ;  /* 0x00000007ff007c0c */ /* 0x000fe4000bf23270 */
[----:B------:R-:W-:Y:S01]  /*13c0*/  IADD3 R33, P0, RZ, -R26, RZ ;  /* 0x8000001aff217210 */ /* 0x000fe20007f1e0ff */
[----:B------:R-:W-:Y:S01]  /*13d0*/  IMAD R26, R31, UR4, R27 ;  /* 0x000000041f1a7c24 */ /* 0x000fe2000f8e021b */
[----:B------:R-:W-:-:S03]  /*13e0*/  IADD3 R27, P4, RZ, -UR6, RZ ;  /* 0x80000006ff1b7c10 */ /* 0x000fc6000ff9e0ff */
[----:B------:R-:W-:Y:S01]  /*13f0*/  IMAD.HI.U32 R24, R25, R33, RZ ;  /* 0x0000002119187227 */ /* 0x000fe200078e00ff */
[----:B------:R-:W-:Y:S02]  /*1400*/  SEL R27, R27, UR6, !P1 ;  /* 0x000000061b1b7c07 */ /* 0x000fe4000c800000 */
[----:B------:R-:W-:Y:S01]  /*1410*/  IADD3.X R32, RZ, ~UR7, RZ, P4, !PT ;  /* 0x80000007ff207c10 */ /* 0x000fe2000a7fe4ff */
[----:B------:R-:W-:-:S03]  /*1420*/  IMAD.X R26, RZ, RZ, ~R26, P0 ;  /* 0x000000ffff1a7224 */ /* 0x000fc600000e0e1a */
[----:B------:R-:W-:Y:S01]  /*1430*/  SEL R32, R32, UR7, !P1 ;  /* 0x0000000720207c07 */ /* 0x000fe2000c800000 */
[----:B------:R-:W-:-:S04]  /*1440*/  IMAD.WIDE.U32 R24, P0, R25, R26, R24 ;  /* 0x0000001a19187225 */ /* 0x000fc80007800018 */
[----:B------:R-:W-:-:S04]  /*1450*/  IMAD.HI.U32 R38, R31, R26, RZ ;  /* 0x0000001a1f267227 */ /* 0x000fc800078e00ff */
[----:B------:R-:W-:-:S04]  /*1460*/  IMAD.HI.U32 R24, P2, R31, R33, R24 ;  /* 0x000000211f187227 */ /* 0x000fc80007840018 */
[----:B------:R-:W-:Y:S02]  /*1470*/  IMAD R25, R31, R26, RZ ;  /* 0x0000001a1f197224 */ /* 0x000fe400078e02ff */
[----:B------:R-:W-:-:S03]  /*1480*/  IMAD.X R31, R38, 0x1, R31, P0 ;  /* 0x00000001261f7824 */ /* 0x000fc600000e061f */
[----:B------:R-:W-:Y:S01]  /*1490*/  IADD3 R26, P3, R25, R24, RZ ;  /* 0x00000018191a7210 */ /* 0x000fe20007f7e0ff */
[----:B------:R-:W-:-:S03]  /*14a0*/  IMAD.MOV.U32 R25, RZ, RZ, RZ ;  /* 0x000000ffff197224 */ /* 0x000fc600078e00ff */
[----:B------:R-:W-:Y:S01]  /*14b0*/  IADD3.X R31, RZ, RZ, R31, P3, P2 ;  /* 0x000000ffff1f7210 */ /* 0x000fe20001fe441f */
[----:B------:R-:W-:-:S04]  /*14c0*/  IMAD.HI.U32 R24, R26, R27, RZ ;  /* 0x0000001b1a187227 */ /* 0x000fc800078e00ff */
[-C--:B------:R-:W-:Y:S02]  /*14d0*/  IMAD R33, R31, R32.reuse, RZ ;  /* 0x000000201f217224 */ /* 0x080fe400078e02ff */
[----:B------:R-:W-:-:S04]  /*14e0*/  IMAD.WIDE.U32 R24, R26, R32, R24 ;  /* 0x000000201a187225 */ /* 0x000fc800078e0018 */
[----:B------:R-:W-:-:S04]  /*14f0*/  IMAD.HI.U32 R24, P0, R31, R27, R24 ;  /* 0x0000001b1f187227 */ /* 0x000fc80007800018 */
[----:B------:R-:W-:Y:S01]  /*1500*/  IMAD.HI.U32 R31, R31, R32, RZ ;  /* 0x000000201f1f7227 */ /* 0x000fe200078e00ff */
[----:B------:R-:W-:-:S04]  /*1510*/  IADD3 R26, P2, R33, R24, RZ ;  /* 0x00000018211a7210 */ /* 0x000fc80007f5e0ff */
[----:B------:R-:W-:-:S05]  /*1520*/  IADD3.X R24, R31, RZ, RZ, P0, !PT ;  /* 0x000000ff1f187210 */ /* 0x000fca00007fe4ff */
[----:B------:R-:W-:Y:S02]  /*1530*/  IMAD.X R31, RZ, RZ, R24, P2 ;  /* 0x000000ffff1f7224 */ /* 0x000fe400010e0618 */
[----:B------:R-:W-:-:S04]  /*1540*/  IMAD.WIDE.U32 R24, R26, UR4, RZ ;  /* 0x000000041a187c25 */ /* 0x000fc8000f8e00ff */
[----:B------:R-:W-:Y:S01]  /*1550*/  IMAD R25, R31, UR4, R25 ;  /* 0x000000041f197c24 */ /* 0x000fe2000f8e0219 */
[----:B------:R-:W-:-:S04]  /*1560*/  IADD3 R24, P0, -R24, R27, RZ ;  /* 0x0000001b18187210 */ /* 0x000fc80007f1e1ff */
[----:B------:R-:W-:Y:S01]  /*1570*/  IADD3 R27, P2, R24, -UR4, RZ ;  /* 0x80000004181b7c10 */ /* 0x000fe2000ff5e0ff */
[----:B------:R-:W-:Y:S01]  /*1580*/  IMAD.X R33, R32, 0x1, ~R25, P0 ;  /* 0x0000000120217824 */ /* 0x000fe200000e0e19 */
[----:B------:R-:W-:Y:S02]  /*1590*/  ISETP.GE.U32.AND P0, PT, R24, UR4, PT ;  /* 0x0000000418007c0c */ /* 0x000fe4000bf06070 */
[----:B------:R-:W-:Y:S02]  /*15a0*/  IADD3 R25, P3, R26, 0x1, RZ ;  /* 0x000000011a197810 */ /* 0x000fe40007f7e0ff */
[C---:B------:R-:W-:Y:S02]  /*15b0*/  ISETP.GE.U32.AND.EX P0, PT, R33.reuse, RZ, PT, P0 ;  /* 0x000000ff2100720c */ /* 0x040fe40003f06100 */
[----:B------:R-:W-:Y:S02]  /*15c0*/  IADD3.X R32, R33, -0x1, RZ, P2, !PT ;  /* 0xffffffff21207810 */ /* 0x000fe400017fe4ff */
[----:B------:R-:W-:-:S02]  /*15d0*/  SEL R27, R27, R24, P0 ;  /* 0x000000181b1b7207 */ /* 0x000fc40000000000 */
[----:B------:R-:W-:Y:S02]  /*15e0*/  IADD3.X R24, RZ, R31, RZ, P3, !PT ;  /* 0x0000001fff187210 */ /* 0x000fe40001ffe4ff */
[----:B------:R-:W-:Y:S02]  /*15f0*/  SEL R25, R25, R26, P0 ;  /* 0x0000001a19197207 */ /* 0x000fe40000000000 */
[----:B------:R-:W-:Y:S02]  /*1600*/  SEL R32, R32, R33, P0 ;  /* 0x0000002120207207 */ /* 0x000fe40000000000 */
[----:B------:R-:W-:Y:S02]  /*1610*/  ISETP.GE.U32.AND P2, PT, R27, UR4, PT ;  /* 0x000000041b007c0c */ /* 0x000fe4000bf46070 */
[----:B------:R-:W-:Y:S02]  /*1620*/  SEL R24, R24, R31, P0 ;  /* 0x0000001f18187207 */ /* 0x000fe40000000000 */
[----:B------:R-:W-:-:S02]  /*1630*/  IADD3 R26, P3, R25, 0x1, RZ ;  /* 0x00000001191a7810 */ /* 0x000fc40007f7e0ff */
[----:B------:R-:W-:-:S03]  /*1640*/  ISETP.GE.U32.AND.EX P0, PT, R32, RZ, PT, P2 ;  /* 0x000000ff2000720c */ /* 0x000fc60003f06120 */
[----:B------:R-:W-:Y:S01]  /*1650*/  IMAD.X R27, RZ, RZ, R24, P3 ;  /* 0x000000ffff1b7224 */ /* 0x000fe200018e0618 */
[----:B------:R-:W-:-:S04]  /*1660*/  SEL R26, R26, R25, P0 ;  /* 0x000000191a1a7207 */ /* 0x000fc80000000000 */
[----:B------:R-:W-:Y:S02]  /*1670*/  SEL R27, R27, R24, P0 ;  /* 0x000000181b1b7207 */ /* 0x000fe40000000000 */
[-C--:B------:R-:W-:Y:S02]  /*1680*/  IADD3 R25, P2, RZ, -R26.reuse, RZ ;  /* 0x8000001aff197210 */ /* 0x080fe40007f5e0ff */
[----:B------:R-:W-:Y:S02]  /*1690*/  ISETP.NE.U32.AND P0, PT, RZ, UR4, PT ;  /* 0x00000004ff007c0c */ /* 0x000fe4000bf05070 */
[----:B------:R-:W-:Y:S01]  /*16a0*/  SEL R26, R25, R26, !P1 ;  /* 0x0000001a191a7207 */ /* 0x000fe20004800000 */
[----:B------:R-:W-:Y:S01]  /*16b0*/  IMAD.X R24, RZ, RZ, ~R27, P2 ;  /* 0x000000ffff187224 */ /* 0x000fe200010e0e1b */
[----:B------:R-:W-:Y:S01]  /*16c0*/  ISETP.NE.AND.EX P0, PT, RZ, RZ, PT, P0 ;  /* 0x000000ffff00720c */ /* 0x000fe20003f05300 */
[----:B------:R-:W-:-:S03]  /*16d0*/  IMAD.MOV.U32 R25, RZ, RZ, 0x0 ;  /* 0x00000000ff197424 */ /* 0x000fc600078e00ff */
[----:B------:R-:W-:Y:S02]  /*16e0*/  SEL R27, R24, R27, !P1 ;  /* 0x0000001b181b7207 */ /* 0x000fe40004800000 */
[----:B------:R-:W-:Y:S02]  /*16f0*/  MOV R24, R30 ;  /* 0x0000001e00187202 */ /* 0x000fe40000000f00 */
[----:B------:R-:W-:Y:S02]  /*1700*/  SEL R26, R26, 0xffffffff, P0 ;  /* 0xffffffff1a1a7807 */ /* 0x000fe40000000000 */
[----:B------:R-:W-:Y:S01]  /*1710*/  SEL R27, R27, 0xffffffff, P0 ;  /* 0xffffffff1b1b7807 */ /* 0x000fe20000000000 */
[----:B------:R-:W-:Y:S06]  /*1720*/  RET.REL.NODEC R24 `(_ZN2at6native57_GLOBAL__N__cd6b329d_24_DistributionBernoulli_cu_7537a20d43distribution_elementwise_grid_stride_kernelIfLi4EZNS0_9templates4cuda21uniform_and_transformIbfPNS_17CUDAGeneratorImplEZZZNS4_16bernoulli_kernelIS7_EEvRNS_18TensorIteratorBaseEdT_ENKUlvE_clEvENKUlvE8_clEvEUlfE_EEvSA_T1_T2_EUlP24curandStatePhilox4_32_10E0_ZNS1_27distribution_nullary_kernelIbf6float4S7_SJ_SE_EEvSA_SG_RKT3_T4_EUlifE_EEvlNS_15PhiloxCudaStateESF_SG_) ;  /* 0xffffffe818347950 */ /* 0x000fec0003c3ffff */
.L_x_33:
        /* <DEDUP_REMOVED lines=13> */
.L_x_7484:


//--------------------- .text._ZN2at6native57_GLOBAL__N__cd6b329d_24_DistributionBernoulli_cu_7537a20d43distribution_elementwise_grid_stride_kernelIfLi4EZNS0_9templates4cuda21uniform_and_transformIbfPNS_17CUDAGeneratorImplEZZZNS4_16bernoulli_kernelIS7_EEvRNS_18TensorIteratorBaseEdT_ENKUlvE_clEvENKUlvE8_clEvEUlfE_EEvSA_T1_T2_EUlP24curandStatePhilox4_32_10E_ZNS1_27distribution_nullary_kernelIbf7double2S7_SJ_SE_EEvSA_SG_RKT3_T4_EUlifE0_EEvlNS_15PhiloxCudaStateESF_SG_ --------------------------
	.section	.text._ZN2at6native57_GLOBAL__N__cd6b329d_24_DistributionBernoulli_cu_7537a20d43distribution_elementwise_grid_stride_kernelIfLi4EZNS0_9templates4cuda21uniform_and_transformIbfPNS_17CUDAGeneratorImplEZZZNS4_16bernoulli_kernelIS7_EEvRNS_18TensorIteratorBaseEdT_ENKUlvE_clEvENKUlvE8_clEvEUlfE_EEvSA_T1_T2_EUlP24curandStatePhilox4_32_10E_ZNS1_27distribution_nullary_kernelIbf7double2S7_SJ_SE_EEvSA_SG_RKT3_T4_EUlifE0_EEvlNS_15PhiloxCudaStateESF_SG_,"ax",@progbits
	.align	128
.text._ZN2at6native57_GLOBAL__N__cd6b329d_24_DistributionBernoulli_cu_7537a20d43distribution_elementwise_grid_stride_kernelIfLi4EZNS0_9templates4cuda21uniform_and_transformIbfPNS_17CUDAGeneratorImplEZZZNS4_16bernoulli_kernelIS7_EEvRNS_18TensorIteratorBaseEdT_ENKUlvE_clEvENKUlvE8_clEvEUlfE_EEvSA_T1_T2_EUlP24curandStatePhilox4_32_10E_ZNS1_27distribution_nullary_kernelIbf7double2S7_SJ_SE_EEvSA_SG_RKT3_T4_EUlifE0_EEvlNS_15PhiloxCudaStateESF_SG_:
        .type           _ZN2at6native57_GLOBAL__N__cd6b329d_24_DistributionBernoulli_cu_7537a20d43distribution_elementwise_grid_stride_kernelIfLi4EZNS0_9templates4cuda21uniform_and_transformIbfPNS_17CUDAGeneratorImplEZZZNS4_16bernoulli_kernelIS7_EEvRNS_18TensorIteratorBaseEdT_ENKUlvE_clEvENKUlvE8_clEvEUlfE_EEvSA_T1_T2_EUlP24curandStatePhilox4_32_10E_ZNS1_27distribution_nullary_kernelIbf7double2S7_SJ_SE_EEvSA_SG_RKT3_T4_EUlifE0_EEvlNS_15PhiloxCudaStateESF_SG_,@function
        .size           _ZN2at6native57_GLOBAL__N__cd6b329d_24_DistributionBernoulli_cu_7537a20d43distribution_elementwise_grid_stride_kernelIfLi4EZNS0_9templates4cuda21uniform_and_transformIbfPNS_17CUDAGeneratorImplEZZZNS4_16bernoulli_kernelIS7_EEvRNS_18TensorIteratorBaseEdT_ENKUlvE_clEvENKUlvE8_clEvEUlfE_EEvSA_T1_T2_EUlP24curandStatePhilox4_32_10E_ZNS1_27distribution_nullary_kernelIbf7double2S7_SJ_SE_EEvSA_SG_RKT3_T4_EUlifE0_EEvlNS_15PhiloxCudaStateESF_SG_,(.L_x_7486 - _ZN2at6native57_GLOBAL__N__cd6b329d_24_DistributionBernoulli_cu_7537a20d43distribution_elementwise_grid_stride_kernelIfLi4EZNS0_9templates4cuda21uniform_and_transformIbfPNS_17CUDAGeneratorImplEZZZNS4_16bernoulli_kernelIS7_EEvRNS_18TensorIteratorBaseEdT_ENKUlvE_clEvENKUlvE8_clEvEUlfE_EEvSA_T1_T2_EUlP24curandStatePhilox4_32_10E_ZNS1_27distribution_nullary_kernelIbf7double2S7_SJ_SE_EEvSA_SG_RKT3_T4_EUlifE0_EEvlNS_15PhiloxCudaStateESF_SG_)
        .other          _ZN2at6native57_GLOBAL__N__cd6b329d_24_DistributionBernoulli_cu_7537a20d43distribution_elementwise_grid_stride_kernelIfLi4EZNS0_9templates4cuda21uniform_and_transformIbfPNS_17CUDAGeneratorImplEZZZNS4_16bernoulli_kernelIS7_EEvRNS_18TensorIteratorBaseEdT_ENKUlvE_clEvENKUlvE8_clEvEUlfE_EEvSA_T1_T2_EUlP24curandStatePhilox4_32_10E_ZNS1_27distribution_nullary_kernelIbf7double2S7_SJ_SE_EEvSA_SG_RKT3_T4_EUlifE0_EEvlNS_15PhiloxCudaStateESF_SG_,@"STO_CUDA_ENTRY STV_DEFAULT"
_ZN2at6native57_GLOBAL__N__cd6b329d_24_DistributionBernoulli_cu_7537a20d43distribution_elementwise_grid_stride_kernelIfLi4EZNS0_9templates4cuda21uniform_and_transformIbfPNS_17CUDAGeneratorImplEZZZNS4_16bernoulli_kernelIS7_EEvRNS_18TensorIteratorBaseEdT_ENKUlvE_clEvENKUlvE8_clEvEUlfE_EEvSA_T1_T2_EUlP24curandStatePhilox4_32_10E_ZNS1_27distribution_nullary_kernelIbf7double2S7_SJ_SE_EEvSA_SG_RKT3_T4_EUlifE0_EEvlNS_15PhiloxCudaStateESF_SG_:
        /* <DEDUP_REMOVED lines=92> */
[----:B------:R-:W-:Y:S05]  /*05c0*/  CALL.REL.NOINC `($__internal_2_$__cuda_sm20_div_s64) ;  /* 0x0000004c00547944 */ /* 0x000fea0003c00000 */
[----:B------:R-:W-:Y:S05]  /*05d0*/  BRA `(.L_x_35) ;  /* 0x0000000000587947 */ /* 0x000fea0003800000 */
.L_x_34:
[----:B------:R-:W0:Y:S02]  /*05e0*/  LDC R21, c[0x0][0xc] ;  /* 0x00000300ff157b82 */ /* 0x000e240000000800 */
[----:B0-----:R-:W-:-:S04]  /*05f0*/  IMAD R20, R0, R21, RZ ;  /* 0x0000001500147224 */ /* 0x001fc800078e02ff */
[----:B------:R-:W-:-:S04]  /*0600*/  IMAD.SHL.U32 R22, R20, 0x4, RZ ;  /* 0x0000000414167824 */ /* 0x000fc800078e00ff */
[----:B------:R-:W0:Y:S01]  /*0610*/  I2F.U32.RP R23, R22 ;  /* 0x0000001600177306 */ /* 0x000e220000209000 */
[----:B------:R-:W-:Y:S01]  /*0620*/  IMAD.MOV R25, RZ, RZ, -R22 ;  /* 0x000000ffff197224 */ /* 0x000fe200078e0a16 */
[----:B------:R-:W-:-:S06]  /*0630*/  ISETP.NE.U32.AND P2, PT, R22, RZ, PT ;  /* 0x000000ff1600720c */ /* 0x000fcc0003f45070 */
[----:B0-----:R-:W0:Y:S02]  /*0640*/  MUFU.RCP R23, R23 ;  /* 0x0000001700177308 */ /* 0x001e240000001000 */
[----:B0-----:R-:W-:-:S06]  /*0650*/  IADD3 R20, R23, 0xffffffe, RZ ;  /* 0x0ffffffe17147810 */ /* 0x001fcc0007ffe0ff */
        /* <DEDUP_REMOVED lines=10> */
[----:B------:R-:W-:Y:S01]  /*0700*/  ISETP.GE.U32.AND P1, PT, R21, R22, PT ;  /* 0x000000161500720c */ /* 0x000fe20003f26070 */
[----:B------:R-:W-:-:S12]  /*0710*/  IMAD.MOV.U32 R21, RZ, RZ, RZ ;  /* 0x000000ffff157224 */ /* 0x000fd800078e00ff */
[----:B------:R-:W-:Y:S02]  /*0720*/  @P1 IADD3 R20, R20, 0x1, RZ ;  /* 0x0000000114141810 */ /* 0x000fe40007ffe0ff */
[----:B------:R-:W-:-:S07]  /*0730*/  @!P2 LOP3.LUT R20, RZ, R22, RZ, 0x33, !PT ;  /* 0x00000016ff14a212 */ /* 0x000fce00078e33ff */
.L_x_35:
[----:B------:R-:W-:Y:S01]  /*0740*/  ULDC UR4, c[0x0][0xc] ;  /* 0x0000030000047ab9 */ /* 0x000fe20000000800 */
[----:B------:R-:W-:Y:S01]  /*0750*/  IADD3 R25, P0, R20, 0x1, RZ ;  /* 0x0000000114197810 */ /* 0x000fe20007f1e0ff */
[----:B------:R-:W-:-:S03]  /*0760*/  IMAD.WIDE.U32 R22, R0, UR4, RZ ;  /* 0x0000000400167c25 */ /* 0x000fc6000f8e00ff */
[----:B------:R-:W-:Y:S01]  /*0770*/  IADD3.X R27, RZ, R21, RZ, P0, !PT ;  /* 0x00000015ff1b7210 */ /* 0x000fe200007fe4ff */
[-C--:B------:R-:W-:Y:S02]  /*0780*/  IMAD R23, R23, R25.reuse, RZ ;  /* 0x0000001917177224 */ /* 0x080fe400078e02ff */
[----:B------:R-:W-:-:S04]  /*0790*/  IMAD.WIDE.U32 R20, R22, R25, RZ ;  /* 0x0000001916147225 */ /* 0x000fc800078e00ff */
[----:B------:R-:W-:Y:S02]  /*07a0*/  IMAD R23, R22, R27, R23 ;  /* 0x0000001b16177224 */ /* 0x000fe400078e0217 */
[----:B------:R-:W-:-:S03]  /*07b0*/  IMAD.SHL.U32 R28, R20, 0x4, RZ ;  /* 0x00000004141c7824 */ /* 0x000fc600078e00ff */
[----:B------:R-:W-:Y:S02]  /*07c0*/  IADD3 R29, R21, R23, RZ ;  /* 0x00000017151d7210 */ /* 0x000fe40007ffe0ff */
[----:B------:R-:W-:Y:S02]  /*07d0*/  ISETP.GE.U32.AND P0, PT, R13, R28, PT ;  /* 0x0000001c0d00720c */ /* 0x000fe40003f06070 */
[----:B------:R-:W-:-:S04]  /*07e0*/  SHF.L.U64.HI R29, R20, 0x2, R29 ;  /* 0x00000002141d7819 */ /* 0x000fc8000001021d */
[----:B------:R-:W-:-:S13]  /*07f0*/  ISETP.GE.AND.EX P0, PT, R14, R29, PT, P0 ;  /* 0x0000001d0e00720c */ /* 0x000fda0003f06300 */
[----:B------:R-:W-:Y:S05]  /*0800*/  @P0 EXIT ;  /* 0x000000000000094d */ /* 0x000fea0003800000 */
[----:B------:R-:W-:Y:S01]  /*0810*/  IMAD.MOV.U32 R20, RZ, RZ, -0x10000000 ;  /* 0xf0000000ff147424 */ /* 0x000fe200078e00ff */
[----:B------:R-:W-:Y:S01]  /*0820*/  MOV R21, 0x380fffff ;  /* 0x380fffff00157802 */ /* 0x000fe20000000f00 */
[----:B------:R-:W-:Y:S01]  /*0830*/  ULDC.64 UR16, c[0x0][0x3d8] ;  /* 0x0000f60000107ab9 */ /* 0x000fe20000000a00 */
[----:B------:R-:W0:Y:S01]  /*0840*/  LDC R31, c[0x0][0x238] ;  /* 0x00008e00ff1f7b82 */ /* 0x000e220000000800 */
[----:B------:R-:W1:Y:S01]  /*0850*/  F2F.F32.F64 R32, UR16 ;  /* 0x0000001000207d10 */ /* 0x000e620008301000 */
[----:B------:R-:W-:Y:S01]  /*0860*/  IMAD R38, R38, -0x326172a9, RZ ;  /* 0xcd9e8d5726267824 */ /* 0x000fe200078e02ff */
[----:B------:R-:W-:Y:S01]  /*0870*/  LOP3.LUT R30, R30, 0x3, RZ, 0xc0, !PT ;  /* 0x000000031e1e7812 */ /* 0x000fe200078ec0ff */
[----:B------:R-:W-:Y:S01]  /*0880*/  DSETP.LEU.AND P0, PT, R20, |UR16|, PT ;  /* 0x4000001014007e2a */ /* 0x000fe2000bf0b000 */
[----:B------:R-:W-:Y:S01]  /*0890*/  ULDC UR57, c[0x0][0x23c] ;  /* 0x00008f0000397ab9 */ /* 0x000fe20000000800 */
        /* <DEDUP_REMOVED lines=52> */
.L_x_51:
[----:B------:R-:W-:Y:S01]  /*0be0*/  VIADD R2, R2, 0x1 ;  /* 0x0000000102027836 */ /* 0x000fe20000000000 */
[----:B------:R-:W-:Y:S03]  /*0bf0*/  BSSY B0, `(.L_x_36) ;  /* 0x000000c000007945 */ /* 0x000fe60003800000 */
[C---:B------:R-:W-:Y:S01]  /*0c00*/  IMAD.HI.U32 R23, R2.reuse, -0x2daee0ad, RZ ;  /* 0xd2511f5302177827 */ /* 0x040fe200078e00ff */
[----:B------:R-:W-:-:S13]  /*0c10*/  ISETP.NE.AND P0, PT, R2, RZ, PT ;  /* 0x000000ff0200720c */ /* 0x000fda0003f05270 */
[----:B012---:R-:W-:Y:S05]  /*0c20*/  @P0 BRA `(.L_x_37) ;  /* 0x0000000000200947 */ /* 0x007fea0003800000 */
[----:B------:R-:W-:-:S04]  /*0c30*/  IADD3 R3, R3, 0x1, RZ ;  /* 0x0000000103037810 */ /* 0x000fc80007ffe0ff */
[----:B------:R-:W-:-:S13]  /*0c40*/  ISETP.NE.AND P0, PT, R3, RZ, PT ;  /* 0x000000ff0300720c */ /* 0x000fda0003f05270 */
[----:B------:R-:W-:Y:S01]  /*0c50*/  @!P0 VIADD R16, R16, 0x1 ;  /* 0x0000000110108836 */ /* 0x000fe20000000000 */
[----:B------:R-:W-:Y:S02]  /*0c60*/  @!P0 IADD3 R22, R17, 0x1, RZ ;  /* 0x0000000111168810 */ /* 0x000fe40007ffe0ff */
[----:B------:R-:W-:Y:S02]  /*0c70*/  @!P0 MOV R3, RZ ;  /* 0x000000ff00038202 */ /* 0x000fe40000000f00 */
[----:B------:R-:W-:-:S13]  /*0c80*/  ISETP.NE.AND P1, PT, R16, RZ, !P0 ;  /* 0x000000ff1000720c */ /* 0x000fda0004725270 */
[----:B------:R-:W-:-:S04]  /*0c90*/  @P1 IMAD.MOV R22, RZ, RZ, R17 ;  /* 0x000000ffff161224 */ /* 0x000fc800078e0211 */
[----:B------:R-:W-:-:S07]  /*0ca0*/  @!P0 IMAD.MOV.U32 R17, RZ, RZ, R22 ;  /* 0x000000ffff118224 */ /* 0x000fce00078e0016 */
.L_x_37:
[----:B------:R-:W-:Y:S05]  /*0cb0*/  BSYNC B0 ;  /* 0x0000000000007941 */ /* 0x000fea0003800000 */
.L_x_36:
[----:B------:R-:W-:Y:S01]  /*0cc0*/  IMAD.HI.U32 R22, R16, -0x326172a9, RZ ;  /* 0xcd9e8d5710167827 */ /* 0x000fe200078e00ff */
[----:B------:R-:W-:Y:S02]  /*0cd0*/  LOP3.LUT R23, R23, R17, R19, 0x96, !PT ;  /* 0x0000001117177212 */ /* 0x000fe400078e9613 */
[----:B------:R-:W-:Y:S01]  /*0ce0*/  IADD3 R24, R18, -0x61c88647, RZ ;  /* 0x9e3779b912187810 */ /* 0x000fe20007ffe0ff */
[----:B------:R-:W-:Y:S01]  /*0cf0*/  IMAD R25, R16, -0x326172a9, RZ ;  /* 0xcd9e8d5710197824 */ /* 0x000fe200078e02ff */
[----:B------:R-:W-:Y:S01]  /*0d00*/  LOP3.LUT R26, R22, R3, R18, 0x96, !PT ;  /* 0x00000003161a7212 */ /* 0x000fe200078e9612 */
[----:B------:R-:W-:Y:S01]  /*0d10*/  IMAD.WIDE.U32 R22, R23, -0x326172a9, RZ ;  /* 0xcd9e8d5717167825 */ /* 0x000fe200078e00ff */
[----:B------:R-:W-:Y:S02]  /*0d20*/  ISETP.NE.AND P0, PT, R30, 0x1, PT ;  /* 0x000000011e00780c */ /* 0x000fe40003f05270 */
[----:B------:R-:W-:Y:S01]  /*0d30*/  MOV R39, R36 ;  /* 0x0000002400277202 */ /* 0x000fe20000000f00 */
[----:B------:R-:W-:Y:S01]  /*0d40*/  IMAD R33, R2, -0x2daee0ad, RZ ;  /* 0xd2511f5302217824 */ /* 0x000fe200078e02ff */
[----:B------:R-:W-:Y:S01]  /*0d50*/  LOP3.LUT R25, R23, R25, R24, 0x96, !PT ;  /* 0x0000001917197212 */ /* 0x000fe200078e9618 */
[----:B------:R-:W-:-:S04]  /*0d60*/  IMAD.WIDE.U32 R26, R26, -0x2daee0ad, RZ ;  /* 0xd2511f531a1a7825 */ /* 0x000fc800078e00ff */
[----:B------:R-:W-:Y:S01]  /*0d70*/  IMAD.WIDE.U32 R34, R25, -0x2daee0ad, RZ ;  /* 0xd2511f5319227825 */ /* 0x000fe200078e00ff */
[----:B------:R-:W-:Y:S02]  /*0d80*/  LOP3.LUT R24, R27, R33, R4, 0x96, !PT ;  /* 0x000000211b187212 */ /* 0x000fe400078e9604 */
[C---:B------:R-:W-:Y:S01]  /*0d90*/  IADD3 R33, R18.reuse, -0x700cb87f, RZ ;  /* 0x8ff3478112217810 */ /* 0x040fe20007ffe0ff */
[----:B------:R-:W-:Y:S01]  /*0da0*/  VIADD R27, R18, 0x3c6ef372 ;  /* 0x3c6ef372121b7836 */ /* 0x000fe20000000000 */
[----:B------:R-:W-:Y:S01]  /*0db0*/  LOP3.LUT R23, R35, R26, R5, 0x96, !PT ;  /* 0x0000001a23177212 */ /* 0x000fe200078e9605 */
[----:B------:R-:W-:Y:S01]  /*0dc0*/  IMAD.WIDE.U32 R24, R24, -0x326172a9, RZ ;  /* 0xcd9e8d5718187825 */ /* 0x000fe200078e00ff */
[----:B------:R-:W-:-:S04]  /*0dd0*/  IADD3 R35, R18, -0x255992d5, RZ ;  /* 0xdaa66d2b12237810 */ /* 0x000fc80007ffe0ff */
[----:B------:R-:W-:Y:S01]  /*0de0*/  LOP3.LUT R26, R25, R22, R27, 0x96, !PT ;  /* 0x00000016191a7212 */ /* 0x000fe200078e961b */
[----:B------:R-:W-:-:S04]  /*0df0*/  IMAD.WIDE.U32 R22, R23, -0x326172a9, RZ ;  /* 0xcd9e8d5717167825 */ /* 0x000fc800078e00ff */
[----:B------:R-:W-:Y:S01]  /*0e00*/  IMAD.WIDE.U32 R26, R26, -0x2daee0ad, RZ ;  /* 0xd2511f531a1a7825 */ /* 0x000fe200078e00ff */
[----:B------:R-:W-:-:S04]  /*0e10*/  LOP3.LUT R35, R23, R24, R35, 0x96, !PT ;  /* 0x0000001817237212 */ /* 0x000fc800078e9623 */
[----:B------:R-:W-:Y:S01]  /*0e20*/  LOP3.LUT R24, R27, R34, R6, 0x96, !PT ;  /* 0x000000221b187212 */ /* 0x000fe200078e9606 */
[----:B------:R-:W-:-:S04]  /*0e30*/  IMAD.WIDE.U32 R34, R35, -0x2daee0ad, RZ ;  /* 0xd2511f5323227825 */ /* 0x000fc800078e00ff */
[----:B------:R-:W-:Y:S01]  /*0e40*/  IMAD.WIDE.U32 R24, R24, -0x326172a9, RZ ;  /* 0xcd9e8d5718187825 */ /* 0x000fe200078e00ff */
[----:B------:R-:W-:Y:S02]  /*0e50*/  LOP3.LUT R23, R35, R26, R7, 0x96, !PT ;  /* 0x0000001a23177212 */ /* 0x000fe400078e9607 */
[C---:B------:R-:W-:Y:S01]  /*0e60*/  IADD3 R35, R18.reuse, 0x1715609d, RZ ;  /* 0x1715609d12237810 */ /* 0x040fe20007ffe0ff */
[----:B------:R-:W-:-:S05]  /*0e70*/  VIADD R27, R18, 0x78dde6e4 ;  /* 0x78dde6e4121b7836 */ /* 0x000fca0000000000 */
        /* <DEDUP_REMOVED lines=18> */
[----:B------:R-:W-:Y:S02]  /*0fa0*/  VIADD R27, R18, 0xf1bbcdc8 ;  /* 0xf1bbcdc8121b7836 */ /* 0x000fe40000000000 */
[----:B------:R-:W-:Y:S02]  /*0fb0*/  IMAD R26, R12, -0x2daee0ad, RZ ;  /* 0xd2511f530c1a7824 */ /* 0x000fe400078e02ff */
[----:B------:R-:W-:Y:S01]  /*0fc0*/  IMAD.MOV.U32 R35, RZ, RZ, R38 ;  /* 0x000000ffff237224 */ /* 0x000fe200078e0026 */
[----:B------:R-:W-:Y:S01]  /*0fd0*/  LOP3.LUT R12, R25, R22, R27, 0x96, !PT ;  /* 0x00000016190c7212 */ /* 0x000fe200078e961b */
[----:B------:R-:W-:-:S04]  /*0fe0*/  IMAD.WIDE.U32 R22, R23, -0x326172a9, RZ ;  /* 0xcd9e8d5717167825 */ /* 0x000fc800078e00ff */
[----:B------:R-:W-:Y:S01]  /*0ff0*/  IMAD.HI.U32 R25, R12, -0x2daee0ad, RZ ;  /* 0xd2511f530c197827 */ /* 0x000fe200078e00ff */
[----:B------:R-:W-:-:S04]  /*1000*/  LOP3.LUT R33, R23, R24, R33, 0x96, !PT ;  /* 0x0000001817217212 */ /* 0x000fc800078e9621 */
        /* <DEDUP_REMOVED lines=11> */
[----:B------:R-:W-:Y:S01]  /*10c0*/  @P0 IMAD.MOV.U32 R35, RZ, RZ, R37 ;  /* 0x000000ffff230224 */ /* 0x000fe200078e0025 */
[----:B------:R-:W-:Y:S01]  /*10d0*/  @P0 MOV R39, R38 ;  /* 0x0000002600270202 */ /* 0x000fe20000000f00 */
[----:B------:R-:W-:Y:S01]  /*10e0*/  @P0 IMAD.MOV.U32 R25, RZ, RZ, R36 ;  /* 0x000000ffff190224 */ /* 0x000fe200078e0024 */
[----:B------:R-:W-:Y:S01]  /*10f0*/  @P0 MOV R24, R26 ;  /* 0x0000001a00180202 */ /* 0x000fe20000000f00 */
[----:B------:R-:W-:Y:S06]  /*1100*/  BRA `(.L_x_38) ;  /* 0x0000000000107947 */ /* 0x000fec0003800000 */
.L_x_39:
[----:B------:R-:W-:Y:S01]  /*1110*/  IMAD.MOV.U32 R35, RZ, RZ, R36 ;  /* 0x000000ffff237224 */ /* 0x000fe200078e0024 */
[----:B------:R-:W-:Y:S01]  /*1120*/  MOV R39, R26 ;  /* 0x0000001a00277202 */ /* 0x000fe20000000f00 */
[----:B------:R-:W-:Y:S01]  /*1130*/  IMAD.MOV.U32 R25, RZ, RZ, R33 ;  /* 0x000000ffff197224 */ /* 0x000fe200078e0021 */
[----:B------:R-:W-:-:S07]  /*1140*/  MOV R24, R22 ;  /* 0x0000001600187202 */ /* 0x000fce0000000f00 */
.L_x_38:
[----:B------:R-:W-:Y:S01]  /*1150*/  IMAD.WIDE.U32 R26, R24, 0x200000, RZ ;  /* 0x00200000181a7825 */ /* 0x000fe200078e00ff */
[----:B------:R-:W-:Y:S01]  /*1160*/  ISETP.GE.U32.AND P0, PT, R13, R20, PT ;  /* 0x000000140d00720c */ /* 0x000fe20003f06070 */
[----:B------:R-:W-:Y:S01]  /*1170*/  HFMA2.MMA R37, -RZ, RZ, 1.15625, 0 ;  /* 0x3ca00000ff257435 */ /* 0x000fe200000001ff */
[----:B------:R-:W-:Y:S01]  /*1180*/  BSSY B0, `(.L_x_40) ;  /* 0x0000104000007945 */ /* 0x000fe20003800000 */
[----:B------:R-:W-:Y:S01]  /*1190*/  IMAD.MOV.U32 R36, RZ, RZ, 0x0 ;  /* 0x00000000ff247424 */ /* 0x000fe200078e00ff */
[----:B------:R-:W-:Y:S02]  /*11a0*/  LOP3.LUT R26, R26, R25, RZ, 0x3c, !PT ;  /* 0x000000191a1a7212 */ /* 0x000fe400078e3cff */
[----:B------:R-:W-:Y:S02]  /*11b0*/  ISETP.GE.AND.EX P0, PT, R14, R21, PT, P0 ;  /* 0x000000150e00720c */ /* 0x000fe40003f06300 */
[----:B------:R-:W0:Y:S02]  /*11c0*/  I2F.F64.U64 R24, R26 ;  /* 0x0000001a00187312 */ /* 0x000e240000301800 */
[----:B0-----:R-:W-:-:S09]  /*11d0*/  DFMA R24, R24, R36, 5.5511151231257827021e-17 ;  /* 0x3c9000001818742b */ /* 0x001fd20000000024 */
[----:B------:R-:W-:Y:S05]  /*11e0*/  @P0 BRA `(.L_x_41) ;  /* 0x0000000c00f40947 */ /* 0x000fea0003800000 */
[----:B------:R-:W-:Y:S01]  /*11f0*/  IMAD.WIDE.U32 R26, R39, 0x200000, RZ ;  /* 0x00200000271a7825 */ /* 0x000fe200078e00ff */
[----:B------:R-:W-:Y:S02]  /*1200*/  ISETP.NE.AND P0, PT, R31, RZ, PT ;  /* 0x000000ff1f00720c */ /* 0x000fe40003f05270 */
[----:B------:R-:W-:Y:S01]  /*1210*/  LOP3.LUT R26, R26, R35, RZ, 0x3c, !PT ;  /* 0x000000231a1a7212 */ /* 0x000fe200078e3cff */
[----:B------:R-:W-:-:S05]  /*1220*/  IMAD.MOV.U32 R35, RZ, RZ, RZ ;  /* 0x000000ffff237224 */ /* 0x000fca00078e00ff */
[----:B------:R-:W0:Y:S02]  /*1230*/  I2F.F64.U64 R26, R26 ;  /* 0x0000001a001a7312 */ /* 0x000e240000301800 */
[----:B0-----:R-:W-:-:S03]  /*1240*/  DFMA R36, R26, R36, 5.5511151231257827021e-17 ;  /* 0x3c9000001a24742b */ /* 0x001fc60000000024 */
[----:B------:R-:W-:Y:S08]  /*1250*/  @!P0 BRA `(.L_x_42) ;  /* 0x0000000c00ac8947 */ /* 0x000ff00003800000 */
        /* <DEDUP_REMOVED lines=235> */
.L_x_42:
[----:B------:R-:W-:Y:S01]  /*2110*/  UMOV UR34, 0xf0000000 ;  /* 0xf000000000227882 */ /* 0x000fe20000000000 */
[----:B------:R-:W-:Y:S01]  /*2120*/  UMOV UR35, 0x380fffff ;  /* 0x380fffff00237882 */ /* 0x000fe20000000000 */
[----:B------:R-:W0:Y:S01]  /*2130*/  F2F.F32.F64 R27, R36 ;  /* 0x00000024001b7310 */ /* 0x000e220000301000 */
[----:B------:R-:W-:Y:S01]  /*2140*/  DSETP.GEU.AND P0, PT, |R36|, UR34, PT ;  /* 0x0000002224007e2a */ /* 0x000fe2000bf0e200 */
[----:B------:R-:W-:Y:S02]  /*2150*/  ULDC.64 UR34, c[0x0][0x3d0] ;  /* 0x0000f40000227ab9 */ /* 0x000fe40000000a00 */
[----:B------:R-:W-:-:S11]  /*2160*/  IADD3 R26, P1, R35, UR34, RZ ;  /* 0x00000022231a7c10 */ /* 0x000fd6000ff3e0ff */
[----:B0-----:R-:W-:-:S05]  /*2170*/  @!P0 FMUL R27, R27, 1.175494350822287508e-38 ;  /* 0x008000001b1b8820 */ /* 0x001fca0000400000 */
[----:B------:R-:W-:Y:S01]  /*2180*/  FSETP.GEU.FTZ.AND P0, PT, R27, R32, PT ;  /* 0x000000201b00720b */ /* 0x000fe20003f1e000 */
[----:B------:R-:W-:-:S03]  /*2190*/  IMAD.X R27, RZ, RZ, UR35, P1 ;  /* 0x00000023ff1b7e24 */ /* 0x000fc600088e06ff */
[----:B------:R-:W-:-:S05]  /*21a0*/  SEL R35, RZ, 0x1, P0 ;  /* 0x00000001ff237807 */ /* 0x000fca0000000000 */
[----:B------:R0:W-:Y:S04]  /*21b0*/  STG.E.U8 desc[UR58][R26.64], R35 ;  /* 0x000000231a007986 */ /* 0x0001e8000c10113a */
.L_x_41:
[----:B------:R-:W-:Y:S05]  /*21c0*/  BSYNC B0 ;  /* 0x0000000000007941 */ /* 0x000fea0003800000 */
.L_x_40:
        /* <DEDUP_REMOVED lines=11> */
[----:B------:R-:W-:Y:S01]  /*2280*/  ULDC UR34, c[0x0][0xc] ;  /* 0x0000030000227ab9 */ /* 0x000fe20000000800 */
[----:B------:R-:W-:Y:S01]  /*2290*/  MOV R26, RZ ;  /* 0x000000ff001a7202 */ /* 0x000fe20000000f00 */
[----:B------:R-:W-:Y:S01]  /*22a0*/  IMAD R27, R0, UR34, R13 ;  /* 0x00000022001b7c24 */ /* 0x000fe2000f8e020d */
[----:B------:R-:W-:-:S03]  /*22b0*/  ISETP.NE.AND P0, PT, R31, 0x1, PT ;  /* 0x000000011f00780c */ /* 0x000fc60003f05270 */
[----:B------:R-:W-:-:S05]  /*22c0*/  IMAD.HI.U32 R26, R27, UR32, R26 ;  /* 0x000000201b1a7c27 */ /* 0x000fca000f8e001a */
[----:B------:R-:W-:-:S05]  /*22d0*/  SHF.R.U32.HI R37, RZ, UR33, R26 ;  /* 0x00000021ff257c19 */ /* 0x000fca000801161a */
[----:B------:R-:W-:-:S04]  /*22e0*/  IMAD.MOV R26, RZ, RZ, -R37 ;  /* 0x000000ffff1a7224 */ /* 0x000fc800078e0a25 */
        /* <DEDUP_REMOVED lines=223> */
[----:B------:R-:W-:-:S04]  /*30e0*/  ULDC.64 UR34, c[0x0][0x360] ;  /* 0x0000d80000227ab9 */ /* 0x000fc80000000a00 */
[----:B------:R-:W-:-:S05]  /*30f0*/  IMAD.HI.U32 R26, R27, UR34, R26 ;  /* 0x000000221b1a7c27 */ /* 0x000fca000f8e001a */
[----:B------:R-:W-:-:S05]  /*3100*/  SHF.R.U32.HI R26, RZ, UR35, R26 ;  /* 0x00000023ff1a7c19 */ /* 0x000fca000801161a */
[----:B------:R-:W-:-:S04]  /*3110*/  IMAD.MOV R26, RZ, RZ, -R26 ;  /* 0x000000ffff1a7224 */ /* 0x000fc800078e0a1a */
[----:B------:R-:W-:-:S04]  /*3120*/  IMAD R26, R26, UR29, R27 ;  /* 0x0000001d1a1a7c24 */ /* 0x000fc8000f8e021b */
[----:B------:R-:W-:-:S07]  /*3130*/  IMAD R35, R26, UR30, R35 ;  /* 0x0000001e1a237c24 */ /* 0x000fce000f8e0223 */
.L_x_45:
[----:B------:R-:W-:Y:S01]  /*3140*/  UMOV UR34, 0xf0000000 ;  /* 0xf000000000227882 */ /* 0x000fe20000000000 */
[----:B------:R-:W-:Y:S01]  /*3150*/  UMOV UR35, 0x380fffff ;  /* 0x380fffff00237882 */ /* 0x000fe20000000000 */
[----:B------:R-:W0:Y:S01]  /*3160*/  F2F.F32.F64 R27, R24 ;  /* 0x00000018001b7310 */ /* 0x000e220000301000 */
[----:B------:R-:W-:Y:S01]  /*3170*/  DSETP.GEU.AND P0, PT, |R24|, UR34, PT ;  /* 0x0000002218007e2a */ /* 0x000fe2000bf0e200 */
[----:B------:R-:W-:Y:S02]  /*3180*/  ULDC.64 UR34, c[0x0][0x3d0] ;  /* 0x0000f40000227ab9 */ /* 0x000fe40000000a00 */
[----:B------:R-:W-:-:S11]  /*3190*/  IADD3 R26, P1, R35, UR34, RZ ;  /* 0x00000022231a7c10 */ /* 0x000fd6000ff3e0ff */
[----:B0-----:R-:W-:-:S05]  /*31a0*/  @!P0 FMUL R27, R27, 1.175494350822287508e-38 ;  /* 0x008000001b1b8820 */ /* 0x001fca0000400000 */
[----:B------:R-:W-:Y:S02]  /*31b0*/  FSETP.GEU.FTZ.AND P0, PT, R27, R32, PT ;  /* 0x000000201b00720b */ /* 0x000fe40003f1e000 */
[----:B------:R-:W-:Y:S02]  /*31c0*/  IADD3.X R27, RZ, UR35, RZ, P1, !PT ;  /* 0x00000023ff1b7c10 */ /* 0x000fe40008ffe4ff */
[----:B------:R-:W-:-:S05]  /*31d0*/  SEL R35, RZ, 0x1, P0 ;  /* 0x00000001ff237807 */ /* 0x000fca0000000000 */
[----:B------:R0:W-:Y:S04]  /*31e0*/  STG.E.U8 desc[UR58][R26.64], R35 ;  /* 0x000000231a007986 */ /* 0x0001e8000c10113a */
.L_x_44:
[----:B------:R-:W-:Y:S05]  /*31f0*/  BSYNC B0 ;  /* 0x0000000000007941 */ /* 0x000fea0003800000 */
.L_x_43:
[----:B------:R-:W-:Y:S01]  /*3200*/  LEA R25, P1, R36, R13, 0x1 ;  /* 0x0000000d24197211 */ /* 0x000fe200078208ff */
[----:B------:R-:W-:Y:S03]  /*3210*/  BSSY B0, `(.L_x_46) ;  /* 0x0000102000007945 */ /* 0x000fe60003800000 */
[----:B------:R-:W-:Y:S02]  /*3220*/  ISETP.GE.U32.AND P0, PT, R25, R20, PT ;  /* 0x000000141900720c */ /* 0x000fe40003f06070 */
[----:B------:R-:W-:-:S04]  /*3230*/  IADD3.X R24, RZ, R14, RZ, P1, !PT ;  /* 0x0000000eff187210 */ /* 0x000fc80000ffe4ff */
[----:B------:R-:W-:-:S13]  /*3240*/  ISETP.GE.AND.EX P0, PT, R24, R21, PT, P0 ;  /* 0x000000151800720c */ /* 0x000fda0003f06300 */
[----:B------:R-:W-:Y:S05]  /*3250*/  @P0 BRA `(.L_x_47) ;  /* 0x0000000c00f40947 */ /* 0x000fea0003800000 */
[----:B------:R-:W-:Y:S01]  /*3260*/  ISETP.NE.AND P0, PT, R31, RZ, PT ;  /* 0x000000ff1f00720c */ /* 0x000fe20003f05270 */
[----:B0-----:R-:W-:-:S12]  /*3270*/  IMAD.MOV.U32 R26, RZ, RZ, RZ ;  /* 0x000000ffff1a7224 */ /* 0x001fd800078e00ff */
[----:B------:R-:W-:Y:S05]  /*3280*/  @!P0 BRA `(.L_x_48) ;  /* 0x0000000c00d88947 */ /* 0x000fea0003800000 */
[----:B------:R-:W-:Y:S02]  /*3290*/  MOV R24, RZ ;  /* 0x000000ff00187202 */ /* 0x000fe40000000f00 */
        /* <DEDUP_REMOVED lines=239> */
[----:B------:R-:W-:-:S03]  /*4190*/  ULDC.64 UR34, c[0x0][0x360] ;  /* 0x0000d80000227ab9 */ /* 0x000fc60000000a00 */
[----:B------:R-:W-:-:S05]  /*41a0*/  IMAD.HI.U32 R24, R35, UR34, R24 ;  /* 0x0000002223187c27 */ /* 0x000fca000f8e0018 */
[----:B------:R-:W-:-:S04]  /*41b0*/  SHF.R.U32.HI R24, RZ, UR35, R24 ;  /* 0x00000023ff187c19 */ /* 0x000fc80008011618 */
[----:B------:R-:W-:-:S05]  /*41c0*/  IADD3 R24, -R24, RZ, RZ ;  /* 0x000000ff18187210 */ /* 0x000fca0007ffe1ff */
[----:B------:R-:W-:-:S04]  /*41d0*/  IMAD R25, R24, UR29, R35 ;  /* 0x0000001d18197c24 */ /* 0x000fc8000f8e0223 */
[----:B------:R-:W-:-:S07]  /*41e0*/  IMAD R26, R25, UR30, R26 ;  /* 0x0000001e191a7c24 */ /* 0x000fce000f8e021a */
.L_x_48:
[----:B------:R-:W-:Y:S02]  /*41f0*/  ULDC.64 UR34, c[0x0][0x3d0] ;  /* 0x0000f40000227ab9 */ /* 0x000fe40000000a00 */
[----:B------:R-:W-:-:S05]  /*4200*/  IADD3 R26, P0, R26, UR34, RZ ;  /* 0x000000221a1a7c10 */ /* 0x000fca000ff1e0ff */
[----:B------:R-:W-:-:S05]  /*4210*/  IMAD.X R27, RZ, RZ, UR35, P0 ;  /* 0x00000023ff1b7e24 */ /* 0x000fca00080e06ff */
[----:B------:R1:W-:Y:S03]  /*4220*/  STG.E.U8 desc[UR58][R26.64], RZ ;  /* 0x000000ff1a007986 */ /* 0x0003e6000c10113a */
.L_x_47:
[----:B------:R-:W-:Y:S05]  /*4230*/  BSYNC B0 ;  /* 0x0000000000007941 */ /* 0x000fea0003800000 */
.L_x_46:
[----:B------:R-:W-:-:S05]  /*4240*/  IMAD R24, R36, 0x3, RZ ;  /* 0x0000000324187824 */ /* 0x000fca00078e02ff */
[----:B------:R-:W-:-:S04]  /*4250*/  IADD3 R25, P1, R24, R13, RZ ;  /* 0x0000000d18197210 */ /* 0x000fc80007f3e0ff */
[----:B------:R-:W-:Y:S02]  /*4260*/  ISETP.GE.U32.AND P0, PT, R25, R20, PT ;  /* 0x000000141900720c */ /* 0x000fe40003f06070 */
[----:B------:R-:W-:-:S04]  /*4270*/  IADD3.X R24, RZ, R14, RZ, P1, !PT ;  /* 0x0000000eff187210 */ /* 0x000fc80000ffe4ff */
[----:B------:R-:W-:-:S13]  /*4280*/  ISETP.GE.AND.EX P0, PT, R24, R21, PT, P0 ;  /* 0x000000151800720c */ /* 0x000fda0003f06300 */
[----:B------:R-:W-:Y:S05]  /*4290*/  @P0 BRA `(.L_x_49) ;  /* 0x0000000c00f40947 */ /* 0x000fea0003800000 */
[----:B------:R-:W-:Y:S01]  /*42a0*/  ISETP.NE.AND P0, PT, R31, RZ, PT ;  /* 0x000000ff1f00720c */ /* 0x000fe20003f05270 */
[----:B01----:R-:W-:-:S12]  /*42b0*/  HFMA2.MMA R26, -RZ, RZ, 0, 0 ;  /* 0x00000000ff1a7435 */ /* 0x003fd800000001ff */
        /* <DEDUP_REMOVED lines=247> */
.L_x_50:
[----:B------:R-:W-:Y:S02]  /*5230*/  ULDC.64 UR34, c[0x0][0x3d0] ;  /* 0x0000f40000227ab9 */ /* 0x000fe40000000a00 */
[----:B------:R-:W-:-:S04]  /*5240*/  IADD3 R26, P0, R26, UR34, RZ ;  /* 0x000000221a1a7c10 */ /* 0x000fc8000ff1e0ff */
[----:B------:R-:W-:-:S05]  /*5250*/  IADD3.X R27, RZ, UR35, RZ, P0, !PT ;  /* 0x00000023ff1b7c10 */ /* 0x000fca00087fe4ff */
[----:B------:R2:W-:Y:S04]  /*5260*/  STG.E.U8 desc[UR58][R26.64], RZ ;  /* 0x000000ff1a007986 */ /* 0x0005e8000c10113a */
.L_x_49:
        /* <DEDUP_REMOVED lines=11> */
        .weak           $__internal_2_$__cuda_sm20_div_s64
        .type           $__internal_2_$__cuda_sm20_div_s64,@function
        .size           $__internal_2_$__cuda_sm20_div_s64,(.L_x_7486 - $__internal_2_$__cuda_sm20_div_s64)
$__internal_2_$__cuda_sm20_div_s64:
        /* <DEDUP_REMOVED lines=47> */
[----:B------:R-:W-:Y:S02]  /*5610*/  IADD3 R28, P0, -R20, R23, RZ ;  /* 0x00000017141c7210 */ /* 0x000fe40007f1e1ff */
[----:B------:R-:W-:Y:S02]  /*5620*/  IADD3 R23, P3, R22, 0x1, RZ ;  /* 0x0000000116177810 */ /* 0x000fe40007f7e0ff */
[----:B------:R-:W-:Y:S02]  /*5630*/  IADD3.X R32, ~R21, R32, RZ, P0, !PT ;  /* 0x0000002015207210 */ /* 0x000fe400007fe5ff */
[----:B------:R-:W-:Y:S02]  /*5640*/  ISETP.GE.U32.AND P0, PT, R28, R27, PT ;  /* 0x0000001b1c00720c */ /* 0x000fe40003f06070 */
[----:B------:R-:W-:Y:S02]  /*5650*/  IADD3 R20, P2, -R27, R28, RZ ;  /* 0x0000001c1b147210 */ /* 0x000fe40007f5e1ff */
[----:B------:R-:W-:-:S02]  /*5660*/  ISETP.GE.U32.AND.EX P0, PT, R32, RZ, PT, P0 ;  /* 0x000000ff2000720c */ /* 0x000fc40003f06100 */
[----:B------:R-:W-:Y:S02]  /*5670*/  IADD3.X R25, R32, -0x1, RZ, P2, !PT ;  /* 0xffffffff20197810 */ /* 0x000fe400017fe4ff */
[----:B------:R-:W-:Y:S02]  /*5680*/  SEL R20, R20, R28, P0 ;  /* 0x0000001c14147207 */ /* 0x000fe40000000000 */
[----:B------:R-:W-:Y:S02]  /*5690*/  IADD3.X R21, RZ, R24, RZ, P3, !PT ;  /* 0x00000018ff157210 */ /* 0x000fe40001ffe4ff */
[----:B------:R-:W-:Y:S02]  /*56a0*/  SEL R23, R23, R22, P0 ;  /* 0x0000001617177207 */ /* 0x000fe40000000000 */
[----:B------:R-:W-:Y:S02]  /*56b0*/  SEL R25, R25, R32, P0 ;  /* 0x0000002019197207 */ /* 0x000fe40000000000 */
[----:B------:R-:W-:-:S02]  /*56c0*/  ISETP.GE.U32.AND P2, PT, R20, R27, PT ;  /* 0x0000001b1400720c */ /* 0x000fc40003f46070 */
[----:B------:R-:W-:Y:S02]  /*56d0*/  SEL R24, R21, R24, P0 ;  /* 0x0000001815187207 */ /* 0x000fe40000000000 */
        /* <DEDUP_REMOVED lines=14> */
[----:B------:R-:W-:Y:S06]  /*57c0*/  RET.REL.NODEC R26 `(_ZN2at6native57_GLOBAL__N__cd6b329d_24_DistributionBernoulli_cu_7537a20d43distribution_elementwise_grid_stride_kernelIfLi4EZNS0_9templates4cuda21uniform_and_transformIbfPNS_17CUDAGeneratorImplEZZZNS4_16bernoulli_kernelIS7_EEvRNS_18TensorIteratorBaseEdT_ENKUlvE_clEvENKUlvE8_clEvEUlfE_EEvSA_T1_T2_EUlP24curandStatePhilox4_32_10E_ZNS1_27distribution_nullary_kernelIbf7double2S7_SJ_SE_EEvSA_SG_RKT3_T4_EUlifE0_EEvlNS_15PhiloxCudaStateESF_SG_) ;  /* 0xffffffa81a0c7950 */ /* 0x000fec0003c3ffff */
.L_x_52:
        /* <DEDUP_REMOVED lines=11> */
.L_x_7486:


//--------------------- .text._ZN2at6native57_GLOBAL__N__cd6b329d_24_DistributionBernoulli_cu_7537a20d43distribution_elementwise_grid_stride_kernelIfLi4EZNS0_9templates4cuda21uniform_and_transformIbfPNS_17CUDAGeneratorImplEZZZNS4_16bernoulli_kernelIS7_EEvRNS_18TensorIteratorBaseEdT_ENKUlvE_clEvENKUlvE8_clEvEUlfE_EEvSA_T1_T2_EUlP24curandStatePhilox4_32_10E_ZNS1_27distribution_nullary_kernelIbf7double2S7_SJ_SE_EEvSA_SG_RKT3_T4_EUlifE_EEvlNS_15PhiloxCudaStateESF_SG_ --------------------------
	.section	.text._ZN2at6native57_GLOBAL__N__cd6b329d_24_DistributionBernoulli_cu_7537a20d43distribution_elementwise_grid_stride_kernelIfLi4EZNS0_9templates4cuda21uniform_and_transformIbfPNS_17CUDAGeneratorImplEZZZNS4_16bernoulli_kernelIS7_EEvRNS_18TensorIteratorBaseEdT_ENKUlvE_clEvENKUlvE8_clEvEUlfE_EEvSA_T1_T2_EUlP24curandStatePhilox4_32_10E_ZNS1_27distribution_nullary_kernelIbf7double2S7_SJ_SE_EEvSA_SG_RKT3_T4_EUlifE_EEvlNS_15PhiloxCudaStateESF_SG_,"ax",@progbits
	.align	128
.text._ZN2at6native57_GLOBAL__N__cd6b329d_24_DistributionBernoulli_cu_7537a20d43distribution_elementwise_grid_stride_kernelIfLi4EZNS0_9templates4cuda21uniform_and_transformIbfPNS_17CUDAGeneratorImplEZZZNS4_16bernoulli_kernelIS7_EEvRNS_18TensorIteratorBaseEdT_ENKUlvE_clEvENKUlvE8_clEvEUlfE_EEvSA_T1_T2_EUlP24curandStatePhilox4_32_10E_ZNS1_27distribution_nullary_kernelIbf7double2S7_SJ_SE_EEvSA_SG_RKT3_T4_EUlifE_EEvlNS_15PhiloxCudaStateESF_SG_:
        .type           _ZN2at6native57_GLOBAL__N__cd6b329d_24_DistributionBernoulli_cu_7537a20d43distribution_elementwise_grid_stride_kernelIfLi4EZNS0_9templates4cuda21uniform_and_transformIbfPNS_17CUDAGeneratorImplEZZZNS4_16bernoulli_kernelIS7_EEvRNS_18TensorIteratorBaseEdT_ENKUlvE_clEvENKUlvE8_clEvEUlfE_EEvSA_T1_T2_EUlP24curandStatePhilox4_32_10E_ZNS1_27distribution_nullary_kernelIbf7double2S7_SJ_SE_EEvSA_SG_RKT3_T4_EUlifE_EEvlNS_15PhiloxCudaStateESF_SG_,@function
        .size           _ZN2at6native57_GLOBAL__N__cd6b329d_24_DistributionBernoulli_cu_7537a20d43distribution_elementwise_grid_stride_kernelIfLi4EZNS0_9templates4cuda21uniform_and_transformIbfPNS_17CUDAGeneratorImplEZZZNS4_16bernoulli_kernelIS7_EEvRNS_18TensorIteratorBaseEdT_ENKUlvE_clEvENKUlvE8_clEvEUlfE_EEvSA_T1_T2_EUlP24curandStatePhilox4_32_10E_ZNS1_27distribution_nullary_kernelIbf7double2S7_SJ_SE_EEvSA_SG_RKT3_T4_EUlifE_EEvlNS_15PhiloxCudaStateESF_SG_,(.L_x_7488 - _ZN2at6native57_GLOBAL__N__cd6b329d_24_DistributionBernoulli_cu_7537a20d43distribution_elementwise_grid_stride_kernelIfLi4EZNS0_9templates4cuda21uniform_and_transformIbfPNS_17CUDAGeneratorImplEZZZNS4_16bernoulli_kernelIS7_EEvRNS_18TensorIteratorBaseEdT_ENKUlvE_clEvENKUlvE8_clEvEUlfE_EEvSA_T1_T2_EUlP24curandStatePhilox4_32_10E_ZNS1_27distribution_nullary_kernelIbf7double2S7_SJ_SE_EEvSA_SG_RKT3_T4_EUlifE_EEvlNS_15PhiloxCudaStateESF_SG_)
        .other          _ZN2at6native57_GLOBAL__N__cd6b329d_24_DistributionBernoulli_cu_7537a20d43distribution_elementwise_grid_stride_kernelIfLi4EZNS0_9templates4cuda21uniform_and_transformIbfPNS_17CUDAGeneratorImplEZZZNS4_16bernoulli_kernelIS7_EEvRNS_18TensorIteratorBaseEdT_ENKUlvE_clEvENKUlvE8_clEvEUlfE_EEvSA_T1_T2_EUlP24curandStatePhilox4_32_10E_ZNS1_27distribution_nullary_kernelIbf7double2S7_SJ_SE_EEvSA_SG_RKT3_T4_EUlifE_EEvlNS_15PhiloxCudaStateESF_SG_,@"STO_CUDA_ENTRY STV_DEFAULT"
_ZN2at6native57_GLOBAL__N__cd6b329d_24_DistributionBernoulli_cu_7537a20d43distribution_elementwise_grid_stride_kernelIfLi4EZNS0_9templates4cuda21uniform_and_transformIbfPNS_17CUDAGeneratorImplEZZZNS4_16bernoulli_kernelIS7_EEvRNS_18TensorIteratorBaseEdT_ENKUlvE_clEvENKUlvE8_clEvEUlfE_EEvSA_T1_T2_EUlP24curandStatePhilox4_32_10E_ZNS1_27distribution_nullary_kernelIbf7double2S7_SJ_SE_EEvSA_SG_RKT3_T4_EUlifE_EEvlNS_15PhiloxCudaStateESF_SG_:
        /* <DEDUP_REMOVED lines=8> */
[----:B------:R-:W2:Y:S01]  /*0080*/  LDC R5, c[0x0][RZ] ;  /* 0x00000000ff057b82 */ /* 0x000ea20000000800 */
[----:B------:R-:W-:Y:S01]  /*0090*/  HFMA2.MMA R31, -RZ, RZ, 0, 0 ;  /* 0x00000000ff1f7435 */ /* 0x000fe200000001ff */
[----:B------:R-:W-:Y:S01]  /*00a0*/  ULDC.64 UR6, c[0x0][0x210] ;  /* 0x0000840000067ab9 */ /* 0x000fe20000000a00 */
[----:B0-----:R-:W-:-:S05]  /*00b0*/  @P0 IMAD.MOV.U32 R26, RZ, RZ, R24 ;  /* 0x000000ffff1a0224 */ /* 0x001fca00078e0018 */
[----:B------:R-:W0:Y:S01]  /*00c0*/  @P0 LDC R7, c[0x0][0x228] ;  /* 0x00008a00ff070b82 */ /* 0x000e220000000800 */
[----:B-1----:R-:W0:Y:S01]  /*00d0*/  @P0 LDG.E.64 R2, desc[UR8][R26.64] ;  /* 0x000000081a020981 */ /* 0x002e22000c1e1b00 */
[----:B------:R-:W-:Y:S02]  /*00e0*/  IMAD.U32 R44, RZ, RZ, UR4 ;  /* 0x00000004ff2c7e24 */ /* 0x000fe4000f8e00ff */
[----:B------:R-:W-:-:S06]  /*00f0*/  IMAD.U32 R45, RZ, RZ, UR5 ;  /* 0x00000005ff2d7e24 */ /* 0x000fcc000f8e00ff */
[----:B------:R-:W3:Y:S01]  /*0100*/  @P0 LDG.E.64 R44, desc[UR8][R44.64] ;  /* 0x000000082c2c0981 */ /* 0x000ee2000c1e1b00 */
[----:B------:R-:W2:Y:S01]  /*0110*/  S2UR UR4, SR_CTAID.X ;  /* 0x00000000000479c3 */ /* 0x000ea20000002500 */
[----:B------:R-:W-:-:S04]  /*0120*/  UIADD3 UR6, UP0, UR6, -0x1, URZ ;  /* 0xffffffff06067890 */ /* 0x000fc8000ff1e03f */
[----:B------:R-:W-:Y:S01]  /*0130*/  UIADD3.X UR7, UR7, -0x1, URZ, UP0, !UPT ;  /* 0xffffffff07077890 */ /* 0x000fe200087fe43f */
[----:B--2---:R-:W-:Y:S01]  /*0140*/  IMAD.WIDE.U32 R30, R5, UR4, R30 ;  /* 0x00000004051e7c25 */ /* 0x004fe2000f8e001e */
[----:B0-----:R-:W-:-:S03]  /*0150*/  @P0 IADD3 R24, P1, R2, R7, RZ ;  /* 0x0000000702180210 */ /* 0x001fc60007f3e0ff */
[----:B------:R-:W-:-:S04]  /*0160*/  IMAD.WIDE.U32 R6, R30, -0x326172a9, RZ ;  /* 0xcd9e8d571e067825 */ /* 0x000fc800078e00ff */
[----:B------:R-:W-:Y:S01]  /*0170*/  @P0 IMAD.X R27, RZ, RZ, R3, P1 ;  /* 0x000000ffff1b0224 */ /* 0x000fe200008e0603 */
[----:B------:R-:W-:Y:S01]  /*0180*/  ISETP.NE.U32.AND P0, PT, RZ, UR7, PT ;  /* 0x00000007ff007c0c */ /* 0x000fe2000bf05070 */
[----:B---3--:R-:W-:-:S03]  /*0190*/  VIADD R0, R45, 0xbb67ae85 ;  /* 0xbb67ae852d007836 */ /* 0x008fc60000000000 */
[--C-:B------:R-:W-:Y:S01]  /*01a0*/  SHF.R.U64 R4, R24, 0x2, R27.reuse ;  /* 0x0000000218047819 */ /* 0x100fe2000000121b */
[C---:B------:R-:W-:Y:S01]  /*01b0*/  VIADD R2, R44.reuse, 0x9e3779b9 ;  /* 0x9e3779b92c027836 */ /* 0x040fe20000000000 */
[----:B------:R-:W-:Y:S01]  /*01c0*/  SHF.R.U32.HI R3, RZ, 0x2, R27 ;  /* 0x00000002ff037819 */ /* 0x000fe2000001161b */
[----:B------:R-:W-:Y:S01]  /*01d0*/  VIADD R29, R44, 0x8ff34781 ;  /* 0x8ff347812c1d7836 */ /* 0x000fe20000000000 */
[----:B------:R-:W-:Y:S01]  /*01e0*/  IADD3 R28, R45, -0x695add53, RZ ;  /* 0x96a522ad2d1c7810 */ /* 0x000fe20007ffe0ff */
[----:B------:R-:W-:Y:S01]  /*01f0*/  IMAD.WIDE.U32 R4, R4, -0x2daee0ad, RZ ;  /* 0xd2511f5304047825 */ /* 0x000fe200078e00ff */
[----:B------:R-:W-:Y:S02]  /*0200*/  LOP3.LUT R8, R7, R3, R44, 0x96, !PT ;  /* 0x0000000307087212 */ /* 0x000fe400078e962c */
[----:B------:R-:W-:Y:S02]  /*0210*/  IADD3 R3, R44, 0x3c6ef372, RZ ;  /* 0x3c6ef3722c037810 */ /* 0x000fe40007ffe0ff */
[----:B------:R-:W-:Y:S01]  /*0220*/  LOP3.LUT R10, R45, R5, R31, 0x96, !PT ;  /* 0x000000052d0a7212 */ /* 0x000fe200078e961f */
[----:B------:R-:W-:Y:S01]  /*0230*/  IMAD.WIDE.U32 R8, R8, -0x2daee0ad, RZ ;  /* 0xd2511f5308087825 */ /* 0x000fe200078e00ff */
[----:B------:R-:W-:-:S03]  /*0240*/  IADD3 R7, R44, 0x78dde6e4, RZ ;  /* 0x78dde6e42c077810 */ /* 0x000fc60007ffe0ff */
[----:B------:R-:W-:Y:S01]  /*0250*/  IMAD.WIDE.U32 R10, R10, -0x326172a9, RZ ;  /* 0xcd9e8d570a0a7825 */ /* 0x000fe200078e00ff */
[----:B------:R-:W-:-:S03]  /*0260*/  LOP3.LUT R14, R9, R4, R0, 0x96, !PT ;  /* 0x00000004090e7212 */ /* 0x000fc600078e9600 */
[----:B------:R-:W-:Y:S01]  /*0270*/  VIADD R4, R45, 0x76cf5d0a ;  /* 0x76cf5d0a2d047836 */ /* 0x000fe20000000000 */
[----:B------:R-:W-:Y:S01]  /*0280*/  LOP3.LUT R12, R11, R2, R6, 0x96, !PT ;  /* 0x000000020b0c7212 */ /* 0x000fe200078e9606 */
[----:B------:R-:W-:-:S04]  /*0290*/  IMAD.WIDE.U32 R14, R14, -0x326172a9, RZ ;  /* 0xcd9e8d570e0e7825 */ /* 0x000fc800078e00ff */
[----:B------:R-:W-:Y:S01]  /*02a0*/  IMAD.WIDE.U32 R12, R12, -0x2daee0ad, RZ ;  /* 0xd2511f530c0c7825 */ /* 0x000fe200078e00ff */
[----:B------:R-:W-:-:S03]  /*02b0*/  LOP3.LUT R10, R15, R10, R3, 0x96, !PT ;  /* 0x0000000a0f0a7212 */ /* 0x000fc600078e9603 */
[----:B------:R-:W-:Y:S01]  /*02c0*/  VIADD R5, R45, 0x32370b8f ;  /* 0x32370b8f2d057836 */ /* 0x000fe20000000000 */
[----:B------:R-:W-:Y:S01]  /*02d0*/  LOP3.LUT R16, R13, R8, R4, 0x96, !PT ;  /* 0x000000080d107212 */ /* 0x000fe200078e9604 */
[----:B------:R-:W-:-:S04]  /*02e0*/  IMAD.WIDE.U32 R10, R10, -0x2daee0ad, RZ ;  /* 0xd2511f530a0a7825 */ /* 0x000fc800078e00ff */
[----:B------:R-:W-:Y:S01]  /*02f0*/  IMAD.WIDE.U32 R16, R16, -0x326172a9, RZ ;  /* 0xcd9e8d5710107825 */ /* 0x000fe200078e00ff */
[----:B------:R-:W-:Y:S02]  /*0300*/  LOP3.LUT R12, R11, R12, R5, 0x96, !PT ;  /* 0x0000000c0b0c7212 */ /* 0x000fe400078e9605 */
[C---:B------:R-:W-:Y:S01]  /*0310*/  IADD3 R11, R44.reuse, -0x4ab325aa, RZ ;  /* 0xb54cda562c0b7810 */ /* 0x040fe20007ffe0ff */
[----:B------:R-:W-:Y:S02]  /*0320*/  VIADD R6, R44, 0xdaa66d2b ;  /* 0xdaa66d2b2c067836 */ /* 0x000fe40000000000 */
[----:B------:R-:W-:-:S03]  /*0330*/  IMAD.WIDE.U32 R12, R12, -0x326172a9, RZ ;  /* 0xcd9e8d570c0c7825 */ /* 0x000fc600078e00ff */
[----:B------:R-:W-:Y:S01]  /*0340*/  LOP3.LUT R20, R17, R14, R6, 0x96, !PT ;  /* 0x0000000e11147212 */ /* 0x000fe200078e9606 */
[----:B------:R-:W-:Y:S01]  /*0350*/  VIADD R8, R45, 0xed9eba14 ;  /* 0xed9eba142d087836 */ /* 0x000fe20000000000 */
[----:B------:R-:W-:Y:S01]  /*0360*/  LOP3.LUT R14, R13, R16, R7, 0x96, !PT ;  /* 0x000000100d0e7212 */ /* 0x000fe200078e9607 */
[----:B------:R-:W-:Y:S02]  /*0370*/  VIADD R9, R45, 0xa9066899 ;  /* 0xa90668992d097836 */ /* 0x000fe40000000000 */
[----:B------:R-:W-:-:S04]  /*0380*/  IMAD.WIDE.U32 R20, R20, -0x2daee0ad, RZ ;  /* 0xd2511f5314147825 */ /* 0x000fc800078e00ff */
[----:B------:R-:W-:Y:S01]  /*0390*/  IMAD.WIDE.U32 R14, R14, -0x2daee0ad, RZ ;  /* 0xd2511f530e0e7825 */ /* 0x000fe200078e00ff */
[----:B------:R-:W-:-:S03]  /*03a0*/  LOP3.LUT R18, R21, R10, R8, 0x96, !PT ;  /* 0x0000000a15127212 */ /* 0x000fc600078e9608 */
[----:B------:R-:W-:Y:S01]  /*03b0*/  VIADD R10, R44, 0x1715609d ;  /* 0x1715609d2c0a7836 */ /* 0x000fe20000000000 */
[----:B------:R-:W-:Y:S01]  /*03c0*/  LOP3.LUT R16, R15, R20, R9, 0x96, !PT ;  /* 0x000000140f107212 */ /* 0x000fe200078e9609 */
[----:B------:R-:W-:Y:S01]  /*03d0*/  IMAD.WIDE.U32 R18, R18, -0x326172a9, RZ ;  /* 0xcd9e8d5712127825 */ /* 0x000fe200078e00ff */
[----:B------:R-:W-:-:S03]  /*03e0*/  IADD3 R15, R44, -0xe443238, RZ ;  /* 0xf1bbcdc82c0f7810 */ /* 0x000fc60007ffe0ff */
[----:B------:R-:W-:Y:S01]  /*03f0*/  IMAD.WIDE.U32 R16, R16, -0x326172a9, RZ ;  /* 0xcd9e8d5710107825 */ /* 0x000fe200078e00ff */
[----:B------:R-:W-:-:S03]  /*0400*/  LOP3.LUT R20, R19, R12, R10, 0x96, !PT ;  /* 0x0000000c13147212 */ /* 0x000fc600078e960a */
[----:B------:R-:W-:Y:S01]  /*0410*/  VIADD R12, R45, 0x646e171e ;  /* 0x646e171e2d0c7836 */ /* 0x000fe20000000000 */
[----:B------:R-:W-:Y:S01]  /*0420*/  LOP3.LUT R18, R17, R18, R11, 0x96, !PT ;  /* 0x0000001211127212 */ /* 0x000fe200078e960b */
[----:B------:R-:W-:-:S04]  /*0430*/  IMAD.WIDE.U32 R20, R20, -0x2daee0ad, RZ ;  /* 0xd2511f5314147825 */ /* 0x000fc800078e00ff */
[----:B------:R-:W-:Y:S01]  /*0440*/  IMAD.WIDE.U32 R18, R18, -0x2daee0ad, RZ ;  /* 0xd2511f5312127825 */ /* 0x000fe200078e00ff */
[----:B------:R-:W-:-:S03]  /*0450*/  LOP3.LUT R22, R21, R14, R12, 0x96, !PT ;  /* 0x0000000e15167212 */ /* 0x000fc600078e960c */
[----:B------:R-:W-:Y:S02]  /*0460*/  VIADD R13, R45, 0x1fd5c5a3 ;  /* 0x1fd5c5a32d0d7836 */ /* 0x000fe40000000000 */
[----:B------:R-:W-:-:S03]  /*0470*/  IMAD.WIDE.U32 R22, R22, -0x326172a9, RZ ;  /* 0xcd9e8d5716167825 */ /* 0x000fc600078e00ff */
[----:B------:R-:W-:Y:S01]  /*0480*/  LOP3.LUT R20, R19, R20, R13, 0x96, !PT ;  /* 0x0000001413147212 */ /* 0x000fe200078e960d */
[----:B------:R-:W-:Y:S02]  /*0490*/  VIADD R14, R44, 0x5384540f ;  /* 0x5384540f2c0e7836 */ /* 0x000fe40000000000 */
[----:B------:R-:W-:Y:S02]  /*04a0*/  IMAD.MOV.U32 R19, RZ, RZ, R31 ;  /* 0x000000ffff137224 */ /* 0x000fe400078e001f */
[----:B------:R-:W-:Y:S01]  /*04b0*/  IMAD.WIDE.U32 R20, R20, -0x326172a9, RZ ;  /* 0xcd9e8d5714147825 */ /* 0x000fe200078e00ff */
[----:B------:R-:W-:-:S03]  /*04c0*/  LOP3.LUT R42, R23, R16, R14, 0x96, !PT ;  /* 0x00000010172a7212 */ /* 0x000fc600078e960e */
[----:B------:R-:W-:Y:S01]  /*04d0*/  VIADD R16, R45, 0xdb3d7428 ;  /* 0xdb3d74282d107836 */ /* 0x000fe20000000000 */
[----:B------:R-:W-:Y:S01]  /*04e0*/  LOP3.LUT R17, R21, R22, R15, 0x96, !PT ;  /* 0x0000001615117212 */ /* 0x000fe200078e960f */
[----:B------:R-:W-:-:S04]  /*04f0*/  IMAD.WIDE.U32 R42, R42, -0x2daee0ad, RZ ;  /* 0xd2511f532a2a7825 */ /* 0x000fc800078e00ff */
[----:B------:R-:W-:Y:S01]  /*0500*/  IMAD.HI.U32 R21, R17, -0x2daee0ad, RZ ;  /* 0xd2511f5311157827 */ /* 0x000fe200078e00ff */
[----:B------:R-:W-:-:S03]  /*0510*/  LOP3.LUT R25, R43, R18, R16, 0x96, !PT ;  /* 0x000000122b197212 */ /* 0x000fc600078e9610 */
[----:B------:R-:W-:Y:S01]  /*0520*/  IMAD.MOV.U32 R18, RZ, RZ, R30 ;  /* 0x000000ffff127224 */ /* 0x000fe200078e001e */
[----:B------:R-:W-:Y:S01]  /*0530*/  LOP3.LUT R42, R21, R42, R28, 0x96, !PT ;  /* 0x0000002a152a7212 */ /* 0x000fe200078e961c */
[----:B------:R-:W-:-:S05]  /*0540*/  IMAD.HI.U32 R43, R25, -0x326172a9, RZ ;  /* 0xcd9e8d57192b7827 */ /* 0x000fca00078e00ff */
[----:B------:R-:W-:Y:S01]  /*0550*/  LOP3.LUT R43, R43, R20, R29, 0x96, !PT ;  /* 0x000000142b2b7212 */ /* 0x000fe200078e961d */
[----:B------:R-:W-:Y:S06]  /*0560*/  @!P0 BRA `(.L_x_53) ;  /* 0x0000000000248947 */ /* 0x000fec0003800000 */
[----:B------:R-:W-:Y:S01]  /*0570*/  ULDC UR4, c[0x0][0x0] ;  /* 0x0000000000047ab9 */ /* 0x000fe20000000800 */
[----:B------:R-:W-:Y:S01]  /*0580*/  ULDC UR5, c[0x0][0xc] ;  /* 0x0000030000057ab9 */ /* 0x000fe20000000800 */
[----:B------:R-:W-:Y:S01]  /*0590*/  MOV R26, 0x5d0 ;  /* 0x000005d0001a7802 */ /* 0x000fe20000000f00 */
[----:B------:R-:W-:-:S04]  /*05a0*/  UIMAD UR4, UR4, UR5, URZ ;  /* 0x00000005040472a4 */ /* 0x000fc8000f8e023f */
[----:B------:R-:W-:-:S12]  /*05b0*/  USHF.L.U32 UR4, UR4, 0x2, URZ ;  /* 0x0000000204047899 */ /* 0x000fd8000800063f */
[----:B------:R-:W-:Y:S05]  /*05c0*/  CALL.REL.NOINC `($__internal_3_$__cuda_sm20_div_s64) ;  /* 0x0000000c00487944 */ /* 0x000fea0003c00000 */
[----:B------:R-:W-:Y:S02]  /*05d0*/  IMAD.MOV.U32 R20, RZ, RZ, R22 ;  /* 0x000000ffff147224 */ /* 0x000fe400078e0016 */
[----:B------:R-:W-:Y:S01]  /*05e0*/  IMAD.MOV.U32 R21, RZ, RZ, R23 ;  /* 0x000000ffff157224 */ /* 0x000fe200078e0017 */
[----:B------:R-:W-:Y:S06]  /*05f0*/  BRA `(.L_x_54) ;  /* 0x00000000005c7947 */ /* 0x000fec0003800000 */
.L_x_53:
        /* <DEDUP_REMOVED lines=19> */
[----:B------:R-:W-:Y:S02]  /*0730*/  ISETP.GE.U32.AND P1, PT, R21, R22, PT ;  /* 0x000000161500720c */ /* 0x000fe40003f26070 */
[----:B------:R-:W-:-:S11]  /*0740*/  MOV R21, RZ ;  /* 0x000000ff00157202 */ /* 0x000fd60000000f00 */
[----:B------:R-:W-:Y:S01]  /*0750*/  @P1 VIADD R20, R20, 0x1 ;  /* 0x0000000114141836 */ /* 0x000fe20000000000 */
[----:B------:R-:W-:-:S07]  /*0760*/  @!P2 LOP3.LUT R20, RZ, R22, RZ, 0x33, !PT ;  /* 0x00000016ff14a212 */ /* 0x000fce00078e33ff */
.L_x_54:
        /* <DEDUP_REMOVED lines=27> */
.L_x_63:
[----:B------:R-:W-:Y:S01]  /*0920*/  VIADD R36, R36, 0x1 ;  /* 0x0000000124247836 */ /* 0x000fe20000000000 */
[----:B------:R-:W-:Y:S03]  /*0930*/  BSSY B0, `(.L_x_55) ;  /* 0x000000c000007945 */ /* 0x000fe60003800000 */
[C---:B------:R-:W-:Y:S01]  /*0940*/  IMAD.HI.U32 R23, R36.reuse, -0x2daee0ad, RZ ;  /* 0xd2511f5324177827 */ /* 0x040fe200078e00ff */
[----:B------:R-:W-:-:S13]  /*0950*/  ISETP.NE.AND P0, PT, R36, RZ, PT ;  /* 0x000000ff2400720c */ /* 0x000fda0003f05270 */
[----:B-1----:R-:W-:Y:S05]  /*0960*/  @P0 BRA `(.L_x_56) ;  /* 0x0000000000200947 */ /* 0x002fea0003800000 */
[----:B------:R-:W-:-:S04]  /*0970*/  IADD3 R35, R35, 0x1, RZ ;  /* 0x0000000123237810 */ /* 0x000fc80007ffe0ff */
[----:B------:R-:W-:-:S13]  /*0980*/  ISETP.NE.AND P0, PT, R35, RZ, PT ;  /* 0x000000ff2300720c */ /* 0x000fda0003f05270 */
[----:B------:R-:W-:Y:S02]  /*0990*/  @!P0 VIADD R30, R30, 0x1 ;  /* 0x000000011e1e8836 */ /* 0x000fe40000000000 */
[----:B------:R-:W-:Y:S02]  /*09a0*/  @!P0 VIADD R22, R31, 0x1 ;  /* 0x000000011f168836 */ /* 0x000fe40000000000 */
[----:B------:R-:W-:Y:S01]  /*09b0*/  @!P0 IMAD.MOV.U32 R35, RZ, RZ, RZ ;  /* 0x000000ffff238224 */ /* 0x000fe200078e00ff */
[----:B------:R-:W-:-:S13]  /*09c0*/  ISETP.NE.AND P1, PT, R30, RZ, !P0 ;  /* 0x000000ff1e00720c */ /* 0x000fda0004725270 */
[----:B------:R-:W-:-:S05]  /*09d0*/  @P1 IADD3 R22, R31, RZ, RZ ;  /* 0x000000ff1f161210 */ /* 0x000fca0007ffe0ff */
[----:B------:R-:W-:-:S07]  /*09e0*/  @!P0 IMAD.MOV.U32 R31, RZ, RZ, R22 ;  /* 0x000000ffff1f8224 */ /* 0x000fce00078e0016 */
.L_x_56:
[----:B------:R-:W-:Y:S05]  /*09f0*/  BSYNC B0 ;  /* 0x0000000000007941 */ /* 0x000fea0003800000 */
.L_x_55:
        /* <DEDUP_REMOVED lines=9> */
[----:B------:R-:W-:Y:S01]  /*0a90*/  IMAD R24, R17, -0x2daee0ad, RZ ;  /* 0xd2511f5311187824 */ /* 0x000fe200078e02ff */
        /* <DEDUP_REMOVED lines=28> */
[----:B------:R-:W-:Y:S01]  /*0c60*/  IMAD.MOV.U32 R27, RZ, RZ, R42 ;  /* 0x000000ffff1b7224 */ /* 0x000fe200078e002a */
[----:B------:R-:W-:Y:S01]  /*0c70*/  LOP3.LUT R17, R39, R22, R15, 0x96, !PT ;  /* 0x0000001627117212 */ /* 0x000fe200078e960f */
[----:B------:R-:W-:-:S04]  /*0c80*/  IMAD.WIDE.U32 R22, R23, -0x326172a9, RZ ;  /* 0xcd9e8d5717167825 */ /* 0x000fc800078e00ff */
[----:B------:R-:W-:Y:S01]  /*0c90*/  IMAD.HI.U32 R39, R17, -0x2daee0ad, RZ ;  /* 0xd2511f5311277827 */ /* 0x000fe200078e00ff */
[----:B------:R-:W-:-:S03]  /*0ca0*/  LOP3.LUT R38, R23, R38, R29, 0x96, !PT ;  /* 0x0000002617267212 */ /* 0x000fc600078e961d */
[----:B------:R-:W-:Y:S01]  /*0cb0*/  IMAD.MOV.U32 R40, RZ, RZ, R24 ;  /* 0x000000ffff287224 */ /* 0x000fe200078e0018 */
[----:B------:R-:W-:Y:S02]  /*0cc0*/  LOP3.LUT R39, R39, R26, R28, 0x96, !PT ;  /* 0x0000001a27277212 */ /* 0x000fe400078e961c */
[----:B------:R-:W-:Y:S02]  /*0cd0*/  MOV R26, R25 ;  /* 0x00000019001a7202 */ /* 0x000fe40000000f00 */
        /* <DEDUP_REMOVED lines=14> */
.L_x_58:
[----:B------:R-:W-:Y:S01]  /*0dc0*/  MOV R26, R42 ;  /* 0x0000002a001a7202 */ /* 0x000fe20000000f00 */
[----:B------:R-:W-:Y:S01]  /*0dd0*/  IMAD.MOV.U32 R27, RZ, RZ, R24 ;  /* 0x000000ffff1b7224 */ /* 0x000fe200078e0018 */
[----:B------:R-:W-:Y:S01]  /*0de0*/  MOV R41, R22 ;  /* 0x0000001600297202 */ /* 0x000fe20000000f00 */
[----:B------:R-:W-:-:S07]  /*0df0*/  IMAD.MOV.U32 R40, RZ, RZ, R38 ;  /* 0x000000ffff287224 */ /* 0x000fce00078e0026 */
.L_x_57:
[----:B0-----:R-:W-:Y:S01]  /*0e00*/  ISETP.GE.U32.AND P0, PT, R18, R20, PT ;  /* 0x000000141200720c */ /* 0x001fe20003f06070 */
[----:B------:R-:W-:Y:S01]  /*0e10*/  BSSY B0, `(.L_x_59) ;  /* 0x0000014000007945 */ /* 0x000fe20003800000 */
[----:B------:R-:W-:Y:S02]  /*0e20*/  IMAD.MOV.U32 R24, RZ, RZ, 0x0 ;  /* 0x00000000ff187424 */ /* 0x000fe400078e00ff */
[----:B------:R-:W-:Y:S01]  /*0e30*/  ISETP.GE.AND.EX P0, PT, R19, R21, PT, P0 ;  /* 0x000000151300720c */ /* 0x000fe20003f06300 */
[----:B------:R-:W-:-:S12]  /*0e40*/  IMAD.MOV.U32 R25, RZ, RZ, 0x3ca00000 ;  /* 0x3ca00000ff197424 */ /* 0x000fd800078e00ff */
[----:B------:R-:W-:Y:S05]  /*0e50*/  @P0 BRA `(.L_x_60) ;  /* 0x00000000003c0947 */ /* 0x000fea0003800000 */
[----:B------:R-:W-:Y:S01]  /*0e60*/  IMAD.WIDE.U32 R42, R27, 0x200000, RZ ;  /* 0x002000001b2a7825 */ /* 0x000fe200078e00ff */
[----:B------:R-:W-:Y:S01]  /*0e70*/  UMOV UR10, 0xf0000000 ;  /* 0xf0000000000a7882 */ /* 0x000fe20000000000 */
[----:B------:R-:W-:Y:S01]  /*0e80*/  UMOV UR11, 0x380fffff ;  /* 0x380fffff000b7882 */ /* 0x000fe20000000000 */
[----:B------:R-:W-:-:S06]  /*0e90*/  LOP3.LUT R42, R42, R26, RZ, 0x3c, !PT ;  /* 0x0000001a2a2a7212 */ /* 0x000fcc00078e3cff */
[----:B------:R-:W0:Y:S02]  /*0ea0*/  I2F.F64.U64 R42, R42 ;  /* 0x0000002a002a7312 */ /* 0x000e240000301800 */
[----:B0-----:R-:W-:-:S06]  /*0eb0*/  DFMA R42, R42, R24, 5.5511151231257827021e-17 ;  /* 0x3c9000002a2a742b */ /* 0x001fcc0000000018 */
[----:B------:R0:W1:Y:S02]  /*0ec0*/  F2F.F32.F64 R27, R42 ;  /* 0x0000002a001b7310 */ /* 0x0000640000301000 */
[----:B------:R-:W-:Y:S01]  /*0ed0*/  DSETP.GEU.AND P0, PT, |R42|, UR10, PT ;  /* 0x0000000a2a007e2a */ /* 0x000fe2000bf0e200 */
[----:B0-----:R-:W-:-:S05]  /*0ee0*/  IMAD R42, R18, UR5, RZ ;  /* 0x00000005122a7c24 */ /* 0x001fca000f8e02ff */
[----:B------:R-:W-:-:S08]  /*0ef0*/  IADD3 R26, P1, R42, UR6, RZ ;  /* 0x000000062a1a7c10 */ /* 0x000fd0000ff3e0ff */
[----:B-1----:R-:W-:-:S05]  /*0f00*/  @!P0 FMUL R27, R27, 1.175494350822287508e-38 ;  /* 0x008000001b1b8820 */ /* 0x002fca0000400000 */
[----:B------:R-:W-:Y:S02]  /*0f10*/  FSETP.GEU.FTZ.AND P0, PT, R27, R34, PT ;  /* 0x000000221b00720b */ /* 0x000fe40003f1e000 */
[----:B------:R-:W-:Y:S02]  /*0f20*/  LEA.HI.X.SX32 R27, R42, UR7, 0x1, P1 ;  /* 0x000000072a1b7c11 */ /* 0x000fe400088f0eff */
[----:B------:R-:W-:-:S05]  /*0f30*/  SEL R43, RZ, 0x1, P0 ;  /* 0x00000001ff2b7807 */ /* 0x000fca0000000000 */
[----:B------:R0:W-:Y:S04]  /*0f40*/  STG.E.U8 desc[UR8][R26.64], R43 ;  /* 0x0000002b1a007986 */ /* 0x0001e8000c101108 */
.L_x_60:
[----:B------:R-:W-:Y:S05]  /*0f50*/  BSYNC B0 ;  /* 0x0000000000007941 */ /* 0x000fea0003800000 */
.L_x_59:
[----:B------:R-:W-:Y:S01]  /*0f60*/  ULDC UR4, c[0x0][0xc] ;  /* 0x0000030000047ab9 */ /* 0x000fe20000000800 */
[----:B------:R-:W1:Y:S01]  /*0f70*/  LDC R42, c[0x0][RZ] ;  /* 0x00000000ff2a7b82 */ /* 0x000e620000000800 */
[----:B0-----:R-:W-:Y:S01]  /*0f80*/  IMAD.WIDE.U32 R26, R41, 0x200000, RZ ;  /* 0x00200000291a7825 */ /* 0x001fe200078e00ff */
[----:B------:R-:W-:Y:S02]  /*0f90*/  BSSY B0, `(.L_x_61) ;  /* 0x0000015000007945 */ /* 0x000fe40003800000 */
[----:B------:R-:W-:-:S06]  /*0fa0*/  LOP3.LUT R26, R26, R40, RZ, 0x3c, !PT ;  /* 0x000000281a1a7212 */ /* 0x000fcc00078e3cff */
[----:B------:R-:W0:Y:S01]  /*0fb0*/  I2F.F64.U64 R26, R26 ;  /* 0x0000001a001a7312 */ /* 0x000e220000301800 */
[----:B-1----:R-:W-:Y:S01]  /*0fc0*/  IMAD R41, R42, UR4, RZ ;  /* 0x000000042a297c24 */ /* 0x002fe2000f8e02ff */
[----:B0-----:R-:W-:-:S04]  /*0fd0*/  DFMA R24, R26, R24, 5.5511151231257827021e-17 ;  /* 0x3c9000001a18742b */ /* 0x001fc80000000018 */
[----:B------:R-:W-:-:S04]  /*0fe0*/  IADD3 R43, P1, R41, R18, RZ ;  /* 0x00000012292b7210 */ /* 0x000fc80007f3e0ff */
[----:B------:R-:W-:Y:S02]  /*0ff0*/  ISETP.GE.U32.AND P0, PT, R43, R20, PT ;  /* 0x000000142b00720c */ /* 0x000fe40003f06070 */
[----:B------:R-:W-:-:S04]  /*1000*/  IADD3.X R40, RZ, R19, RZ, P1, !PT ;  /* 0x00000013ff287210 */ /* 0x000fc80000ffe4ff */
[----:B------:R-:W-:-:S13]  /*1010*/  ISETP.GE.AND.EX P0, PT, R40, R21, PT, P0 ;  /* 0x000000152800720c */ /* 0x000fda0003f06300 */
[----:B------:R-:W-:Y:S05]  /*1020*/  @P0 BRA `(.L_x_62) ;  /* 0x00000000002c0947 */ /* 0x000fea0003800000 */
[----:B------:R-:W-:Y:S01]  /*1030*/  UMOV UR10, 0xf0000000 ;  /* 0xf0000000000a7882 */ /* 0x000fe20000000000 */
[----:B------:R-:W-:Y:S01]  /*1040*/  UMOV UR11, 0x380fffff ;  /* 0x380fffff000b7882 */ /* 0x000fe20000000000 */
[----:B------:R-:W0:Y:S01]  /*1050*/  F2F.F32.F64 R27, R24 ;  /* 0x00000018001b7310 */ /* 0x000e220000301000 */
[----:B------:R-:W-:Y:S01]  /*1060*/  DSETP.GEU.AND P0, PT, |R24|, UR10, PT ;  /* 0x0000000a18007e2a */ /* 0x000fe2000bf0e200 */
[----:B------:R-:W-:-:S05]  /*1070*/  IMAD R43, R43, UR5, RZ ;  /* 0x000000052b2b7c24 */ /* 0x000fca000f8e02ff */
[----:B------:R-:W-:-:S08]  /*1080*/  IADD3 R26, P1, R43, UR6, RZ ;  /* 0x000000062b1a7c10 */ /* 0x000fd0000ff3e0ff */
[----:B0-----:R-:W-:-:S05]  /*1090*/  @!P0 FMUL R27, R27, 1.175494350822287508e-38 ;  /* 0x008000001b1b8820 */ /* 0x001fca0000400000 */
[----:B------:R-:W-:Y:S02]  /*10a0*/  FSETP.GEU.FTZ.AND P0, PT, R27, R34, PT ;  /* 0x000000221b00720b */ /* 0x000fe40003f1e000 */
[----:B------:R-:W-:Y:S02]  /*10b0*/  LEA.HI.X.SX32 R27, R43, UR7, 0x1, P1 ;  /* 0x000000072b1b7c11 */ /* 0x000fe400088f0eff */
[----:B------:R-:W-:-:S05]  /*10c0*/  SEL R43, RZ, 0x1, P0 ;  /* 0x00000001ff2b7807 */ /* 0x000fca0000000000 */
[----:B------:R0:W-:Y:S04]  /*10d0*/  STG.E.U8 desc[UR8][R26.64], R43 ;  /* 0x0000002b1a007986 */ /* 0x0001e8000c101108 */
.L_x_62:
[----:B------:R-:W-:Y:S05]  /*10e0*/  BSYNC B0 ;  /* 0x0000000000007941 */ /* 0x000fea0003800000 */
.L_x_61:
[C---:B------:R-:W-:Y:S01]  /*10f0*/  LEA R23, P1, R41.reuse, R18, 0x1 ;  /* 0x0000001229177211 */ /* 0x040fe200078208ff */
[----:B0-----:R-:W-:Y:S01]  /*1100*/  IMAD R43, R41, 0x3, RZ ;  /* 0x00000003292b7824 */ /* 0x001fe200078e02ff */
[----:B------:R-:W-:Y:S05]  /*1110*/  WARPSYNC.ALL ;  /* 0x0000000000007948 */ /* 0x000fea0003800000 */
[----:B------:R-:W-:Y:S01]  /*1120*/  IMAD.X R26, RZ, RZ, R19, P1 ;  /* 0x000000ffff1a7224 */ /* 0x000fe200008e0613 */
[----:B------:R-:W-:Y:S02]  /*1130*/  ISETP.GE.U32.AND P0, PT, R23, R20, PT ;  /* 0x000000141700720c */ /* 0x000fe40003f06070 */
[----:B------:R-:W-:-:S02]  /*1140*/  IADD3 R43, P2, R43, R18, RZ ;  /* 0x000000122b2b7210 */ /* 0x000fc40007f5e0ff */
[----:B------:R-:W-:Y:S02]  /*1150*/  ISETP.GE.AND.EX P0, PT, R26, R21, PT, P0 ;  /* 0x000000151a00720c */ /* 0x000fe40003f06300 */
[----:B------:R-:W-:Y:S01]  /*1160*/  ISETP.GE.U32.AND P1, PT, R43, R20, PT ;  /* 0x000000142b00720c */ /* 0x000fe20003f26070 */
[----:B------:R-:W-:-:S05]  /*1170*/  IMAD.X R24, RZ, RZ, R19, P2 ;  /* 0x000000ffff187224 */ /* 0x000fca00010e0613 */
[----:B------:R-:W-:-:S05]  /*1180*/  ISETP.GE.AND.EX P1, PT, R24, R21, PT, P1 ;  /* 0x000000151800720c */ /* 0x000fca0003f26310 */
[----:B------:R-:W0:Y:S08]  /*1190*/  @!P0 LDC R40, c[0x0][0x240] ;  /* 0x00009000ff288b82 */ /* 0x000e300000000800 */
[----:B------:R-:W1:Y:S08]  /*11a0*/  @!P0 LDC.64 R24, c[0x0][0x238] ;  /* 0x00008e00ff188b82 */ /* 0x000e700000000a00 */
[----:B------:R-:W2:Y:S01]  /*11b0*/  @!P1 LDC R42, c[0x0][0x240] ;  /* 0x00009000ff2a9b82 */ /* 0x000ea20000000800 */
[----:B0-----:R-:W-:-:S07]  /*11c0*/  @!P0 IMAD R40, R23, R40, RZ ;  /* 0x0000002817288224 */ /* 0x001fce00078e02ff */
[----:B------:R-:W0:Y:S01]  /*11d0*/  @!P1 LDC.64 R26, c[0x0][0x238] ;  /* 0x00008e00ff1a9b82 */ /* 0x000e220000000a00 */
[----:B-1----:R-:W-:-:S04]  /*11e0*/  @!P0 IADD3 R24, P2, R40, R24, RZ ;  /* 0x0000001828188210 */ /* 0x002fc80007f5e0ff */
[----:B------:R-:W-:Y:S01]  /*11f0*/  @!P0 LEA.HI.X.SX32 R25, R40, R25, 0x1, P2 ;  /* 0x0000001928198211 */ /* 0x000fe200010f0eff */
[----:B--2---:R-:W-:-:S04]  /*1200*/  @!P1 IMAD R42, R43, R42, RZ ;  /* 0x0000002a2b2a9224 */ /* 0x004fc800078e02ff */
[----:B------:R1:W-:Y:S01]  /*1210*/  @!P0 STG.E.U8 desc[UR8][R24.64], RZ ;  /* 0x000000ff18008986 */ /* 0x0003e2000c101108 */
[----:B------:R-:W-:Y:S01]  /*1220*/  LEA R18, P0, R41, R18, 0x2 ;  /* 0x0000001229127211 */ /* 0x000fe200078010ff */
[----:B------:R-:W-:-:S03]  /*1230*/  IMAD.MOV.U32 R43, RZ, RZ, R38 ;  /* 0x000000ffff2b7224 */ /* 0x000fc600078e0026 */
[----:B------:R-:W-:Y:S02]  /*1240*/  IADD3.X R19, RZ, R19, RZ, P0, !PT ;  /* 0x00000013ff137210 */ /* 0x000fe400007fe4ff */
[----:B------:R-:W-:Y:S02]  /*1250*/  ISETP.GE.U32.AND P0, PT, R18, R33, PT ;  /* 0x000000211200720c */ /* 0x000fe40003f06070 */
[C---:B0-----:R-:W-:Y:S01]  /*1260*/  @!P1 IADD3 R26, P3, R42.reuse, R26, RZ ;  /* 0x0000001a2a1a9210 */ /* 0x041fe20007f7e0ff */
[----:B-1----:R-:W-:Y:S01]  /*1270*/  IMAD.MOV.U32 R25, RZ, RZ, R22 ;  /* 0x000000ffff197224 */ /* 0x002fe200078e0016 */
[----:B------:R-:W-:Y:S02]  /*1280*/  ISETP.GE.AND.EX P0, PT, R19, R32, PT, P0 ;  /* 0x000000201300720c */ /* 0x000fe40003f06300 */
[----:B------:R-:W-:Y:S02]  /*1290*/  @!P1 LEA.HI.X.SX32 R27, R42, R27, 0x1, P3 ;  /* 0x0000001b2a1b9211 */ /* 0x000fe400018f0eff */
[----:B------:R-:W-:-:S03]  /*12a0*/  MOV R42, R39 ;  /* 0x00000027002a7202 */ /* 0x000fc60000000f00 */
[----:B------:R1:W-:Y:S01]  /*12b0*/  @!P1 STG.E.U8 desc[UR8][R26.64], RZ ;  /* 0x000000ff1a009986 */ /* 0x0003e2000c101108 */
[----:B------:R-:W-:Y:S06]  /*12c0*/  BAR.SYNC.DEFER_BLOCKING 0x0 ;  /* 0x0000000000007b1d */ /* 0x000fec0000010000 */
[----:B------:R-:W-:Y:S05]  /*12d0*/  @!P0 BRA `(.L_x_63) ;  /* 0xfffffff400908947 */ /* 0x000fea000383ffff */
[----:B------:R-:W-:Y:S05]  /*12e0*/  EXIT ;  /* 0x000000000000794d */ /* 0x000fea0003800000 */
        .weak           $__internal_3_$__cuda_sm20_div_s64
        .type           $__internal_3_$__cuda_sm20_div_s64,@function
        .size           $__internal_3_$__cuda_sm20_div_s64,(.L_x_7488 - $__internal_3_$__cuda_sm20_div_s64)
$__internal_3_$__cuda_sm20_div_s64:
        /* <DEDUP_REMOVED lines=13> */
[----:B------:R-:W-:-:S04]  /*13c0*/  IMAD.HI.U32 R20, P1, R23, R33, R20 ;  /* 0x0000002117147227 */ /* 0x000fc80007820014 */
[----:B------:R-:W-:Y:S01]  /*13d0*/  IMAD.HI.U32 R33, R23, R35, RZ ;  /* 0x0000002317217227 */ /* 0x000fe200078e00ff */
[----:B------:R-:W-:-:S03]  /*13e0*/  IADD3 R21, P2, R37, R20, RZ ;  /* 0x0000001425157210 */ /* 0x000fc60007f5e0ff */
[----:B------:R-:W-:Y:S02]  /*13f0*/  IMAD.X R33, R33, 0x1, R23, P0 ;  /* 0x0000000121217824 */ /* 0x000fe400000e0617 */
[----:B------:R-:W-:-:S03]  /*1400*/  IMAD.WIDE.U32 R22, R21, UR4, RZ ;  /* 0x0000000415167c25 */ /* 0x000fc6000f8e00ff */
[----:B------:R-:W-:Y:S02]  /*1410*/  IADD3.X R33, RZ, RZ, R33, P2, P1 ;  /* 0x000000ffff217210 */ /* 0x000fe400017e2421 */
[----:B------:R-:W-:Y:S02]  /*1420*/  IADD3 R35, P0, RZ, -R22, RZ ;  /* 0x80000016ff237210 */ /* 0x000fe40007f1e0ff */
[----:B------:R-:W-:Y:S01]  /*1430*/  ISETP.LE.AND P1, PT, RZ, UR7, PT ;  /* 0x00000007ff007c0c */ /* 0x000fe2000bf23270 */
[----:B------:R-:W-:Y:S01]  /*1440*/  IMAD R22, R33, UR4, R23 ;  /* 0x0000000421167c24 */ /* 0x000fe2000f8e0217 */
[----:B------:R-:W-:Y:S01]  /*1450*/  IADD3 R23, P4, RZ, -UR6, RZ ;  /* 0x80000006ff177c10 */ /* 0x000fe2000ff9e0ff */
[----:B------:R-:W-:-:S03]  /*1460*/  IMAD.HI.U32 R20, R21, R35, RZ ;  /* 0x0000002315147227 */ /* 0x000fc600078e00ff */
[----:B------:R-:W-:Y:S01]  /*1470*/  SEL R23, R23, UR6, !P1 ;  /* 0x0000000617177c07 */ /* 0x000fe2000c800000 */
[----:B------:R-:W-:Y:S01]  /*1480*/  IMAD.X R22, RZ, RZ, ~R22, P0 ;  /* 0x000000ffff167224 */ /* 0x000fe200000e0e16 */
[----:B------:R-:W-:-:S03]  /*1490*/  IADD3.X R32, RZ, ~UR7, RZ, P4, !PT ;  /* 0x80000007ff207c10 */ /* 0x000fc6000a7fe4ff */
[----:B------:R-:W-:-:S04]  /*14a0*/  IMAD.WIDE.U32 R20, P0, R21, R22, R20 ;  /* 0x0000001615147225 */ /* 0x000fc80007800014 */
[----:B------:R-:W-:-:S04]  /*14b0*/  IMAD.HI.U32 R34, R33, R22, RZ ;  /* 0x0000001621227227 */ /* 0x000fc800078e00ff */
[----:B------:R-:W-:-:S04]  /*14c0*/  IMAD.HI.U32 R20, P2, R33, R35, R20 ;  /* 0x0000002321147227 */ /* 0x000fc80007840014 */
[----:B------:R-:W-:-:S05]  /*14d0*/  IMAD R21, R33, R22, RZ ;  /* 0x0000001621157224 */ /* 0x000fca00078e02ff */
[----:B------:R-:W-:Y:S01]  /*14e0*/  IADD3 R22, P3, R21, R20, RZ ;  /* 0x0000001415167210 */ /* 0x000fe20007f7e0ff */
[----:B------:R-:W-:Y:S01]  /*14f0*/  IMAD.X R21, R34, 0x1, R33, P0 ;  /* 0x0000000122157824 */ /* 0x000fe200000e0621 */
[----:B------:R-:W-:-:S03]  /*1500*/  SEL R33, R32, UR7, !P1 ;  /* 0x0000000720217c07 */ /* 0x000fc6000c800000 */
[----:B------:R-:W-:Y:S01]  /*1510*/  IMAD.HI.U32 R20, R22, R23, RZ ;  /* 0x0000001716147227 */ /* 0x000fe200078e00ff */
[----:B------:R-:W-:-:S03]  /*1520*/  IADD3.X R32, RZ, RZ, R21, P3, P2 ;  /* 0x000000ffff207210 */ /* 0x000fc60001fe4415 */
[----:B------:R-:W-:Y:S02]  /*1530*/  IMAD.MOV.U32 R21, RZ, RZ, RZ ;  /* 0x000000ffff157224 */ /* 0x000fe400078e00ff */
[-C--:B------:R-:W-:Y:S02]  /*1540*/  IMAD R37, R32, R33.reuse, RZ ;  /* 0x0000002120257224 */ /* 0x080fe400078e02ff */
[----:B------:R-:W-:-:S04]  /*1550*/  IMAD.WIDE.U32 R20, R22, R33, R20 ;  /* 0x0000002116147225 */ /* 0x000fc800078e0014 */
[----:B------:R-:W-:-:S04]  /*1560*/  IMAD.HI.U32 R35, R32, R33, RZ ;  /* 0x0000002120237227 */ /* 0x000fc800078e00ff */
[----:B------:R-:W-:-:S05]  /*1570*/  IMAD.HI.U32 R20, P0, R32, R23, R20 ;  /* 0x0000001720147227 */ /* 0x000fca0007800014 */
[----:B------:R-:W-:Y:S02]  /*1580*/  IADD3 R22, P2, R37, R20, RZ ;  /* 0x0000001425167210 */ /* 0x000fe40007f5e0ff */
[----:B------:R-:W-:-:S03]  /*1590*/  IADD3.X R35, R35, RZ, RZ, P0, !PT ;  /* 0x000000ff23237210 */ /* 0x000fc600007fe4ff */
[----:B------:R-:W-:-:S04]  /*15a0*/  IMAD.WIDE.U32 R20, R22, UR4, RZ ;  /* 0x0000000416147c25 */ /* 0x000fc8000f8e00ff */
[----:B------:R-:W-:Y:S01]  /*15b0*/  IMAD.X R35, RZ, RZ, R35, P2 ;  /* 0x000000ffff237224 */ /* 0x000fe200010e0623 */
[----:B------:R-:W-:-:S03]  /*15c0*/  IADD3 R20, P0, -R20, R23, RZ ;  /* 0x0000001714147210 */ /* 0x000fc60007f1e1ff */
[----:B------:R-:W-:Y:S01]  /*15d0*/  IMAD R32, R35, UR4, R21 ;  /* 0x0000000423207c24 */ /* 0x000fe2000f8e0215 */
[----:B------:R-:W-:Y:S02]  /*15e0*/  IADD3 R23, P2, R20, -UR4, RZ ;  /* 0x8000000414177c10 */ /* 0x000fe4000ff5e0ff */
[----:B------:R-:W-:Y:S01]  /*15f0*/  IADD3 R21, P3, R22, 0x1, RZ ;  /* 0x0000000116157810 */ /* 0x000fe20007f7e0ff */
[----:B------:R-:W-:Y:S01]  /*1600*/  IMAD.X R33, R33, 0x1, ~R32, P0 ;  /* 0x0000000121217824 */ /* 0x000fe200000e0e20 */
[----:B------:R-:W-:-:S04]  /*1610*/  ISETP.GE.U32.AND P0, PT, R20, UR4, PT ;  /* 0x0000000414007c0c */ /* 0x000fc8000bf06070 */
[C---:B------:R-:W-:Y:S02]  /*1620*/  ISETP.GE.U32.AND.EX P0, PT, R33.reuse, RZ, PT, P0 ;  /* 0x000000ff2100720c */ /* 0x040fe40003f06100 */
[----:B------:R-:W-:Y:S02]  /*1630*/  IADD3.X R32, R33, -0x1, RZ, P2, !PT ;  /* 0xffffffff21207810 */ /* 0x000fe400017fe4ff */
[----:B------:R-:W-:Y:S02]  /*1640*/  SEL R23, R23, R20, P0 ;  /* 0x0000001417177207 */ /* 0x000fe40000000000 */
[----:B------:R-:W-:Y:S02]  /*1650*/  IADD3.X R20, RZ, R35, RZ, P3, !PT ;  /* 0x00000023ff147210 */ /* 0x000fe40001ffe4ff */
[----:B------:R-:W-:Y:S02]  /*1660*/  SEL R21, R21, R22, P0 ;  /* 0x0000001615157207 */ /* 0x000fe40000000000 */
[----:B------:R-:W-:-:S02]  /*1670*/  SEL R32, R32, R33, P0 ;  /* 0x0000002120207207 */ /* 0x000fc40000000000 */
[----:B------:R-:W-:Y:S02]  /*1680*/  ISETP.GE.U32.AND P2, PT, R23, UR4, PT ;  /* 0x0000000417007c0c */ /* 0x000fe4000bf46070 */
[----:B------:R-:W-:Y:S02]  /*1690*/  SEL R20, R20, R35, P0 ;  /* 0x0000002314147207 */ /* 0x000fe40000000000 */
[----:B------:R-:W-:Y:S02]  /*16a0*/  IADD3 R22, P3, R21, 0x1, RZ ;  /* 0x0000000115167810 */ /* 0x000fe40007f7e0ff */
        /* <DEDUP_REMOVED lines=14> */
[----:B------:R-:W-:Y:S06]  /*1790*/  RET.REL.NODEC R20 `(_ZN2at6native57_GLOBAL__N__cd6b329d_24_DistributionBernoulli_cu_7537a20d43distribution_elementwise_grid_stride_kernelIfLi4EZNS0_9templates4cuda21uniform_and_transformIbfPNS_17CUDAGeneratorImplEZZZNS4_16bernoulli_kernelIS7_EEvRNS_18TensorIteratorBaseEdT_ENKUlvE_clEvENKUlvE8_clEvEUlfE_EEvSA_T1_T2_EUlP24curandStatePhilox4_32_10E_ZNS1_27distribution_nullary_kernelIbf7double2S7_SJ_SE_EEvSA_SG_RKT3_T4_EUlifE_EEvlNS_15PhiloxCudaStateESF_SG_) ;  /* 0xffffffe814187950 */ /* 0x000fec0003c3ffff */
.L_x_64:
        /* <DEDUP_REMOVED lines=14> */
.L_x_7488:


//--------------------- .text._ZN2at6native57_GLOBAL__N__cd6b329d_24_DistributionBernoulli_cu_7537a20d43distribution_elementwise_grid_stride_kernelIfLi4EZNS0_9templates4cuda21uniform_and_transformIN3c108BFloat16EfPNS_17CUDAGeneratorImplEZZZNS4_16bernoulli_kernelIS9_EEvRNS_18TensorIteratorBaseEdT_ENKUlvE_clEvENKUlvE7_clEvEUlfE_EEvSC_T1_T2_EUlP24curandStatePhilox4_32_10E0_ZNS1_27distribution_nullary_kernelIS7_f6float4S9_SL_SG_EEvSC_SI_RKT3_T4_EUlifE0_EEvlNS_15PhiloxCudaStateESH_SI_ --------------------------
	.section	.text._ZN2at6native57_GLOBAL__N__cd6b329d_24_DistributionBernoulli_cu_7537a20d43distribution_elementwise_grid_stride_kernelIfLi4EZNS0_9templates4cuda21uniform_and_transformIN3c108BFloat16EfPNS_17CUDAGeneratorImplEZZZNS4_16bernoulli_kernelIS9_EEvRNS_18TensorIteratorBaseEdT_ENKUlvE_clEvENKUlvE7_clEvEUlfE_EEvSC_T1_T2_EUlP24curandStatePhilox4_32_10E0_ZNS1_27distribution_nullary_kernelIS7_f6float4S9_SL_SG_EEvSC_SI_RKT3_T4_EUlifE0_EEvlNS_15PhiloxCudaStateESH_SI_,"ax",@progbits
	.align	128
.text._ZN2at6native57_GLOBAL__N__cd6b329d_24_DistributionBernoulli_cu_7537a20d43distribution_elementwise_grid_stride_kernelIfLi4EZNS0_9templates4cuda21uniform_and_transformIN3c108BFloat16EfPNS_17CUDAGeneratorImplEZZZNS4_16bernoulli_kernelIS9_EEvRNS_18TensorIteratorBaseEdT_ENKUlvE_clEvENKUlvE7_clEvEUlfE_EEvSC_T1_T2_EUlP24curandStatePhilox4_32_10E0_ZNS1_27distribution_nullary_kernelIS7_f6float4S9_SL_SG_EEvSC_SI_RKT3_T4_EUlifE0_EEvlNS_15PhiloxCudaStateESH_SI_:
        .type           _ZN2at6native57_GLOBAL__N__cd6b329d_24_DistributionBernoulli_cu_7537a20d43distribution_elementwise_grid_stride_kernelIfLi4EZNS0_9templates4cuda21uniform_and_transformIN3c108BFloat16EfPNS_17CUDAGeneratorImplEZZZNS4_16bernoulli_kernelIS9_EEvRNS_18TensorIteratorBaseEdT_ENKUlvE_clEvENKUlvE7_clEvEUlfE_EEvSC_T1_T2_EUlP24curandStatePhilox4_32_10E0_ZNS1_27distribution_nullary_kernelIS7_f6float4S9_SL_SG_EEvSC_SI_RKT3_T4_EUlifE0_EEvlNS_15PhiloxCudaStateESH_SI_,@function
        .size           _ZN2at6native57_GLOBAL__N__cd6b329d_24_DistributionBernoulli_cu_7537a20d43distribution_elementwise_grid_stride_kernelIfLi4EZNS0_9templates4cuda21uniform_and_transformIN3c108BFloat16EfPNS_17CUDAGeneratorImplEZZZNS4_16bernoulli_kernelIS9_EEvRNS_18TensorIteratorBaseEdT_ENKUlvE_clEvENKUlvE7_clEvEUlfE_EEvSC_T1_T2_EUlP24curandStatePhilox4_32_10E0_ZNS1_27distribution_nullary_kernelIS7_f6float4S9_SL_SG_EEvSC_SI_RKT3_T4_EUlifE0_EEvlNS_15PhiloxCudaStateESH_SI_,(.L_x_7490 - _ZN2at6native57_GLOBAL__N__cd6b329d_24_DistributionBernoulli_cu_7537a20d43distribution_elementwise_grid_stride_kernelIfLi4EZNS0_9templates4cuda21uniform_and_transformIN3c108BFloat16EfPNS_17CUDAGeneratorImplEZZZNS4_16bernoulli_kernelIS9_EEvRNS_18TensorIteratorBaseEdT_ENKUlvE_clEvENKUlvE7_clEvEUlfE_EEvSC_T1_T2_EUlP24curandStatePhilox4_32_10E0_ZNS1_27distribution_nullary_kernelIS7_f6float4S9_SL_SG_EEvSC_SI_RKT3_T4_EUlifE0_EEvlNS_15PhiloxCudaStateESH_SI_)
        .other          _ZN2at6native57_GLOBAL__N__cd6b329d_24_DistributionBernoulli_cu_7537a20d43distribution_elementwise_grid_stride_kernelIfLi4EZNS0_9templates4cuda21uniform_and_transformIN3c108BFloat16EfPNS_17CUDAGeneratorImplEZZZNS4_16bernoulli_kernelIS9_EEvRNS_18TensorIteratorBaseEdT_ENKUlvE_clEvENKUlvE7_clEvEUlfE_EEvSC_T1_T2_EUlP24curandStatePhilox4_32_10E0_ZNS1_27distribution_nullary_kernelIS7_f6float4S9_SL_SG_EEvSC_SI_RKT3_T4_EUlifE0_EEvlNS_15PhiloxCudaStateESH_SI_,@"STO_CUDA_ENTRY STV_DEFAULT"
_ZN2at6native57_GLOBAL__N__cd6b329d_24_DistributionBernoulli_cu_7537a20d43distribution_elementwise_grid_stride_kernelIfLi4EZNS0_9templates4cuda21uniform_and_transformIN3c108BFloat16EfPNS_17CUDAGeneratorImplEZZZNS4_16bernoulli_kernelIS9_EEvRNS_18TensorIteratorBaseEdT_ENKUlvE_clEvENKUlvE7_clEvEUlfE_EEvSC_T1_T2_EUlP24curandStatePhilox4_32_10E0_ZNS1_27distribution_nullary_kernelIS7_f6float4S9_SL_SG_EEvSC_SI_RKT3_T4_EUlifE0_EEvlNS_15PhiloxCudaStateESH_SI_:
        /* <DEDUP_REMOVED lines=21> */
[----:B------:R-:W-:Y:S01]  /*0150*/  MOV R24, R6 ;  /* 0x0000000600187202 */ /* 0x000fe20000000f00 */
[----:B------:R-:W-:Y:S02]  /*0160*/  IMAD.WIDE.U32 R10, R6, -0x326172a9, RZ ;  /* 0xcd9e8d57060a7825 */ /* 0x000fe400078e00ff */
[----:B------:R-:W-:Y:S01]  /*0170*/  UIADD3.X UR5, UR5, -0x1, URZ, UP0, !UPT ;  /* 0xffffffff05057890 */ /* 0x000fe200087fe43f */
[----:B---3--:R-:W-:-:S05]  /*0180*/  @P0 IADD3 R9, P1, R2, R5, RZ ;  /* 0x0000000502090210 */ /* 0x008fca0007f3e0ff */
[----:B------:R-:W-:Y:S01]  /*0190*/  @P0 IMAD.X R34, RZ, RZ, R3, P1 ;  /* 0x000000ffff220224 */ /* 0x000fe200008e0603 */
[----:B------:R-:W-:Y:S02]  /*01a0*/  ISETP.NE.U32.AND P0, PT, RZ, UR5, PT ;  /* 0x00000005ff007c0c */ /* 0x000fe4000bf05070 */
[C---:B----4-:R-:W-:Y:S01]  /*01b0*/  IADD3 R33, R17.reuse, -0x4498517b, RZ ;  /* 0xbb67ae8511217810 */ /* 0x050fe20007ffe0ff */
[----:B------:R-:W-:Y:S01]  /*01c0*/  VIADD R32, R17, 0x76cf5d0a ;  /* 0x76cf5d0a11207836 */ /* 0x000fe20000000000 */
[--C-:B------:R-:W-:Y:S01]  /*01d0*/  SHF.R.U64 R35, R9, 0x2, R34.reuse ;  /* 0x0000000209237819 */ /* 0x100fe20000001222 */
[C---:B------:R-:W-:Y:S01]  /*01e0*/  VIADD R30, R17.reuse, 0xed9eba14 ;  /* 0xed9eba14111e7836 */ /* 0x040fe20000000000 */
[----:B------:R-:W-:Y:S01]  /*01f0*/  SHF.R.U32.HI R34, RZ, 0x2, R34 ;  /* 0x00000002ff227819 */ /* 0x000fe20000011622 */
[C---:B------:R-:W-:Y:S01]  /*0200*/  VIADD R28, R17.reuse, 0x646e171e ;  /* 0x646e171e111c7836 */ /* 0x040fe20000000000 */
[----:B------:R-:W-:Y:S01]  /*0210*/  IADD3 R31, R17, 0x32370b8f, RZ ;  /* 0x32370b8f111f7810 */ /* 0x000fe20007ffe0ff */
[----:B------:R-:W-:Y:S01]  /*0220*/  IMAD.WIDE.U32 R4, R35, -0x2daee0ad, RZ ;  /* 0xd2511f5323047825 */ /* 0x000fe200078e00ff */
[----:B------:R-:W-:-:S02]  /*0230*/  LOP3.LUT R2, R11, R34, R16, 0x96, !PT ;  /* 0x000000220b027212 */ /* 0x000fc400078e9610 */
[C---:B------:R-:W-:Y:S01]  /*0240*/  IADD3 R29, R17.reuse, -0x56f99767, RZ ;  /* 0xa9066899111d7810 */ /* 0x040fe20007ffe0ff */
[C---:B------:R-:W-:Y:S01]  /*0250*/  VIADD R26, R17.reuse, 0xdb3d7428 ;  /* 0xdb3d7428111a7836 */ /* 0x040fe20000000000 */
[C---:B------:R-:W-:Y:S01]  /*0260*/  LOP3.LUT R12, R17.reuse, R5, R7, 0x96, !PT ;  /* 0x00000005110c7212 */ /* 0x040fe200078e9607 */
[----:B------:R-:W-:Y:S01]  /*0270*/  IMAD.WIDE.U32 R2, R2, -0x2daee0ad, RZ ;  /* 0xd2511f5302027825 */ /* 0x000fe200078e00ff */
[----:B------:R-:W-:Y:S02]  /*0280*/  IADD3 R27, R17, 0x1fd5c5a3, RZ ;  /* 0x1fd5c5a3111b7810 */ /* 0x000fe40007ffe0ff */
[----:B------:R-:W-:Y:S01]  /*0290*/  IADD3 R25, R16, -0xe443238, RZ ;  /* 0xf1bbcdc810197810 */ /* 0x000fe20007ffe0ff */
[----:B------:R-:W-:Y:S01]  /*02a0*/  IMAD.WIDE.U32 R12, R12, -0x326172a9, RZ ;  /* 0xcd9e8d570c0c7825 */ /* 0x000fe200078e00ff */
[----:B------:R-:W-:Y:S02]  /*02b0*/  LOP3.LUT R4, R3, R4, R33, 0x96, !PT ;  /* 0x0000000403047212 */ /* 0x000fe400078e9621 */
[C---:B------:R-:W-:Y:S01]  /*02c0*/  IADD3 R3, R16.reuse, 0x3c6ef372, RZ ;  /* 0x3c6ef37210037810 */ /* 0x040fe20007ffe0ff */
[----:B------:R-:W-:-:S05]  /*02d0*/  VIADD R5, R16, 0x9e3779b9 ;  /* 0x9e3779b910057836 */ /* 0x000fca0000000000 */
        /* <DEDUP_REMOVED lines=9> */
[----:B------:R-:W-:Y:S02]  /*0370*/  IADD3 R3, R16, 0x78dde6e4, RZ ;  /* 0x78dde6e410037810 */ /* 0x000fe40007ffe0ff */
[----:B------:R-:W-:Y:S01]  /*0380*/  LOP3.LUT R10, R13, R4, R5, 0x96, !PT ;  /* 0x000000040d0a7212 */ /* 0x000fe200078e9605 */
        /* <DEDUP_REMOVED lines=8> */
[----:B------:R-:W-:Y:S02]  /*0410*/  LOP3.LUT R2, R13, R10, R29, 0x96, !PT ;  /* 0x0000000a0d027212 */ /* 0x000fe400078e961d */
[----:B------:R-:W-:Y:S02]  /*0420*/  MOV R13, R6 ;  /* 0x00000006000d7202 */ /* 0x000fe40000000f00 */
[----:B------:R-:W-:Y:S01]  /*0430*/  LOP3.LUT R4, R15, R4, R3, 0x96, !PT ;  /* 0x000000040f047212 */ /* 0x000fe200078e9603 */
[----:B------:R-:W-:-:S04]  /*0440*/  IMAD.WIDE.U32 R2, R2, -0x326172a9, RZ ;  /* 0xcd9e8d5702027825 */ /* 0x000fc800078e00ff */
[----:B------:R-:W-:Y:S01]  /*0450*/  IMAD.WIDE.U32 R4, R4, -0x2daee0ad, RZ ;  /* 0xd2511f5304047825 */ /* 0x000fe200078e00ff */
[----:B------:R-:W-:Y:S02]  /*0460*/  LOP3.LUT R11, R3, R14, R11, 0x96, !PT ;  /* 0x0000000e030b7212 */ /* 0x000fe400078e960b */
[----:B------:R-:W-:Y:S01]  /*0470*/  IADD3 R14, R17, -0x695add53, RZ ;  /* 0x96a522ad110e7810 */ /* 0x000fe20007ffe0ff */
[----:B------:R-:W-:Y:S01]  /*0480*/  VIADD R3, R16, 0x5384540f ;  /* 0x5384540f10037836 */ /* 0x000fe20000000000 */
[----:B------:R-:W-:Y:S01]  /*0490*/  LOP3.LUT R10, R5, R12, R28, 0x96, !PT ;  /* 0x0000000c050a7212 */ /* 0x000fe200078e961c */
[----:B------:R-:W-:-:S04]  /*04a0*/  IMAD.WIDE.U32 R22, R11, -0x2daee0ad, RZ ;  /* 0xd2511f530b167825 */ /* 0x000fc800078e00ff */
[----:B------:R-:W-:Y:S01]  /*04b0*/  IMAD.WIDE.U32 R10, R10, -0x326172a9, RZ ;  /* 0xcd9e8d570a0a7825 */ /* 0x000fe200078e00ff */
[----:B------:R-:W-:-:S03]  /*04c0*/  LOP3.LUT R5, R23, R4, R27, 0x96, !PT ;  /* 0x0000000417057212 */ /* 0x000fc600078e961b */
[----:B------:R-:W-:Y:S01]  /*04d0*/  IMAD.MOV.U32 R15, RZ, RZ, R7 ;  /* 0x000000ffff0f7224 */ /* 0x000fe200078e0007 */
[----:B------:R-:W-:Y:S01]  /*04e0*/  LOP3.LUT R4, R11, R2, R3, 0x96, !PT ;  /* 0x000000020b047212 */ /* 0x000fe200078e9603 */
[----:B------:R-:W-:-:S04]  /*04f0*/  IMAD.WIDE.U32 R2, R5, -0x326172a9, RZ ;  /* 0xcd9e8d5705027825 */ /* 0x000fc800078e00ff */
[----:B------:R-:W-:Y:S01]  /*0500*/  IMAD.WIDE.U32 R4, R4, -0x2daee0ad, RZ ;  /* 0xd2511f5304047825 */ /* 0x000fe200078e00ff */
[----:B------:R-:W-:-:S03]  /*0510*/  LOP3.LUT R25, R3, R10, R25, 0x96, !PT ;  /* 0x0000000a03197212 */ /* 0x000fc600078e9619 */
[----:B------:R-:W-:Y:S01]  /*0520*/  IMAD.MOV.U32 R12, RZ, RZ, R7 ;  /* 0x000000ffff0c7224 */ /* 0x000fe200078e0007 */
[----:B------:R-:W-:Y:S01]  /*0530*/  LOP3.LUT R22, R5, R22, R26, 0x96, !PT ;  /* 0x0000001605167212 */ /* 0x000fe200078e961a */
[----:B------:R-:W-:-:S04]  /*0540*/  IMAD.HI.U32 R3, R25, -0x2daee0ad, RZ ;  /* 0xd2511f5319037827 */ /* 0x000fc800078e00ff */
[----:B------:R-:W-:Y:S01]  /*0550*/  IMAD.HI.U32 R0, R22, -0x326172a9, RZ ;  /* 0xcd9e8d5716007827 */ /* 0x000fe200078e00ff */
[----:B------:R-:W-:-:S03]  /*0560*/  LOP3.LUT R4, R3, R4, R14, 0x96, !PT ;  /* 0x0000000403047212 */ /* 0x000fc600078e960e */
[----:B------:R-:W-:-:S05]  /*0570*/  VIADD R5, R16, 0x8ff34781 ;  /* 0x8ff3478110057836 */ /* 0x000fca0000000000 */
[----:B------:R-:W-:Y:S01]  /*0580*/  LOP3.LUT R5, R0, R2, R5, 0x96, !PT ;  /* 0x0000000200057212 */ /* 0x000fe200078e9605 */
[----:B------:R-:W-:Y:S06]  /*0590*/  @!P0 BRA `(.L_x_65) ;  /* 0x0000000000208947 */ /* 0x000fec0003800000 */
[----:B------:R-:W-:Y:S01]  /*05a0*/  ULDC UR6, c[0x0][0xc] ;  /* 0x0000030000067ab9 */ /* 0x000fe20000000800 */
[----:B------:R-:W-:Y:S01]  /*05b0*/  MOV R8, 0x5f0 ;  /* 0x000005f000087802 */ /* 0x000fe20000000f00 */
[----:B------:R-:W-:-:S05]  /*05c0*/  IMAD R0, R36, UR6, RZ ;  /* 0x0000000624007c24 */ /* 0x000fca000f8e02ff */
[----:B------:R-:W-:-:S07]  /*05d0*/  SHF.L.U32 R0, R0, 0x2, RZ ;  /* 0x0000000200007819 */ /* 0x000fce00000006ff */
[----:B------:R-:W-:Y:S05]  /*05e0*/  CALL.REL.NOINC `($__internal_4_$__cuda_sm20_div_s64) ;  /* 0x0000004c00207944 */ /* 0x000fea0003c00000 */
[----:B------:R-:W-:Y:S01]  /*05f0*/  IMAD.MOV.U32 R2, RZ, RZ, R0 ;  /* 0x000000ffff027224 */ /* 0x000fe200078e0000 */
[----:B------:R-:W-:Y:S01]  /*0600*/  MOV R3, R7 ;  /* 0x0000000700037202 */ /* 0x000fe20000000f00 */
[----:B------:R-:W-:Y:S06]  /*0610*/  BRA `(.L_x_66) ;  /* 0x0000000000587947 */ /* 0x000fec0003800000 */
.L_x_65:
        /* <DEDUP_REMOVED lines=22> */
.L_x_66:
        /* <DEDUP_REMOVED lines=13> */
[----:B------:R-:W0:Y:S01]  /*0850*/  LDC R8, c[0x0][0x238] ;  /* 0x00008e00ff087b82 */ /* 0x000e220000000800 */
[----:B------:R-:W-:Y:S01]  /*0860*/  IMAD R22, R22, -0x326172a9, RZ ;  /* 0xcd9e8d5716167824 */ /* 0x000fe200078e02ff */
[----:B------:R-:W-:Y:S01]  /*0870*/  LOP3.LUT R9, R9, 0x3, RZ, 0xc0, !PT ;  /* 0x0000000309097812 */ /* 0x000fe200078ec0ff */
[----:B------:R-:W-:Y:S01]  /*0880*/  ULDC UR57, c[0x0][0x23c] ;  /* 0x00008f0000397ab9 */ /* 0x000fe20000000800 */
[----:B------:R-:W-:Y:S01]  /*0890*/  ULDC UR56, c[0x0][0x368] ;  /* 0x0000da0000387ab9 */ /* 0x000fe20000000800 */
[----:B------:R-:W-:Y:S01]  /*08a0*/  ULDC UR55, c[0x0][0x250] ;  /* 0x0000940000377ab9 */ /* 0x000fe20000000800 */
[----:B------:R-:W-:Y:S01]  /*08b0*/  ULDC UR54, c[0x0][0x36c] ;  /* 0x0000db0000367ab9 */ /* 0x000fe20000000800 */
[----:B------:R-:W-:Y:S01]  /*08c0*/  ULDC UR53, c[0x0][0x254] ;  /* 0x0000950000357ab9 */ /* 0x000fe20000000800 */
[----:B------:R-:W1:Y:S01]  /*08d0*/  LDC.64 R18, c[0x0][0x210] ;  /* 0x00008400ff127b82 */ /* 0x000e620000000a00 */
        /* <DEDUP_REMOVED lines=45> */
[----:B------:R-:W-:Y:S01]  /*0bb0*/  ULDC.64 UR58, c[0x0][0x3d8] ;  /* 0x0000f600003a7ab9 */ /* 0x000fe20000000a00 */
[----:B0-----:R-:W-:-:S05]  /*0bc0*/  ULDC.64 UR32, c[0x0][0x240] ;  /* 0x0000900000207ab9 */ /* 0x001fca0000000a00 */
.L_x_82:
[----:B------:R-:W-:Y:S01]  /*0bd0*/  VIADD R35, R35, 0x1 ;  /* 0x0000000123237836 */ /* 0x000fe20000000000 */
[----:B------:R-:W-:Y:S03]  /*0be0*/  BSSY B0, `(.L_x_67) ;  /* 0x000000c000007945 */ /* 0x000fe60003800000 */
[C---:B------:R-:W-:Y:S01]  /*0bf0*/  IMAD.HI.U32 R7, R35.reuse, -0x2daee0ad, RZ ;  /* 0xd2511f5323077827 */ /* 0x040fe200078e00ff */
[----:B------:R-:W-:-:S13]  /*0c00*/  ISETP.NE.AND P0, PT, R35, RZ, PT ;  /* 0x000000ff2300720c */ /* 0x000fda0003f05270 */
[----:B------:R-:W-:Y:S05]  /*0c10*/  @P0 BRA `(.L_x_68) ;  /* 0x0000000000200947 */ /* 0x000fea0003800000 */
        /* <DEDUP_REMOVED lines=8> */
.L_x_68:
[----:B------:R-:W-:Y:S05]  /*0ca0*/  BSYNC B0 ;  /* 0x0000000000007941 */ /* 0x000fea0003800000 */
.L_x_67:
[----:B------:R-:W-:Y:S01]  /*0cb0*/  IMAD.HI.U32 R3, R13, -0x326172a9, RZ ;  /* 0xcd9e8d570d037827 */ /* 0x000fe200078e00ff */
[----:B------:R-:W-:Y:S02]  /*0cc0*/  LOP3.LUT R7, R7, R12, R17, 0x96, !PT ;  /* 0x0000000c07077212 */ /* 0x000fe400078e9611 */
[----:B------:R-:W-:Y:S01]  /*0cd0*/  IADD3 R6, R16, -0x61c88647, RZ ;  /* 0x9e3779b910067810 */ /* 0x000fe20007ffe0ff */
[----:B------:R-:W-:Y:S01]  /*0ce0*/  IMAD R23, R13, -0x326172a9, RZ ;  /* 0xcd9e8d570d177824 */ /* 0x000fe200078e02ff */
[----:B------:R-:W-:Y:S01]  /*0cf0*/  LOP3.LUT R3, R3, R34, R16, 0x96, !PT ;  /* 0x0000002203037212 */ /* 0x000fe200078e9610 */
[----:B------:R-:W-:Y:S01]  /*0d00*/  IMAD.WIDE.U32 R20, R7, -0x326172a9, RZ ;  /* 0xcd9e8d5707147825 */ /* 0x000fe200078e00ff */
[----:B------:R-:W-:-:S03]  /*0d10*/  ISETP.NE.AND P0, PT, R9, 0x1, PT ;  /* 0x000000010900780c */ /* 0x000fc60003f05270 */
[----:B------:R-:W-:Y:S01]  /*0d20*/  IMAD R0, R35, -0x2daee0ad, RZ ;  /* 0xd2511f5323007824 */ /* 0x000fe200078e02ff */
[----:B------:R-:W-:Y:S01]  /*0d30*/  LOP3.LUT R6, R21, R23, R6, 0x96, !PT ;  /* 0x0000001715067212 */ /* 0x000fe200078e9606 */
[----:B------:R-:W-:-:S04]  /*0d40*/  IMAD.WIDE.U32 R38, R3, -0x2daee0ad, RZ ;  /* 0xd2511f5303267825 */ /* 0x000fc800078e00ff */
[----:B------:R-:W-:Y:S01]  /*0d50*/  IMAD.WIDE.U32 R6, R6, -0x2daee0ad, RZ ;  /* 0xd2511f5306067825 */ /* 0x000fe200078e00ff */
[----:B------:R-:W-:-:S03]  /*0d60*/  LOP3.LUT R0, R39, R0, R33, 0x96, !PT ;  /* 0x0000000027007212 */ /* 0x000fc600078e9621 */
[----:B------:R-:W-:Y:S01]  /*0d70*/  VIADD R21, R16, 0x3c6ef372 ;  /* 0x3c6ef37210157836 */ /* 0x000fe20000000000 */
[----:B------:R-:W-:Y:S01]  /*0d80*/  LOP3.LUT R39, R7, R38, R32, 0x96, !PT ;  /* 0x0000002607277212 */ /* 0x000fe200078e9620 */
[----:B------:R-:W-:-:S04]  /*0d90*/  IMAD.WIDE.U32 R2, R0, -0x326172a9, RZ ;  /* 0xcd9e8d5700027825 */ /* 0x000fc800078e00ff */
[C---:B------:R-:W-:Y:S01]  /*0da0*/  VIADD R23, R16.reuse, 0xf1bbcdc8 ;  /* 0xf1bbcdc810177836 */ /* 0x040fe20000000000 */
        /* <DEDUP_REMOVED lines=10> */
[----:B------:R-:W-:Y:S01]  /*0e50*/  IMAD R0, R25, -0x2daee0ad, RZ ;  /* 0xd2511f5319007824 */ /* 0x000fe200078e02ff */
        /* <DEDUP_REMOVED lines=10> */
[----:B------:R-:W-:Y:S01]  /*0f00*/  IMAD.MOV.U32 R37, RZ, RZ, R22 ;  /* 0x000000ffff257224 */ /* 0x000fe200078e0016 */
        /* <DEDUP_REMOVED lines=8> */
[----:B------:R-:W-:Y:S02]  /*0f90*/  LOP3.LUT R21, R7, R38, R26, 0x96, !PT ;  /* 0x0000002607157212 */ /* 0x000fe400078e961a */
[----:B------:R-:W-:Y:S02]  /*0fa0*/  IADD3 R7, R16, -0x700cb87f, RZ ;  /* 0x8ff3478110077810 */ /* 0x000fe40007ffe0ff */
[----:B------:R-:W-:Y:S01]  /*0fb0*/  LOP3.LUT R25, R3, R20, R23, 0x96, !PT ;  /* 0x0000001403197212 */ /* 0x000fe200078e9617 */
[----:B------:R-:W-:Y:S01]  /*0fc0*/  IMAD.WIDE.U32 R20, R21, -0x326172a9, RZ ;  /* 0xcd9e8d5715147825 */ /* 0x000fe200078e00ff */
[----:B------:R-:W-:-:S03]  /*0fd0*/  MOV R23, R4 ;  /* 0x0000000400177202 */ /* 0x000fc60000000f00 */
[----:B------:R-:W-:Y:S01]  /*0fe0*/  IMAD.HI.U32 R3, R25, -0x2daee0ad, RZ ;  /* 0xd2511f5319037827 */ /* 0x000fe200078e00ff */
[----:B------:R-:W-:-:S03]  /*0ff0*/  LOP3.LUT R7, R21, R2, R7, 0x96, !PT ;  /* 0x0000000215077212 */ /* 0x000fc600078e9607 */
[----:B------:R-:W-:Y:S01]  /*1000*/  IMAD.MOV.U32 R2, RZ, RZ, R0 ;  /* 0x000000ffff027224 */ /* 0x000fe200078e0000 */
[----:B------:R-:W-:Y:S02]  /*1010*/  LOP3.LUT R6, R3, R6, R14, 0x96, !PT ;  /* 0x0000000603067212 */ /* 0x000fe400078e960e */
        /* <DEDUP_REMOVED lines=14> */
.L_x_70:
[----:B------:R-:W-:Y:S01]  /*1100*/  IMAD.MOV.U32 R37, RZ, RZ, R4 ;  /* 0x000000ffff257224 */ /* 0x000fe200078e0004 */
[----:B------:R-:W-:Y:S01]  /*1110*/  MOV R23, R0 ;  /* 0x0000000000177202 */ /* 0x000fe20000000f00 */
[----:B------:R-:W-:Y:S01]  /*1120*/  IMAD.MOV.U32 R2, RZ, RZ, R7 ;  /* 0x000000ffff027224 */ /* 0x000fe200078e0007 */
[----:B------:R-:W-:-:S07]  /*1130*/  MOV R3, R20 ;  /* 0x0000001400037202 */ /* 0x000fce0000000f00 */
.L_x_69:
[----:B-1----:R-:W-:Y:S01]  /*1140*/  ISETP.GE.U32.AND P0, PT, R24, R18, PT ;  /* 0x000000121800720c */ /* 0x002fe20003f06070 */
[----:B------:R-:W-:Y:S01]  /*1150*/  IMAD.MOV.U32 R0, RZ, RZ, 0x2f800000 ;  /* 0x2f800000ff007424 */ /* 0x000fe200078e00ff */
[----:B------:R-:W-:Y:S01]  /*1160*/  I2FP.F32.U32 R5, R23 ;  /* 0x0000001700057245 */ /* 0x000fe20000201000 */
[----:B------:R-:W-:Y:S01]  /*1170*/  BSSY B0, `(.L_x_71) ;  /* 0x0000103000007945 */ /* 0x000fe20003800000 */
[----:B------:R-:W-:Y:S02]  /*1180*/  ISETP.GE.AND.EX P0, PT, R15, R19, PT, P0 ;  /* 0x000000130f00720c */ /* 0x000fe40003f06300 */
[----:B------:R-:W-:Y:S01]  /*1190*/  I2FP.F32.U32 R37, R37 ;  /* 0x0000002500257245 */ /* 0x000fe20000201000 */
[----:B------:R-:W-:Y:S01]  /*11a0*/  FFMA.FTZ R5, R5, R0, 1.1641532182693481445e-10 ;  /* 0x2f00000005057423 */ /* 0x000fe20000010000 */
[----:B------:R-:W-:Y:S02]  /*11b0*/  I2FP.F32.U32 R23, R2 ;  /* 0x0000000200177245 */ /* 0x000fe40000201000 */
[----:B------:R-:W-:Y:S01]  /*11c0*/  I2FP.F32.U32 R3, R3 ;  /* 0x0000000300037245 */ /* 0x000fe20000201000 */
[----:B------:R-:W-:-:S02]  /*11d0*/  FFMA.FTZ R2, R37, R0, 1.1641532182693481445e-10 ;  /* 0x2f00000025027423 */ /* 0x000fc40000010000 */
[-C--:B------:R-:W-:Y:S02]  /*11e0*/  FFMA.FTZ R4, R23, R0.reuse, 1.1641532182693481445e-10 ;  /* 0x2f00000017047423 */ /* 0x080fe40000010000 */
[----:B------:R-:W-:Y:S02]  /*11f0*/  FFMA.FTZ R3, R3, R0, 1.1641532182693481445e-10 ;  /* 0x2f00000003037423 */ /* 0x000fe40000010000 */
[----:B------:R-:W-:Y:S05]  /*1200*/  @P0 BRA `(.L_x_72) ;  /* 0x0000000c00e40947 */ /* 0x000fea0003800000 */
[----:B------:R-:W-:Y:S01]  /*1210*/  ISETP.NE.AND P0, PT, R8, RZ, PT ;  /* 0x000000ff0800720c */ /* 0x000fe20003f05270 */
[----:B------:R-:W-:-:S12]  /*1220*/  HFMA2.MMA R0, -RZ, RZ, 0, 0 ;  /* 0x00000000ff007435 */ /* 0x000fd800000001ff */
[----:B------:R-:W-:Y:S05]  /*1230*/  @!P0 BRA `(.L_x_73) ;  /* 0x0000000c00ac8947 */ /* 0x000fea0003800000 */
[----:B------:R-:W-:Y:S01]  /*1240*/  MOV R23, R24 ;  /* 0x0000001800177202 */ /* 0x000fe20000000f00 */
[----:B------:R-:W-:Y:S01]  /*1250*/  IMAD.MOV.U32 R22, RZ, RZ, RZ ;  /* 0x000000ffff167224 */ /* 0x000fe200078e00ff */
[----:B------:R-:W-:-:S03]  /*1260*/  ISETP.NE.AND P0, PT, R8, 0x1, PT ;  /* 0x000000010800780c */ /* 0x000fc60003f05270 */
        /* <DEDUP_REMOVED lines=228> */
[----:B------:R-:W-:-:S05]  /*20b0*/  SHF.R.U32.HI R22, RZ, UR35, R22 ;  /* 0x00000023ff167c19 */ /* 0x000fca0008011616 */
[----:B------:R-:W-:-:S04]  /*20c0*/  IMAD.MOV R22, RZ, RZ, -R22 ;  /* 0x000000ffff167224 */ /* 0x000fc800078e0a16 */
[----:B------:R-:W-:-:S04]  /*20d0*/  IMAD R23, R22, UR29, R23 ;  /* 0x0000001d16177c24 */ /* 0x000fc8000f8e0217 */
[----:B------:R-:W-:-:S07]  /*20e0*/  IMAD R0, R23, UR30, R0 ;  /* 0x0000001e17007c24 */ /* 0x000fce000f8e0200 */
.L_x_73:
[----:B------:R-:W-:Y:S01]  /*20f0*/  MOV R22, 0xf0000000 ;  /* 0xf000000000167802 */ /* 0x000fe20000000f00 */
[----:B------:R-:W-:Y:S01]  /*2100*/  IMAD.MOV.U32 R23, RZ, RZ, 0x380fffff ;  /* 0x380fffffff177424 */ /* 0x000fe200078e00ff */
[----:B------:R-:W0:Y:S01]  /*2110*/  F2F.F32.F64 R37, UR58 ;  /* 0x0000003a00257d10 */ /* 0x000e220008301000 */
[----:B------:R-:W-:-:S04]  /*2120*/  ULDC.64 UR34, c[0x0][0x3d0] ;  /* 0x0000f40000227ab9 */ /* 0x000fc80000000a00 */
[----:B------:R-:W-:-:S14]  /*2130*/  DSETP.LEU.AND P0, PT, R22, |UR58|, PT ;  /* 0x4000003a16007e2a */ /* 0x000fdc000bf0b000 */
[----:B0-----:R-:W-:Y:S01]  /*2140*/  @!P0 FMUL R37, R37, 1.175494350822287508e-38 ;  /* 0x0080000025258820 */ /* 0x001fe20000400000 */
[----:B------:R-:W-:-:S04]  /*2150*/  IADD3 R22, P0, R0, UR34, RZ ;  /* 0x0000002200167c10 */ /* 0x000fc8000ff1e0ff */
[----:B------:R-:W-:Y:S02]  /*2160*/  FSET.BF.LT.FTZ.AND R2, R2, R37, PT ;  /* 0x000000250202720a */ /* 0x000fe40003811000 */
[----:B------:R-:W-:Y:S02]  /*2170*/  IADD3.X R23, RZ, UR35, RZ, P0, !PT ;  /* 0x00000023ff177c10 */ /* 0x000fe400087fe4ff */
[----:B------:R-:W-:-:S05]  /*2180*/  F2FP.BF16.F32.PACK_AB R2, RZ, R2 ;  /* 0x00000002ff02723e */ /* 0x000fca00000010ff */
[----:B------:R0:W-:Y:S02]  /*2190*/  STG.E.U16 desc[UR60][R22.64], R2 ;  /* 0x0000000216007986 */ /* 0x0001e4000c10153c */
.L_x_72:
[----:B------:R-:W-:Y:S05]  /*21a0*/  BSYNC B0 ;  /* 0x0000000000007941 */ /* 0x000fea0003800000 */
.L_x_71:
[----:B------:R-:W-:Y:S01]  /*21b0*/  ULDC UR34, c[0x0][0xc] ;  /* 0x0000030000227ab9 */ /* 0x000fe20000000800 */
[----:B------:R-:W-:Y:S01]  /*21c0*/  BSSY B0, `(.L_x_74) ;  /* 0x0000101000007945 */ /* 0x000fe20003800000 */
[----:B0-----:R-:W-:-:S05]  /*21d0*/  IMAD R2, R36, UR34, RZ ;  /* 0x0000002224027c24 */ /* 0x001fca000f8e02ff */
[----:B------:R-:W-:-:S04]  /*21e0*/  IADD3 R23, P1, R2, R24, RZ ;  /* 0x0000001802177210 */ /* 0x000fc80007f3e0ff */
[----:B------:R-:W-:Y:S01]  /*21f0*/  ISETP.GE.U32.AND P0, PT, R23, R18, PT ;  /* 0x000000121700720c */ /* 0x000fe20003f06070 */
[----:B------:R-:W-:-:S05]  /*2200*/  IMAD.X R0, RZ, RZ, R15, P1 ;  /* 0x000000ffff007224 */ /* 0x000fca00008e060f */
[----:B------:R-:W-:-:S13]  /*2210*/  ISETP.GE.AND.EX P0, PT, R0, R19, PT, P0 ;  /* 0x000000130000720c */ /* 0x000fda0003f06300 */
[----:B------:R-:W-:Y:S05]  /*2220*/  @P0 BRA `(.L_x_75) ;  /* 0x0000000c00e80947 */ /* 0x000fea0003800000 */
[----:B------:R-:W-:Y:S02]  /*2230*/  ISETP.NE.AND P0, PT, R8, RZ, PT ;  /* 0x000000ff0800720c */ /* 0x000fe40003f05270 */
[----:B------:R-:W-:-:S11]  /*2240*/  MOV R0, RZ ;  /* 0x000000ff00007202 */ /* 0x000fd60000000f00 */
[----:B------:R-:W-:Y:S05]  /*2250*/  @!P0 BRA `(.L_x_76) ;  /* 0x0000000c00b08947 */ /* 0x000fea0003800000 */
[----:B------:R-:W-:Y:S01]  /*2260*/  ULDC UR34, c[0x0][0xc] ;  /* 0x0000030000227ab9 */ /* 0x000fe20000000800 */
[----:B------:R-:W-:Y:S01]  /*2270*/  IMAD.MOV.U32 R22, RZ, RZ, RZ ;  /* 0x000000ffff167224 */ /* 0x000fe200078e00ff */
[----:B------:R-:W-:Y:S01]  /*2280*/  ISETP.NE.AND P0, PT, R8, 0x1, PT ;  /* 0x000000010800780c */ /* 0x000fe20003f05270 */
[----:B------:R-:W-:-:S04]  /*2290*/  IMAD R23, R36, UR34, R24 ;  /* 0x0000002224177c24 */ /* 0x000fc8000f8e0218 */
        /* <DEDUP_REMOVED lines=232> */
.L_x_76:
        /* <DEDUP_REMOVED lines=11> */
.L_x_75:
[----:B------:R-:W-:Y:S05]  /*31d0*/  BSYNC B0 ;  /* 0x0000000000007941 */ /* 0x000fea0003800000 */
.L_x_74:
        /* <DEDUP_REMOVED lines=237> */
[----:B------:R-:W-:-:S04]  /*40b0*/  ULDC.64 UR34, c[0x0][0x360] ;  /* 0x0000d80000227ab9 */ /* 0x000fc80000000a00 */
[----:B------:R-:W-:-:S05]  /*40c0*/  IMAD.HI.U32 R5, R23, UR34, R22 ;  /* 0x0000002217057c27 */ /* 0x000fca000f8e0016 */
[----:B------:R-:W-:-:S04]  /*40d0*/  SHF.R.U32.HI R5, RZ, UR35, R5 ;  /* 0x00000023ff057c19 */ /* 0x000fc80008011605 */
[----:B------:R-:W-:-:S05]  /*40e0*/  IADD3 R22, -R5, RZ, RZ ;  /* 0x000000ff05167210 */ /* 0x000fca0007ffe1ff */
[----:B------:R-:W-:-:S04]  /*40f0*/  IMAD R23, R22, UR29, R23 ;  /* 0x0000001d16177c24 */ /* 0x000fc8000f8e0217 */
[----:B------:R-:W-:-:S07]  /*4100*/  IMAD R0, R23, UR30, R0 ;  /* 0x0000001e17007c24 */ /* 0x000fce000f8e0200 */
.L_x_79:
[----:B------:R-:W-:Y:S01]  /*4110*/  IMAD.MOV.U32 R22, RZ, RZ, -0x10000000 ;  /* 0xf0000000ff167424 */ /* 0x000fe200078e00ff */
[----:B------:R-:W-:Y:S01]  /*4120*/  MOV R23, 0x380fffff ;  /* 0x380fffff00177802 */ /* 0x000fe20000000f00 */
[----:B------:R-:W0:Y:S01]  /*4130*/  F2F.F32.F64 R5, UR58 ;  /* 0x0000003a00057d10 */ /* 0x000e220008301000 */
[----:B------:R-:W-:-:S04]  /*4140*/  ULDC.64 UR34, c[0x0][0x3d0] ;  /* 0x0000f40000227ab9 */ /* 0x000fc80000000a00 */
[----:B------:R-:W-:-:S14]  /*4150*/  DSETP.LEU.AND P0, PT, R22, |UR58|, PT ;  /* 0x4000003a16007e2a */ /* 0x000fdc000bf0b000 */
[----:B0-----:R-:W-:-:S05]  /*4160*/  @!P0 FMUL R5, R5, 1.175494350822287508e-38 ;  /* 0x0080000005058820 */ /* 0x001fca0000400000 */
[----:B------:R-:W-:Y:S02]  /*4170*/  FSET.BF.LT.FTZ.AND R5, R4, R5, PT ;  /* 0x000000050405720a */ /* 0x000fe40003811000 */
[----:B------:R-:W-:Y:S02]  /*4180*/  IADD3 R4, P0, R0, UR34, RZ ;  /* 0x0000002200047c10 */ /* 0x000fe4000ff1e0ff */
[----:B------:R-:W-:Y:S02]  /*4190*/  F2FP.BF16.F32.PACK_AB R0, RZ, R5 ;  /* 0x00000005ff00723e */ /* 0x000fe400000010ff */
[----:B------:R-:W-:-:S05]  /*41a0*/  IADD3.X R5, RZ, UR35, RZ, P0, !PT ;  /* 0x00000023ff057c10 */ /* 0x000fca00087fe4ff */
[----:B------:R0:W-:Y:S04]  /*41b0*/  STG.E.U16 desc[UR60][R4.64], R0 ;  /* 0x0000000004007986 */ /* 0x0001e8000c10153c */
.L_x_78:
[----:B------:R-:W-:Y:S05]  /*41c0*/  BSYNC B0 ;  /* 0x0000000000007941 */ /* 0x000fea0003800000 */
.L_x_77:
[----:B------:R-:W-:-:S05]  /*41d0*/  IMAD R23, R2, 0x3, RZ ;  /* 0x0000000302177824 */ /* 0x000fca00078e02ff */
[----:B------:R-:W-:-:S04]  /*41e0*/  IADD3 R23, P1, R23, R24, RZ ;  /* 0x0000001817177210 */ /* 0x000fc80007f3e0ff */
[----:B------:R-:W-:Y:S01]  /*41f0*/  ISETP.GE.U32.AND P0, PT, R23, R18, PT ;  /* 0x000000121700720c */ /* 0x000fe20003f06070 */
[----:B0-----:R-:W-:-:S05]  /*4200*/  IMAD.X R0, RZ, RZ, R15, P1 ;  /* 0x000000ffff007224 */ /* 0x001fca00008e060f */
[----:B------:R-:W-:-:S13]  /*4210*/  ISETP.GE.AND.EX P0, PT, R0, R19, PT, P0 ;  /* 0x000000130000720c */ /* 0x000fda0003f06300 */
[----:B------:R-:W-:Y:S05]  /*4220*/  @P0 BRA `(.L_x_80) ;  /* 0x0000000c00e40947 */ /* 0x000fea0003800000 */
[----:B------:R-:W-:Y:S02]  /*4230*/  ISETP.NE.AND P0, PT, R8, RZ, PT ;  /* 0x000000ff0800720c */ /* 0x000fe40003f05270 */
[----:B------:R-:W-:-:S11]  /*4240*/  MOV R0, RZ ;  /* 0x000000ff00007202 */ /* 0x000fd60000000f00 */
[----:B------:R-:W-:Y:S05]  /*4250*/  @!P0 BRA `(.L_x_81) ;  /* 0x0000000c00ac8947 */ /* 0x000fea0003800000 */
[----:B------:R-:W-:Y:S01]  /*4260*/  HFMA2.MMA R4, -RZ, RZ, 0, 0 ;  /* 0x00000000ff047435 */ /* 0x000fe200000001ff */
[----:B------:R-:W-:Y:S01]  /*4270*/  IMAD.MOV.U32 R5, RZ, RZ, R23 ;  /* 0x000000ffff057224 */ /* 0x000fe200078e0017 */
[----:B------:R-:W-:-:S08]  /*4280*/  ISETP.NE.AND P0, PT, R8, 0x1, PT ;  /* 0x000000010800780c */ /* 0x000fd00003f05270 */
[----:B------:R-:W-:-:S05]  /*4290*/  IMAD.HI.U32 R5, R23, UR32, R4 ;  /* 0x0000002017057c27 */ /* 0x000fca000f8e0004 */
[----:B------:R-:W-:-:S04]  /*42a0*/  SHF.R.U32.HI R5, RZ, UR33, R5 ;  /* 0x00000021ff057c19 */ /* 0x000fc80008011605 */
[----:B------:R-:W-:-:S05]  /*42b0*/  IADD3 R0, -R5, RZ, RZ ;  /* 0x000000ff05007210 */ /* 0x000fca0007ffe1ff */
[----:B------:R-:W-:-:S04]  /*42c0*/  IMAD R0, R0, UR57, R23 ;  /* 0x0000003900007c24 */ /* 0x000fc8000f8e0217 */
[----:B------:R-:W-:Y:S01]  /*42d0*/  IMAD R0, R0, UR56, RZ ;  /* 0x0000003800007c24 */ /* 0x000fe2000f8e02ff */
        /* <DEDUP_REMOVED lines=221> */
[----:B------:R-:W-:-:S08]  /*50b0*/  ULDC.64 UR34, c[0x0][0x360] ;  /* 0x0000d80000227ab9 */ /* 0x000fd00000000a00 */
[----:B------:R-:W-:-:S05]  /*50c0*/  IMAD.HI.U32 R4, R23, UR34, R4 ;  /* 0x0000002217047c27 */ /* 0x000fca000f8e0004 */
[----:B------:R-:W-:-:S04]  /*50d0*/  SHF.R.U32.HI R4, RZ, UR35, R4 ;  /* 0x00000023ff047c19 */ /* 0x000fc80008011604 */
[----:B------:R-:W-:-:S05]  /*50e0*/  IADD3 R4, -R4, RZ, RZ ;  /* 0x000000ff04047210 */ /* 0x000fca0007ffe1ff */
[----:B------:R-:W-:-:S04]  /*50f0*/  IMAD R23, R4, UR29, R23 ;  /* 0x0000001d04177c24 */ /* 0x000fc8000f8e0217 */
[----:B------:R-:W-:-:S07]  /*5100*/  IMAD R0, R23, UR30, R0 ;  /* 0x0000001e17007c24 */ /* 0x000fce000f8e0200 */
.L_x_81:
        /* <DEDUP_REMOVED lines=11> */
.L_x_80:
[----:B------:R-:W-:Y:S01]  /*51c0*/  LEA R24, P0, R2, R24, 0x2 ;  /* 0x0000001802187211 */ /* 0x000fe200078010ff */
[----:B------:R-:W-:Y:S05]  /*51d0*/  WARPSYNC.ALL ;  /* 0x0000000000007948 */ /* 0x000fea0003800000 */
[----:B------:R-:W-:Y:S01]  /*51e0*/  IADD3.X R15, RZ, R15, RZ, P0, !PT ;  /* 0x0000000fff0f7210 */ /* 0x000fe200007fe4ff */
[----:B------:R-:W-:Y:S01]  /*51f0*/  BAR.SYNC.DEFER_BLOCKING 0x0 ;  /* 0x0000000000007b1d */ /* 0x000fe20000010000 */
[----:B------:R-:W-:Y:S01]  /*5200*/  ISETP.GE.U32.AND P0, PT, R24, R11, PT ;  /* 0x0000000b1800720c */ /* 0x000fe20003f06070 */
[----:B------:R-:W-:Y:S01]  /*5210*/  IMAD.MOV.U32 R22, RZ, RZ, R20 ;  /* 0x000000ffff167224 */ /* 0x000fe200078e0014 */
[----:B0-----:R-:W-:-:S02]  /*5220*/  MOV R5, R7 ;  /* 0x0000000700057202 */ /* 0x001fc40000000f00 */
[----:B------:R-:W-:Y:S02]  /*5230*/  ISETP.GE.AND.EX P0, PT, R15, R10, PT, P0 ;  /* 0x0000000a0f00720c */ /* 0x000fe40003f06300 */
[----:B------:R-:W-:-:S11]  /*5240*/  MOV R4, R6 ;  /* 0x0000000600047202 */ /* 0x000fd60000000f00 */
[----:B------:R-:W-:Y:S05]  /*5250*/  @!P0 BRA `(.L_x_82) ;  /* 0xffffffb8005c8947 */ /* 0x000fea000383ffff */
[----:B------:R-:W-:Y:S05]  /*5260*/  EXIT ;  /* 0x000000000000794d */ /* 0x000fea0003800000 */
        .weak           $__internal_4_$__cuda_sm20_div_s64
        .type           $__internal_4_$__cuda_sm20_div_s64,@function
        .size           $__internal_4_$__cuda_sm20_div_s64,(.L_x_7490 - $__internal_4_$__cuda_sm20_div_s64)
$__internal_4_$__cuda_sm20_div_s64:
[----:B------:R-:W-:Y:S01]  /*5270*/  IMAD.MOV.U32 R2, RZ, RZ, R0 ;  /* 0x000000ffff027224 */ /* 0x000fe200078e0000 */
[----:B------:R-:W-:-:S04]  /*5280*/  MOV R3, RZ ;  /* 0x000000ff00037202 */ /* 0x000fc80000000f00 */
[----:B------:R-:W0:Y:S08]  /*5290*/  I2F.U64.RP R10, R2 ;  /* 0x00000002000a7312 */ /* 0x000e300000309000 */
[----:B0-----:R-:W0:Y:S02]  /*52a0*/  MUFU.RCP R10, R10 ;  /* 0x0000000a000a7308 */ /* 0x001e240000001000 */
[----:B0-----:R-:W-:-:S06]  /*52b0*/  IADD3 R6, R10, 0x1ffffffe, RZ ;  /* 0x1ffffffe0a067810 */ /* 0x001fcc0007ffe0ff */
[----:B------:R-:W0:Y:S02]  /*52c0*/  F2I.U64.TRUNC R6, R6 ;  /* 0x0000000600067311 */ /* 0x000e24000020d800 */
[----:B0-----:R-:W-:-:S04]  /*52d0*/  IMAD.WIDE.U32 R2, R6, R0, RZ ;  /* 0x0000000006027225 */ /* 0x001fc800078e00ff */
[----:B------:R-:W-:Y:S01]  /*52e0*/  IMAD R11, R0, R7, R3 ;  /* 0x00000007000b7224 */ /* 0x000fe200078e0203 */
[----:B------:R-:W-:Y:S02]  /*52f0*/  IADD3 R19, P0, RZ, -R2, RZ ;  /* 0x80000002ff137210 */ /* 0x000fe40007f1e0ff */
[----:B------:R-:W-:-:S03]  /*5300*/  MOV R3, R6 ;  /* 0x0000000600037202 */ /* 0x000fc60000000f00 */
[----:B------:R-:W-:-:S04]  /*5310*/  IMAD.HI.U32 R2, R6, R19, RZ ;  /* 0x0000001306027227 */ /* 0x000fc800078e00ff */
[----:B------:R-:W-:-:S04]  /*5320*/  IMAD.X R11, RZ, RZ, ~R11, P0 ;  /* 0x000000ffff0b7224 */ /* 0x000fc800000e0e0b */
[----:B------:R-:W-:-:S04]  /*5330*/  IMAD.WIDE.U32 R2, P0, R6, R11, R2 ;  /* 0x0000000b06027225 */ /* 0x000fc80007800002 */
[C---:B------:R-:W-:Y:S02]  /*5340*/  IMAD R21, R7.reuse, R11, RZ ;  /* 0x0000000b07157224 */ /* 0x040fe400078e02ff */
[----:B------:R-:W-:-:S04]  /*5350*/  IMAD.HI.U32 R2, P1, R7, R19, R2 ;  /* 0x0000001307027227 */ /* 0x000fc80007820002 */
[----:B------:R-:W-:Y:S01]  /*5360*/  IMAD.HI.U32 R11, R7, R11, RZ ;  /* 0x0000000b070b7227 */ /* 0x000fe200078e00ff */
[----:B------:R-:W-:-:S04]  /*5370*/  IADD3 R3, P2, R21, R2, RZ ;  /* 0x0000000215037210 */ /* 0x000fc80007f5e0ff */
[----:B------:R-:W-:Y:S01]  /*5380*/  IADD3.X R11, R11, R7, RZ, P0, !PT ;  /* 0x000000070b0b7210 */ /* 0x000fe200007fe4ff */
[----:B------:R-:W-:-:S03]  /*5390*/  IMAD.WIDE.U32 R6, R3, R0, RZ ;  /* 0x0000000003067225 */ /* 0x000fc600078e00ff */
[----:B------:R-:W-:Y:S02]  /*53a0*/  IADD3.X R11, RZ, RZ, R11, P2, P1 ;  /* 0x000000ffff0b7210 */ /* 0x000fe400017e240b */
[----:B------:R-:W-:Y:S02]  /*53b0*/  IADD3 R19, P0, RZ, -R6, RZ ;  /* 0x80000006ff137210 */ /* 0x000fe40007f1e0ff */
[----:B------:R-:W-:Y:S01]  /*53c0*/  ISETP.LE.AND P1, PT, RZ, UR5, PT ;  /* 0x00000005ff007c0c */ /* 0x000fe2000bf23270 */
[----:B------:R-:W-:Y:S01]  /*53d0*/  IMAD R6, R0, R11, R7 ;  /* 0x0000000b00067224 */ /* 0x000fe200078e0207 */
        /* <DEDUP_REMOVED lines=9> */
[----:B------:R-:W-:Y:S02]  /*5470*/  IADD3 R6, P3, R3, R2, RZ ;  /* 0x0000000203067210 */ /* 0x000fe40007f7e0ff */
[----:B------:R-:W-:Y:S02]  /*5480*/  IADD3.X R3, R18, R11, RZ, P0, !PT ;  /* 0x0000000b12037210 */ /* 0x000fe400007fe4ff */
[----:B------:R-:W-:Y:S01]  /*5490*/  SEL R11, R10, UR5, !P1 ;  /* 0x000000050a0b7c07 */ /* 0x000fe2000c800000 */
        /* <DEDUP_REMOVED lines=9> */
[----:B------:R-:W-:Y:S01]  /*5530*/  IMAD.WIDE.U32 R2, R19, R0, RZ ;  /* 0x0000000013027225 */ /* 0x000fe200078e00ff */
[----:B------:R-:W-:Y:S02]  /*5540*/  IADD3.X R21, RZ, R21, RZ, P2, !PT ;  /* 0x00000015ff157210 */ /* 0x000fe400017fe4ff */
[----:B------:R-:W-:-:S03]  /*5550*/  IADD3 R23, P0, -R2, R7, RZ ;  /* 0x0000000702177210 */ /* 0x000fc60007f1e1ff */
[C---:B------:R-:W-:Y:S01]  /*5560*/  IMAD R6, R0.reuse, R21, R3 ;  /* 0x0000001500067224 */ /* 0x040fe200078e0203 */
[----:B------:R-:W-:Y:S02]  /*5570*/  IADD3 R2, P3, R19, 0x1, RZ ;  /* 0x0000000113027810 */ /* 0x000fe40007f7e0ff */
[----:B------:R-:W-:Y:S01]  /*5580*/  IADD3 R3, P2, -R0, R23, RZ ;  /* 0x0000001700037210 */ /* 0x000fe20007f5e1ff */
[----:B------:R-:W-:Y:S01]  /*5590*/  IMAD.X R10, R11, 0x1, ~R6, P0 ;  /* 0x000000010b0a7824 */ /* 0x000fe200000e0e06 */
[----:B------:R-:W-:Y:S02]  /*55a0*/  ISETP.GE.U32.AND P0, PT, R23, R0, PT ;  /* 0x000000001700720c */ /* 0x000fe40003f06070 */
[----:B------:R-:W-:Y:S02]  /*55b0*/  IADD3.X R6, RZ, R21, RZ, P3, !PT ;  /* 0x00000015ff067210 */ /* 0x000fe40001ffe4ff */
[C---:B------:R-:W-:Y:S02]  /*55c0*/  ISETP.GE.U32.AND.EX P0, PT, R10.reuse, RZ, PT, P0 ;  /* 0x000000ff0a00720c */ /* 0x040fe40003f06100 */
[----:B------:R-:W-:-:S02]  /*55d0*/  IADD3.X R7, R10, -0x1, RZ, P2, !PT ;  /* 0xffffffff0a077810 */ /* 0x000fc400017fe4ff */
[----:B------:R-:W-:Y:S02]  /*55e0*/  SEL R3, R3, R23, P0 ;  /* 0x0000001703037207 */ /* 0x000fe40000000000 */
[----:B------:R-:W-:Y:S02]  /*55f0*/  SEL R7, R7, R10, P0 ;  /* 0x0000000a07077207 */ /* 0x000fe40000000000 */
[----:B------:R-:W-:Y:S02]  /*5600*/  SEL R19, R2, R19, P0 ;  /* 0x0000001302137207 */ /* 0x000fe40000000000 */
[----:B------:R-:W-:Y:S02]  /*5610*/  ISETP.GE.U32.AND P2, PT, R3, R0, PT ;  /* 0x000000000300720c */ /* 0x000fe40003f46070 */
[----:B------:R-:W-:Y:S02]  /*5620*/  SEL R6, R6, R21, P0 ;  /* 0x0000001506067207 */ /* 0x000fe40000000000 */
[----:B------:R-:W-:-:S02]  /*5630*/  IADD3 R2, P3, R19, 0x1, RZ ;  /* 0x0000000113027810 */ /* 0x000fc40007f7e0ff */
[----:B------:R-:W-:Y:S02]  /*5640*/  ISETP.GE.U32.AND.EX P0, PT, R7, RZ, PT, P2 ;  /* 0x000000ff0700720c */ /* 0x000fe40003f06120 */
[-C--:B------:R-:W-:Y:S02]  /*5650*/  IADD3.X R7, RZ, R6.reuse, RZ, P3, !PT ;  /* 0x00000006ff077210 */ /* 0x080fe40001ffe4ff */
[----:B------:R-:W-:Y:S02]  /*5660*/  SEL R2, R2, R19, P0 ;  /* 0x0000001302027207 */ /* 0x000fe40000000000 */
[----:B------:R-:W-:Y:S02]  /*5670*/  SEL R7, R7, R6, P0 ;  /* 0x0000000607077207 */ /* 0x000fe40000000000 */
[----:B------:R-:W-:Y:S02]  /*5680*/  IADD3 R3, P2, RZ, -R2, RZ ;  /* 0x80000002ff037210 */ /* 0x000fe40007f5e0ff */
[----:B------:R-:W-:-:S02]  /*5690*/  ISETP.NE.U32.AND P0, PT, R0, RZ, PT ;  /* 0x000000ff0000720c */ /* 0x000fc40003f05070 */
[----:B------:R-:W-:Y:S01]  /*56a0*/  SEL R0, R3, R2, !P1 ;  /* 0x0000000203007207 */ /* 0x000fe20004800000 */
[----:B------:R-:W-:Y:S01]  /*56b0*/  IMAD.X R6, RZ, RZ, ~R7, P2 ;  /* 0x000000ffff067224 */ /* 0x000fe200010e0e07 */
[----:B------:R-:W-:Y:S01]  /*56c0*/  HFMA2.MMA R3, -RZ, RZ, 0, 0 ;  /* 0x00000000ff037435 */ /* 0x000fe200000001ff */
[----:B------:R-:W-:Y:S02]  /*56d0*/  MOV R2, R8 ;  /* 0x0000000800027202 */ /* 0x000fe40000000f00 */
[----:B------:R-:W-:Y:S02]  /*56e0*/  ISETP.NE.AND.EX P0, PT, RZ, RZ, PT, P0 ;  /* 0x000000ffff00720c */ /* 0x000fe40003f05300 */
[----:B------:R-:W-:Y:S02]  /*56f0*/  SEL R7, R6, R7, !P1 ;  /* 0x0000000706077207 */ /* 0x000fe40004800000 */
[----:B------:R-:W-:Y:S02]  /*5700*/  SEL R0, R0, 0xffffffff, P0 ;  /* 0xffffffff00007807 */ /* 0x000fe40000000000 */
[----:B------:R-:W-:Y:S01]  /*5710*/  SEL R7, R7, 0xffffffff, P0 ;  /* 0xffffffff07077807 */ /* 0x000fe20000000000 */
[----:B------:R-:W-:Y:S06]  /*5720*/  RET.REL.NODEC R2 `(_ZN2at6native57_GLOBAL__N__cd6b329d_24_DistributionBernoulli_cu_7537a20d43distribution_elementwise_grid_stride_kernelIfLi4EZNS0_9templates4cuda21uniform_and_transformIN3c108BFloat16EfPNS_17CUDAGeneratorImplEZZZNS4_16bernoulli_kernelIS9_EEvRNS_18TensorIteratorBaseEdT_ENKUlvE_clEvENKUlvE7_clEvEUlfE_EEvSC_T1_T2_EUlP24curandStatePhilox4_32_10E0_ZNS1_27distribution_nullary_kernelIS7_f6float4S9_SL_SG_EEvSC_SI_RKT3_T4_EUlifE0_EEvlNS_15PhiloxCudaStateESH_SI_) ;  /* 0xffffffa802347950 */ /* 0x000fec0003c3ffff */
.L_x_83:
        /* <DEDUP_REMOVED lines=13> */
.L_x_7490:


//--------------------- .text._ZN2at6native57_GLOBAL__N__cd6b329d_24_DistributionBernoulli_cu_7537a20d43distribution_elementwise_grid_stride_kernelIfLi4EZNS0_9templates4cuda21uniform_and_transformIN3c108BFloat16EfPNS_17CUDAGeneratorImplEZZZNS4_16bernoulli_kernelIS9_EEvRNS_18TensorIteratorBaseEdT_ENKUlvE_clEvENKUlvE7_clEvEUlfE_EEvSC_T1_T2_EUlP24curandStatePhilox4_32_10E0_ZNS1_27distribution_nullary_kernelIS7_f6float4S9_SL_SG_EEvSC_SI_RKT3_T4_EUlifE_EEvlNS_15PhiloxCudaStateESH_SI_ --------------------------
	.section	.text._ZN2at6native57_GLOBAL__N__cd6b329d_24_DistributionBernoulli_cu_7537a20d43distribution_elementwise_grid_stride_kernelIfLi4EZNS0_9templates4cuda21uniform_and_transformIN3c108BFloat16EfPNS_17CUDAGeneratorImplEZZZNS4_16bernoulli_kernelIS9_EEvRNS_18TensorIteratorBaseEdT_ENKUlvE_clEvENKUlvE7_clEvEUlfE_EEvSC_T1_T2_EUlP24curandStatePhilox4_32_10E0_ZNS1_27distribution_nullary_kernelIS7_f6float4S9_SL_SG_EEvSC_SI_RKT3_T4_EUlifE_EEvlNS_15PhiloxCudaStateESH_SI_,"ax",@progbits
	.align	128
.text._ZN2at6native57_GLOBAL__N__cd6b329d_24_DistributionBernoulli_cu_7537a20d43distribution_elementwise_grid_stride_kernelIfLi4EZNS0_9templates4cuda21uniform_and_transformIN3c108BFloat16EfPNS_17CUDAGeneratorImplEZZZNS4_16bernoulli_kernelIS9_EEvRNS_18TensorIteratorBaseEdT_ENKUlvE_clEvENKUlvE7_clEvEUlfE_EEvSC_T1_T2_EUlP24curandStatePhilox4_32_10E0_ZNS1_27distribution_nullary_kernelIS7_f6float4S9_SL_SG_EEvSC_SI_RKT3_T4_EUlifE_EEvlNS_15PhiloxCudaStateESH_SI_:
        .type           _ZN2at6native57_GLOBAL__N__cd6b329d_24_DistributionBernoulli_cu_7537a20d43distribution_elementwise_grid_stride_kernelIfLi4EZNS0_9templates4cuda21uniform_and_transformIN3c108BFloat16EfPNS_17CUDAGeneratorImplEZZZNS4_16bernoulli_kernelIS9_EEvRNS_18TensorIteratorBaseEdT_ENKUlvE_clEvENKUlvE7_clEvEUlfE_EEvSC_T1_T2_EUlP24curandStatePhilox4_32_10E0_ZNS1_27distribution_nullary_kernelIS7_f6float4S9_SL_SG_EEvSC_SI_RKT3_T4_EUlifE_EEvlNS_15PhiloxCudaStateESH_SI_,@function
        .size           _ZN2at6native57_GLOBAL__N__cd6b329d_24_DistributionBernoulli_cu_7537a20d43distribution_elementwise_grid_stride_kernelIfLi4EZNS0_9templates4cuda21uniform_and_transformIN3c108BFloat16EfPNS_17CUDAGeneratorImplEZZZNS4_16bernoulli_kernelIS9_EEvRNS_18TensorIteratorBaseEdT_ENKUlvE_clEvENKUlvE7_clEvEUlfE_EEvSC_T1_T2_EUlP24curandStatePhilox4_32_10E0_ZNS1_27distribution_nullary_kernelIS7_f6float4S9_SL_SG_EEvSC_SI_RKT3_T4_EUlifE_EEvlNS_15PhiloxCudaStateESH_SI_,(.L_x_7492 - _ZN2at6native57_GLOBAL__N__cd6b329d_24_DistributionBernoulli_cu_7537a20d43distribution_elementwise_grid_stride_kernelIfLi4EZNS0_9templates4cuda21uniform_and_transformIN3c108BFloat16EfPNS_17CUDAGeneratorImplEZZZNS4_16bernoulli_kernelIS9_EEvRNS_18TensorIteratorBaseEdT_ENKUlvE_clEvENKUlvE7_clEvEUlfE_EEvSC_T1_T2_EUlP24curandStatePhilox4_32_10E0_ZNS1_27distribution_nullary_kernelIS7_f6float4S9_SL_SG_EEvSC_SI_RKT3_T4_EUlifE_EEvlNS_15PhiloxCudaStateESH_SI_)
        .other          _ZN2at6native57_GLOBAL__N__cd6b329d_24_DistributionBernoulli_cu_7537a20d43distribution_elementwise_grid_stride_kernelIfLi4EZNS0_9templates4cuda21uniform_and_transformIN3c108BFloat16EfPNS_17CUDAGeneratorImplEZZZNS4_16bernoulli_kernelIS9_EEvRNS_18TensorIteratorBaseEdT_ENKUlvE_clEvENKUlvE7_clEvEUlfE_EEvSC_T1_T2_EUlP24curandStatePhilox4_32_10E0_ZNS1_27distribution_nullary_kernelIS7_f6float4S9_SL_SG_EEvSC_SI_RKT3_T4_EUlifE_EEvlNS_15PhiloxCudaStateESH_SI_,@"STO_CUDA_ENTRY STV_DEFAULT"
_ZN2at6native57_GLOBAL__N__cd6b329d_24_DistributionBernoulli_cu_7537a20d43distribution_elementwise_grid_stride_kernelIfLi4EZNS0_9templates4cuda21uniform_and_transformIN3c108BFloat16EfPNS_17CUDAGeneratorImplEZZZNS4_16bernoulli_kernelIS9_EEvRNS_18TensorIteratorBaseEdT_ENKUlvE_clEvENKUlvE7_clEvEUlfE_EEvSC_T1_T2_EUlP24curandStatePhilox4_32_10E0_ZNS1_27distribution_nullary_kernelIS7_f6float4S9_SL_SG_EEvSC_SI_RKT3_T4_EUlifE_EEvlNS_15PhiloxCudaStateESH_SI_:
        /* <DEDUP_REMOVED lines=92> */
[----:B------:R-:W-:Y:S05]  /*05c0*/  CALL.REL.NOINC `($__internal_5_$__cuda_sm20_div_s64) ;  /* 0x0000000c002c7944 */ /* 0x000fea0003c00000 */
[----:B------:R-:W-:Y:S02]  /*05d0*/  IMAD.MOV.U32 R24, RZ, RZ, R26 ;  /* 0x000000ffff187224 */ /* 0x000fe400078e001a */
[----:B------:R-:W-:Y:S01]  /*05e0*/  IMAD.MOV.U32 R25, RZ, RZ, R27 ;  /* 0x000000ffff197224 */ /* 0x000fe200078e001b */
[----:B------:R-:W-:Y:S06]  /*05f0*/  BRA `(.L_x_85) ;  /* 0x00000000005c7947 */ /* 0x000fec0003800000 */
.L_x_84:
        /* <DEDUP_REMOVED lines=23> */
.L_x_85:
        /* <DEDUP_REMOVED lines=27> */
.L_x_97:
[----:B------:R-:W-:Y:S01]  /*0920*/  VIADD R42, R42, 0x1 ;  /* 0x000000012a2a7836 */ /* 0x000fe20000000000 */
[----:B------:R-:W-:Y:S03]  /*0930*/  BSSY B0, `(.L_x_86) ;  /* 0x000000c000007945 */ /* 0x000fe60003800000 */
[C---:B0-2---:R-:W-:Y:S01]  /*0940*/  IMAD.HI.U32 R27, R42.reuse, -0x2daee0ad, RZ ;  /* 0xd2511f532a1b7827 */ /* 0x045fe200078e00ff */
        /* <DEDUP_REMOVED lines=10> */
.L_x_87:
[----:B------:R-:W-:Y:S05]  /*09f0*/  BSYNC B0 ;  /* 0x0000000000007941 */ /* 0x000fea0003800000 */
.L_x_86:
        /* <DEDUP_REMOVED lines=60> */
.L_x_89:
[----:B------:R-:W-:Y:S01]  /*0dc0*/  IMAD.MOV.U32 R26, RZ, RZ, R35 ;  /* 0x000000ffff1a7224 */ /* 0x000fe200078e0023 */
[----:B------:R-:W-:Y:S01]  /*0dd0*/  MOV R32, R30 ;  /* 0x0000001e00207202 */ /* 0x000fe20000000f00 */
[----:B------:R-:W-:Y:S02]  /*0de0*/  IMAD.MOV.U32 R46, RZ, RZ, R33 ;  /* 0x000000ffff2e7224 */ /* 0x000fe400078e0021 */
[----:B------:R-:W-:-:S07]  /*0df0*/  IMAD.MOV.U32 R45, RZ, RZ, R28 ;  /* 0x000000ffff2d7224 */ /* 0x000fce00078e001c */
.L_x_88:
[----:B0-----:R-:W-:Y:S01]  /*0e00*/  ISETP.GE.U32.AND P0, PT, R17, R24, PT ;  /* 0x000000181100720c */ /* 0x001fe20003f06070 */
[----:B------:R-:W-:Y:S01]  /*0e10*/  BSSY B0, `(.L_x_90) ;  /* 0x000000c000007945 */ /* 0x000fe20003800000 */
[----:B------:R-:W-:Y:S02]  /*0e20*/  IMAD.MOV.U32 R33, RZ, RZ, 0x2f800000 ;  /* 0x2f800000ff217424 */ /* 0x000fe400078e00ff */
[----:B------:R-:W-:-:S13]  /*0e30*/  ISETP.GE.AND.EX P0, PT, R18, R25, PT, P0 ;  /* 0x000000191200720c */ /* 0x000fda0003f06300 */
[----:B------:R-:W-:Y:S05]  /*0e40*/  @P0 BRA `(.L_x_91) ;  /* 0x0000000000200947 */ /* 0x000fea0003800000 */
[----:B------:R-:W-:Y:S01]  /*0e50*/  I2FP.F32.U32 R26, R26 ;  /* 0x0000001a001a7245 */ /* 0x000fe20000201000 */
[----:B------:R-:W-:-:S04]  /*0e60*/  IMAD R36, R17, UR5, RZ ;  /* 0x0000000511247c24 */ /* 0x000fc8000f8e02ff */
[----:B------:R-:W-:-:S05]  /*0e70*/  FFMA.FTZ R26, R26, R33, 1.1641532182693481445e-10 ;  /* 0x2f0000001a1a7423 */ /* 0x000fca0000010021 */
[----:B------:R-:W-:Y:S02]  /*0e80*/  FSET.BF.LT.FTZ.AND R27, R26, R39, PT ;  /* 0x000000271a1b720a */ /* 0x000fe40003811000 */
[C---:B------:R-:W-:Y:S02]  /*0e90*/  IADD3 R26, P0, R36.reuse, UR6, RZ ;  /* 0x00000006241a7c10 */ /* 0x040fe4000ff1e0ff */
[----:B------:R-:W-:Y:S02]  /*0ea0*/  F2FP.BF16.F32.PACK_AB R35, RZ, R27 ;  /* 0x0000001bff23723e */ /* 0x000fe400000010ff */
[----:B------:R-:W-:-:S05]  /*0eb0*/  LEA.HI.X.SX32 R27, R36, UR7, 0x1, P0 ;  /* 0x00000007241b7c11 */ /* 0x000fca00080f0eff */
[----:B------:R0:W-:Y:S04]  /*0ec0*/  STG.E.U16 desc[UR8][R26.64], R35 ;  /* 0x000000231a007986 */ /* 0x0001e8000c101508 */
.L_x_91:
[----:B------:R-:W-:Y:S05]  /*0ed0*/  BSYNC B0 ;  /* 0x0000000000007941 */ /* 0x000fea0003800000 */
.L_x_90:
        /* <DEDUP_REMOVED lines=22> */
[----:B------:R-:W-:-:S04]  /*1040*/  FSET.BF.LT.FTZ.AND R45, R26, R39, PT ;  /* 0x000000271a2d720a */ /* 0x000fc80003811000 */
[C---:B------:R-:W-:Y:S02]  /*1050*/  IADD3 R26, P2, R27.reuse, UR6, RZ ;  /* 0x000000061b1a7c10 */ /* 0x040fe4000ff5e0ff */
[----:B------:R-:W-:Y:S02]  /*1060*/  F2FP.BF16.F32.PACK_AB R45, RZ, R45 ;  /* 0x0000002dff2d723e */ /* 0x000fe400000010ff */
[----:B------:R-:W-:-:S05]  /*1070*/  LEA.HI.X.SX32 R27, R27, UR7, 0x1, P2 ;  /* 0x000000071b1b7c11 */ /* 0x000fca00090f0eff */
[----:B------:R0:W-:Y:S04]  /*1080*/  STG.E.U16 desc[UR8][R26.64], R45 ;  /* 0x0000002d1a007986 */ /* 0x0001e8000c101508 */
.L_x_93:
[----:B------:R-:W-:Y:S05]  /*1090*/  BSYNC B0 ;  /* 0x0000000000007941 */ /* 0x000fea0003800000 */
.L_x_92:
[----:B------:R-:W-:Y:S01]  /*10a0*/  BSSY B0, `(.L_x_94) ;  /* 0x000000a000007945 */ /* 0x000fe20003800000 */
[----:B------:R-:W-:Y:S01]  /*10b0*/  I2FP.F32.U32 R32, R32 ;  /* 0x0000002000207245 */ /* 0x000fe20000201000 */
[----:B------:R-:W-:Y:S02]  /*10c0*/  FFMA.FTZ R40, R40, R33, 1.1641532182693481445e-10 ;  /* 0x2f00000028287423 */ /* 0x000fe40000010021 */
[----:B------:R-:W-:Y:S05]  /*10d0*/  @P1 BRA `(.L_x_95) ;  /* 0x0000000000181947 */ /* 0x000fea0003800000 */
[----:B------:R-:W-:Y:S01]  /*10e0*/  IMAD R47, R47, UR5, RZ ;  /* 0x000000052f2f7c24 */ /* 0x000fe2000f8e02ff */
[----:B0-----:R-:W-:-:S04]  /*10f0*/  FSET.BF.LT.FTZ.AND R27, R40, R39, PT ;  /* 0x00000027281b720a */ /* 0x001fc80003811000 */
[C---:B------:R-:W-:Y:S02]  /*1100*/  IADD3 R26, P1, R47.reuse, UR6, RZ ;  /* 0x000000062f1a7c10 */ /* 0x040fe4000ff3e0ff */
[----:B------:R-:W-:Y:S02]  /*1110*/  F2FP.BF16.F32.PACK_AB R40, RZ, R27 ;  /* 0x0000001bff28723e */ /* 0x000fe400000010ff */
[----:B------:R-:W-:-:S05]  /*1120*/  LEA.HI.X.SX32 R27, R47, UR7, 0x1, P1 ;  /* 0x000000072f1b7c11 */ /* 0x000fca00088f0eff */
[----:B------:R1:W-:Y:S04]  /*1130*/  STG.E.U16 desc[UR8][R26.64], R40 ;  /* 0x000000281a007986 */ /* 0x0003e8000c101508 */
.L_x_95:
[----:B------:R-:W-:Y:S05]  /*1140*/  BSYNC B0 ;  /* 0x0000000000007941 */ /* 0x000fea0003800000 */
.L_x_94:
[----:B------:R-:W-:Y:S01]  /*1150*/  FFMA.FTZ R32, R32, R33, 1.1641532182693481445e-10 ;  /* 0x2f00000020207423 */ /* 0x000fe20000010021 */
[----:B------:R-:W-:Y:S06]  /*1160*/  @P0 BRA `(.L_x_96) ;  /* 0x0000000000180947 */ /* 0x000fec0003800000 */
[----:B------:R-:W-:Y:S01]  /*1170*/  IMAD R35, R35, UR5, RZ ;  /* 0x0000000523237c24 */ /* 0x000fe2000f8e02ff */
[----:B01----:R-:W-:-:S04]  /*1180*/  FSET.BF.LT.FTZ.AND R27, R32, R39, PT ;  /* 0x00000027201b720a */ /* 0x003fc80003811000 */
[C---:B------:R-:W-:Y:S02]  /*1190*/  IADD3 R26, P0, R35.reuse, UR6, RZ ;  /* 0x00000006231a7c10 */ /* 0x040fe4000ff1e0ff */
[----:B------:R-:W-:Y:S02]  /*11a0*/  F2FP.BF16.F32.PACK_AB R32, RZ, R27 ;  /* 0x0000001bff20723e */ /* 0x000fe400000010ff */
[----:B------:R-:W-:-:S05]  /*11b0*/  LEA.HI.X.SX32 R27, R35, UR7, 0x1, P0 ;  /* 0x00000007231b7c11 */ /* 0x000fca00080f0eff */
[----:B------:R2:W-:Y:S04]  /*11c0*/  STG.E.U16 desc[UR8][R26.64], R32 ;  /* 0x000000201a007986 */ /* 0x0005e8000c101508 */
.L_x_96:
[----:B------:R-:W-:Y:S01]  /*11d0*/  LEA R17, P0, R36, R17, 0x2 ;  /* 0x0000001124117211 */ /* 0x000fe200078010ff */
[----:B------:R-:W-:Y:S05]  /*11e0*/  WARPSYNC.ALL ;  /* 0x0000000000007948 */ /* 0x000fea0003800000 */
[----:B------:R-:W-:Y:S01]  /*11f0*/  IMAD.X R18, RZ, RZ, R18, P0 ;  /* 0x000000ffff127224 */ /* 0x000fe200000e0612 */
[----:B------:R-:W-:Y:S01]  /*1200*/  BAR.SYNC.DEFER_BLOCKING 0x0 ;  /* 0x0000000000007b1d */ /* 0x000fe20000010000 */
[----:B------:R-:W-:Y:S01]  /*1210*/  ISETP.GE.U32.AND P0, PT, R17, R38, PT ;  /* 0x000000261100720c */ /* 0x000fe20003f06070 */
[----:B-1----:R-:W-:Y:S01]  /*1220*/  IMAD.MOV.U32 R40, RZ, RZ, R30 ;  /* 0x000000ffff287224 */ /* 0x002fe200078e001e */
[----:B------:R-:W-:Y:S01]  /*1230*/  MOV R35, R29 ;  /* 0x0000001d00237202 */ /* 0x000fe20000000f00 */
[----:B------:R-:W-:Y:S01]  /*1240*/  IMAD.MOV.U32 R36, RZ, RZ, R28 ;  /* 0x000000ffff247224 */ /* 0x000fe200078e001c */
[----:B------:R-:W-:-:S13]  /*1250*/  ISETP.GE.AND.EX P0, PT, R18, R37, PT, P0 ;  /* 0x000000251200720c */ /* 0x000fda0003f06300 */
[----:B------:R-:W-:Y:S05]  /*1260*/  @!P0 BRA `(.L_x_97) ;  /* 0xfffffff400ac8947 */ /* 0x000fea000383ffff */
[----:B------:R-:W-:Y:S05]  /*1270*/  EXIT ;  /* 0x000000000000794d */ /* 0x000fea0003800000 */
        .weak           $__internal_5_$__cuda_sm20_div_s64
        .type           $__internal_5_$__cuda_sm20_div_s64,@function
        .size           $__internal_5_$__cuda_sm20_div_s64,(.L_x_7492 - $__internal_5_$__cuda_sm20_div_s64)
$__internal_5_$__cuda_sm20_div_s64:
        /* <DEDUP_REMOVED lines=74> */
[----:B------:R-:W-:Y:S06]  /*1720*/  RET.REL.NODEC R24 `(_ZN2at6native57_GLOBAL__N__cd6b329d_24_DistributionBernoulli_cu_7537a20d43distribution_elementwise_grid_stride_kernelIfLi4EZNS0_9templates4cuda21uniform_and_transformIN3c108BFloat16EfPNS_17CUDAGeneratorImplEZZZNS4_16bernoulli_kernelIS9_EEvRNS_18TensorIteratorBaseEdT_ENKUlvE_clEvENKUlvE7_clEvEUlfE_EEvSC_T1_T2_EUlP24curandStatePhilox4_32_10E0_ZNS1_27distribution_nullary_kernelIS7_f6float4S9_SL_SG_EEvSC_SI_RKT3_T4_EUlifE_EEvlNS_15PhiloxCudaStateESH_SI_) ;  /* 0xffffffe818347950 */ /* 0x000fec0003c3ffff */
.L_x_98:
        /* <DEDUP_REMOVED lines=13> */
.L_x_7492:


//--------------------- .text._ZN2at6native57_GLOBAL__N__cd6b329d_24_DistributionBernoulli_cu_7537a20d43distribution_elementwise_grid_stride_kernelIfLi4EZNS0_9templates4cuda21uniform_and_transformIN3c108BFloat16EfPNS_17CUDAGeneratorImplEZZZNS4_16bernoulli_kernelIS9_EEvRNS_18TensorIteratorBaseEdT_ENKUlvE_clEvENKUlvE7_clEvEUlfE_EEvSC_T1_T2_EUlP24curandStatePhilox4_32_10E_ZNS1_27distribution_nullary_kernelIS7_f7double2S9_SL_SG_EEvSC_SI_RKT3_T4_EUlifE0_EEvlNS_15PhiloxCudaStateESH_SI_ --------------------------
	.section	.text._ZN2at6native57_GLOBAL__N__cd6b329d_24_DistributionBernoulli_cu_7537a20d43distribution_elementwise_grid_stride_kernelIfLi4EZNS0_9templates4cuda21uniform_and_transformIN3c108BFloat16EfPNS_17CUDAGeneratorImplEZZZNS4_16bernoulli_kernelIS9_EEvRNS_18TensorIteratorBaseEdT_ENKUlvE_clEvENKUlvE7_clEvEUlfE_EEvSC_T1_T2_EUlP24curandStatePhilox4_32_10E_ZNS1_27distribution_nullary_kernelIS7_f7double2S9_SL_SG_EEvSC_SI_RKT3_T4_EUlifE0_EEvlNS_15PhiloxCudaStateESH_SI_,"ax",@progbits
	.align	128
.text._ZN2at6native57_GLOBAL__N__cd6b329d_24_DistributionBernoulli_cu_7537a20d43distribution_elementwise_grid_stride_kernelIfLi4EZNS0_9templates4cuda21uniform_and_transformIN3c108BFloat16EfPNS_17CUDAGeneratorImplEZZZNS4_16bernoulli_kernelIS9_EEvRNS_18TensorIteratorBaseEdT_ENKUlvE_clEvENKUlvE7_clEvEUlfE_EEvSC_T1_T2_EUlP24curandStatePhilox4_32_10E_ZNS1_27distribution_nullary_kernelIS7_f7double2S9_SL_SG_EEvSC_SI_RKT3_T4_EUlifE0_EEvlNS_15PhiloxCudaStateESH_SI_:
        .type           _ZN2at6native57_GLOBAL__N__cd6b329d_24_DistributionBernoulli_cu_7537a20d43distribution_elementwise_grid_stride_kernelIfLi4EZNS0_9templates4cuda21uniform_and_transformIN3c108BFloat16EfPNS_17CUDAGeneratorImplEZZZNS4_16bernoulli_kernelIS9_EEvRNS_18TensorIteratorBaseEdT_ENKUlvE_clEvENKUlvE7_clEvEUlfE_EEvSC_T1_T2_EUlP24curandStatePhilox4_32_10E_ZNS1_27distribution_nullary_kernelIS7_f7double2S9_SL_SG_EEvSC_SI_RKT3_T4_EUlifE0_EEvlNS_15PhiloxCudaStateESH_SI_,@function
        .size           _ZN2at6native57_GLOBAL__N__cd6b329d_24_DistributionBernoulli_cu_7537a20d43distribution_elementwise_grid_stride_kernelIfLi4EZNS0_9templates4cuda21uniform_and_transformIN3c108BFloat16EfPNS_17CUDAGeneratorImplEZZZNS4_16bernoulli_kernelIS9_EEvRNS_18TensorIteratorBaseEdT_ENKUlvE_clEvENKUlvE7_clEvEUlfE_EEvSC_T1_T2_EUlP24curandStatePhilox4_32_10E_ZNS1_27distribution_nullary_kernelIS7_f7double2S9_SL_SG_EEvSC_SI_RKT3_T4_EUlifE0_EEvlNS_15PhiloxCudaStateESH_SI_,(.L_x_7494 - _ZN2at6native57_GLOBAL__N__cd6b329d_24_DistributionBernoulli_cu_7537a20d43distribution_elementwise_grid_stride_kernelIfLi4EZNS0_9templates4cuda21uniform_and_transformIN3c108BFloat16EfPNS_17CUDAGeneratorImplEZZZNS4_16bernoulli_kernelIS9_EEvRNS_18TensorIteratorBaseEdT_ENKUlvE_clEvENKUlvE7_clEvEUlfE_EEvSC_T1_T2_EUlP24curandStatePhilox4_32_10E_ZNS1_27distribution_nullary_kernelIS7_f7double2S9_SL_SG_EEvSC_SI_RKT3_T4_EUlifE0_EEvlNS_15PhiloxCudaStateESH_SI_)
        .other          _ZN2at6native57_GLOBAL__N__cd6b329d_24_DistributionBernoulli_cu_7537a20d43distribution_elementwise_grid_stride_kernelIfLi4EZNS0_9templates4cuda21uniform_and_transformIN3c108BFloat16EfPNS_17CUDAGeneratorImplEZZZNS4_16bernoulli_kernelIS9_EEvRNS_18TensorIteratorBaseEdT_ENKUlvE_clEvENKUlvE7_clEvEUlfE_EEvSC_T1_T2_EUlP24curandStatePhilox4_32_10E_ZNS1_27distribution_nullary_kernelIS7_f7double2S9_SL_SG_EEvSC_SI_RKT3_T4_EUlifE0_EEvlNS_15PhiloxCudaStateESH_SI_,@"STO_CUDA_ENTRY STV_DEFAULT"
_ZN2at6native57_GLOBAL__N__cd6b329d_24_DistributionBernoulli_cu_7537a20d43distribution_elementwise_grid_stride_kernelIfLi4EZNS0_9templates4cuda21uniform_and_transformIN3c108BFloat16EfPNS_17CUDAGeneratorImplEZZZNS4_16bernoulli_kernelIS9_EEvRNS_18TensorIteratorBaseEdT_ENKUlvE_clEvENKUlvE7_clEvEUlfE_EEvSC_T1_T2_EUlP24curandStatePhilox4_32_10E_ZNS1_27distribution_nullary_kernelIS7_f7double2S9_SL_SG_EEvSC_SI_RKT3_T4_EUlifE0_EEvlNS_15PhiloxCudaStateESH_SI_:
        /* <DEDUP_REMOVED lines=92> */
[----:B------:R-:W-:Y:S05]  /*05c0*/  CALL.REL.NOINC `($__internal_6_$__cuda_sm20_div_s64) ;  /* 0x0000004c00547944 */ /* 0x000fea0003c00000 */
[----:B------:R-:W-:Y:S05]  /*05d0*/  BRA `(.L_x_100) ;  /* 0x0000000000587947 */ /* 0x000fea0003800000 */
.L_x_99:
        /* <DEDUP_REMOVED lines=22> */
.L_x_100:
        /* <DEDUP_REMOVED lines=74> */
.L_x_116:
[----:B------:R-:W-:Y:S01]  /*0be0*/  VIADD R2, R2, 0x1 ;  /* 0x0000000102027836 */ /* 0x000fe20000000000 */
[----:B------:R-:W-:Y:S03]  /*0bf0*/  BSSY B0, `(.L_x_101) ;  /* 0x000000c000007945 */ /* 0x000fe60003800000 */
[C---:B------:R-:W-:Y:S01]  /*0c00*/  IMAD.HI.U32 R23, R2.reuse, -0x2daee0ad, RZ ;  /* 0xd2511f5302177827 */ /* 0x040fe200078e00ff */
[----:B------:R-:W-:-:S13]  /*0c10*/  ISETP.NE.AND P0, PT, R2, RZ, PT ;  /* 0x000000ff0200720c */ /* 0x000fda0003f05270 */
[----:B01----:R-:W-:Y:S05]  /*0c20*/  @P0 BRA `(.L_x_102) ;  /* 0x0000000000200947 */ /* 0x003fea0003800000 */
        /* <DEDUP_REMOVED lines=8> */
.L_x_102:
[----:B------:R-:W-:Y:S05]  /*0cb0*/  BSYNC B0 ;  /* 0x0000000000007941 */ /* 0x000fea0003800000 */
.L_x_101:
        /* <DEDUP_REMOVED lines=69> */
.L_x_104:
[----:B------:R-:W-:Y:S01]  /*1110*/  IMAD.MOV.U32 R35, RZ, RZ, R36 ;  /* 0x000000ffff237224 */ /* 0x000fe200078e0024 */
[----:B------:R-:W-:Y:S01]  /*1120*/  MOV R39, R26 ;  /* 0x0000001a00277202 */ /* 0x000fe20000000f00 */
[----:B------:R-:W-:Y:S01]  /*1130*/  IMAD.MOV.U32 R25, RZ, RZ, R33 ;  /* 0x000000ffff197224 */ /* 0x000fe200078e0021 */
[----:B------:R-:W-:-:S07]  /*1140*/  MOV R24, R22 ;  /* 0x0000001600187202 */ /* 0x000fce0000000f00 */
.L_x_103:
        /* <DEDUP_REMOVED lines=252> */
.L_x_107:
[----:B------:R-:W-:Y:S01]  /*2110*/  UMOV UR34, 0xf0000000 ;  /* 0xf000000000227882 */ /* 0x000fe20000000000 */
[----:B------:R-:W-:Y:S01]  /*2120*/  UMOV UR35, 0x380fffff ;  /* 0x380fffff00237882 */ /* 0x000fe20000000000 */
[----:B------:R-:W0:Y:S01]  /*2130*/  F2F.F32.F64 R27, R36 ;  /* 0x00000024001b7310 */ /* 0x000e220000301000 */
[----:B------:R-:W-:Y:S01]  /*2140*/  DSETP.GEU.AND P0, PT, |R36|, UR34, PT ;  /* 0x0000002224007e2a */ /* 0x000fe2000bf0e200 */
[----:B------:R-:W-:-:S13]  /*2150*/  ULDC.64 UR34, c[0x0][0x3d0] ;  /* 0x0000f40000227ab9 */ /* 0x000fda0000000a00 */
[----:B0-----:R-:W-:Y:S01]  /*2160*/  @!P0 FMUL R27, R27, 1.175494350822287508e-38 ;  /* 0x008000001b1b8820 */ /* 0x001fe20000400000 */
[----:B------:R-:W-:-:S04]  /*2170*/  IADD3 R26, P0, R35, UR34, RZ ;  /* 0x00000022231a7c10 */ /* 0x000fc8000ff1e0ff */
[----:B------:R-:W-:-:S04]  /*2180*/  FSET.BF.LT.FTZ.AND R27, R27, R32, PT ;  /* 0x000000201b1b720a */ /* 0x000fc80003811000 */
[----:B------:R-:W-:Y:S01]  /*2190*/  F2FP.BF16.F32.PACK_AB R35, RZ, R27 ;  /* 0x0000001bff23723e */ /* 0x000fe200000010ff */
[----:B------:R-:W-:-:S05]  /*21a0*/  IMAD.X R27, RZ, RZ, UR35, P0 ;  /* 0x00000023ff1b7e24 */ /* 0x000fca00080e06ff */
[----:B------:R0:W-:Y:S02]  /*21b0*/  STG.E.U16 desc[UR58][R26.64], R35 ;  /* 0x000000231a007986 */ /* 0x0001e4000c10153a */
.L_x_106:
[----:B------:R-:W-:Y:S05]  /*21c0*/  BSYNC B0 ;  /* 0x0000000000007941 */ /* 0x000fea0003800000 */
.L_x_105:
        /* <DEDUP_REMOVED lines=247> */
.L_x_110:
        /* <DEDUP_REMOVED lines=8> */
[----:B------:R-:W-:Y:S02]  /*31c0*/  F2FP.BF16.F32.PACK_AB R25, RZ, R27 ;  /* 0x0000001bff19723e */ /* 0x000fe400000010ff */
[----:B------:R-:W-:-:S05]  /*31d0*/  IADD3.X R27, RZ, UR35, RZ, P0, !PT ;  /* 0x00000023ff1b7c10 */ /* 0x000fca00087fe4ff */
[----:B------:R0:W-:Y:S02]  /*31e0*/  STG.E.U16 desc[UR58][R26.64], R25 ;  /* 0x000000191a007986 */ /* 0x0001e4000c10153a */
.L_x_109:
[----:B------:R-:W-:Y:S05]  /*31f0*/  BSYNC B0 ;  /* 0x0000000000007941 */ /* 0x000fea0003800000 */
.L_x_108:
        /* <DEDUP_REMOVED lines=255> */
.L_x_113:
[----:B------:R-:W-:Y:S02]  /*41f0*/  ULDC.64 UR34, c[0x0][0x3d0] ;  /* 0x0000f40000227ab9 */ /* 0x000fe40000000a00 */
[----:B------:R-:W-:-:S05]  /*4200*/  IADD3 R26, P0, R26, UR34, RZ ;  /* 0x000000221a1a7c10 */ /* 0x000fca000ff1e0ff */
[----:B------:R-:W-:-:S05]  /*4210*/  IMAD.X R27, RZ, RZ, UR35, P0 ;  /* 0x00000023ff1b7e24 */ /* 0x000fca00080e06ff */
[----:B------:R0:W-:Y:S03]  /*4220*/  STG.E.U16 desc[UR58][R26.64], RZ ;  /* 0x000000ff1a007986 */ /* 0x0001e6000c10153a */
.L_x_112:
[----:B------:R-:W-:Y:S05]  /*4230*/  BSYNC B0 ;  /* 0x0000000000007941 */ /* 0x000fea0003800000 */
.L_x_111:
[----:B------:R-:W-:-:S05]  /*4240*/  IMAD R24, R36, 0x3, RZ ;  /* 0x0000000324187824 */ /* 0x000fca00078e02ff */
[----:B------:R-:W-:-:S04]  /*4250*/  IADD3 R25, P1, R24, R13, RZ ;  /* 0x0000000d18197210 */ /* 0x000fc80007f3e0ff */
[----:B------:R-:W-:Y:S02]  /*4260*/  ISETP.GE.U32.AND P0, PT, R25, R20, PT ;  /* 0x000000141900720c */ /* 0x000fe40003f06070 */
[----:B------:R-:W-:-:S04]  /*4270*/  IADD3.X R24, RZ, R14, RZ, P1, !PT ;  /* 0x0000000eff187210 */ /* 0x000fc80000ffe4ff */
[----:B------:R-:W-:-:S13]  /*4280*/  ISETP.GE.AND.EX P0, PT, R24, R21, PT, P0 ;  /* 0x000000151800720c */ /* 0x000fda0003f06300 */
[----:B------:R-:W-:Y:S05]  /*4290*/  @P0 BRA `(.L_x_114) ;  /* 0x0000000c00f40947 */ /* 0x000fea0003800000 */
[----:B------:R-:W-:Y:S01]  /*42a0*/  ISETP.NE.AND P0, PT, R31, RZ, PT ;  /* 0x000000ff1f00720c */ /* 0x000fe20003f05270 */
[----:B0-----:R-:W-:-:S12]  /*42b0*/  HFMA2.MMA R26, -RZ, RZ, 0, 0 ;  /* 0x00000000ff1a7435 */ /* 0x001fd800000001ff */
        /* <DEDUP_REMOVED lines=247> */
.L_x_115:
[----:B------:R-:W-:Y:S02]  /*5230*/  ULDC.64 UR34, c[0x0][0x3d0] ;  /* 0x0000f40000227ab9 */ /* 0x000fe40000000a00 */
[----:B------:R-:W-:-:S04]  /*5240*/  IADD3 R26, P0, R26, UR34, RZ ;  /* 0x000000221a1a7c10 */ /* 0x000fc8000ff1e0ff */
[----:B------:R-:W-:-:S05]  /*5250*/  IADD3.X R27, RZ, UR35, RZ, P0, !PT ;  /* 0x00000023ff1b7c10 */ /* 0x000fca00087fe4ff */
[----:B------:R1:W-:Y:S04]  /*5260*/  STG.E.U16 desc[UR58][R26.64], RZ ;  /* 0x000000ff1a007986 */ /* 0x0003e8000c10153a */
.L_x_114:
        /* <DEDUP_REMOVED lines=11> */
        .weak           $__internal_6_$__cuda_sm20_div_s64
        .type           $__internal_6_$__cuda_sm20_div_s64,@function
        .size           $__internal_6_$__cuda_sm20_div_s64,(.L_x_7494 - $__internal_6_$__cuda_sm20_div_s64)
$__internal_6_$__cuda_sm20_div_s64:
        /* <DEDUP_REMOVED lines=74> */
[----:B------:R-:W-:Y:S06]  /*57c0*/  RET.REL.NODEC R26 `(_ZN2at6native57_GLOBAL__N__cd6b329d_24_DistributionBernoulli_cu_7537a20d43distribution_elementwise_grid_stride_kernelIfLi4EZNS0_9templates4cuda21uniform_and_transformIN3c108BFloat16EfPNS_17CUDAGeneratorImplEZZZNS4_16bernoulli_kernelIS9_EEvRNS_18TensorIteratorBaseEdT_ENKUlvE_clEvENKUlvE7_clEvEUlfE_EEvSC_T1_T2_EUlP24curandStatePhilox4_32_10E_ZNS1_27distribution_nullary_kernelIS7_f7double2S9_SL_SG_EEvSC_SI_RKT3_T4_EUlifE0_EEvlNS_15PhiloxCudaStateESH_SI_) ;  /* 0xffffffa81a0c7950 */ /* 0x000fec0003c3ffff */
.L_x_117:
        /* <DEDUP_REMOVED lines=11> */
.L_x_7494:


//--------------------- .text._ZN2at6native57_GLOBAL__N__cd6b329d_24_DistributionBernoulli_cu_7537a20d43distribution_elementwise_grid_stride_kernelIfLi4EZNS0_9templates4cuda21uniform_and_transformIN3c108BFloat16EfPNS_17CUDAGeneratorImplEZZZNS4_16bernoulli_kernelIS9_EEvRNS_18TensorIteratorBaseEdT_ENKUlvE_clEvENKUlvE7_clEvEUlfE_EEvSC_T1_T2_EUlP24curandStatePhilox4_32_10E_ZNS1_27distribution_nullary_kernelIS7_f7double2S9_SL_SG_EEvSC_SI_RKT3_T4_EUlifE_EEvlNS_15PhiloxCudaStateESH_SI_ --------------------------
	.section	.text._ZN2at6native57_GLOBAL__N__cd6b329d_24_DistributionBernoulli_cu_7537a20d43distribution_elementwise_grid_stride_kernelIfLi4EZNS0_9templates4cuda21uniform_and_transformIN3c108BFloat16EfPNS_17CUDAGeneratorImplEZZZNS4_16bernoulli_kernelIS9_EEvRNS_18TensorIteratorBaseEdT_ENKUlvE_clEvENKUlvE7_clEvEUlfE_EEvSC_T1_T2_EUlP24curandStatePhilox4_32_10E_ZNS1_27distribution_nullary_kernelIS7_f7double2S9_SL_SG_EEvSC_SI_RKT3_T4_EUlifE_EEvlNS_15PhiloxCudaStateESH_SI_,"ax",@progbits
	.align	128
.text._ZN2at6native57_GLOBAL__N__cd6b329d_24_DistributionBernoulli_cu_7537a20d43distribution_elementwise_grid_stride_kernelIfLi4EZNS0_9templates4cuda21uniform_and_transformIN3c108BFloat16EfPNS_17CUDAGeneratorImplEZZZNS4_16bernoulli_kernelIS9_EEvRNS_18TensorIteratorBaseEdT_ENKUlvE_clEvENKUlvE7_clEvEUlfE_EEvSC_T1_T2_EUlP24curandStatePhilox4_32_10E_ZNS1_27distribution_nullary_kernelIS7_f7double2S9_SL_SG_EEvSC_SI_RKT3_T4_EUlifE_EEvlNS_15PhiloxCudaStateESH_SI_:
        .type           _ZN2at6native57_GLOBAL__N__cd6b329d_24_DistributionBernoulli_cu_7537a20d43distribution_elementwise_grid_stride_kernelIfLi4EZNS0_9templates4cuda21uniform_and_transformIN3c108BFloat16EfPNS_17CUDAGeneratorImplEZZZNS4_16bernoulli_kernelIS9_EEvRNS_18TensorIteratorBaseEdT_ENKUlvE_clEvENKUlvE7_clEvEUlfE_EEvSC_T1_T2_EUlP24curandStatePhilox4_32_10E_ZNS1_27distribution_nullary_kernelIS7_f7double2S9_SL_SG_EEvSC_SI_RKT3_T4_EUlifE_EEvlNS_15PhiloxCudaStateESH_SI_,@function
        .size           _ZN2at6native57_GLOBAL__N__cd6b329d_24_DistributionBernoulli_cu_7537a20d43distribution_elementwise_grid_stride_kernelIfLi4EZNS0_9templates4cuda21uniform_and_transformIN3c108BFloat16EfPNS_17CUDAGeneratorImplEZZZNS4_16bernoulli_kernelIS9_EEvRNS_18TensorIteratorBaseEdT_ENKUlvE_clEvENKUlvE7_clEvEUlfE_EEvSC_T1_T2_EUlP24curandStatePhilox4_32_10E_ZNS1_27distribution_nullary_kernelIS7_f7double2S9_SL_SG_EEvSC_SI_RKT3_T4_EUlifE_EEvlNS_15PhiloxCudaStateESH_SI_,(.L_x_7496 - _ZN2at6native57_GLOBAL__N__cd6b329d_24_DistributionBernoulli_cu_7537a20d43distribution_elementwise_grid_stride_kernelIfLi4EZNS0_9templates4cuda21uniform_and_transformIN3c108BFloat16EfPNS_17CUDAGeneratorImplEZZZNS4_16bernoulli_kernelIS9_EEvRNS_18TensorIteratorBaseEdT_ENKUlvE_clEvENKUlvE7_clEvEUlfE_EEvSC_T1_T2_EUlP24curandStatePhilox4_32_10E_ZNS1_27distribution_nullary_kernelIS7_f7double2S9_SL_SG_EEvSC_SI_RKT3_T4_EUlifE_EEvlNS_15PhiloxCudaStateESH_SI_)
        .other          _ZN2at6native57_GLOBAL__N__cd6b329d_24_DistributionBernoulli_cu_7537a20d43distribution_elementwise_grid_stride_kernelIfLi4EZNS0_9templates4cuda21uniform_and_transformIN3c108BFloat16EfPNS_17CUDAGeneratorImplEZZZNS4_16bernoulli_kernelIS9_EEvRNS_18TensorIteratorBaseEdT_ENKUlvE_clEvENKUlvE7_clEvEUlfE_EEvSC_T1_T2_EUlP24curandStatePhilox4_32_10E_ZNS1_27distribution_nullary_kernelIS7_f7double2S9_SL_SG_EEvSC_SI_RKT3_T4_EUlifE_EEvlNS_15PhiloxCudaStateESH_SI_,@"STO_CUDA_ENTRY STV_DEFAULT"
_ZN2at6native57_GLOBAL__N__cd6b329d_24_DistributionBernoulli_cu_7537a20d43distribution_elementwise_grid_stride_kernelIfLi4EZNS0_9templates4cuda21uniform_and_transformIN3c108BFloat16EfPNS_17CUDAGeneratorImplEZZZNS4_16bernoulli_kernelIS9_EEvRNS_18TensorIteratorBaseEdT_ENKUlvE_clEvENKUlvE7_clEvEUlfE_EEvSC_T1_T2_EUlP24curandStatePhilox4_32_10E_ZNS1_27distribution_nullary_kernelIS7_f7double2S9_SL_SG_EEvSC_SI_RKT3_T4_EUlifE_EEvlNS_15PhiloxCudaStateESH_SI_:
        /* <DEDUP_REMOVED lines=92> */
[----:B------:R-:W-:Y:S05]  /*05c0*/  CALL.REL.NOINC `($__internal_7_$__cuda_sm20_div_s64) ;  /* 0x0000000c004c7944 */ /* 0x000fea0003c00000 */
[----:B------:R-:W-:Y:S02]  /*05d0*/  IMAD.MOV.U32 R20, RZ, RZ, R22 ;  /* 0x000000ffff147224 */ /* 0x000fe400078e0016 */
[----:B------:R-:W-:Y:S01]  /*05e0*/  IMAD.MOV.U32 R21, RZ, RZ, R23 ;  /* 0x000000ffff157224 */ /* 0x000fe200078e0017 */
[----:B------:R-:W-:Y:S06]  /*05f0*/  BRA `(.L_x_119) ;  /* 0x00000000005c7947 */ /* 0x000fec0003800000 */
.L_x_118:
        /* <DEDUP_REMOVED lines=20> */
[----:B------:R-:W-:-:S12]  /*0740*/  IMAD.MOV.U32 R21, RZ, RZ, RZ ;  /* 0x000000ffff157224 */ /* 0x000fd800078e00ff */
[----:B------:R-:W-:Y:S02]  /*0750*/  @P1 IADD3 R20, R20, 0x1, RZ ;  /* 0x0000000114141810 */ /* 0x000fe40007ffe0ff */
[----:B------:R-:W-:-:S07]  /*0760*/  @!P2 LOP3.LUT R20, RZ, R22, RZ, 0x33, !PT ;  /* 0x00000016ff14a212 */ /* 0x000fce00078e33ff */
.L_x_119:
[----:B------:R-:W-:Y:S01]  /*0770*/  ULDC UR4, c[0x0][0x0] ;  /* 0x0000000000047ab9 */ /* 0x000fe20000000800 */
[----:B------:R-:W-:Y:S01]  /*0780*/  ULDC UR5, c[0x0][0xc] ;  /* 0x0000030000057ab9 */ /* 0x000fe20000000800 */
[----:B------:R-:W-:Y:S01]  /*0790*/  IADD3 R20, P0, R20, 0x1, RZ ;  /* 0x0000000114147810 */ /* 0x000fe20007f1e0ff */
[----:B------:R-:W-:-:S04]  /*07a0*/  UIMAD.WIDE.U32 UR4, UR4, UR5, URZ ;  /* 0x00000005040472a5 */ /* 0x000fc8000f8e003f */
[----:B------:R-:W-:Y:S02]  /*07b0*/  IMAD.X R22, RZ, RZ, R21, P0 ;  /* 0x000000ffff167224 */ /* 0x000fe400000e0615 */
[C---:B------:R-:W-:Y:S02]  /*07c0*/  IMAD R23, R20.reuse, UR5, RZ ;  /* 0x0000000514177c24 */ /* 0x040fe4000f8e02ff */
[----:B------:R-:W-:-:S04]  /*07d0*/  IMAD.WIDE.U32 R20, R20, UR4, RZ ;  /* 0x0000000414147c25 */ /* 0x000fc8000f8e00ff */
[----:B------:R-:W-:Y:S01]  /*07e0*/  IMAD R23, R22, UR4, R23 ;  /* 0x0000000416177c24 */ /* 0x000fe2000f8e0217 */
[----:B------:R-:W-:-:S03]  /*07f0*/  SHF.L.U32 R33, R20, 0x2, RZ ;  /* 0x0000000214217819 */ /* 0x000fc600000006ff */
[----:B------:R-:W-:Y:S01]  /*0800*/  IMAD.IADD R21, R21, 0x1, R23 ;  /* 0x0000000115157824 */ /* 0x000fe200078e0217 */
[----:B------:R-:W-:-:S04]  /*0810*/  ISETP.GE.U32.AND P0, PT, R18, R33, PT ;  /* 0x000000211200720c */ /* 0x000fc80003f06070 */
[----:B------:R-:W-:-:S04]  /*0820*/  SHF.L.U64.HI R32, R20, 0x2, R21 ;  /* 0x0000000214207819 */ /* 0x000fc80000010215 */
[----:B------:R-:W-:-:S13]  /*0830*/  ISETP.GE.AND.EX P0, PT, R19, R32, PT, P0 ;  /* 0x000000201300720c */ /* 0x000fda0003f06300 */
[----:B------:R-:W-:Y:S05]  /*0840*/  @P0 EXIT ;  /* 0x000000000000094d */ /* 0x000fea0003800000 */
[----:B------:R-:W-:Y:S01]  /*0850*/  IMAD.MOV.U32 R22, RZ, RZ, -0x10000000 ;  /* 0xf0000000ff167424 */ /* 0x000fe200078e00ff */
[----:B------:R-:W-:Y:S01]  /*0860*/  MOV R23, 0x380fffff ;  /* 0x380fffff00177802 */ /* 0x000fe20000000f00 */
[----:B------:R-:W0:Y:S01]  /*0870*/  LDC.64 R20, c[0x0][0x210] ;  /* 0x00008400ff147b82 */ /* 0x000e220000000a00 */
[----:B------:R-:W-:Y:S01]  /*0880*/  ULDC.64 UR4, c[0x0][0x248] ;  /* 0x0000920000047ab9 */ /* 0x000fe20000000a00 */
[--C-:B------:R-:W-:Y:S01]  /*0890*/  SHF.R.U32.HI R35, RZ, 0x2, R37.reuse ;  /* 0x00000002ff237819 */ /* 0x100fe20000011625 */
[----:B------:R-:W1:Y:S01]  /*08a0*/  F2F.F32.F64 R34, UR4 ;  /* 0x0000000400227d10 */ /* 0x000e620008301000 */
[C---:B------:R-:W-:Y:S01]  /*08b0*/  SHF.R.U64 R36, R24.reuse, 0x2, R37 ;  /* 0x0000000218247819 */ /* 0x040fe20000001225 */
[----:B------:R-:W-:Y:S01]  /*08c0*/  DSETP.LEU.AND P0, PT, R22, |UR4|, PT ;  /* 0x4000000416007e2a */ /* 0x000fe2000bf0b000 */
[----:B------:R-:W-:Y:S01]  /*08d0*/  IMAD R27, R27, -0x326172a9, RZ ;  /* 0xcd9e8d571b1b7824 */ /* 0x000fe200078e02ff */
[----:B------:R-:W-:Y:S01]  /*08e0*/  LOP3.LUT R37, R24, 0x3, RZ, 0xc0, !PT ;  /* 0x0000000318257812 */ /* 0x000fe200078ec0ff */
[----:B------:R-:W-:Y:S01]  /*08f0*/  ULDC UR5, c[0x0][0x240] ;  /* 0x0000900000057ab9 */ /* 0x000fe20000000800 */
[----:B------:R-:W-:-:S10]  /*0900*/  ULDC.64 UR6, c[0x0][0x238] ;  /* 0x00008e0000067ab9 */ /* 0x000fd40000000a00 */
[----:B-1----:R-:W-:-:S07]  /*0910*/  @!P0 FMUL R34, R34, 1.175494350822287508e-38 ;  /* 0x0080000022228820 */ /* 0x002fce0000400000 */
.L_x_128:
[----:B------:R-:W-:Y:S01]  /*0920*/  VIADD R36, R36, 0x1 ;  /* 0x0000000124247836 */ /* 0x000fe20000000000 */
[----:B------:R-:W-:Y:S03]  /*0930*/  BSSY B0, `(.L_x_120) ;  /* 0x000000c000007945 */ /* 0x000fe60003800000 */
[C---:B------:R-:W-:Y:S01]  /*0940*/  IMAD.HI.U32 R23, R36.reuse, -0x2daee0ad, RZ ;  /* 0xd2511f5324177827 */ /* 0x040fe200078e00ff */
[----:B------:R-:W-:-:S13]  /*0950*/  ISETP.NE.AND P0, PT, R36, RZ, PT ;  /* 0x000000ff2400720c */ /* 0x000fda0003f05270 */
[----:B------:R-:W-:Y:S05]  /*0960*/  @P0 BRA `(.L_x_121) ;  /* 0x0000000000200947 */ /* 0x000fea0003800000 */
[----:B------:R-:W-:-:S05]  /*0970*/  VIADD R35, R35, 0x1 ;  /* 0x0000000123237836 */ /* 0x000fca0000000000 */
[----:B------:R-:W-:-:S13]  /*0980*/  ISETP.NE.AND P0, PT, R35, RZ, PT ;  /* 0x000000ff2300720c */ /* 0x000fda0003f05270 */
[----:B------:R-:W-:Y:S01]  /*0990*/  @!P0 IADD3 R30, R30, 0x1, RZ ;  /* 0x000000011e1e8810 */ /* 0x000fe20007ffe0ff */
[----:B------:R-:W-:Y:S01]  /*09a0*/  @!P0 VIADD R22, R31, 0x1 ;  /* 0x000000011f168836 */ /* 0x000fe20000000000 */
[----:B------:R-:W-:Y:S02]  /*09b0*/  @!P0 MOV R35, RZ ;  /* 0x000000ff00238202 */ /* 0x000fe40000000f00 */
[----:B------:R-:W-:-:S13]  /*09c0*/  ISETP.NE.AND P1, PT, R30, RZ, !P0 ;  /* 0x000000ff1e00720c */ /* 0x000fda0004725270 */
[----:B------:R-:W-:-:S04]  /*09d0*/  @P1 IMAD.MOV R22, RZ, RZ, R31 ;  /* 0x000000ffff161224 */ /* 0x000fc800078e021f */
[----:B------:R-:W-:-:S07]  /*09e0*/  @!P0 IMAD.MOV.U32 R31, RZ, RZ, R22 ;  /* 0x000000ffff1f8224 */ /* 0x000fce00078e0016 */
.L_x_121:
[----:B------:R-:W-:Y:S05]  /*09f0*/  BSYNC B0 ;  /* 0x0000000000007941 */ /* 0x000fea0003800000 */
.L_x_120:
[C---:B------:R-:W-:Y:S01]  /*0a00*/  IMAD.HI.U32 R22, R30.reuse, -0x326172a9, RZ ;  /* 0xcd9e8d571e167827 */ /* 0x040fe200078e00ff */
[----:B------:R-:W-:Y:S02]  /*0a10*/  LOP3.LUT R23, R23, R31, R45, 0x96, !PT ;  /* 0x0000001f17177212 */ /* 0x000fe400078e962d */
[----:B------:R-:W-:Y:S01]  /*0a20*/  ISETP.NE.AND P0, PT, R37, 0x1, PT ;  /* 0x000000012500780c */ /* 0x000fe20003f05270 */
[----:B------:R-:W-:Y:S01]  /*0a30*/  IMAD R39, R30, -0x326172a9, RZ ;  /* 0xcd9e8d571e277824 */ /* 0x000fe200078e02ff */
[----:B------:R-:W-:Y:S01]  /*0a40*/  LOP3.LUT R46, R22, R35, R44, 0x96, !PT ;  /* 0x00000023162e7212 */ /* 0x000fe200078e962c */
[----:B------:R-:W-:Y:S01]  /*0a50*/  IMAD.WIDE.U32 R22, R23, -0x326172a9, RZ ;  /* 0xcd9e8d5717167825 */ /* 0x000fe200078e00ff */
[----:B------:R-:W-:-:S03]  /*0a60*/  MOV R26, R43 ;  /* 0x0000002b001a7202 */ /* 0x000fc60000000f00 */
        /* <DEDUP_REMOVED lines=36> */
[----:B------:R-:W-:-:S04]  /*0cb0*/  LOP3.LUT R38, R23, R38, R29, 0x96, !PT ;  /* 0x0000002617267212 */ /* 0x000fc800078e961d */
        /* <DEDUP_REMOVED lines=13> */
[----:B------:R-:W-:Y:S02]  /*0d90*/  @P0 IMAD.MOV.U32 R26, RZ, RZ, R27 ;  /* 0x000000ffff1a0224 */ /* 0x000fe400078e001b */
[----:B------:R-:W-:Y:S01]  /*0da0*/  @P0 IMAD.MOV.U32 R42, RZ, RZ, R24 ;  /* 0x000000ffff2a0224 */ /* 0x000fe200078e0018 */
[----:B------:R-:W-:Y:S06]  /*0db0*/  BRA `(.L_x_122) ;  /* 0x0000000000107947 */ /* 0x000fec0003800000 */
.L_x_123:
[----:B------:R-:W-:Y:S01]  /*0dc0*/  IMAD.MOV.U32 R41, RZ, RZ, R43 ;  /* 0x000000ffff297224 */ /* 0x000fe200078e002b */
[----:B------:R-:W-:Y:S01]  /*0dd0*/  MOV R26, R24 ;  /* 0x00000018001a7202 */ /* 0x000fe20000000f00 */
[----:B------:R-:W-:Y:S02]  /*0de0*/  IMAD.MOV.U32 R40, RZ, RZ, R38 ;  /* 0x000000ffff287224 */ /* 0x000fe400078e0026 */
[----:B------:R-:W-:-:S07]  /*0df0*/  IMAD.MOV.U32 R42, RZ, RZ, R22 ;  /* 0x000000ffff2a7224 */ /* 0x000fce00078e0016 */
.L_x_122:
[----:B0-----:R-:W-:Y:S01]  /*0e00*/  ISETP.GE.U32.AND P0, PT, R18, R20, PT ;  /* 0x000000141200720c */ /* 0x001fe20003f06070 */
[----:B------:R-:W-:Y:S01]  /*0e10*/  BSSY B0, `(.L_x_124) ;  /* 0x0000015000007945 */ /* 0x000fe20003800000 */
[----:B------:R-:W-:Y:S01]  /*0e20*/  HFMA2.MMA R24, -RZ, RZ, 0, 0 ;  /* 0x00000000ff187435 */ /* 0x000fe200000001ff */
[----:B------:R-:W-:Y:S01]  /*0e30*/  IMAD.MOV.U32 R25, RZ, RZ, 0x3ca00000 ;  /* 0x3ca00000ff197424 */ /* 0x000fe200078e00ff */
[----:B------:R-:W-:-:S13]  /*0e40*/  ISETP.GE.AND.EX P0, PT, R19, R21, PT, P0 ;  /* 0x000000151300720c */ /* 0x000fda0003f06300 */
[----:B------:R-:W-:Y:S05]  /*0e50*/  @P0 BRA `(.L_x_125) ;  /* 0x0000000000400947 */ /* 0x000fea0003800000 */
[----:B------:R-:W-:Y:S01]  /*0e60*/  IMAD.WIDE.U32 R26, R26, 0x200000, RZ ;  /* 0x002000001a1a7825 */ /* 0x000fe200078e00ff */
[----:B------:R-:W-:Y:S01]  /*0e70*/  UMOV UR10, 0xf0000000 ;  /* 0xf0000000000a7882 */ /* 0x000fe20000000000 */
[----:B------:R-:W-:Y:S02]  /*0e80*/  UMOV UR11, 0x380fffff ;  /* 0x380fffff000b7882 */ /* 0x000fe40000000000 */
[----:B------:R-:W-:Y:S01]  /*0e90*/  IMAD.MOV.U32 R47, RZ, RZ, R27 ;  /* 0x000000ffff2f7224 */ /* 0x000fe200078e001b */
[----:B------:R-:W-:Y:S01]  /*0ea0*/  LOP3.LUT R46, R26, R41, RZ, 0x3c, !PT ;  /* 0x000000291a2e7212 */ /* 0x000fe200078e3cff */
[----:B------:R-:W-:-:S03]  /*0eb0*/  IMAD R27, R18, UR5, RZ ;  /* 0x00000005121b7c24 */ /* 0x000fc6000f8e02ff */
[----:B------:R-:W0:Y:S02]  /*0ec0*/  I2F.F64.U64 R48, R46 ;  /* 0x0000002e00307312 */ /* 0x000e240000301800 */
[----:B0-----:R-:W-:-:S06]  /*0ed0*/  DFMA R48, R48, R24, 5.5511151231257827021e-17 ;  /* 0x3c9000003030742b */ /* 0x001fcc0000000018 */
[----:B------:R-:W0:Y:S02]  /*0ee0*/  F2F.F32.F64 R41, R48 ;  /* 0x0000003000297310 */ /* 0x000e240000301000 */
[----:B------:R-:W-:-:S14]  /*0ef0*/  DSETP.GEU.AND P0, PT, |R48|, UR10, PT ;  /* 0x0000000a30007e2a */ /* 0x000fdc000bf0e200 */
[----:B0-----:R-:W-:Y:S01]  /*0f00*/  @!P0 FMUL R41, R41, 1.175494350822287508e-38 ;  /* 0x0080000029298820 */ /* 0x001fe20000400000 */
[----:B------:R-:W-:-:S04]  /*0f10*/  IADD3 R26, P0, R27, UR6, RZ ;  /* 0x000000061b1a7c10 */ /* 0x000fc8000ff1e0ff */
[----:B------:R-:W-:Y:S02]  /*0f20*/  FSET.BF.LT.FTZ.AND R41, R41, R34, PT ;  /* 0x000000222929720a */ /* 0x000fe40003811000 */
[----:B------:R-:W-:Y:S02]  /*0f30*/  LEA.HI.X.SX32 R27, R27, UR7, 0x1, P0 ;  /* 0x000000071b1b7c11 */ /* 0x000fe400080f0eff */
[----:B------:R-:W-:-:S05]  /*0f40*/  F2FP.BF16.F32.PACK_AB R41, RZ, R41 ;  /* 0x00000029ff29723e */ /* 0x000fca00000010ff */
[----:B------:R0:W-:Y:S02]  /*0f50*/  STG.E.U16 desc[UR8][R26.64], R41 ;  /* 0x000000291a007986 */ /* 0x0001e4000c101508 */
.L_x_125:
[----:B------:R-:W-:Y:S05]  /*0f60*/  BSYNC B0 ;  /* 0x0000000000007941 */ /* 0x000fea0003800000 */
.L_x_124:
[----:B------:R-:W-:Y:S01]  /*0f70*/  ULDC UR4, c[0x0][0xc] ;  /* 0x0000030000047ab9 */ /* 0x000fe20000000800 */
[----:B0-----:R-:W0:Y:S01]  /*0f80*/  LDC R41, c[0x0][RZ] ;  /* 0x00000000ff297b82 */ /* 0x001e220000000800 */
[----:B------:R-:W-:Y:S01]  /*0f90*/  IMAD.WIDE.U32 R26, R42, 0x200000, RZ ;  /* 0x002000002a1a7825 */ /* 0x000fe200078e00ff */
[----:B------:R-:W-:Y:S02]  /*0fa0*/  BSSY B0, `(.L_x_126) ;  /* 0x0000015000007945 */ /* 0x000fe40003800000 */
[----:B------:R-:W-:-:S06]  /*0fb0*/  LOP3.LUT R26, R26, R40, RZ, 0x3c, !PT ;  /* 0x000000281a1a7212 */ /* 0x000fcc00078e3cff */
[----:B------:R-:W1:Y:S01]  /*0fc0*/  I2F.F64.U64 R26, R26 ;  /* 0x0000001a001a7312 */ /* 0x000e620000301800 */
[----:B0-----:R-:W-:Y:S01]  /*0fd0*/  IMAD R41, R41, UR4, RZ ;  /* 0x0000000429297c24 */ /* 0x001fe2000f8e02ff */
[----:B-1----:R-:W-:-:S04]  /*0fe0*/  DFMA R24, R26, R24, 5.5511151231257827021e-17 ;  /* 0x3c9000001a18742b */ /* 0x002fc80000000018 */
        /* <DEDUP_REMOVED lines=9> */
[----:B------:R-:W-:-:S13]  /*1080*/  IMAD R43, R43, UR5, RZ ;  /* 0x000000052b2b7c24 */ /* 0x000fda000f8e02ff */
[----:B0-----:R-:W-:Y:S01]  /*1090*/  @!P0 FMUL R27, R27, 1.175494350822287508e-38 ;  /* 0x008000001b1b8820 */ /* 0x001fe20000400000 */
[----:B------:R-:W-:-:S04]  /*10a0*/  IADD3 R26, P0, R43, UR6, RZ ;  /* 0x000000062b1a7c10 */ /* 0x000fc8000ff1e0ff */
[----:B------:R-:W-:-:S04]  /*10b0*/  FSET.BF.LT.FTZ.AND R27, R27, R34, PT ;  /* 0x000000221b1b720a */ /* 0x000fc80003811000 */
[----:B------:R-:W-:Y:S02]  /*10c0*/  F2FP.BF16.F32.PACK_AB R25, RZ, R27 ;  /* 0x0000001bff19723e */ /* 0x000fe400000010ff */
[----:B------:R-:W-:-:S05]  /*10d0*/  LEA.HI.X.SX32 R27, R43, UR7, 0x1, P0 ;  /* 0x000000072b1b7c11 */ /* 0x000fca00080f0eff */
[----:B------:R0:W-:Y:S02]  /*10e0*/  STG.E.U16 desc[UR8][R26.64], R25 ;  /* 0x000000191a007986 */ /* 0x0001e4000c101508 */
.L_x_127:
[----:B------:R-:W-:Y:S05]  /*10f0*/  BSYNC B0 ;  /* 0x0000000000007941 */ /* 0x000fea0003800000 */
.L_x_126:
[C---:B------:R-:W-:Y:S01]  /*1100*/  LEA R23, P1, R41.reuse, R18, 0x1 ;  /* 0x0000001229177211 */ /* 0x040fe200078208ff */
[----:B------:R-:W-:Y:S01]  /*1110*/  IMAD R43, R41, 0x3, RZ ;  /* 0x00000003292b7824 */ /* 0x000fe200078e02ff */
[----:B------:R-:W-:Y:S05]  /*1120*/  WARPSYNC.ALL ;  /* 0x0000000000007948 */ /* 0x000fea0003800000 */
[----:B0-----:R-:W-:Y:S01]  /*1130*/  IMAD.X R26, RZ, RZ, R19, P1 ;  /* 0x000000ffff1a7224 */ /* 0x001fe200008e0613 */
        /* <DEDUP_REMOVED lines=14> */
[----:B------:R1:W-:Y:S01]  /*1220*/  @!P0 STG.E.U16 desc[UR8][R24.64], RZ ;  /* 0x000000ff18008986 */ /* 0x0003e2000c101508 */
[----:B------:R-:W-:Y:S02]  /*1230*/  LEA R18, P0, R41, R18, 0x2 ;  /* 0x0000001229127211 */ /* 0x000fe400078010ff */
[----:B------:R-:W-:Y:S02]  /*1240*/  MOV R43, R39 ;  /* 0x00000027002b7202 */ /* 0x000fe40000000f00 */
[----:B------:R-:W-:Y:S02]  /*1250*/  IADD3.X R19, RZ, R19, RZ, P0, !PT ;  /* 0x00000013ff137210 */ /* 0x000fe400007fe4ff */
[----:B------:R-:W-:Y:S02]  /*1260*/  ISETP.GE.U32.AND P0, PT, R18, R33, PT ;  /* 0x000000211200720c */ /* 0x000fe40003f06070 */
[----:B0-----:R-:W-:Y:S01]  /*1270*/  @!P1 IADD3 R26, P3, R42, R26, RZ ;  /* 0x0000001a2a1a9210 */ /* 0x001fe20007f7e0ff */
[----:B-1----:R-:W-:Y:S01]  /*1280*/  IMAD.MOV.U32 R25, RZ, RZ, R38 ;  /* 0x000000ffff197224 */ /* 0x002fe200078e0026 */
[----:B------:R-:W-:-:S02]  /*1290*/  ISETP.GE.AND.EX P0, PT, R19, R32, PT, P0 ;  /* 0x000000201300720c */ /* 0x000fc40003f06300 */
[----:B------:R-:W-:-:S05]  /*12a0*/  @!P1 LEA.HI.X.SX32 R27, R42, R27, 0x1, P3 ;  /* 0x0000001b2a1b9211 */ /* 0x000fca00018f0eff */
[----:B------:R0:W-:Y:S02]  /*12b0*/  @!P1 STG.E.U16 desc[UR8][R26.64], RZ ;  /* 0x000000ff1a009986 */ /* 0x0001e4000c101508 */
[----:B0-----:R-:W-:Y:S01]  /*12c0*/  IMAD.MOV.U32 R27, RZ, RZ, R22 ;  /* 0x000000ffff1b7224 */ /* 0x001fe200078e0016 */
[----:B------:R-:W-:Y:S06]  /*12d0*/  BAR.SYNC.DEFER_BLOCKING 0x0 ;  /* 0x0000000000007b1d */ /* 0x000fec0000010000 */
[----:B------:R-:W-:Y:S05]  /*12e0*/  @!P0 BRA `(.L_x_128) ;  /* 0xfffffff4008c8947 */ /* 0x000fea000383ffff */
[----:B------:R-:W-:Y:S05]  /*12f0*/  EXIT ;  /* 0x000000000000794d */ /* 0x000fea0003800000 */
        .weak           $__internal_7_$__cuda_sm20_div_s64
        .type           $__internal_7_$__cuda_sm20_div_s64,@function
        .size           $__internal_7_$__cuda_sm20_div_s64,(.L_x_7496 - $__internal_7_$__cuda_sm20_div_s64)
$__internal_7_$__cuda_sm20_div_s64:
        /* <DEDUP_REMOVED lines=74> */
[----:B------:R-:W-:Y:S06]  /*17a0*/  RET.REL.NODEC R20 `(_ZN2at6native57_GLOBAL__N__cd6b329d_24_DistributionBernoulli_cu_7537a20d43distribution_elementwise_grid_stride_kernelIfLi4EZNS0_9templates4cuda21uniform_and_transformIN3c108BFloat16EfPNS_17CUDAGeneratorImplEZZZNS4_16bernoulli_kernelIS9_EEvRNS_18TensorIteratorBaseEdT_ENKUlvE_clEvENKUlvE7_clEvEUlfE_EEvSC_T1_T2_EUlP24curandStatePhilox4_32_10E_ZNS1_27distribution_nullary_kernelIS7_f7double2S9_SL_SG_EEvSC_SI_RKT3_T4_EUlifE_EEvlNS_15PhiloxCudaStateESH_SI_) ;  /* 0xffffffe814147950 */ /* 0x000fec0003c3ffff */
.L_x_129:
        /* <DEDUP_REMOVED lines=13> */
.L_x_7496:


//--------------------- .text._ZN2at6native57_GLOBAL__N__cd6b329d_24_DistributionBernoulli_cu_7537a20d43distribution_elementwise_grid_stride_kernelIfLi4EZNS0_9templates4cuda21uniform_and_transformIN3c104HalfEfPNS_17CUDAGeneratorImplEZZZNS4_16bernoulli_kernelIS9_EEvRNS_18TensorIteratorBaseEdT_ENKUlvE_clEvENKUlvE6_clEvEUlfE_EEvSC_T1_T2_EUlP24curandStatePhilox4_32_10E0_ZNS1_27distribution_nullary_kernelIS7_f6float4S9_SL_SG_EEvSC_SI_RKT3_T4_EUlifE0_EEvlNS_15PhiloxCudaStateESH_SI_ --------------------------
	.section	.text._ZN2at6native57_GLOBAL__N__cd6b329d_24_DistributionBernoulli_cu_7537a20d43distribution_elementwise_grid_stride_kernelIfLi4EZNS0_9templates4cuda21uniform_and_transformIN3c104HalfEfPNS_17CUDAGeneratorImplEZZZNS4_16bernoulli_kernelIS9_EEvRNS_18TensorIteratorBaseEdT_ENKUlvE_clEvENKUlvE6_clEvEUlfE_EEvSC_T1_T2_EUlP24curandStatePhilox4_32_10E0_ZNS1_27distribution_nullary_kernelIS7_f6float4S9_SL_SG_EEvSC_SI_RKT3_T4_EUlifE0_EEvlNS_15PhiloxCudaStateESH_SI_,"ax",@progbits
	.align	128
.text._ZN2at6native57_GLOBAL__N__cd6b329d_24_DistributionBernoulli_cu_7537a20d43distribution_elementwise_grid_stride_kernelIfLi4EZNS0_9templates4cuda21uniform_and_transformIN3c104HalfEfPNS_17CUDAGeneratorImplEZZZNS4_16bernoulli_kernelIS9_EEvRNS_18TensorIteratorBaseEdT_ENKUlvE_clEvENKUlvE6_clEvEUlfE_EEvSC_T1_T2_EUlP24curandStatePhilox4_32_10E0_ZNS1_27distribution_nullary_kernelIS7_f6float4S9_SL_SG_EEvSC_SI_RKT3_T4_EUlifE0_EEvlNS_15PhiloxCudaStateESH_SI_:
        .type           _ZN2at6native57_GLOBAL__N__cd6b329d_24_DistributionBernoulli_cu_7537a20d43distribution_elementwise_grid_stride_kernelIfLi4EZNS0_9templates4cuda21uniform_and_transformIN3c104HalfEfPNS_17CUDAGeneratorImplEZZZNS4_16bernoulli_kernelIS9_EEvRNS_18TensorIteratorBaseEdT_ENKUlvE_clEvENKUlvE6_clEvEUlfE_EEvSC_T1_T2_EUlP24curandStatePhilox4_32_10E0_ZNS1_27distribution_nullary_kernelIS7_f6float4S9_SL_SG_EEvSC_SI_RKT3_T4_EUlifE0_EEvlNS_15PhiloxCudaStateESH_SI_,@function
        .size           _ZN2at6native57_GLOBAL__N__cd6b329d_24_DistributionBernoulli_cu_7537a20d43distribution_elementwise_grid_stride_kernelIfLi4EZNS0_9templates4cuda21uniform_and_transformIN3c104HalfEfPNS_17CUDAGeneratorImplEZZZNS4_16bernoulli_kernelIS9_EEvRNS_18TensorIteratorBaseEdT_ENKUlvE_clEvENKUlvE6_clEvEUlfE_EEvSC_T1_T2_EUlP24curandStatePhilox4_32_10E0_ZNS1_27distribution_nullary_kernelIS7_f6float4S9_SL_SG_EEvSC_SI_RKT3_T4_EUlifE0_EEvlNS_15PhiloxCudaStateESH_SI_,(.L_x_7498 - _ZN2at6native57_GLOBAL__N__cd6b329d_24_DistributionBernoulli_cu_7537a20d43distribution_elementwise_grid_stride_kernelIfLi4EZNS0_9templates4cuda21uniform_and_transformIN3c104HalfEfPNS_17CUDAGeneratorImplEZZZNS4_16bernoulli_kernelIS9_EEvRNS_18TensorIteratorBaseEdT_ENKUlvE_clEvENKUlvE6_clEvEUlfE_EEvSC_T1_T2_EUlP24curandStatePhilox4_32_10E0_ZNS1_27distribution_nullary_kernelIS7_f6float4S9_SL_SG_EEvSC_SI_RKT3_T4_EUlifE0_EEvlNS_15PhiloxCudaStateESH_SI_)
        .other          _ZN2at6native57_GLOBAL__N__cd6b329d_24_DistributionBernoulli_cu_7537a20d43distribution_elementwise_grid_stride_kernelIfLi4EZNS0_9templates4cuda21uniform_and_transformIN3c104HalfEfPNS_17CUDAGeneratorImplEZZZNS4_16bernoulli_kernelIS9_EEvRNS_18TensorIteratorBaseEdT_ENKUlvE_clEvENKUlvE6_clEvEUlfE_EEvSC_T1_T2_EUlP24curandStatePhilox4_32_10E0_ZNS1_27distribution_nullary_kernelIS7_f6float4S9_SL_SG_EEvSC_SI_RKT3_T4_EUlifE0_EEvlNS_15PhiloxCudaStateESH_SI_,@"STO_CUDA_ENTRY STV_DEFAULT"
_ZN2at6native57_GLOBAL__N__cd6b329d_24_DistributionBernoulli_cu_7537a20d43distribution_elementwise_grid_stride_kernelIfLi4EZNS0_9templates4cuda21uniform_and_transformIN3c104HalfEfPNS_17CUDAGeneratorImplEZZZNS4_16bernoulli_kernelIS9_EEvRNS_18TensorIteratorBaseEdT_ENKUlvE_clEvENKUlvE6_clEvEUlfE_EEvSC_T1_T2_EUlP24curandStatePhilox4_32_10E0_ZNS1_27distribution_nullary_kernelIS7_f6float4S9_SL_SG_EEvSC_SI_RKT3_T4_EUlifE0_EEvlNS_15PhiloxCudaStateESH_SI_:
        /* <DEDUP_REMOVED lines=94> */
[----:B------:R-:W-:Y:S05]  /*05e0*/  CALL.REL.NOINC `($__internal_8_$__cuda_sm20_div_s64) ;  /* 0x0000004c00207944 */ /* 0x000fea0003c00000 */
[----:B------:R-:W-:Y:S01]  /*05f0*/  IMAD.MOV.U32 R2, RZ, RZ, R0 ;  /* 0x000000ffff027224 */ /* 0x000fe200078e0000 */
[----:B------:R-:W-:Y:S01]  /*0600*/  MOV R3, R7 ;  /* 0x0000000700037202 */ /* 0x000fe20000000f00 */
[----:B------:R-:W-:Y:S06]  /*0610*/  BRA `(.L_x_131) ;  /* 0x0000000000587947 */ /* 0x000fec0003800000 */
.L_x_130:
        /* <DEDUP_REMOVED lines=22> */
.L_x_131:
        /* <DEDUP_REMOVED lines=69> */
.L_x_147:
        /* <DEDUP_REMOVED lines=13> */
.L_x_133:
[----:B------:R-:W-:Y:S05]  /*0ca0*/  BSYNC B0 ;  /* 0x0000000000007941 */ /* 0x000fea0003800000 */
.L_x_132:
        /* <DEDUP_REMOVED lines=69> */
.L_x_135:
[----:B------:R-:W-:Y:S01]  /*1100*/  IMAD.MOV.U32 R37, RZ, RZ, R4 ;  /* 0x000000ffff257224 */ /* 0x000fe200078e0004 */
[----:B------:R-:W-:Y:S01]  /*1110*/  MOV R23, R0 ;  /* 0x0000000000177202 */ /* 0x000fe20000000f00 */
[----:B------:R-:W-:Y:S01]  /*1120*/  IMAD.MOV.U32 R2, RZ, RZ, R7 ;  /* 0x000000ffff027224 */ /* 0x000fe200078e0007 */
[----:B------:R-:W-:-:S07]  /*1130*/  MOV R3, R20 ;  /* 0x0000001400037202 */ /* 0x000fce0000000f00 */
.L_x_134:
        /* <DEDUP_REMOVED lines=251> */
.L_x_138:
        /* <DEDUP_REMOVED lines=9> */
[----:B------:R-:W-:-:S05]  /*2180*/  F2FP.F16.F32.PACK_AB R2, RZ, R2 ;  /* 0x00000002ff02723e */ /* 0x000fca00000000ff */
[----:B------:R0:W-:Y:S02]  /*2190*/  STG.E.U16 desc[UR60][R22.64], R2 ;  /* 0x0000000216007986 */ /* 0x0001e4000c10153c */
.L_x_137:
[----:B------:R-:W-:Y:S05]  /*21a0*/  BSYNC B0 ;  /* 0x0000000000007941 */ /* 0x000fea0003800000 */
.L_x_136:
        /* <DEDUP_REMOVED lines=247> */
.L_x_141:
        /* <DEDUP_REMOVED lines=11> */
.L_x_140:
[----:B------:R-:W-:Y:S05]  /*31d0*/  BSYNC B0 ;  /* 0x0000000000007941 */ /* 0x000fea0003800000 */
.L_x_139:
        /* <DEDUP_REMOVED lines=243> */
.L_x_144:
        /* <DEDUP_REMOVED lines=8> */
[----:B------:R-:W-:Y:S02]  /*4190*/  F2FP.F16.F32.PACK_AB R0, RZ, R5 ;  /* 0x00000005ff00723e */ /* 0x000fe400000000ff */
[----:B------:R-:W-:-:S05]  /*41a0*/  IADD3.X R5, RZ, UR35, RZ, P0, !PT ;  /* 0x00000023ff057c10 */ /* 0x000fca00087fe4ff */
[----:B------:R0:W-:Y:S04]  /*41b0*/  STG.E.U16 desc[UR60][R4.64], R0 ;  /* 0x0000000004007986 */ /* 0x0001e8000c10153c */
.L_x_143:
[----:B------:R-:W-:Y:S05]  /*41c0*/  BSYNC B0 ;  /* 0x0000000000007941 */ /* 0x000fea0003800000 */
.L_x_142:
        /* <DEDUP_REMOVED lines=244> */
.L_x_146:
        /* <DEDUP_REMOVED lines=11> */
.L_x_145:
        /* <DEDUP_REMOVED lines=11> */
        .weak           $__internal_8_$__cuda_sm20_div_s64
        .type           $__internal_8_$__cuda_sm20_div_s64,@function
        .size           $__internal_8_$__cuda_sm20_div_s64,(.L_x_7498 - $__internal_8_$__cuda_sm20_div_s64)
$__internal_8_$__cuda_sm20_div_s64:
        /* <DEDUP_REMOVED lines=75> */
[----:B------:R-:W-:Y:S06]  /*5720*/  RET.REL.NODEC R2 `(_ZN2at6native57_GLOBAL__N__cd6b329d_24_DistributionBernoulli_cu_7537a20d43distribution_elementwise_grid_stride_kernelIfLi4EZNS0_9templates4cuda21uniform_and_transformIN3c104HalfEfPNS_17CUDAGeneratorImplEZZZNS4_16bernoulli_kernelIS9_EEvRNS_18TensorIteratorBaseEdT_ENKUlvE_clEvENKUlvE6_clEvEUlfE_EEvSC_T1_T2_EUlP24curandStatePhilox4_32_10E0_ZNS1_27distribution_nullary_kernelIS7_f6float4S9_SL_SG_EEvSC_SI_RKT3_T4_EUlifE0_EEvlNS_15PhiloxCudaStateESH_SI_) ;  /* 0xffffffa802347950 */ /* 0x000fec0003c3ffff */
.L_x_148:
        /* <DEDUP_REMOVED lines=13> */
.L_x_7498:


//--------------------- .text._ZN2at6native57_GLOBAL__N__cd6b329d_24_DistributionBernoulli_cu_7537a20d43distribution_elementwise_grid_stride_kernelIfLi4EZNS0_9templates4cuda21uniform_and_transformIN3c104HalfEfPNS_17CUDAGeneratorImplEZZZNS4_16bernoulli_kernelIS9_EEvRNS_18TensorIteratorBaseEdT_ENKUlvE_clEvENKUlvE6_clEvEUlfE_EEvSC_T1_T2_EUlP24curandStatePhilox4_32_10E0_ZNS1_27distribution_nullary_kernelIS7_f6float4S9_SL_SG_EEvSC_SI_RKT3_T4_EUlifE_EEvlNS_15PhiloxCudaStateESH_SI_ --------------------------
	.section	.text._ZN2at6native57_GLOBAL__N__cd6b329d_24_DistributionBernoulli_cu_7537a20d43distribution_elementwise_grid_stride_kernelIfLi4EZNS0_9templates4cuda21uniform_and_transformIN3c104HalfEfPNS_17CUDAGeneratorImplEZZZNS4_16bernoulli_kernelIS9_EEvRNS_18TensorIteratorBaseEdT_ENKUlvE_clEvENKUlvE6_clEvEUlfE_EEvSC_T1_T2_EUlP24curandStatePhilox4_32_10E0_ZNS1_27distribution_nullary_kernelIS7_f6float4S9_SL_SG_EEvSC_SI_RKT3_T4_EUlifE_EEvlNS_15PhiloxCudaStateESH_SI_,"ax",@progbits
	.align	128
.text._ZN2at6native57_GLOBAL__N__cd6b329d_24_DistributionBernoulli_cu_7537a20d43distribution_elementwise_grid_stride_kernelIfLi4EZNS0_9templates4cuda21uniform_and_transformIN3c104HalfEfPNS_17CUDAGeneratorImplEZZZNS4_16bernoulli_kernelIS9_EEvRNS_18TensorIteratorBaseEdT_ENKUlvE_clEvENKUlvE6_clEvEUlfE_EEvSC_T1_T2_EUlP24curandStatePhilox4_32_10E0_ZNS1_27distribution_nullary_kernelIS7_f6float4S9_SL_SG_EEvSC_SI_RKT3_T4_EUlifE_EEvlNS_15PhiloxCudaStateESH_SI_:
        .type           _ZN2at6native57_GLOBAL__N__cd6b329d_24_DistributionBernoulli_cu_7537a20d43distribution_elementwise_grid_stride_kernelIfLi4EZNS0_9templates4cuda21uniform_and_transformIN3c104HalfEfPNS_17CUDAGeneratorImplEZZZNS4_16bernoulli_kernelIS9_EEvRNS_18TensorIteratorBaseEdT_ENKUlvE_clEvENKUlvE6_clEvEUlfE_EEvSC_T1_T2_EUlP24curandStatePhilox4_32_10E0_ZNS1_27distribution_nullary_kernelIS7_f6float4S9_SL_SG_EEvSC_SI_RKT3_T4_EUlifE_EEvlNS_15PhiloxCudaStateESH_SI_,@function
        .size           _ZN2at6native57_GLOBAL__N__cd6b329d_24_DistributionBernoulli_cu_7537a20d43distribution_elementwise_grid_stride_kernelIfLi4EZNS0_9templates4cuda21uniform_and_transformIN3c104HalfEfPNS_17CUDAGeneratorImplEZZZNS4_16bernoulli_kernelIS9_EEvRNS_18TensorIteratorBaseEdT_ENKUlvE_clEvENKUlvE6_clEvEUlfE_EEvSC_T1_T2_EUlP24curandStatePhilox4_32_10E0_ZNS1_27distribution_nullary_kernelIS7_f6float4S9_SL_SG_EEvSC_SI_RKT3_T4_EUlifE_EEvlNS_15PhiloxCudaStateESH_SI_,(.L_x_7500 - _ZN2at6native57_GLOBAL__N__cd6b329d_24_DistributionBernoulli_cu_7537a20d43distribution_elementwise_grid_stride_kernelIfLi4EZNS0_9templates4cuda21uniform_and_transformIN3c104HalfEfPNS_17CUDAGeneratorImplEZZZNS4_16bernoulli_kernelIS9_EEvRNS_18TensorIteratorBaseEdT_ENKUlvE_clEvENKUlvE6_clEvEUlfE_EEvSC_T1_T2_EUlP24curandStatePhilox4_32_10E0_ZNS1_27distribution_nullary_kernelIS7_f6float4S9_SL_SG_EEvSC_SI_RKT3_T4_EUlifE_EEvlNS_15PhiloxCudaStateESH_SI_)
        .other          _ZN2at6native57_GLOBAL__N__cd6b329d_24_DistributionBernoulli_cu_7537a20d43distribution_elementwise_grid_stride_kernelIfLi4EZNS0_9templates4cuda21uniform_and_transformIN3c104HalfEfPNS_17CUDAGeneratorImplEZZZNS4_16bernoulli_kernelIS9_EEvRNS_18TensorIteratorBaseEdT_ENKUlvE_clEvENKUlvE6_clEvEUlfE_EEvSC_T1_T2_EUlP24curandStatePhilox4_32_10E0_ZNS1_27distribution_nullary_kernelIS7_f6float4S9_SL_SG_EEvSC_SI_RKT3_T4_EUlifE_EEvlNS_15PhiloxCudaStateESH_SI_,@"STO_CUDA_ENTRY STV_DEFAULT"
_ZN2at6native57_GLOBAL__N__cd6b329d_24_DistributionBernoulli_cu_7537a20d43distribution_elementwise_grid_stride_kernelIfLi4EZNS0_9templates4cuda21uniform_and_transformIN3c104HalfEfPNS_17CUDAGeneratorImplEZZZNS4_16bernoulli_kernelIS9_EEvRNS_18TensorIteratorBaseEdT_ENKUlvE_clEvENKUlvE6_clEvEUlfE_EEvSC_T1_T2_EUlP24curandStatePhilox4_32_10E0_ZNS1_27distribution_nullary_kernelIS7_f6float4S9_SL_SG_EEvSC_SI_RKT3_T4_EUlifE_EEvlNS_15PhiloxCudaStateESH_SI_:
        /* <DEDUP_REMOVED lines=92> */
[----:B------:R-:W-:Y:S05]  /*05c0*/  CALL.REL.NOINC `($__internal_9_$__cuda_sm20_div_s64) ;  /* 0x0000000c002c7944 */ /* 0x000fea0003c00000 */
[----:B------:R-:W-:Y:S02]  /*05d0*/  IMAD.MOV.U32 R24, RZ, RZ, R26 ;  /* 0x000000ffff187224 */ /* 0x000fe400078e001a */
[----:B------:R-:W-:Y:S01]  /*05e0*/  IMAD.MOV.U32 R25, RZ, RZ, R27 ;  /* 0x000000ffff197224 */ /* 0x000fe200078e001b */
[----:B------:R-:W-:Y:S06]  /*05f0*/  BRA `(.L_x_150) ;  /* 0x00000000005c7947 */ /* 0x000fec0003800000 */
.L_x_149:
        /* <DEDUP_REMOVED lines=23> */
.L_x_150:
        /* <DEDUP_REMOVED lines=27> */
.L_x_162:
        /* <DEDUP_REMOVED lines=13> */
.L_x_152:
[----:B------:R-:W-:Y:S05]  /*09f0*/  BSYNC B0 ;  /* 0x0000000000007941 */ /* 0x000fea0003800000 */
.L_x_151:
        /* <DEDUP_REMOVED lines=60> */
.L_x_154:
[----:B------:R-:W-:Y:S01]  /*0dc0*/  IMAD.MOV.U32 R26, RZ, RZ, R35 ;  /* 0x000000ffff1a7224 */ /* 0x000fe200078e0023 */
[----:B------:R-:W-:Y:S01]  /*0dd0*/  MOV R32, R30 ;  /* 0x0000001e00207202 */ /* 0x000fe20000000f00 */
[----:B------:R-:W-:Y:S02]  /*0de0*/  IMAD.MOV.U32 R46, RZ, RZ, R33 ;  /* 0x000000ffff2e7224 */ /* 0x000fe400078e0021 */
[----:B------:R-:W-:-:S07]  /*0df0*/  IMAD.MOV.U32 R45, RZ, RZ, R28 ;  /* 0x000000ffff2d7224 */ /* 0x000fce00078e001c */
.L_x_153:
        /* <DEDUP_REMOVED lines=10> */
[----:B------:R-:W-:Y:S02]  /*0ea0*/  F2FP.F16.F32.PACK_AB R35, RZ, R27 ;  /* 0x0000001bff23723e */ /* 0x000fe400000000ff */
[----:B------:R-:W-:-:S05]  /*0eb0*/  LEA.HI.X.SX32 R27, R36, UR7, 0x1, P0 ;  /* 0x00000007241b7c11 */ /* 0x000fca00080f0eff */
[----:B------:R0:W-:Y:S04]  /*0ec0*/  STG.E.U16 desc[UR8][R26.64], R35 ;  /* 0x000000231a007986 */ /* 0x0001e8000c101508 */
.L_x_156:
[----:B------:R-:W-:Y:S05]  /*0ed0*/  BSYNC B0 ;  /* 0x0000000000007941 */ /* 0x000fea0003800000 */
.L_x_155:
        /* <DEDUP_REMOVED lines=24> */
[----:B------:R-:W-:Y:S02]  /*1060*/  F2FP.F16.F32.PACK_AB R45, RZ, R45 ;  /* 0x0000002dff2d723e */ /* 0x000fe400000000ff */
[----:B------:R-:W-:-:S05]  /*1070*/  LEA.HI.X.SX32 R27, R27, UR7, 0x1, P2 ;  /* 0x000000071b1b7c11 */ /* 0x000fca00090f0eff */
[----:B------:R0:W-:Y:S04]  /*1080*/  STG.E.U16 desc[UR8][R26.64], R45 ;  /* 0x0000002d1a007986 */ /* 0x0001e8000c101508 */
.L_x_158:
[----:B------:R-:W-:Y:S05]  /*1090*/  BSYNC B0 ;  /* 0x0000000000007941 */ /* 0x000fea0003800000 */
.L_x_157:
[----:B------:R-:W-:Y:S01]  /*10a0*/  BSSY B0, `(.L_x_159) ;  /* 0x000000a000007945 */ /* 0x000fe20003800000 */
[----:B------:R-:W-:Y:S01]  /*10b0*/  I2FP.F32.U32 R32, R32 ;  /* 0x0000002000207245 */ /* 0x000fe20000201000 */
[----:B------:R-:W-:Y:S02]  /*10c0*/  FFMA.FTZ R40, R40, R33, 1.1641532182693481445e-10 ;  /* 0x2f00000028287423 */ /* 0x000fe40000010021 */
[----:B------:R-:W-:Y:S05]  /*10d0*/  @P1 BRA `(.L_x_160) ;  /* 0x0000000000181947 */ /* 0x000fea0003800000 */
[----:B------:R-:W-:Y:S01]  /*10e0*/  IMAD R47, R47, UR5, RZ ;  /* 0x000000052f2f7c24 */ /* 0x000fe2000f8e02ff */
[----:B0-----:R-:W-:-:S04]  /*10f0*/  FSET.BF.LT.FTZ.AND R27, R40, R39, PT ;  /* 0x00000027281b720a */ /* 0x001fc80003811000 */
[C---:B------:R-:W-:Y:S02]  /*1100*/  IADD3 R26, P1, R47.reuse, UR6, RZ ;  /* 0x000000062f1a7c10 */ /* 0x040fe4000ff3e0ff */
[----:B------:R-:W-:Y:S02]  /*1110*/  F2FP.F16.F32.PACK_AB R40, RZ, R27 ;  /* 0x0000001bff28723e */ /* 0x000fe400000000ff */
[----:B------:R-:W-:-:S05]  /*1120*/  LEA.HI.X.SX32 R27, R47, UR7, 0x1, P1 ;  /* 0x000000072f1b7c11 */ /* 0x000fca00088f0eff */
[----:B------:R1:W-:Y:S04]  /*1130*/  STG.E.U16 desc[UR8][R26.64], R40 ;  /* 0x000000281a007986 */ /* 0x0003e8000c101508 */
.L_x_160:
[----:B------:R-:W-:Y:S05]  /*1140*/  BSYNC B0 ;  /* 0x0000000000007941 */ /* 0x000fea0003800000 */
.L_x_159:
[----:B------:R-:W-:Y:S01]  /*1150*/  FFMA.FTZ R32, R32, R33, 1.1641532182693481445e-10 ;  /* 0x2f00000020207423 */ /* 0x000fe20000010021 */
[----:B------:R-:W-:Y:S06]  /*1160*/  @P0 BRA `(.L_x_161) ;  /* 0x0000000000180947 */ /* 0x000fec0003800000 */
[----:B------:R-:W-:Y:S01]  /*1170*/  IMAD R35, R35, UR5, RZ ;  /* 0x0000000523237c24 */ /* 0x000fe2000f8e02ff */
[----:B01----:R-:W-:-:S04]  /*1180*/  FSET.BF.LT.FTZ.AND R27, R32, R39, PT ;  /* 0x00000027201b720a */ /* 0x003fc80003811000 */
[C---:B------:R-:W-:Y:S02]  /*1190*/  IADD3 R26, P0, R35.reuse, UR6, RZ ;  /* 0x00000006231a7c10 */ /* 0x040fe4000ff1e0ff */
[----:B------:R-:W-:Y:S02]  /*11a0*/  F2FP.F16.F32.PACK_AB R32, RZ, R27 ;  /* 0x0000001bff20723e */ /* 0x000fe400000000ff */
[----:B------:R-:W-:-:S05]  /*11b0*/  LEA.HI.X.SX32 R27, R35, UR7, 0x1, P0 ;  /* 0x00000007231b7c11 */ /* 0x000fca00080f0eff */
[----:B------:R2:W-:Y:S04]  /*11c0*/  STG.E.U16 desc[UR8][R26.64], R32 ;  /* 0x000000201a007986 */ /* 0x0005e8000c101508 */
.L_x_161:
        /* <DEDUP_REMOVED lines=11> */
        .weak           $__internal_9_$__cuda_sm20_div_s64
        .type           $__internal_9_$__cuda_sm20_div_s64,@function
        .size           $__internal_9_$__cuda_sm20_div_s64,(.L_x_7500 - $__internal_9_$__cuda_sm20_div_s64)
$__internal_9_$__cuda_sm20_div_s64:
        /* <DEDUP_REMOVED lines=74> */
[----:B------:R-:W-:Y:S06]  /*1720*/  RET.REL.NODEC R24 `(_ZN2at6native57_GLOBAL__N__cd6b329d_24_DistributionBernoulli_cu_7537a20d43distribution_elementwise_grid_stride_kernelIfLi4EZNS0_9templates4cuda21uniform_and_transformIN3c104HalfEfPNS_17CUDAGeneratorImplEZZZNS4_16bernoulli_kernelIS9_EEvRNS_18TensorIteratorBaseEdT_ENKUlvE_clEvENKUlvE6_clEvEUlfE_EEvSC_T1_T2_EUlP24curandStatePhilox4_32_10E0_ZNS1_27distribution_nullary_kernelIS7_f6float4S9_SL_SG_EEvSC_SI_RKT3_T4_EUlifE_EEvlNS_15PhiloxCudaStateESH_SI_) ;  /* 0xffffffe818347950 */ /* 0x000fec0003c3ffff */
.L_x_163:
        /* <DEDUP_REMOVED lines=13> */
.L_x_7500:


//--------------------- .text._ZN2at6native57_GLOBAL__N__cd6b329d_24_DistributionBernoulli_cu_7537a20d43distribution_elementwise_grid_stride_kernelIfLi4EZNS0_9templates4cuda21uniform_and_transformIN3c104HalfEfPNS_17CUDAGeneratorImplEZZZNS4_16bernoulli_kernelIS9_EEvRNS_18TensorIteratorBaseEdT_ENKUlvE_clEvENKUlvE6_clEvEUlfE_EEvSC_T1_T2_EUlP24curandStatePhilox4_32_10E_ZNS1_27distribution_nullary_kernelIS7_f7double2S9_SL_SG_EEvSC_SI_RKT3_T4_EUlifE0_EEvlNS_15PhiloxCudaStateESH_SI_ --------------------------
	.section	.text._ZN2at6native57_GLOBAL__N__cd6b329d_24_DistributionBernoulli_cu_7537a20d43distribution_elementwise_grid_stride_kernelIfLi4EZNS0_9templates4cuda21uniform_and_transformIN3c104HalfEfPNS_17CUDAGeneratorImplEZZZNS4_16bernoulli_kernelIS9_EEvRNS_18TensorIteratorBaseEdT_ENKUlvE_clEvENKUlvE6_clEvEUlfE_EEvSC_T1_T2_EUlP24curandStatePhilox4_32_10E_ZNS1_27distribution_nullary_kernelIS7_f7double2S9_SL_SG_EEvSC_SI_RKT3_T4_EUlifE0_EEvlNS_15PhiloxCudaStateESH_SI_,"ax",@progbits
	.align	128
.text._ZN2at6native57_GLOBAL__N__cd6b329d_24_DistributionBernoulli_cu_7537a20d43distribution_elementwise_grid_stride_kernelIfLi4EZNS0_9templates4cuda21uniform_and_transformIN3c104HalfEfPNS_17CUDAGeneratorImplEZZZNS4_16bernoulli_kernelIS9_EEvRNS_18TensorIteratorBaseEdT_ENKUlvE_clEvENKUlvE6_clEvEUlfE_EEvSC_T1_T2_EUlP24curandStatePhilox4_32_10E_ZNS1_27distribution_nullary_kernelIS7_f7double2S9_SL_SG_EEvSC_SI_RKT3_T4_EUlifE0_EEvlNS_15PhiloxCudaStateESH_SI_:
        .type           _ZN2at6native57_GLOBAL__N__cd6b329d_24_DistributionBernoulli_cu_7537a20d43distribution_elementwise_grid_stride_kernelIfLi4EZNS0_9templates4cuda21uniform_and_transformIN3c104HalfEfPNS_17CUDAGeneratorImplEZZZNS4_16bernoulli_kernelIS9_EEvRNS_18TensorIteratorBaseEdT_ENKUlvE_clEvENKUlvE6_clEvEUlfE_EEvSC_T1_T2_EUlP24curandStatePhilox4_32_10E_ZNS1_27distribution_nullary_kernelIS7_f7double2S9_SL_SG_EEvSC_SI_RKT3_T4_EUlifE0_EEvlNS_15PhiloxCudaStateESH_SI_,@function
        .size           _ZN2at6native57_GLOBAL__N__cd6b329d_24_DistributionBernoulli_cu_7537a20d43distribution_elementwise_grid_stride_kernelIfLi4EZNS0_9templates4cuda21uniform_and_transformIN3c104HalfEfPNS_17CUDAGeneratorImplEZZZNS4_16bernoulli_kernelIS9_EEvRNS_18TensorIteratorBaseEdT_ENKUlvE_clEvENKUlvE6_clEvEUlfE_EEvSC_T1_T2_EUlP24curandStatePhilox4_32_10E_ZNS1_27distribution_nullary_kernelIS7_f7double2S9_SL_SG_EEvSC_SI_RKT3_T4_EUlifE0_EEvlNS_15PhiloxCudaStateESH_SI_,(.L_x_7502 - _ZN2at6native57_GLOBAL__N__cd6b329d_24_DistributionBernoulli_cu_7537a20d43distribution_elementwise_grid_stride_kernelIfLi4EZNS0_9templates4cuda21uniform_and_transformIN3c104HalfEfPNS_17CUDAGeneratorImplEZZZNS4_16bernoulli_kernelIS9_EEvRNS_18TensorIteratorBaseEdT_ENKUlvE_clEvENKUlvE6_clEvEUlfE_EEvSC_T1_T2_EUlP24curandStatePhilox4_32_10E_ZNS1_27distribution_nullary_kernelIS7_f7double2S9_SL_SG_EEvSC_SI_RKT3_T4_EUlifE0_EEvlNS_15PhiloxCudaStateESH_SI_)
        .other          _ZN2at6native57_GLOBAL__N__cd6b329d_24_DistributionBernoulli_cu_7537a20d43distribution_elementwise_grid_stride_kernelIfLi4EZNS0_9templates4cuda21uniform_and_transformIN3c104HalfEfPNS_17CUDAGeneratorImplEZZZNS4_16bernoulli_kernelIS9_EEvRNS_18TensorIteratorBaseEdT_ENKUlvE_clEvENKUlvE6_clEvEUlfE_EEvSC_T1_T2_EUlP24curandStatePhilox4_32_10E_ZNS1_27distribution_nullary_kernelIS7_f7double2S9_SL_SG_EEvSC_SI_RKT3_T4_EUlifE0_EEvlNS_15PhiloxCudaStateESH_SI_,@"STO_CUDA_ENTRY STV_DEFAULT"
_ZN2at6native57_GLOBAL__N__cd6b329d_24_DistributionBernoulli_cu_7537a20d43distribution_elementwise_grid_stride_kernelIfLi4EZNS0_9templates4cuda21uniform_and_transformIN3c104HalfEfPNS_17CUDAGeneratorImplEZZZNS4_16bernoulli_kernelIS9_EEvRNS_18TensorIteratorBaseEdT_ENKUlvE_clEvENKUlvE6_clEvEUlfE_EEvSC_T1_T2_EUlP24curandStatePhilox4_32_10E_ZNS1_27distribution_nullary_kernelIS7_f7double2S9_SL_SG_EEvSC_SI_RKT3_T4_EUlifE0_EEvlNS_15PhiloxCudaStateESH_SI_:
        /* <DEDUP_REMOVED lines=92> */
[----:B------:R-:W-:Y:S05]  /*05c0*/  CALL.REL.NOINC `($__internal_10_$__cuda_sm20_div_s64) ;  /* 0x0000004c00547944 */ /* 0x000fea0003c00000 */
[----:B------:R-:W-:Y:S05]  /*05d0*/  BRA `(.L_x_165) ;  /* 0x0000000000587947 */ /* 0x000fea0003800000 */
.L_x_164:
        /* <DEDUP_REMOVED lines=22> */
.L_x_165:
        /* <DEDUP_REMOVED lines=74> */
.L_x_181:
        /* <DEDUP_REMOVED lines=13> */
.L_x_167:
[----:B------:R-:W-:Y:S05]  /*0cb0*/  BSYNC B0 ;  /* 0x0000000000007941 */ /* 0x000fea0003800000 */
.L_x_166:
        /* <DEDUP_REMOVED lines=69> */
.L_x_169:
[----:B------:R-:W-:Y:S01]  /*1110*/  IMAD.MOV.U32 R35, RZ, RZ, R36 ;  /* 0x000000ffff237224 */ /* 0x000fe200078e0024 */
[----:B------:R-:W-:Y:S01]  /*1120*/  MOV R39, R26 ;  /* 0x0000001a00277202 */ /* 0x000fe20000000f00 */
[----:B------:R-:W-:Y:S01]  /*1130*/  IMAD.MOV.U32 R25, RZ, RZ, R33 ;  /* 0x000000ffff197224 */ /* 0x000fe200078e0021 */
[----:B------:R-:W-:-:S07]  /*1140*/  MOV R24, R22 ;  /* 0x0000001600187202 */ /* 0x000fce0000000f00 */
.L_x_168:
        /* <DEDUP_REMOVED lines=252> */
.L_x_172:
        /* <DEDUP_REMOVED lines=8> */
[----:B------:R-:W-:Y:S01]  /*2190*/  F2FP.F16.F32.PACK_AB R35, RZ, R27 ;  /* 0x0000001bff23723e */ /* 0x000fe200000000ff */
[----:B------:R-:W-:-:S05]  /*21a0*/  IMAD.X R27, RZ, RZ, UR35, P0 ;  /* 0x00000023ff1b7e24 */ /* 0x000fca00080e06ff */
[----:B------:R0:W-:Y:S02]  /*21b0*/  STG.E.U16 desc[UR58][R26.64], R35 ;  /* 0x000000231a007986 */ /* 0x0001e4000c10153a */
.L_x_171:
[----:B------:R-:W-:Y:S05]  /*21c0*/  BSYNC B0 ;  /* 0x0000000000007941 */ /* 0x000fea0003800000 */
.L_x_170:
        /* <DEDUP_REMOVED lines=247> */
.L_x_175:
        /* <DEDUP_REMOVED lines=8> */
[----:B------:R-:W-:Y:S02]  /*31c0*/  F2FP.F16.F32.PACK_AB R25, RZ, R27 ;  /* 0x0000001bff19723e */ /* 0x000fe400000000ff */
[----:B------:R-:W-:-:S05]  /*31d0*/  IADD3.X R27, RZ, UR35, RZ, P0, !PT ;  /* 0x00000023ff1b7c10 */ /* 0x000fca00087fe4ff */
[----:B------:R0:W-:Y:S02]  /*31e0*/  STG.E.U16 desc[UR58][R26.64], R25 ;  /* 0x000000191a007986 */ /* 0x0001e4000c10153a */
.L_x_174:
[----:B------:R-:W-:Y:S05]  /*31f0*/  BSYNC B0 ;  /* 0x0000000000007941 */ /* 0x000fea0003800000 */
.L_x_173:
        /* <DEDUP_REMOVED lines=255> */
.L_x_178:
[----:B------:R-:W-:Y:S02]  /*41f0*/  ULDC.64 UR34, c[0x0][0x3d0] ;  /* 0x0000f40000227ab9 */ /* 0x000fe40000000a00 */
[----:B------:R-:W-:-:S05]  /*4200*/  IADD3 R26, P0, R26, UR34, RZ ;  /* 0x000000221a1a7c10 */ /* 0x000fca000ff1e0ff */
[----:B------:R-:W-:-:S05]  /*4210*/  IMAD.X R27, RZ, RZ, UR35, P0 ;  /* 0x00000023ff1b7e24 */ /* 0x000fca00080e06ff */
[----:B------:R0:W-:Y:S03]  /*4220*/  STG.E.U16 desc[UR58][R26.64], RZ ;  /* 0x000000ff1a007986 */ /* 0x0001e6000c10153a */
.L_x_177:
[----:B------:R-:W-:Y:S05]  /*4230*/  BSYNC B0 ;  /* 0x0000000000007941 */ /* 0x000fea0003800000 */
.L_x_176:
        /* <DEDUP_REMOVED lines=255> */
.L_x_180:
[----:B------:R-:W-:Y:S02]  /*5230*/  ULDC.64 UR34, c[0x0][0x3d0] ;  /* 0x0000f40000227ab9 */ /* 0x000fe40000000a00 */
[----:B------:R-:W-:-:S04]  /*5240*/  IADD3 R26, P0, R26, UR34, RZ ;  /* 0x000000221a1a7c10 */ /* 0x000fc8000ff1e0ff */
[----:B------:R-:W-:-:S05]  /*5250*/  IADD3.X R27, RZ, UR35, RZ, P0, !PT ;  /* 0x00000023ff1b7c10 */ /* 0x000fca00087fe4ff */
[----:B------:R1:W-:Y:S04]  /*5260*/  STG.E.U16 desc[UR58][R26.64], RZ ;  /* 0x000000ff1a007986 */ /* 0x0003e8000c10153a */
.L_x_179:
        /* <DEDUP_REMOVED lines=11> */
        .weak           $__internal_10_$__cuda_sm20_div_s64
        .type           $__internal_10_$__cuda_sm20_div_s64,@function
        .size           $__internal_10_$__cuda_sm20_div_s64,(.L_x_7502 - $__internal_10_$__cuda_sm20_div_s64)
$__internal_10_$__cuda_sm20_div_s64:
        /* <DEDUP_REMOVED lines=74> */
[----:B------:R-:W-:Y:S06]  /*57c0*/  RET.REL.NODEC R26 `(_ZN2at6native57_GLOBAL__N__cd6b329d_24_DistributionBernoulli_cu_7537a20d43distribution_elementwise_grid_stride_kernelIfLi4EZNS0_9templates4cuda21uniform_and_transformIN3c104HalfEfPNS_17CUDAGeneratorImplEZZZNS4_16bernoulli_kernelIS9_EEvRNS_18TensorIteratorBaseEdT_ENKUlvE_clEvENKUlvE6_clEvEUlfE_EEvSC_T1_T2_EUlP24curandStatePhilox4_32_10E_ZNS1_27distribution_nullary_kernelIS7_f7double2S9_SL_SG_EEvSC_SI_RKT3_T4_EUlifE0_EEvlNS_15PhiloxCudaStateESH_SI_) ;  /* 0xffffffa81a0c7950 */ /* 0x000fec0003c3ffff */
.L_x_182:
        /* <DEDUP_REMOVED lines=11> */
.L_x_7502:


//--------------------- .text._ZN2at6native57_GLOBAL__N__cd6b329d_24_DistributionBernoulli_cu_7537a20d43distribution_elementwise_grid_stride_kernelIfLi4EZNS0_9templates4cuda21uniform_and_transformIN3c104HalfEfPNS_17CUDAGeneratorImplEZZZNS4_16bernoulli_kernelIS9_EEvRNS_18TensorIteratorBaseEdT_ENKUlvE_clEvENKUlvE6_clEvEUlfE_EEvSC_T1_T2_EUlP24curandStatePhilox4_32_10E_ZNS1_27distribution_nullary_kernelIS7_f7double2S9_SL_SG_EEvSC_SI_RKT3_T4_EUlifE_EEvlNS_15PhiloxCudaStateESH_SI_ --------------------------
	.section	.text._ZN2at6native57_GLOBAL__N__cd6b329d_24_DistributionBernoulli_cu_7537a20d43distribution_elementwise_grid_stride_kernelIfLi4EZNS0_9templates4cuda21uniform_and_transformIN3c104HalfEfPNS_17CUDAGeneratorImplEZZZNS4_16bernoulli_kernelIS9_EEvRNS_18TensorIteratorBaseEdT_ENKUlvE_clEvENKUlvE6_clEvEUlfE_EEvSC_T1_T2_EUlP24curandStatePhilox4_32_10E_ZNS1_27distribution_nullary_kernelIS7_f7double2S9_SL_SG_EEvSC_SI_RKT3_T4_EUlifE_EEvlNS_15PhiloxCudaStateESH_SI_,"ax",@progbits
	.align	128
.text._ZN2at6native57_GLOBAL__N__cd6b329d_24_DistributionBernoulli_cu_7537a20d43distribution_elementwise_grid_stride_kernelIfLi4EZNS0_9templates4cuda21uniform_and_transformIN3c104HalfEfPNS_17CUDAGeneratorImplEZZZNS4_16bernoulli_kernelIS9_EEvRNS_18TensorIteratorBaseEdT_ENKUlvE_clEvENKUlvE6_clEvEUlfE_EEvSC_T1_T2_EUlP24curandStatePhilox4_32_10E_ZNS1_27distribution_nullary_kernelIS7_f7double2S9_SL_SG_EEvSC_SI_RKT3_T4_EUlifE_EEvlNS_15PhiloxCudaStateESH_SI_:
        .type           _ZN2at6native57_GLOBAL__N__cd6b329d_24_DistributionBernoulli_cu_7537a20d43distribution_elementwise_grid_stride_kernelIfLi4EZNS0_9templates4cuda21uniform_and_transformIN3c104HalfEfPNS_17CUDAGeneratorImplEZZZNS4_16bernoulli_kernelIS9_EEvRNS_18TensorIteratorBaseEdT_ENKUlvE_clEvENKUlvE6_clEvEUlfE_EEvSC_T1_T2_EUlP24curandStatePhilox4_32_10E_ZNS1_27distribution_nullary_kernelIS7_f7double2S9_SL_SG_EEvSC_SI_RKT3_T4_EUlifE_EEvlNS_15PhiloxCudaStateESH_SI_,@function
        .size           _ZN2at6native57_GLOBAL__N__cd6b329d_24_DistributionBernoulli_cu_7537a20d43distribution_elementwise_grid_stride_kernelIfLi4EZNS0_9templates4cuda21uniform_and_transformIN3c104HalfEfPNS_17CUDAGeneratorImplEZZZNS4_16bernoulli_kernelIS9_EEvRNS_18TensorIteratorBaseEdT_ENKUlvE_clEvENKUlvE6_clEvEUlfE_EEvSC_T1_T2_EUlP24curandStatePhilox4_32_10E_ZNS1_27distribution_nullary_kernelIS7_f7double2S9_SL_SG_EEvSC_SI_RKT3_T4_EUlifE_EEvlNS_15PhiloxCudaStateESH_SI_,(.L_x_7504 - _ZN2at6native57_GLOBAL__N__cd6b329d_24_DistributionBernoulli_cu_7537a20d43distribution_elementwise_grid_stride_kernelIfLi4EZNS0_9templates4cuda21uniform_and_transformIN3c104HalfEfPNS_17CUDAGeneratorImplEZZZNS4_16bernoulli_kernelIS9_EEvRNS_18TensorIteratorBaseEdT_ENKUlvE_clEvENKUlvE6_clEvEUlfE_EEvSC_T1_T2_EUlP24curandStatePhilox4_32_10E_ZNS1_27distribution_nullary_kernelIS7_f7double2S9_SL_SG_EEvSC_SI_RKT3_T4_EUlifE_EEvlNS_15PhiloxCudaStateESH_SI_)
        .other          _ZN2at6native57_GLOBAL__N__cd6b329d_24_DistributionBernoulli_cu_7537a20d43distribution_elementwise_grid_stride_kernelIfLi4EZNS0_9templates4cuda21uniform_and_transformIN3c104HalfEfPNS_17CUDAGeneratorImplEZZZNS4_16bernoulli_kernelIS9_EEvRNS_18TensorIteratorBaseEdT_ENKUlvE_clEvENKUlvE6_clEvEUlfE_EEvSC_T1_T2_EUlP24curandStatePhilox4_32_10E_ZNS1_27distribution_nullary_kernelIS7_f7double2S9_SL_SG_EEvSC_SI_RKT3_T4_EUlifE_EEvlNS_15PhiloxCudaStateESH_SI_,@"STO_CUDA_ENTRY STV_DEFAULT"
_ZN2at6native57_GLOBAL__N__cd6b329d_24_DistributionBernoulli_cu_7537a20d43distribution_elementwise_grid_stride_kernelIfLi4EZNS0_9templates4cuda21uniform_and_transformIN3c104HalfEfPNS_17CUDAGeneratorImplEZZZNS4_16bernoulli_kernelIS9_EEvRNS_18TensorIteratorBaseEdT_ENKUlvE_clEvENKUlvE6_clEvEUlfE_EEvSC_T1_T2_EUlP24curandStatePhilox4_32_10E_ZNS1_27distribution_nullary_kernelIS7_f7double2S9_SL_SG_EEvSC_SI_RKT3_T4_EUlifE_EEvlNS_15PhiloxCudaStateESH_SI_:
        /* <DEDUP_REMOVED lines=92> */
[----:B------:R-:W-:Y:S05]  /*05c0*/  CALL.REL.NOINC `($__internal_11_$__cuda_sm20_div_s64) ;  /* 0x0000000c004c7944 */ /* 0x000fea0003c00000 */
[----:B------:R-:W-:Y:S02]  /*05d0*/  IMAD.MOV.U32 R20, RZ, RZ, R22 ;  /* 0x000000ffff147224 */ /* 0x000fe400078e0016 */
[----:B------:R-:W-:Y:S01]  /*05e0*/  IMAD.MOV.U32 R21, RZ, RZ, R23 ;  /* 0x000000ffff157224 */ /* 0x000fe200078e0017 */
[----:B------:R-:W-:Y:S06]  /*05f0*/  BRA `(.L_x_184) ;  /* 0x00000000005c7947 */ /* 0x000fec0003800000 */
.L_x_183:
        /* <DEDUP_REMOVED lines=23> */
.L_x_184:
        /* <DEDUP_REMOVED lines=27> */
.L_x_193:
        /* <DEDUP_REMOVED lines=13> */
.L_x_186:
[----:B------:R-:W-:Y:S05]  /*09f0*/  BSYNC B0 ;  /* 0x0000000000007941 */ /* 0x000fea0003800000 */
.L_x_185:
        /* <DEDUP_REMOVED lines=60> */
.L_x_188:
[----:B------:R-:W-:Y:S01]  /*0dc0*/  IMAD.MOV.U32 R41, RZ, RZ, R43 ;  /* 0x000000ffff297224 */ /* 0x000fe200078e002b */
[----:B------:R-:W-:Y:S01]  /*0dd0*/  MOV R26, R24 ;  /* 0x00000018001a7202 */ /* 0x000fe20000000f00 */
[----:B------:R-:W-:Y:S02]  /*0de0*/  IMAD.MOV.U32 R40, RZ, RZ, R38 ;  /* 0x000000ffff287224 */ /* 0x000fe400078e0026 */
[----:B------:R-:W-:-:S07]  /*0df0*/  IMAD.MOV.U32 R42, RZ, RZ, R22 ;  /* 0x000000ffff2a7224 */ /* 0x000fce00078e0016 */
.L_x_187:
        /* <DEDUP_REMOVED lines=20> */
[----:B------:R-:W-:-:S05]  /*0f40*/  F2FP.F16.F32.PACK_AB R41, RZ, R41 ;  /* 0x00000029ff29723e */ /* 0x000fca00000000ff */
[----:B------:R0:W-:Y:S02]  /*0f50*/  STG.E.U16 desc[UR8][R26.64], R41 ;  /* 0x000000291a007986 */ /* 0x0001e4000c101508 */
.L_x_190:
[----:B------:R-:W-:Y:S05]  /*0f60*/  BSYNC B0 ;  /* 0x0000000000007941 */ /* 0x000fea0003800000 */
.L_x_189:
        /* <DEDUP_REMOVED lines=21> */
[----:B------:R-:W-:Y:S02]  /*10c0*/  F2FP.F16.F32.PACK_AB R25, RZ, R27 ;  /* 0x0000001bff19723e */ /* 0x000fe400000000ff */
[----:B------:R-:W-:-:S05]  /*10d0*/  LEA.HI.X.SX32 R27, R43, UR7, 0x1, P0 ;  /* 0x000000072b1b7c11 */ /* 0x000fca00080f0eff */
[----:B------:R0:W-:Y:S02]  /*10e0*/  STG.E.U16 desc[UR8][R26.64], R25 ;  /* 0x000000191a007986 */ /* 0x0001e4000c101508 */
.L_x_192:
[----:B------:R-:W-:Y:S05]  /*10f0*/  BSYNC B0 ;  /* 0x0000000000007941 */ /* 0x000fea0003800000 */
.L_x_191:
        /* <DEDUP_REMOVED lines=32> */
        .weak           $__internal_11_$__cuda_sm20_div_s64
        .type           $__internal_11_$__cuda_sm20_div_s64,@function
        .size           $__internal_11_$__cuda_sm20_div_s64,(.L_x_7504 - $__internal_11_$__cuda_sm20_div_s64)
$__internal_11_$__cuda_sm20_div_s64:
        /* <DEDUP_REMOVED lines=74> */
[----:B------:R-:W-:Y:S06]  /*17a0*/  RET.REL.NODEC R20 `(_ZN2at6native57_GLOBAL__N__cd6b329d_24_DistributionBernoulli_cu_7537a20d43distribution_elementwise_grid_stride_kernelIfLi4EZNS0_9templates4cuda21uniform_and_transformIN3c104HalfEfPNS_17CUDAGeneratorImplEZZZNS4_16bernoulli_kernelIS9_EEvRNS_18TensorIteratorBaseEdT_ENKUlvE_clEvENKUlvE6_clEvEUlfE_EEvSC_T1_T2_EUlP24curandStatePhilox4_32_10E_ZNS1_27distribution_nullary_kernelIS7_f7double2S9_SL_SG_EEvSC_SI_RKT3_T4_EUlifE_EEvlNS_15PhiloxCudaStateESH_SI_) ;  /* 0xffffffe814147950 */ /* 0x000fec0003c3ffff */
.L_x_194:
        /* <DEDUP_REMOVED lines=13> */
.L_x_7504:


//--------------------- .text._ZN2at6native57_GLOBAL__N__cd6b329d_24_DistributionBernoulli_cu_7537a20d43distribution_elementwise_grid_stride_kernelIfLi4EZNS0_9templates4cuda21uniform_and_transformIffPNS_17CUDAGeneratorImplEZZZNS4_16bernoulli_kernelIS7_EEvRNS_18TensorIteratorBaseEdT_ENKUlvE_clEvENKUlvE5_clEvEUlfE_EEvSA_T1_T2_EUlP24curandStatePhilox4_32_10E0_ZNS1_27distribution_nullary_kernelIff6float4S7_SJ_SE_EEvSA_SG_RKT3_T4_EUlifE0_EEvlNS_15PhiloxCudaStateESF_SG_ --------------------------
	.section	.text._ZN2at6native57_GLOBAL__N__cd6b329d_24_DistributionBernoulli_cu_7537a20d43distribution_elementwise_grid_stride_kernelIfLi4EZNS0_9templates4cuda21uniform_and_transformIffPNS_17CUDAGeneratorImplEZZZNS4_16bernoulli_kernelIS7_EEvRNS_18TensorIteratorBaseEdT_ENKUlvE_clEvENKUlvE5_clEvEUlfE_EEvSA_T1_T2_EUlP24curandStatePhilox4_32_10E0_ZNS1_27distribution_nullary_kernelIff6float4S7_SJ_SE_EEvSA_SG_RKT3_T4_EUlifE0_EEvlNS_15PhiloxCudaStateESF_SG_,"ax",@progbits
	.align	128
.text._ZN2at6native57_GLOBAL__N__cd6b329d_24_DistributionBernoulli_cu_7537a20d43distribution_elementwise_grid_stride_kernelIfLi4EZNS0_9templates4cuda21uniform_and_transformIffPNS_17CUDAGeneratorImplEZZZNS4_16bernoulli_kernelIS7_EEvRNS_18TensorIteratorBaseEdT_ENKUlvE_clEvENKUlvE5_clEvEUlfE_EEvSA_T1_T2_EUlP24curandStatePhilox4_32_10E0_ZNS1_27distribution_nullary_kernelIff6float4S7_SJ_SE_EEvSA_SG_RKT3_T4_EUlifE0_EEvlNS_15PhiloxCudaStateESF_SG_:
        .type           _ZN2at6native57_GLOBAL__N__cd6b329d_24_DistributionBernoulli_cu_7537a20d43distribution_elementwise_grid_stride_kernelIfLi4EZNS0_9templates4cuda21uniform_and_transformIffPNS_17CUDAGeneratorImplEZZZNS4_16bernoulli_kernelIS7_EEvRNS_18TensorIteratorBaseEdT_ENKUlvE_clEvENKUlvE5_clEvEUlfE_EEvSA_T1_T2_EUlP24curandStatePhilox4_32_10E0_ZNS1_27distribution_nullary_kernelIff6float4S7_SJ_SE_EEvSA_SG_RKT3_T4_EUlifE0_EEvlNS_15PhiloxCudaStateESF_SG_,@function
        .size           _ZN2at6native57_GLOBAL__N__cd6b329d_24_DistributionBernoulli_cu_7537a20d43distribution_elementwise_grid_stride_kernelIfLi4EZNS0_9templates4cuda21uniform_and_transformIffPNS_17CUDAGeneratorImplEZZZNS4_16bernoulli_kernelIS7_EEvRNS_18TensorIteratorBaseEdT_ENKUlvE_clEvENKUlvE5_clEvEUlfE_EEvSA_T1_T2_EUlP24curandStatePhilox4_32_10E0_ZNS1_27distribution_nullary_kernelIff6float4S7_SJ_SE_EEvSA_SG_RKT3_T4_EUlifE0_EEvlNS_15PhiloxCudaStateESF_SG_,(.L_x_7506 - _ZN2at6native57_GLOBAL__N__cd6b329d_24_DistributionBernoulli_cu_7537a20d43distribution_elementwise_grid_stride_kernelIfLi4EZNS0_9templates4cuda21uniform_and_transformIffPNS_17CUDAGeneratorImplEZZZNS4_16bernoulli_kernelIS7_EEvRNS_18TensorIteratorBaseEdT_ENKUlvE_clEvENKUlvE5_clEvEUlfE_EEvSA_T1_T2_EUlP24curandStatePhilox4_32_10E0_ZNS1_27distribution_nullary_kernelIff6float4S7_SJ_SE_EEvSA_SG_RKT3_T4_EUlifE0_EEvlNS_15PhiloxCudaStateESF_SG_)
        .other          _ZN2at6native57_GLOBAL__N__cd6b329d_24_DistributionBernoulli_cu_7537a20d43distribution_elementwise_grid_stride_kernelIfLi4EZNS0_9templates4cuda21uniform_and_transformIffPNS_17CUDAGeneratorImplEZZZNS4_16bernoulli_kernelIS7_EEvRNS_18TensorIteratorBaseEdT_ENKUlvE_clEvENKUlvE5_clEvEUlfE_EEvSA_T1_T2_EUlP24curandStatePhilox4_32_10E0_ZNS1_27distribution_nullary_kernelIff6float4S7_SJ_SE_EEvSA_SG_RKT3_T4_EUlifE0_EEvlNS_15PhiloxCudaStateESF_SG_,@"STO_CUDA_ENTRY STV_DEFAULT"
_ZN2at6native57_GLOBAL__N__cd6b329d_24_DistributionBernoulli_cu_7537a20d43distribution_elementwise_grid_stride_kernelIfLi4EZNS0_9templates4cuda21uniform_and_transformIffPNS_17CUDAGeneratorImplEZZZNS4_16bernoulli_kernelIS7_EEvRNS_18TensorIteratorBaseEdT_ENKUlvE_clEvENKUlvE5_clEvEUlfE_EEvSA_T1_T2_EUlP24curandStatePhilox4_32_10E0_ZNS1_27distribution_nullary_kernelIff6float4S7_SJ_SE_EEvSA_SG_RKT3_T4_EUlifE0_EEvlNS_15PhiloxCudaStateESF_SG_:
        /* <DEDUP_REMOVED lines=92> */
[----:B------:R-:W-:Y:S05]  /*05c0*/  CALL.REL.NOINC `($__internal_12_$__cuda_sm20_div_s64) ;  /* 0x0000004c002c7944 */ /* 0x000fea0003c00000 */
[----:B------:R-:W-:Y:S05]  /*05d0*/  BRA `(.L_x_196) ;  /* 0x00000000005c7947 */ /* 0x000fea0003800000 */
.L_x_195:
        /* <DEDUP_REMOVED lines=23> */
.L_x_196:
        /* <DEDUP_REMOVED lines=74> */
.L_x_212:
[----:B------:R-:W-:Y:S01]  /*0bf0*/  IADD3 R2, R2, 0x1, RZ ;  /* 0x0000000102027810 */ /* 0x000fe20007ffe0ff */
[----:B------:R-:W-:Y:S03]  /*0c00*/  BSSY B0, `(.L_x_197) ;  /* 0x000000c000007945 */ /* 0x000fe60003800000 */
[C---:B------:R-:W-:Y:S01]  /*0c10*/  ISETP.NE.AND P0, PT, R2.reuse, RZ, PT ;  /* 0x000000ff0200720c */ /* 0x040fe20003f05270 */
[----:B------:R-:W-:-:S12]  /*0c20*/  IMAD.HI.U32 R25, R2, -0x2daee0ad, RZ ;  /* 0xd2511f5302197827 */ /* 0x000fd800078e00ff */
[----:B------:R-:W-:Y:S05]  /*0c30*/  @P0 BRA `(.L_x_198) ;  /* 0x0000000000200947 */ /* 0x000fea0003800000 */
        /* <DEDUP_REMOVED lines=8> */
.L_x_198:
[----:B------:R-:W-:Y:S05]  /*0cc0*/  BSYNC B0 ;  /* 0x0000000000007941 */ /* 0x000fea0003800000 */
.L_x_197:
        /* <DEDUP_REMOVED lines=69> */
.L_x_200:
[----:B------:R-:W-:Y:S01]  /*1120*/  MOV R26, R36 ;  /* 0x00000024001a7202 */ /* 0x000fe20000000f00 */
[----:B------:R-:W-:Y:S01]  /*1130*/  IMAD.MOV.U32 R27, RZ, RZ, R33 ;  /* 0x000000ffff1b7224 */ /* 0x000fe200078e0021 */
[----:B------:R-:W-:Y:S01]  /*1140*/  MOV R34, R31 ;  /* 0x0000001f00227202 */ /* 0x000fe20000000f00 */
[----:B------:R-:W-:-:S07]  /*1150*/  IMAD.MOV.U32 R35, RZ, RZ, R24 ;  /* 0x000000ffff237224 */ /* 0x000fce00078e0018 */
.L_x_199:
        /* <DEDUP_REMOVED lines=263> */
.L_x_203:
[----:B------:R-:W-:Y:S01]  /*21d0*/  ULDC.64 UR34, c[0x0][0x3d0] ;  /* 0x0000f40000227ab9 */ /* 0x000fe20000000a00 */
[----:B------:R-:W-:Y:S02]  /*21e0*/  FSET.BF.LT.FTZ.AND R39, R39, R30, PT ;  /* 0x0000001e2727720a */ /* 0x000fe40003811000 */
[----:B------:R-:W-:-:S05]  /*21f0*/  IADD3 R26, P0, R34, UR34, RZ ;  /* 0x00000022221a7c10 */ /* 0x000fca000ff1e0ff */
[----:B------:R-:W-:-:S05]  /*2200*/  IMAD.X R27, RZ, RZ, UR35, P0 ;  /* 0x00000023ff1b7e24 */ /* 0x000fca00080e06ff */
[----:B------:R0:W-:Y:S03]  /*2210*/  STG.E desc[UR58][R26.64], R39 ;  /* 0x000000271a007986 */ /* 0x0001e6000c10193a */
.L_x_202:
[----:B------:R-:W-:Y:S05]  /*2220*/  BSYNC B0 ;  /* 0x0000000000007941 */ /* 0x000fea0003800000 */
.L_x_201:
        /* <DEDUP_REMOVED lines=259> */
.L_x_206:
[----:B------:R-:W-:Y:S01]  /*3260*/  ULDC.64 UR34, c[0x0][0x3d0] ;  /* 0x0000f40000227ab9 */ /* 0x000fe20000000a00 */
[----:B------:R-:W-:Y:S02]  /*3270*/  FSET.BF.LT.FTZ.AND R33, R33, R30, PT ;  /* 0x0000001e2121720a */ /* 0x000fe40003811000 */
[----:B------:R-:W-:-:S04]  /*3280*/  IADD3 R26, P0, R36, UR34, RZ ;  /* 0x00000022241a7c10 */ /* 0x000fc8000ff1e0ff */
[----:B------:R-:W-:-:S05]  /*3290*/  IADD3.X R27, RZ, UR35, RZ, P0, !PT ;  /* 0x00000023ff1b7c10 */ /* 0x000fca00087fe4ff */
[----:B------:R0:W-:Y:S04]  /*32a0*/  STG.E desc[UR58][R26.64], R33 ;  /* 0x000000211a007986 */ /* 0x0001e8000c10193a */
.L_x_205:
[----:B------:R-:W-:Y:S05]  /*32b0*/  BSYNC B0 ;  /* 0x0000000000007941 */ /* 0x000fea0003800000 */
.L_x_204:
        /* <DEDUP_REMOVED lines=243> */
.L_x_209:
[----:B------:R-:W-:Y:S01]  /*41f0*/  ULDC.64 UR34, c[0x0][0x3d0] ;  /* 0x0000f40000227ab9 */ /* 0x000fe20000000a00 */
[----:B------:R-:W-:Y:S02]  /*4200*/  FSET.BF.LT.FTZ.AND R35, R35, R30, PT ;  /* 0x0000001e2323720a */ /* 0x000fe40003811000 */
[----:B------:R-:W-:-:S05]  /*4210*/  IADD3 R26, P0, R33, UR34, RZ ;  /* 0x00000022211a7c10 */ /* 0x000fca000ff1e0ff */
[----:B------:R-:W-:-:S05]  /*4220*/  IMAD.X R27, RZ, RZ, UR35, P0 ;  /* 0x00000023ff1b7e24 */ /* 0x000fca00080e06ff */
[----:B------:R0:W-:Y:S03]  /*4230*/  STG.E desc[UR58][R26.64], R35 ;  /* 0x000000231a007986 */ /* 0x0001e6000c10193a */
.L_x_208:
[----:B------:R-:W-:Y:S05]  /*4240*/  BSYNC B0 ;  /* 0x0000000000007941 */ /* 0x000fea0003800000 */
.L_x_207:
        /* <DEDUP_REMOVED lines=243> */
.L_x_211:
[----:B------:R-:W-:Y:S01]  /*5180*/  ULDC.64 UR34, c[0x0][0x3d0] ;  /* 0x0000f40000227ab9 */ /* 0x000fe20000000a00 */
[----:B------:R-:W-:Y:S02]  /*5190*/  FSET.BF.LT.FTZ.AND R37, R37, R30, PT ;  /* 0x0000001e2525720a */ /* 0x000fe40003811000 */
[----:B------:R-:W-:-:S04]  /*51a0*/  IADD3 R26, P0, R33, UR34, RZ ;  /* 0x00000022211a7c10 */ /* 0x000fc8000ff1e0ff */
[----:B------:R-:W-:-:S05]  /*51b0*/  IADD3.X R27, RZ, UR35, RZ, P0, !PT ;  /* 0x00000023ff1b7c10 */ /* 0x000fca00087fe4ff */
[----:B------:R0:W-:Y:S04]  /*51c0*/  STG.E desc[UR58][R26.64], R37 ;  /* 0x000000251a007986 */ /* 0x0001e8000c10193a */
.L_x_210:
        /* <DEDUP_REMOVED lines=8> */
[----:B0-----:R-:W-:-:S11]  /*5250*/  MOV R37, R31 ;  /* 0x0000001f00257202 */ /* 0x001fd60000000f00 */
[----:B------:R-:W-:Y:S05]  /*5260*/  @!P0 BRA `(.L_x_212) ;  /* 0xffffffb800608947 */ /* 0x000fea000383ffff */
[----:B------:R-:W-:Y:S05]  /*5270*/  EXIT ;  /* 0x000000000000794d */ /* 0x000fea0003800000 */
        .weak           $__internal_12_$__cuda_sm20_div_s64
        .type           $__internal_12_$__cuda_sm20_div_s64,@function
        .size           $__internal_12_$__cuda_sm20_div_s64,(.L_x_7506 - $__internal_12_$__cuda_sm20_div_s64)
$__internal_12_$__cuda_sm20_div_s64:
        /* <DEDUP_REMOVED lines=74> */
[----:B------:R-:W-:Y:S06]  /*5720*/  RET.REL.NODEC R26 `(_ZN2at6native57_GLOBAL__N__cd6b329d_24_DistributionBernoulli_cu_7537a20d43distribution_elementwise_grid_stride_kernelIfLi4EZNS0_9templates4cuda21uniform_and_transformIffPNS_17CUDAGeneratorImplEZZZNS4_16bernoulli_kernelIS7_EEvRNS_18TensorIteratorBaseEdT_ENKUlvE_clEvENKUlvE5_clEvEUlfE_EEvSA_T1_T2_EUlP24curandStatePhilox4_32_10E0_ZNS1_27distribution_nullary_kernelIff6float4S7_SJ_SE_EEvSA_SG_RKT3_T4_EUlifE0_EEvlNS_15PhiloxCudaStateESF_SG_) ;  /* 0xffffffa81a347950 */ /* 0x000fec0003c3ffff */
.L_x_213:
        /* <DEDUP_REMOVED lines=13> */
.L_x_7506:


//--------------------- .text._ZN2at6native57_GLOBAL__N__cd6b329d_24_DistributionBernoulli_cu_7537a20d43distribution_elementwise_grid_stride_kernelIfLi4EZNS0_9templates4cuda21uniform_and_transformIffPNS_17CUDAGeneratorImplEZZZNS4_16bernoulli_kernelIS7_EEvRNS_18TensorIteratorBaseEdT_ENKUlvE_clEvENKUlvE5_clEvEUlfE_EEvSA_T1_T2_EUlP24curandStatePhilox4_32_10E0_ZNS1_27distribution_nullary_kernelIff6float4S7_SJ_SE_EEvSA_SG_RKT3_T4_EUlifE_EEvlNS_15PhiloxCudaStateESF_SG_ --------------------------
	.section	.text._ZN2at6native57_GLOBAL__N__cd6b329d_24_DistributionBernoulli_cu_7537a20d43distribution_elementwise_grid_stride_kernelIfLi4EZNS0_9templates4cuda21uniform_and_transformIffPNS_17CUDAGeneratorImplEZZZNS4_16bernoulli_kernelIS7_EEvRNS_18TensorIteratorBaseEdT_ENKUlvE_clEvENKUlvE5_clEvEUlfE_EEvSA_T1_T2_EUlP24curandStatePhilox4_32_10E0_ZNS1_27distribution_nullary_kernelIff6float4S7_SJ_SE_EEvSA_SG_RKT3_T4_EUlifE_EEvlNS_15PhiloxCudaStateESF_SG_,"ax",@progbits
	.align	128
.text._ZN2at6native57_GLOBAL__N__cd6b329d_24_DistributionBernoulli_cu_7537a20d43distribution_elementwise_grid_stride_kernelIfLi4EZNS0_9templates4cuda21uniform_and_transformIffPNS_17CUDAGeneratorImplEZZZNS4_16bernoulli_kernelIS7_EEvRNS_18TensorIteratorBaseEdT_ENKUlvE_clEvENKUlvE5_clEvEUlfE_EEvSA_T1_T2_EUlP24curandStatePhilox4_32_10E0_ZNS1_27distribution_nullary_kernelIff6float4S7_SJ_SE_EEvSA_SG_RKT3_T4_EUlifE_EEvlNS_15PhiloxCudaStateESF_SG_:
        .type           _ZN2at6native57_GLOBAL__N__cd6b329d_24_DistributionBernoulli_cu_7537a20d43distribution_elementwise_grid_stride_kernelIfLi4EZNS0_9templates4cuda21uniform_and_transformIffPNS_17CUDAGeneratorImplEZZZNS4_16bernoulli_kernelIS7_EEvRNS_18TensorIteratorBaseEdT_ENKUlvE_clEvENKUlvE5_clEvEUlfE_EEvSA_T1_T2_EUlP24curandStatePhilox4_32_10E0_ZNS1_27distribution_nullary_kernelIff6float4S7_SJ_SE_EEvSA_SG_RKT3_T4_EUlifE_EEvlNS_15PhiloxCudaStateESF_SG_,@function
        .size           _ZN2at6native57_GLOBAL__N__cd6b329d_24_DistributionBernoulli_cu_7537a20d43distribution_elementwise_grid_stride_kernelIfLi4EZNS0_9templates4cuda21uniform_and_transformIffPNS_17CUDAGeneratorImplEZZZNS4_16bernoulli_kernelIS7_EEvRNS_18TensorIteratorBaseEdT_ENKUlvE_clEvENKUlvE5_clEvEUlfE_EEvSA_T1_T2_EUlP24curandStatePhilox4_32_10E0_ZNS1_27distribution_nullary_kernelIff6float4S7_SJ_SE_EEvSA_SG_RKT3_T4_EUlifE_EEvlNS_15PhiloxCudaStateESF_SG_,(.L_x_7508 - _ZN2at6native57_GLOBAL__N__cd6b329d_24_DistributionBernoulli_cu_7537a20d43distribution_elementwise_grid_stride_kernelIfLi4EZNS0_9templates4cuda21uniform_and_transformIffPNS_17CUDAGeneratorImplEZZZNS4_16bernoulli_kernelIS7_EEvRNS_18TensorIteratorBaseEdT_ENKUlvE_clEvENKUlvE5_clEvEUlfE_EEvSA_T1_T2_EUlP24curandStatePhilox4_32_10E0_ZNS1_27distribution_nullary_kernelIff6float4S7_SJ_SE_EEvSA_SG_RKT3_T4_EUlifE_EEvlNS_15PhiloxCudaStateESF_SG_)
        .other          _ZN2at6native57_GLOBAL__N__cd6b329d_24_DistributionBernoulli_cu_7537a20d43distribution_elementwise_grid_stride_kernelIfLi4EZNS0_9templates4cuda21uniform_and_transformIffPNS_17CUDAGeneratorImplEZZZNS4_16bernoulli_kernelIS7_EEvRNS_18TensorIteratorBaseEdT_ENKUlvE_clEvENKUlvE5_clEvEUlfE_EEvSA_T1_T2_EUlP24curandStatePhilox4_32_10E0_ZNS1_27distribution_nullary_kernelIff6float4S7_SJ_SE_EEvSA_SG_RKT3_T4_EUlifE_EEvlNS_15PhiloxCudaStateESF_SG_,@"STO_CUDA_ENTRY STV_DEFAULT"
_ZN2at6native57_GLOBAL__N__cd6b329d_24_DistributionBernoulli_cu_7537a20d43distribution_elementwise_grid_stride_kernelIfLi4EZNS0_9templates4cuda21uniform_and_transformIffPNS_17CUDAGeneratorImplEZZZNS4_16bernoulli_kernelIS7_EEvRNS_18TensorIteratorBaseEdT_ENKUlvE_clEvENKUlvE5_clEvEUlfE_EEvSA_T1_T2_EUlP24curandStatePhilox4_32_10E0_ZNS1_27distribution_nullary_kernelIff6float4S7_SJ_SE_EEvSA_SG_RKT3_T4_EUlifE_EEvlNS_15PhiloxCudaStateESF_SG_:
        /* <DEDUP_REMOVED lines=20> */
[----:B--2---:R-:W-:-:S04]  /*0140*/  IMAD.WIDE.U32 R28, R5, UR4, R28 ;  /* 0x00000004051c7c25 */ /* 0x004fc8000f8e001c */
[--C-:B------:R-:W-:Y:S02]  /*0150*/  IMAD.MOV.U32 R44, RZ, RZ, R28.reuse ;  /* 0x000000ffff2c7224 */ /* 0x100fe400078e001c */
[----:B------:R-:W-:Y:S02]  /*0160*/  IMAD.MOV.U32 R32, RZ, RZ, R28 ;  /* 0x000000ffff207224 */ /* 0x000fe400078e001c */
[----:B------:R-:W-:Y:S01]  /*0170*/  IMAD.MOV.U32 R35, RZ, RZ, R29 ;  /* 0x000000ffff237224 */ /* 0x000fe200078e001d */
[----:B0-----:R-:W-:Y:S01]  /*0180*/  @P0 IADD3 R34, P1, R2, R7, RZ ;  /* 0x0000000702220210 */ /* 0x001fe20007f3e0ff */
[----:B------:R-:W-:-:S04]  /*0190*/  IMAD.WIDE.U32 R6, R28, -0x326172a9, RZ ;  /* 0xcd9e8d571c067825 */ /* 0x000fc800078e00ff */
[----:B------:R-:W-:Y:S01]  /*01a0*/  @P0 IMAD.X R27, RZ, RZ, R3, P1 ;  /* 0x000000ffff1b0224 */ /* 0x000fe200008e0603 */
[----:B------:R-:W-:Y:S01]  /*01b0*/  ISETP.NE.U32.AND P0, PT, RZ, UR7, PT ;  /* 0x00000007ff007c0c */ /* 0x000fe2000bf05070 */
[----:B---3--:R-:W-:-:S03]  /*01c0*/  VIADD R0, R21, 0xbb67ae85 ;  /* 0xbb67ae8515007836 */ /* 0x008fc60000000000 */
[--C-:B------:R-:W-:Y:S01]  /*01d0*/  SHF.R.U64 R4, R34, 0x2, R27.reuse ;  /* 0x0000000222047819 */ /* 0x100fe2000000121b */
[C---:B------:R-:W-:Y:S01]  /*01e0*/  VIADD R2, R20.reuse, 0x9e3779b9 ;  /* 0x9e3779b914027836 */ /* 0x040fe20000000000 */
[----:B------:R-:W-:Y:S01]  /*01f0*/  SHF.R.U32.HI R3, RZ, 0x2, R27 ;  /* 0x00000002ff037819 */ /* 0x000fe2000001161b */
[----:B------:R-:W-:Y:S02]  /*0200*/  VIADD R33, R20, 0x8ff34781 ;  /* 0x8ff3478114217836 */ /* 0x000fe40000000000 */
        /* <DEDUP_REMOVED lines=20> */
[C---:B------:R-:W-:Y:S02]  /*0350*/  VIADD R8, R21.reuse, 0xed9eba14 ;  /* 0xed9eba1415087836 */ /* 0x040fe40000000000 */
[----:B------:R-:W-:Y:S01]  /*0360*/  VIADD R9, R21, 0xa9066899 ;  /* 0xa906689915097836 */ /* 0x000fe20000000000 */
[----:B------:R-:W-:Y:S01]  /*0370*/  LOP3.LUT R12, R17, R14, R6, 0x96, !PT ;  /* 0x0000000e110c7212 */ /* 0x000fe200078e9606 */
[----:B------:R-:W-:-:S04]  /*0380*/  IMAD.WIDE.U32 R14, R15, -0x326172a9, RZ ;  /* 0xcd9e8d570f0e7825 */ /* 0x000fc800078e00ff */
[----:B------:R-:W-:Y:S01]  /*0390*/  IMAD.WIDE.U32 R12, R12, -0x2daee0ad, RZ ;  /* 0xd2511f530c0c7825 */ /* 0x000fe200078e00ff */
[----:B------:R-:W-:Y:S02]  /*03a0*/  LOP3.LUT R18, R15, R16, R7, 0x96, !PT ;  /* 0x000000100f127212 */ /* 0x000fe400078e9607 */
[----:B------:R-:W-:Y:S02]  /*03b0*/  IADD3 R15, R20, -0xe443238, RZ ;  /* 0xf1bbcdc8140f7810 */ /* 0x000fe40007ffe0ff */
[----:B------:R-:W-:Y:S01]  /*03c0*/  LOP3.LUT R22, R13, R10, R8, 0x96, !PT ;  /* 0x0000000a0d167212 */ /* 0x000fe200078e9608 */
[----:B------:R-:W-:-:S04]  /*03d0*/  IMAD.WIDE.U32 R18, R18, -0x2daee0ad, RZ ;  /* 0xd2511f5312127825 */ /* 0x000fc800078e00ff */
[----:B------:R-:W-:Y:S01]  /*03e0*/  IMAD.WIDE.U32 R22, R22, -0x326172a9, RZ ;  /* 0xcd9e8d5716167825 */ /* 0x000fe200078e00ff */
[----:B------:R-:W-:-:S03]  /*03f0*/  LOP3.LUT R16, R19, R12, R9, 0x96, !PT ;  /* 0x0000000c13107212 */ /* 0x000fc600078e9609 */
        /* <DEDUP_REMOVED lines=30> */
[----:B------:R-:W-:Y:S05]  /*05e0*/  CALL.REL.NOINC `($__internal_13_$__cuda_sm20_div_s64) ;  /* 0x0000000c00187944 */ /* 0x000fea0003c00000 */
[----:B------:R-:W-:Y:S01]  /*05f0*/  MOV R22, R24 ;  /* 0x0000001800167202 */ /* 0x000fe20000000f00 */
[----:B------:R-:W-:Y:S01]  /*0600*/  IMAD.MOV.U32 R23, RZ, RZ, R25 ;  /* 0x000000ffff177224 */ /* 0x000fe200078e0019 */
[----:B------:R-:W-:Y:S06]  /*0610*/  BRA `(.L_x_215) ;  /* 0x00000000005c7947 */ /* 0x000fec0003800000 */
.L_x_214:
[----:B------:R-:W0:Y:S08]  /*0620*/  LDC R22, c[0x0][RZ] ;  /* 0x00000000ff167b82 */ /* 0x000e300000000800 */
[----:B------:R-:W0:Y:S02]  /*0630*/  LDC R23, c[0x0][0xc] ;  /* 0x00000300ff177b82 */ /* 0x000e240000000800 */
[----:B0-----:R-:W-:-:S04]  /*0640*/  IMAD R22, R22, R23, RZ ;  /* 0x0000001716167224 */ /* 0x001fc800078e02ff */
[----:B------:R-:W-:-:S04]  /*0650*/  IMAD.SHL.U32 R24, R22, 0x4, RZ ;  /* 0x0000000416187824 */ /* 0x000fc800078e00ff */
[----:B------:R-:W0:Y:S01]  /*0660*/  I2F.U32.RP R25, R24 ;  /* 0x0000001800197306 */ /* 0x000e220000209000 */
[----:B------:R-:W-:Y:S02]  /*0670*/  IADD3 R29, RZ, -R24, RZ ;  /* 0x80000018ff1d7210 */ /* 0x000fe40007ffe0ff */
[----:B------:R-:W-:-:S05]  /*0680*/  ISETP.NE.U32.AND P2, PT, R24, RZ, PT ;  /* 0x000000ff1800720c */ /* 0x000fca0003f45070 */
[----:B0-----:R-:W0:Y:S02]  /*0690*/  MUFU.RCP R25, R25 ;  /* 0x0000001900197308 */ /* 0x001e240000001000 */
[----:B0-----:R-:W-:-:S06]  /*06a0*/  VIADD R22, R25, 0xffffffe ;  /* 0x0ffffffe19167836 */ /* 0x001fcc0000000000 */
[----:B------:R0:W1:Y:S02]  /*06b0*/  F2I.FTZ.U32.TRUNC.NTZ R23, R22 ;  /* 0x0000001600177305 */ /* 0x000064000021f000 */
[----:B0-----:R-:W-:Y:S02]  /*06c0*/  IMAD.MOV.U32 R22, RZ, RZ, RZ ;  /* 0x000000ffff167224 */ /* 0x001fe400078e00ff */
[----:B-1----:R-:W-:-:S04]  /*06d0*/  IMAD R29, R29, R23, RZ ;  /* 0x000000171d1d7224 */ /* 0x002fc800078e02ff */
[----:B------:R-:W-:-:S06]  /*06e0*/  IMAD.HI.U32 R23, R23, R29, R22 ;  /* 0x0000001d17177227 */ /* 0x000fcc00078e0016 */
[----:B------:R-:W-:-:S04]  /*06f0*/  IMAD.HI.U32 R22, R23, UR6, RZ ;  /* 0x0000000617167c27 */ /* 0x000fc8000f8e00ff */
[----:B------:R-:W-:-:S04]  /*0700*/  IMAD.MOV R23, RZ, RZ, -R22 ;  /* 0x000000ffff177224 */ /* 0x000fc800078e0a16 */
[----:B------:R-:W-:-:S05]  /*0710*/  IMAD R23, R24, R23, UR6 ;  /* 0x0000000618177e24 */ /* 0x000fca000f8e0217 */
[----:B------:R-:W-:-:S13]  /*0720*/  ISETP.GE.U32.AND P0, PT, R23, R24, PT ;  /* 0x000000181700720c */ /* 0x000fda0003f06070 */
[----:B------:R-:W-:Y:S01]  /*0730*/  @P0 IMAD.IADD R23, R23, 0x1, -R24 ;  /* 0x0000000117170824 */ /* 0x000fe200078e0a18 */
[----:B------:R-:W-:-:S04]  /*0740*/  @P0 IADD3 R22, R22, 0x1, RZ ;  /* 0x0000000116160810 */ /* 0x000fc80007ffe0ff */
[----:B------:R-:W-:Y:S01]  /*0750*/  ISETP.GE.U32.AND P1, PT, R23, R24, PT ;  /* 0x000000181700720c */ /* 0x000fe20003f26070 */
[----:B------:R-:W-:-:S12]  /*0760*/  IMAD.MOV.U32 R23, RZ, RZ, RZ ;  /* 0x000000ffff177224 */ /* 0x000fd800078e00ff */
[----:B------:R-:W-:Y:S01]  /*0770*/  @P1 VIADD R22, R22, 0x1 ;  /* 0x0000000116161836 */ /* 0x000fe20000000000 */
[----:B------:R-:W-:-:S07]  /*0780*/  @!P2 LOP3.LUT R22, RZ, R24, RZ, 0x33, !PT ;  /* 0x00000018ff16a212 */ /* 0x000fce00078e33ff */
.L_x_215:
        /* <DEDUP_REMOVED lines=15> */
[----:B------:R-:W0:Y:S01]  /*0880*/  LDC.64 R22, c[0x0][0x210] ;  /* 0x00008400ff167b82 */ /* 0x000e220000000a00 */
[----:B------:R-:W-:Y:S01]  /*0890*/  IMAD.MOV.U32 R25, RZ, RZ, 0x380fffff ;  /* 0x380fffffff197424 */ /* 0x000fe200078e00ff */
[----:B------:R-:W-:Y:S01]  /*08a0*/  ULDC.64 UR4, c[0x0][0x248] ;  /* 0x0000920000047ab9 */ /* 0x000fe20000000a00 */
[--C-:B------:R-:W-:Y:S01]  /*08b0*/  SHF.R.U64 R42, R34, 0x2, R27.reuse ;  /* 0x00000002222a7819 */ /* 0x100fe2000000121b */
[----:B------:R-:W1:Y:S01]  /*08c0*/  F2F.F32.F64 R38, UR4 ;  /* 0x0000000400267d10 */ /* 0x000e620008301000 */
[----:B------:R-:W-:Y:S01]  /*08d0*/  IMAD R46, R46, -0x326172a9, RZ ;  /* 0xcd9e8d572e2e7824 */ /* 0x000fe200078e02ff */
[----:B------:R-:W-:Y:S01]  /*08e0*/  SHF.R.U32.HI R41, RZ, 0x2, R27 ;  /* 0x00000002ff297819 */ /* 0x000fe2000001161b */
[----:B------:R-:W-:Y:S01]  /*08f0*/  DSETP.LEU.AND P0, PT, R24, |UR4|, PT ;  /* 0x4000000418007e2a */ /* 0x000fe2000bf0b000 */
[----:B------:R-:W-:Y:S01]  /*0900*/  LOP3.LUT R34, R34, 0x3, RZ, 0xc0, !PT ;  /* 0x0000000322227812 */ /* 0x000fe200078ec0ff */
[----:B------:R-:W-:Y:S01]  /*0910*/  ULDC UR5, c[0x0][0x240] ;  /* 0x0000900000057ab9 */ /* 0x000fe20000000800 */
[----:B------:R-:W-:-:S11]  /*0920*/  ULDC.64 UR6, c[0x0][0x238] ;  /* 0x00008e0000067ab9 */ /* 0x000fd60000000a00 */
[----:B-1----:R-:W-:-:S07]  /*0930*/  @!P0 FMUL R38, R38, 1.175494350822287508e-38 ;  /* 0x0080000026268820 */ /* 0x002fce0000400000 */
.L_x_222:
[----:B------:R-:W-:Y:S01]  /*0940*/  IADD3 R42, R42, 0x1, RZ ;  /* 0x000000012a2a7810 */ /* 0x000fe20007ffe0ff */
[----:B------:R-:W-:Y:S03]  /*0950*/  BSSY B0, `(.L_x_216) ;  /* 0x000000c000007945 */ /* 0x000fe60003800000 */
[C---:B------:R-:W-:Y:S01]  /*0960*/  ISETP.NE.AND P0, PT, R42.reuse, RZ, PT ;  /* 0x000000ff2a00720c */ /* 0x040fe20003f05270 */
[----:B------:R-:W-:-:S12]  /*0970*/  IMAD.HI.U32 R25, R42, -0x2daee0ad, RZ ;  /* 0xd2511f532a197827 */ /* 0x000fd800078e00ff */
[----:B--2---:R-:W-:Y:S05]  /*0980*/  @P0 BRA `(.L_x_217) ;  /* 0x0000000000200947 */ /* 0x004fea0003800000 */
[----:B------:R-:W-:-:S05]  /*0990*/  VIADD R41, R41, 0x1 ;  /* 0x0000000129297836 */ /* 0x000fca0000000000 */
[----:B------:R-:W-:-:S13]  /*09a0*/  ISETP.NE.AND P0, PT, R41, RZ, PT ;  /* 0x000000ff2900720c */ /* 0x000fda0003f05270 */
[----:B------:R-:W-:Y:S01]  /*09b0*/  @!P0 VIADD R32, R32, 0x1 ;  /* 0x0000000120208836 */ /* 0x000fe20000000000 */
[----:B------:R-:W-:Y:S01]  /*09c0*/  @!P0 IADD3 R24, R35, 0x1, RZ ;  /* 0x0000000123188810 */ /* 0x000fe20007ffe0ff */
[----:B------:R-:W-:-:S03]  /*09d0*/  @!P0 IMAD.MOV.U32 R41, RZ, RZ, RZ ;  /* 0x000000ffff298224 */ /* 0x000fc600078e00ff */
[----:B------:R-:W-:-:S13]  /*09e0*/  ISETP.NE.AND P1, PT, R32, RZ, !P0 ;  /* 0x000000ff2000720c */ /* 0x000fda0004725270 */
[----:B------:R-:W-:-:S05]  /*09f0*/  @P1 IMAD.MOV R24, RZ, RZ, R35 ;  /* 0x000000ffff181224 */ /* 0x000fca00078e0223 */
[----:B------:R-:W-:-:S07]  /*0a00*/  @!P0 MOV R35, R24 ;  /* 0x0000001800238202 */ /* 0x000fce0000000f00 */
.L_x_217:
[----:B------:R-:W-:Y:S05]  /*0a10*/  BSYNC B0 ;  /* 0x0000000000007941 */ /* 0x000fea0003800000 */
.L_x_216:
[----:B------:R-:W-:Y:S01]  /*0a20*/  IMAD.HI.U32 R24, R32, -0x326172a9, RZ ;  /* 0xcd9e8d5720187827 */ /* 0x000fe200078e00ff */
[----:B------:R-:W-:Y:S02]  /*0a30*/  LOP3.LUT R25, R25, R35, R21, 0x96, !PT ;  /* 0x0000002319197212 */ /* 0x000fe400078e9615 */
[----:B------:R-:W-:Y:S01]  /*0a40*/  ISETP.NE.AND P0, PT, R34, 0x1, PT ;  /* 0x000000012200780c */ /* 0x000fe20003f05270 */
[----:B------:R-:W-:Y:S01]  /*0a50*/  IMAD R27, R32, -0x326172a9, RZ ;  /* 0xcd9e8d57201b7824 */ /* 0x000fe200078e02ff */
[----:B------:R-:W-:Y:S01]  /*0a60*/  LOP3.LUT R30, R24, R41, R20, 0x96, !PT ;  /* 0x00000029181e7212 */ /* 0x000fe200078e9614 */
[----:B------:R-:W-:-:S04]  /*0a70*/  IMAD.WIDE.U32 R24, R25, -0x326172a9, RZ ;  /* 0xcd9e8d5719187825 */ /* 0x000fc800078e00ff */
[----:B------:R-:W-:Y:S01]  /*0a80*/  IMAD R29, R42, -0x2daee0ad, RZ ;  /* 0xd2511f532a1d7824 */ /* 0x000fe200078e02ff */
        /* <DEDUP_REMOVED lines=34> */
[----:B------:R-:W-:Y:S02]  /*0cb0*/  LOP3.LUT R40, R25, R28, R33, 0x96, !PT ;  /* 0x0000001c19287212 */ /* 0x000fe400078e9621 */
[----:B------:R-:W-:Y:S01]  /*0cc0*/  MOV R28, R31 ;  /* 0x0000001f001c7202 */ /* 0x000fe20000000f00 */
[----:B------:R-:W-:Y:S01]  /*0cd0*/  IMAD.MOV.U32 R27, RZ, RZ, R43 ;  /* 0x000000ffff1b7224 */ /* 0x000fe200078e002b */
        /* <DEDUP_REMOVED lines=11> */
[----:B------:R-:W-:Y:S01]  /*0d90*/  @P0 MOV R26, R45 ;  /* 0x0000002d001a0202 */ /* 0x000fe20000000f00 */
[----:B------:R-:W-:Y:S01]  /*0da0*/  @P0 IMAD.MOV.U32 R27, RZ, RZ, R46 ;  /* 0x000000ffff1b0224 */ /* 0x000fe200078e002e */
[----:B------:R-:W-:Y:S01]  /*0db0*/  @P0 MOV R29, R31 ;  /* 0x0000001f001d0202 */ /* 0x000fe20000000f00 */
[----:B------:R-:W-:Y:S01]  /*0dc0*/  @P0 IMAD.MOV.U32 R28, RZ, RZ, R43 ;  /* 0x000000ffff1c0224 */ /* 0x000fe200078e002b */
[----:B------:R-:W-:Y:S06]  /*0dd0*/  BRA `(.L_x_218) ;  /* 0x0000000000107947 */ /* 0x000fec0003800000 */
.L_x_219:
[----:B------:R-:W-:Y:S01]  /*0de0*/  IMAD.MOV.U32 R26, RZ, RZ, R43 ;  /* 0x000000ffff1a7224 */ /* 0x000fe200078e002b */
[----:B------:R-:W-:Y:S01]  /*0df0*/  MOV R28, R40 ;  /* 0x00000028001c7202 */ /* 0x000fe20000000f00 */
[----:B------:R-:W-:Y:S02]  /*0e00*/  IMAD.MOV.U32 R27, RZ, RZ, R31 ;  /* 0x000000ffff1b7224 */ /* 0x000fe400078e001f */
[----:B------:R-:W-:-:S07]  /*0e10*/  IMAD.MOV.U32 R29, RZ, RZ, R24 ;  /* 0x000000ffff1d7224 */ /* 0x000fce00078e0018 */
.L_x_218:
[----:B0-----:R-:W-:Y:S01]  /*0e20*/  ISETP.GE.U32.AND P0, PT, R44, R22, PT ;  /* 0x000000162c00720c */ /* 0x001fe20003f06070 */
[----:B------:R-:W-:Y:S01]  /*0e30*/  BSSY B0, `(.L_x_220) ;  /* 0x0000011000007945 */ /* 0x000fe20003800000 */
[----:B------:R-:W-:Y:S02]  /*0e40*/  I2FP.F32.U32 R47, R27 ;  /* 0x0000001b002f7245 */ /* 0x000fe40000201000 */
[----:B------:R-:W-:Y:S02]  /*0e50*/  ISETP.GE.AND.EX P0, PT, R18, R23, PT, P0 ;  /* 0x000000171200720c */ /* 0x000fe40003f06300 */
[----:B------:R-:W-:Y:S01]  /*0e60*/  I2FP.F32.U32 R43, R28 ;  /* 0x0000001c002b7245 */ /* 0x000fe20000201000 */
[----:B------:R-:W-:Y:S01]  /*0e70*/  IMAD.MOV.U32 R28, RZ, RZ, 0x2f800000 ;  /* 0x2f800000ff1c7424 */ /* 0x000fe200078e00ff */
[----:B------:R-:W-:-:S03]  /*0e80*/  I2FP.F32.U32 R45, R29 ;  /* 0x0000001d002d7245 */ /* 0x000fc60000201000 */
[-C--:B------:R-:W-:Y:S01]  /*0e90*/  FFMA.FTZ R47, R47, R28.reuse, 1.1641532182693481445e-10 ;  /* 0x2f0000002f2f7423 */ /* 0x080fe2000001001c */
[-C--:B------:R-:W-:Y:S01]  /*0ea0*/  FFMA.FTZ R43, R43, R28.reuse, 1.1641532182693481445e-10 ;  /* 0x2f0000002b2b7423 */ /* 0x080fe2000001001c */
[----:B------:R-:W-:-:S04]  /*0eb0*/  FFMA.FTZ R45, R45, R28, 1.1641532182693481445e-10 ;  /* 0x2f0000002d2d7423 */ /* 0x000fc8000001001c */
[----:B------:R-:W-:Y:S05]  /*0ec0*/  @P0 BRA `(.L_x_221) ;  /* 0x00000000001c0947 */ /* 0x000fea0003800000 */
[----:B------:R-:W-:Y:S01]  /*0ed0*/  I2FP.F32.U32 R26, R26 ;  /* 0x0000001a001a7245 */ /* 0x000fe20000201000 */
[----:B------:R-:W-:-:S04]  /*0ee0*/  IMAD R27, R44, UR5, RZ ;  /* 0x000000052c1b7c24 */ /* 0x000fc8000f8e02ff */
[----:B------:R-:W-:Y:S01]  /*0ef0*/  FFMA.FTZ R29, R26, R28, 1.1641532182693481445e-10 ;  /* 0x2f0000001a1d7423 */ /* 0x000fe2000001001c */
[----:B------:R-:W-:-:S04]  /*0f00*/  IADD3 R26, P0, R27, UR6, RZ ;  /* 0x000000061b1a7c10 */ /* 0x000fc8000ff1e0ff */
[----:B------:R-:W-:Y:S02]  /*0f10*/  LEA.HI.X.SX32 R27, R27, UR7, 0x1, P0 ;  /* 0x000000071b1b7c11 */ /* 0x000fe400080f0eff */
[----:B------:R-:W-:-:S05]  /*0f20*/  FSET.BF.LT.FTZ.AND R29, R29, R38, PT ;  /* 0x000000261d1d720a */ /* 0x000fca0003811000 */
[----:B------:R0:W-:Y:S02]  /*0f30*/  STG.E desc[UR8][R26.64], R29 ;  /* 0x0000001d1a007986 */ /* 0x0001e4000c101908 */
.L_x_221:
[----:B------:R-:W-:Y:S05]  /*0f40*/  BSYNC B0 ;  /* 0x0000000000007941 */ /* 0x000fea0003800000 */
.L_x_220:
[----:B------:R-:W-:Y:S01]  /*0f50*/  ULDC UR4, c[0x0][0xc] ;  /* 0x0000030000047ab9 */ /* 0x000fe20000000800 */
[----:B------:R-:W1:Y:S02]  /*0f60*/  LDC R25, c[0x0][RZ] ;  /* 0x00000000ff197b82 */ /* 0x000e640000000800 */
[----:B-1----:R-:W-:Y:S01]  /*0f70*/  IMAD R25, R25, UR4, RZ ;  /* 0x0000000419197c24 */ /* 0x002fe2000f8e02ff */
[----:B------:R-:W-:Y:S05]  /*0f80*/  WARPSYNC.ALL ;  /* 0x0000000000007948 */ /* 0x000fea0003800000 */
[CC--:B------:R-:W-:Y:S01]  /*0f90*/  IADD3 R53, P2, R25.reuse, R44.reuse, RZ ;  /* 0x0000002c19357210 */ /* 0x0c0fe20007f5e0ff */
[C---:B------:R-:W-:Y:S01]  /*0fa0*/  IMAD R49, R25.reuse, 0x3, RZ ;  /* 0x0000000319317824 */ /* 0x040fe200078e02ff */
[----:B------:R-:W-:-:S02]  /*0fb0*/  LEA R51, P3, R25, R44, 0x1 ;  /* 0x0000002c19337211 */ /* 0x000fc400078608ff */
[----:B------:R-:W-:Y:S02]  /*0fc0*/  ISETP.GE.U32.AND P0, PT, R53, R22, PT ;  /* 0x000000163500720c */ /* 0x000fe40003f06070 */
[----:B------:R-:W-:Y:S01]  /*0fd0*/  IADD3.X R28, RZ, R18, RZ, P2, !PT ;  /* 0x00000012ff1c7210 */ /* 0x000fe200017fe4ff */
[----:B0-----:R-:W-:Y:S01]  /*0fe0*/  IMAD.X R26, RZ, RZ, R18, P3 ;  /* 0x000000ffff1a7224 */ /* 0x001fe200018e0612 */
[----:B------:R-:W-:Y:S02]  /*0ff0*/  ISETP.GE.U32.AND P1, PT, R51, R22, PT ;  /* 0x000000163300720c */ /* 0x000fe40003f26070 */
[-C--:B------:R-:W-:Y:S02]  /*1000*/  ISETP.GE.AND.EX P0, PT, R28, R23.reuse, PT, P0 ;  /* 0x000000171c00720c */ /* 0x080fe40003f06300 */
[----:B------:R-:W-:Y:S02]  /*1010*/  IADD3 R49, P2, R49, R44, RZ ;  /* 0x0000002c31317210 */ /* 0x000fe40007f5e0ff */
[----:B------:R-:W-:-:S02]  /*1020*/  ISETP.GE.AND.EX P1, PT, R26, R23, PT, P1 ;  /* 0x000000171a00720c */ /* 0x000fc40003f26310 */
[----:B------:R-:W-:Y:S01]  /*1030*/  ISETP.GE.U32.AND P3, PT, R49, R22, PT ;  /* 0x000000163100720c */ /* 0x000fe20003f66070 */
[----:B------:R-:W-:-:S05]  /*1040*/  IMAD.X R26, RZ, RZ, R18, P2 ;  /* 0x000000ffff1a7224 */ /* 0x000fca00010e0612 */
[----:B------:R-:W-:Y:S01]  /*1050*/  ISETP.GE.AND.EX P2, PT, R26, R23, PT, P3 ;  /* 0x000000171a00720c */ /* 0x000fe20003f46330 */
[----:B------:R-:W0:Y:S01]  /*1060*/  @!P0 LDC R48, c[0x0][0x240] ;  /* 0x00009000ff308b82 */ /* 0x000e220000000800 */
[----:B------:R-:W-:-:S07]  /*1070*/  @!P0 FSET.BF.LT.FTZ.AND R47, R47, R38, PT ;  /* 0x000000262f2f820a */ /* 0x000fce0003811000 */
[----:B------:R-:W1:Y:S08]  /*1080*/  @!P0 LDC.64 R26, c[0x0][0x238] ;  /* 0x00008e00ff1a8b82 */ /* 0x000e700000000a00 */
[----:B------:R-:W2:Y:S08]  /*1090*/  @!P1 LDC R46, c[0x0][0x240] ;  /* 0x00009000ff2e9b82 */ /* 0x000eb00000000800 */
[----:B------:R-:W3:Y:S01]  /*10a0*/  @!P2 LDC R50, c[0x0][0x240] ;  /* 0x00009000ff32ab82 */ /* 0x000ee20000000800 */
[----:B0-----:R-:W-:-:S07]  /*10b0*/  @!P0 IMAD R48, R53, R48, RZ ;  /* 0x0000003035308224 */ /* 0x001fce00078e02ff */
[----:B------:R-:W0:Y:S01]  /*10c0*/  @!P1 LDC.64 R28, c[0x0][0x238] ;  /* 0x00008e00ff1c9b82 */ /* 0x000e220000000a00 */
[----:B-1----:R-:W-:-:S04]  /*10d0*/  @!P0 IADD3 R26, P3, R48, R26, RZ ;  /* 0x0000001a301a8210 */ /* 0x002fc80007f7e0ff */
[----:B------:R-:W-:-:S03]  /*10e0*/  @!P0 LEA.HI.X.SX32 R27, R48, R27, 0x1, P3 ;  /* 0x0000001b301b8211 */ /* 0x000fc600018f0eff */
[----:B------:R-:W1:Y:S01]  /*10f0*/  @!P2 LDC.64 R30, c[0x0][0x238] ;  /* 0x00008e00ff1eab82 */ /* 0x000e620000000a00 */
[----:B--2---:R-:W-:Y:S01]  /*1100*/  @!P1 IMAD R46, R51, R46, RZ ;  /* 0x0000002e332e9224 */ /* 0x004fe200078e02ff */
[----:B------:R2:W-:Y:S01]  /*1110*/  @!P0 STG.E desc[UR8][R26.64], R47 ;  /* 0x0000002f1a008986 */ /* 0x0005e2000c101908 */
[----:B------:R-:W-:Y:S02]  /*1120*/  LEA R44, P0, R25, R44, 0x2 ;  /* 0x0000002c192c7211 */ /* 0x000fe400078010ff */
[----:B------:R-:W-:Y:S02]  /*1130*/  @!P1 FSET.BF.LT.FTZ.AND R51, R43, R38, PT ;  /* 0x000000262b33920a */ /* 0x000fe40003811000 */
[----:B------:R-:W-:Y:S01]  /*1140*/  IADD3.X R18, RZ, R18, RZ, P0, !PT ;  /* 0x00000012ff127210 */ /* 0x000fe200007fe4ff */
[----:B---3--:R-:W-:Y:S01]  /*1150*/  @!P2 IMAD R49, R49, R50, RZ ;  /* 0x000000323131a224 */ /* 0x008fe200078e02ff */
[----:B------:R-:W-:Y:S02]  /*1160*/  ISETP.GE.U32.AND P0, PT, R44, R37, PT ;  /* 0x000000252c00720c */ /* 0x000fe40003f06070 */
[----:B------:R-:W-:-:S02]  /*1170*/  MOV R43, R36 ;  /* 0x00000024002b7202 */ /* 0x000fc40000000f00 */
[----:B------:R-:W-:Y:S02]  /*1180*/  ISETP.GE.AND.EX P0, PT, R18, R39, PT, P0 ;  /* 0x000000271200720c */ /* 0x000fe40003f06300 */
[----:B0-----:R-:W-:-:S04]  /*1190*/  @!P1 IADD3 R28, P4, R46, R28, RZ ;  /* 0x0000001c2e1c9210 */ /* 0x001fc80007f9e0ff */
[----:B------:R-:W-:Y:S01]  /*11a0*/  @!P1 LEA.HI.X.SX32 R29, R46, R29, 0x1, P4 ;  /* 0x0000001d2e1d9211 */ /* 0x000fe200020f0eff */
[----:B------:R-:W-:Y:S01]  /*11b0*/  IMAD.MOV.U32 R46, RZ, RZ, R24 ;  /* 0x000000ffff2e7224 */ /* 0x000fe200078e0018 */
[----:B-1----:R-:W-:-:S03]  /*11c0*/  @!P2 IADD3 R30, P3, R49, R30, RZ ;  /* 0x0000001e311ea210 */ /* 0x002fc60007f7e0ff */
[----:B------:R2:W-:Y:S01]  /*11d0*/  @!P1 STG.E desc[UR8][R28.64], R51 ;  /* 0x000000331c009986 */ /* 0x0005e2000c101908 */
[----:B------:R-:W-:Y:S02]  /*11e0*/  @!P2 LEA.HI.X.SX32 R31, R49, R31, 0x1, P3 ;  /* 0x0000001f311fa211 */ /* 0x000fe400018f0eff */
[----:B------:R-:W-:Y:S01]  /*11f0*/  @!P2 FSET.BF.LT.FTZ.AND R49, R45, R38, PT ;  /* 0x000000262d31a20a */ /* 0x000fe20003811000 */
[----:B------:R-:W-:-:S04]  /*1200*/  IMAD.MOV.U32 R45, RZ, RZ, R40 ;  /* 0x000000ffff2d7224 */ /* 0x000fc800078e0028 */
[----:B------:R2:W-:Y:S01]  /*1210*/  @!P2 STG.E desc[UR8][R30.64], R49 ;  /* 0x000000311e00a986 */ /* 0x0005e2000c101908 */
[----:B------:R-:W-:Y:S06]  /*1220*/  BAR.SYNC.DEFER_BLOCKING 0x0 ;  /* 0x0000000000007b1d */ /* 0x000fec0000010000 */
[----:B------:R-:W-:Y:S05]  /*1230*/  @!P0 BRA `(.L_x_222) ;  /* 0xfffffff400c08947 */ /* 0x000fea000383ffff */
[----:B------:R-:W-:Y:S05]  /*1240*/  EXIT ;  /* 0x000000000000794d */ /* 0x000fea0003800000 */
        .weak           $__internal_13_$__cuda_sm20_div_s64
        .type           $__internal_13_$__cuda_sm20_div_s64,@function
        .size           $__internal_13_$__cuda_sm20_div_s64,(.L_x_7508 - $__internal_13_$__cuda_sm20_div_s64)
$__internal_13_$__cuda_sm20_div_s64:
        /* <DEDUP_REMOVED lines=74> */
[----:B------:R-:W-:Y:S06]  /*16f0*/  RET.REL.NODEC R22 `(_ZN2at6native57_GLOBAL__N__cd6b329d_24_DistributionBernoulli_cu_7537a20d43distribution_elementwise_grid_stride_kernelIfLi4EZNS0_9templates4cuda21uniform_and_transformIffPNS_17CUDAGeneratorImplEZZZNS4_16bernoulli_kernelIS7_EEvRNS_18TensorIteratorBaseEdT_ENKUlvE_clEvENKUlvE5_clEvEUlfE_EEvSA_T1_T2_EUlP24curandStatePhilox4_32_10E0_ZNS1_27distribution_nullary_kernelIff6float4S7_SJ_SE_EEvSA_SG_RKT3_T4_EUlifE_EEvlNS_15PhiloxCudaStateESF_SG_) ;  /* 0xffffffe816407950 */ /* 0x000fec0003c3ffff */
.L_x_223:
        /* <DEDUP_REMOVED lines=16> */
.L_x_7508:


//--------------------- .text._ZN2at6native57_GLOBAL__N__cd6b329d_24_DistributionBernoulli_cu_7537a20d43distribution_elementwise_grid_stride_kernelIfLi4EZNS0_9templates4cuda21uniform_and_transformIffPNS_17CUDAGeneratorImplEZZZNS4_16bernoulli_kernelIS7_EEvRNS_18TensorIteratorBaseEdT_ENKUlvE_clEvENKUlvE5_clEvEUlfE_EEvSA_T1_T2_EUlP24curandStatePhilox4_32_10E_ZNS1_27distribution_nullary_kernelIff7double2S7_SJ_SE_EEvSA_SG_RKT3_T4_EUlifE0_EEvlNS_15PhiloxCudaStateESF_SG_ --------------------------
	.section	.text._ZN2at6native57_GLOBAL__N__cd6b329d_24_DistributionBernoulli_cu_7537a20d43distribution_elementwise_grid_stride_kernelIfLi4EZNS0_9templates4cuda21uniform_and_transformIffPNS_17CUDAGeneratorImplEZZZNS4_16bernoulli_kernelIS7_EEvRNS_18TensorIteratorBaseEdT_ENKUlvE_clEvENKUlvE5_clEvEUlfE_EEvSA_T1_T2_EUlP24curandStatePhilox4_32_10E_ZNS1_27distribution_nullary_kernelIff7double2S7_SJ_SE_EEvSA_SG_RKT3_T4_EUlifE0_EEvlNS_15PhiloxCudaStateESF_SG_,"ax",@progbits
	.align	128
.text._ZN2at6native57_GLOBAL__N__cd6b329d_24_DistributionBernoulli_cu_7537a20d43distribution_elementwise_grid_stride_kernelIfLi4EZNS0_9templates4cuda21uniform_and_transformIffPNS_17CUDAGeneratorImplEZZZNS4_16bernoulli_kernelIS7_EEvRNS_18TensorIteratorBaseEdT_ENKUlvE_clEvENKUlvE5_clEvEUlfE_EEvSA_T1_T2_EUlP24curandStatePhilox4_32_10E_ZNS1_27distribution_nullary_kernelIff7double2S7_SJ_SE_EEvSA_SG_RKT3_T4_EUlifE0_EEvlNS_15PhiloxCudaStateESF_SG_:
        .type           _ZN2at6native57_GLOBAL__N__cd6b329d_24_DistributionBernoulli_cu_7537a20d43distribution_elementwise_grid_stride_kernelIfLi4EZNS0_9templates4cuda21uniform_and_transformIffPNS_17CUDAGeneratorImplEZZZNS4_16bernoulli_kernelIS7_EEvRNS_18TensorIteratorBaseEdT_ENKUlvE_clEvENKUlvE5_clEvEUlfE_EEvSA_T1_T2_EUlP24curandStatePhilox4_32_10E_ZNS1_27distribution_nullary_kernelIff7double2S7_SJ_SE_EEvSA_SG_RKT3_T4_EUlifE0_EEvlNS_15PhiloxCudaStateESF_SG_,@function
        .size           _ZN2at6native57_GLOBAL__N__cd6b329d_24_DistributionBernoulli_cu_7537a20d43distribution_elementwise_grid_stride_kernelIfLi4EZNS0_9templates4cuda21uniform_and_transformIffPNS_17CUDAGeneratorImplEZZZNS4_16bernoulli_kernelIS7_EEvRNS_18TensorIteratorBaseEdT_ENKUlvE_clEvENKUlvE5_clEvEUlfE_EEvSA_T1_T2_EUlP24curandStatePhilox4_32_10E_ZNS1_27distribution_nullary_kernelIff7double2S7_SJ_SE_EEvSA_SG_RKT3_T4_EUlifE0_EEvlNS_15PhiloxCudaStateESF_SG_,(.L_x_7510 - _ZN2at6native57_GLOBAL__N__cd6b329d_24_DistributionBernoulli_cu_7537a20d43distribution_elementwise_grid_stride_kernelIfLi4EZNS0_9templates4cuda21uniform_and_transformIffPNS_17CUDAGeneratorImplEZZZNS4_16bernoulli_kernelIS7_EEvRNS_18TensorIteratorBaseEdT_ENKUlvE_clEvENKUlvE5_clEvEUlfE_EEvSA_T1_T2_EUlP24curandStatePhilox4_32_10E_ZNS1_27distribution_nullary_kernelIff7double2S7_SJ_SE_EEvSA_SG_RKT3_T4_EUlifE0_EEvlNS_15PhiloxCudaStateESF_SG_)
        .other          _ZN2at6native57_GLOBAL__N__cd6b329d_24_DistributionBernoulli_cu_7537a20d43distribution_elementwise_grid_stride_kernelIfLi4EZNS0_9templates4cuda21uniform_and_transformIffPNS_17CUDAGeneratorImplEZZZNS4_16bernoulli_kernelIS7_EEvRNS_18TensorIteratorBaseEdT_ENKUlvE_clEvENKUlvE5_clEvEUlfE_EEvSA_T1_T2_EUlP24curandStatePhilox4_32_10E_ZNS1_27distribution_nullary_kernelIff7double2S7_SJ_SE_EEvSA_SG_RKT3_T4_EUlifE0_EEvlNS_15PhiloxCudaStateESF_SG_,@"STO_CUDA_ENTRY STV_DEFAULT"
_ZN2at6native57_GLOBAL__N__cd6b329d_24_DistributionBernoulli_cu_7537a20d43distribution_elementwise_grid_stride_kernelIfLi4EZNS0_9templates4cuda21uniform_and_transformIffPNS_17CUDAGeneratorImplEZZZNS4_16bernoulli_kernelIS7_EEvRNS_18TensorIteratorBaseEdT_ENKUlvE_clEvENKUlvE5_clEvEUlfE_EEvSA_T1_T2_EUlP24curandStatePhilox4_32_10E_ZNS1_27distribution_nullary_kernelIff7double2S7_SJ_SE_EEvSA_SG_RKT3_T4_EUlifE0_EEvlNS_15PhiloxCudaStateESF_SG_:
        /* <DEDUP_REMOVED lines=92> */
[----:B------:R-:W-:Y:S05]  /*05c0*/  CALL.REL.NOINC `($__internal_14_$__cuda_sm20_div_s64) ;  /* 0x0000004c004c7944 */ /* 0x000fea0003c00000 */
[----:B------:R-:W-:Y:S05]  /*05d0*/  BRA `(.L_x_225) ;  /* 0x0000000000587947 */ /* 0x000fea0003800000 */
.L_x_224:
        /* <DEDUP_REMOVED lines=22> */
.L_x_225:
        /* <DEDUP_REMOVED lines=74> */
.L_x_241:
[----:B------:R-:W-:Y:S01]  /*0be0*/  VIADD R2, R2, 0x1 ;  /* 0x0000000102027836 */ /* 0x000fe20000000000 */
[----:B------:R-:W-:Y:S03]  /*0bf0*/  BSSY B0, `(.L_x_226) ;  /* 0x000000c000007945 */ /* 0x000fe60003800000 */
[C---:B------:R-:W-:Y:S01]  /*0c00*/  IMAD.HI.U32 R23, R2.reuse, -0x2daee0ad, RZ ;  /* 0xd2511f5302177827 */ /* 0x040fe200078e00ff */
[----:B------:R-:W-:-:S13]  /*0c10*/  ISETP.NE.AND P0, PT, R2, RZ, PT ;  /* 0x000000ff0200720c */ /* 0x000fda0003f05270 */
[----:B-12---:R-:W-:Y:S05]  /*0c20*/  @P0 BRA `(.L_x_227) ;  /* 0x0000000000200947 */ /* 0x006fea0003800000 */
        /* <DEDUP_REMOVED lines=8> */
.L_x_227:
[----:B------:R-:W-:Y:S05]  /*0cb0*/  BSYNC B0 ;  /* 0x0000000000007941 */ /* 0x000fea0003800000 */
.L_x_226:
        /* <DEDUP_REMOVED lines=69> */
.L_x_229:
[----:B------:R-:W-:Y:S01]  /*1110*/  IMAD.MOV.U32 R35, RZ, RZ, R36 ;  /* 0x000000ffff237224 */ /* 0x000fe200078e0024 */
[----:B------:R-:W-:Y:S01]  /*1120*/  MOV R39, R26 ;  /* 0x0000001a00277202 */ /* 0x000fe20000000f00 */
[----:B------:R-:W-:Y:S01]  /*1130*/  IMAD.MOV.U32 R25, RZ, RZ, R33 ;  /* 0x000000ffff197224 */ /* 0x000fe200078e0021 */
[----:B------:R-:W-:-:S07]  /*1140*/  MOV R24, R22 ;  /* 0x0000001600187202 */ /* 0x000fce0000000f00 */
.L_x_228:
        /* <DEDUP_REMOVED lines=252> */
.L_x_232:
[----:B------:R-:W-:Y:S01]  /*2110*/  UMOV UR34, 0xf0000000 ;  /* 0xf000000000227882 */ /* 0x000fe20000000000 */
[----:B------:R-:W-:Y:S01]  /*2120*/  UMOV UR35, 0x380fffff ;  /* 0x380fffff00237882 */ /* 0x000fe20000000000 */
[----:B------:R-:W0:Y:S01]  /*2130*/  F2F.F32.F64 R39, R36 ;  /* 0x0000002400277310 */ /* 0x000e220000301000 */
[----:B------:R-:W-:Y:S01]  /*2140*/  DSETP.GEU.AND P0, PT, |R36|, UR34, PT ;  /* 0x0000002224007e2a */ /* 0x000fe2000bf0e200 */
[----:B------:R-:W-:Y:S02]  /*2150*/  ULDC.64 UR34, c[0x0][0x3d0] ;  /* 0x0000f40000227ab9 */ /* 0x000fe40000000a00 */
[----:B------:R-:W-:-:S05]  /*2160*/  IADD3 R26, P1, R35, UR34, RZ ;  /* 0x00000022231a7c10 */ /* 0x000fca000ff3e0ff */
[----:B------:R-:W-:-:S06]  /*2170*/  IMAD.X R27, RZ, RZ, UR35, P1 ;  /* 0x00000023ff1b7e24 */ /* 0x000fcc00088e06ff */
[----:B0-----:R-:W-:-:S05]  /*2180*/  @!P0 FMUL R39, R39, 1.175494350822287508e-38 ;  /* 0x0080000027278820 */ /* 0x001fca0000400000 */
[----:B------:R-:W-:-:S05]  /*2190*/  FSET.BF.LT.FTZ.AND R39, R39, R32, PT ;  /* 0x000000202727720a */ /* 0x000fca0003811000 */
[----:B------:R0:W-:Y:S02]  /*21a0*/  STG.E desc[UR58][R26.64], R39 ;  /* 0x000000271a007986 */ /* 0x0001e4000c10193a */
.L_x_231:
[----:B------:R-:W-:Y:S05]  /*21b0*/  BSYNC B0 ;  /* 0x0000000000007941 */ /* 0x000fea0003800000 */
.L_x_230:
        /* <DEDUP_REMOVED lines=247> */
.L_x_235:
[----:B------:R-:W-:Y:S01]  /*3130*/  UMOV UR34, 0xf0000000 ;  /* 0xf000000000227882 */ /* 0x000fe20000000000 */
[----:B------:R-:W-:Y:S01]  /*3140*/  UMOV UR35, 0x380fffff ;  /* 0x380fffff00237882 */ /* 0x000fe20000000000 */
[----:B------:R-:W0:Y:S01]  /*3150*/  F2F.F32.F64 R37, R24 ;  /* 0x0000001800257310 */ /* 0x000e220000301000 */
[----:B------:R-:W-:Y:S01]  /*3160*/  DSETP.GEU.AND P0, PT, |R24|, UR34, PT ;  /* 0x0000002218007e2a */ /* 0x000fe2000bf0e200 */
[----:B------:R-:W-:Y:S02]  /*3170*/  ULDC.64 UR34, c[0x0][0x3d0] ;  /* 0x0000f40000227ab9 */ /* 0x000fe40000000a00 */
[----:B------:R-:W-:-:S04]  /*3180*/  IADD3 R26, P1, R35, UR34, RZ ;  /* 0x00000022231a7c10 */ /* 0x000fc8000ff3e0ff */
[----:B------:R-:W-:-:S07]  /*3190*/  IADD3.X R27, RZ, UR35, RZ, P1, !PT ;  /* 0x00000023ff1b7c10 */ /* 0x000fce0008ffe4ff */
[----:B0-----:R-:W-:-:S05]  /*31a0*/  @!P0 FMUL R37, R37, 1.175494350822287508e-38 ;  /* 0x0080000025258820 */ /* 0x001fca0000400000 */
[----:B------:R-:W-:-:S05]  /*31b0*/  FSET.BF.LT.FTZ.AND R37, R37, R32, PT ;  /* 0x000000202525720a */ /* 0x000fca0003811000 */
[----:B------:R0:W-:Y:S02]  /*31c0*/  STG.E desc[UR58][R26.64], R37 ;  /* 0x000000251a007986 */ /* 0x0001e4000c10193a */
.L_x_234:
[----:B------:R-:W-:Y:S05]  /*31d0*/  BSYNC B0 ;  /* 0x0000000000007941 */ /* 0x000fea0003800000 */
.L_x_233:
        /* <DEDUP_REMOVED lines=255> */
.L_x_238:
[----:B------:R-:W-:Y:S02]  /*41d0*/  ULDC.64 UR34, c[0x0][0x3d0] ;  /* 0x0000f40000227ab9 */ /* 0x000fe40000000a00 */
[----:B------:R-:W-:-:S05]  /*41e0*/  IADD3 R26, P0, R26, UR34, RZ ;  /* 0x000000221a1a7c10 */ /* 0x000fca000ff1e0ff */
[----:B------:R-:W-:-:S05]  /*41f0*/  IMAD.X R27, RZ, RZ, UR35, P0 ;  /* 0x00000023ff1b7e24 */ /* 0x000fca00080e06ff */
[----:B------:R1:W-:Y:S03]  /*4200*/  STG.E desc[UR58][R26.64], RZ ;  /* 0x000000ff1a007986 */ /* 0x0003e6000c10193a */
.L_x_237:
[----:B------:R-:W-:Y:S05]  /*4210*/  BSYNC B0 ;  /* 0x0000000000007941 */ /* 0x000fea0003800000 */
.L_x_236:
        /* <DEDUP_REMOVED lines=255> */
.L_x_240:
[----:B------:R-:W-:Y:S02]  /*5210*/  ULDC.64 UR34, c[0x0][0x3d0] ;  /* 0x0000f40000227ab9 */ /* 0x000fe40000000a00 */
[----:B------:R-:W-:-:S04]  /*5220*/  IADD3 R26, P0, R26, UR34, RZ ;  /* 0x000000221a1a7c10 */ /* 0x000fc8000ff1e0ff */
[----:B------:R-:W-:-:S05]  /*5230*/  IADD3.X R27, RZ, UR35, RZ, P0, !PT ;  /* 0x00000023ff1b7c10 */ /* 0x000fca00087fe4ff */
[----:B------:R2:W-:Y:S04]  /*5240*/  STG.E desc[UR58][R26.64], RZ ;  /* 0x000000ff1a007986 */ /* 0x0005e8000c10193a */
.L_x_239:
        /* <DEDUP_REMOVED lines=11> */
        .weak           $__internal_14_$__cuda_sm20_div_s64
        .type           $__internal_14_$__cuda_sm20_div_s64,@function
        .size           $__internal_14_$__cuda_sm20_div_s64,(.L_x_7510 - $__internal_14_$__cuda_sm20_div_s64)
$__internal_14_$__cuda_sm20_div_s64:
        /* <DEDUP_REMOVED lines=74> */
[----:B------:R-:W-:Y:S06]  /*57a0*/  RET.REL.NODEC R26 `(_ZN2at6native57_GLOBAL__N__cd6b329d_24_DistributionBernoulli_cu_7537a20d43distribution_elementwise_grid_stride_kernelIfLi4EZNS0_9templates4cuda21uniform_and_transformIffPNS_17CUDAGeneratorImplEZZZNS4_16bernoulli_kernelIS7_EEvRNS_18TensorIteratorBaseEdT_ENKUlvE_clEvENKUlvE5_clEvEUlfE_EEvSA_T1_T2_EUlP24curandStatePhilox4_32_10E_ZNS1_27distribution_nullary_kernelIff7double2S7_SJ_SE_EEvSA_SG_RKT3_T4_EUlifE0_EEvlNS_15PhiloxCudaStateESF_SG_) ;  /* 0xffffffa81a147950 */ /* 0x000fec0003c3ffff */
.L_x_242:
        /* <DEDUP_REMOVED lines=13> */
.L_x_7510:


//--------------------- .text._ZN2at6native57_GLOBAL__N__cd6b329d_24_DistributionBernoulli_cu_7537a20d43distribution_elementwise_grid_stride_kernelIfLi4EZNS0_9templates4cuda21uniform_and_transformIffPNS_17CUDAGeneratorImplEZZZNS4_16bernoulli_kernelIS7_EEvRNS_18TensorIteratorBaseEdT_ENKUlvE_clEvENKUlvE5_clEvEUlfE_EEvSA_T1_T2_EUlP24curandStatePhilox4_32_10E_ZNS1_27distribution_nullary_kernelIff7double2S7_SJ_SE_EEvSA_SG_RKT3_T4_EUlifE_EEvlNS_15PhiloxCudaStateESF_SG_ --------------------------
	.section	.text._ZN2at6native57_GLOBAL__N__cd6b329d_24_DistributionBernoulli_cu_7537a20d43distribution_elementwise_grid_stride_kernelIfLi4EZNS0_9templates4cuda21uniform_and_transformIffPNS_17CUDAGeneratorImplEZZZNS4_16bernoulli_kernelIS7_EEvRNS_18TensorIteratorBaseEdT_ENKUlvE_clEvENKUlvE5_clEvEUlfE_EEvSA_T1_T2_EUlP24curandStatePhilox4_32_10E_ZNS1_27distribution_nullary_kernelIff7double2S7_SJ_SE_EEvSA_SG_RKT3_T4_EUlifE_EEvlNS_15PhiloxCudaStateESF_SG_,"ax",@progbits
	.align	128
.text._ZN2at6native57_GLOBAL__N__cd6b329d_24_DistributionBernoulli_cu_7537a20d43distribution_elementwise_grid_stride_kernelIfLi4EZNS0_9templates4cuda21uniform_and_transformIffPNS_17CUDAGeneratorImplEZZZNS4_16bernoulli_kernelIS7_EEvRNS_18TensorIteratorBaseEdT_ENKUlvE_clEvENKUlvE5_clEvEUlfE_EEvSA_T1_T2_EUlP24curandStatePhilox4_32_10E_ZNS1_27distribution_nullary_kernelIff7double2S7_SJ_SE_EEvSA_SG_RKT3_T4_EUlifE_EEvlNS_15PhiloxCudaStateESF_SG_:
        .type           _ZN2at6native57_GLOBAL__N__cd6b329d_24_DistributionBernoulli_cu_7537a20d43distribution_elementwise_grid_stride_kernelIfLi4EZNS0_9templates4cuda21uniform_and_transformIffPNS_17CUDAGeneratorImplEZZZNS4_16bernoulli_kernelIS7_EEvRNS_18TensorIteratorBaseEdT_ENKUlvE_clEvENKUlvE5_clEvEUlfE_EEvSA_T1_T2_EUlP24curandStatePhilox4_32_10E_ZNS1_27distribution_nullary_kernelIff7double2S7_SJ_SE_EEvSA_SG_RKT3_T4_EUlifE_EEvlNS_15PhiloxCudaStateESF_SG_,@function
        .size           _ZN2at6native57_GLOBAL__N__cd6b329d_24_DistributionBernoulli_cu_7537a20d43distribution_elementwise_grid_stride_kernelIfLi4EZNS0_9templates4cuda21uniform_and_transformIffPNS_17CUDAGeneratorImplEZZZNS4_16bernoulli_kernelIS7_EEvRNS_18TensorIteratorBaseEdT_ENKUlvE_clEvENKUlvE5_clEvEUlfE_EEvSA_T1_T2_EUlP24curandStatePhilox4_32_10E_ZNS1_27distribution_nullary_kernelIff7double2S7_SJ_SE_EEvSA_SG_RKT3_T4_EUlifE_EEvlNS_15PhiloxCudaStateESF_SG_,(.L_x_7512 - _ZN2at6native57_GLOBAL__N__cd6b329d_24_DistributionBernoulli_cu_7537a20d43distribution_elementwise_grid_stride_kernelIfLi4EZNS0_9templates4cuda21uniform_and_transformIffPNS_17CUDAGeneratorImplEZZZNS4_16bernoulli_kernelIS7_EEvRNS_18TensorIteratorBaseEdT_ENKUlvE_clEvENKUlvE5_clEvEUlfE_EEvSA_T1_T2_EUlP24curandStatePhilox4_32_10E_ZNS1_27distribution_nullary_kernelIff7double2S7_SJ_SE_EEvSA_SG_RKT3_T4_EUlifE_EEvlNS_15PhiloxCudaStateESF_SG_)
        .other          _ZN2at6native57_GLOBAL__N__cd6b329d_24_DistributionBernoulli_cu_7537a20d43distribution_elementwise_grid_stride_kernelIfLi4EZNS0_9templates4cuda21uniform_and_transformIffPNS_17CUDAGeneratorImplEZZZNS4_16bernoulli_kernelIS7_EEvRNS_18TensorIteratorBaseEdT_ENKUlvE_clEvENKUlvE5_clEvEUlfE_EEvSA_T1_T2_EUlP24curandStatePhilox4_32_10E_ZNS1_27distribution_nullary_kernelIff7double2S7_SJ_SE_EEvSA_SG_RKT3_T4_EUlifE_EEvlNS_15PhiloxCudaStateESF_SG_,@"STO_CUDA_ENTRY STV_DEFAULT"
_ZN2at6native57_GLOBAL__N__cd6b329d_24_DistributionBernoulli_cu_7537a20d43distribution_elementwise_grid_stride_kernelIfLi4EZNS0_9templates4cuda21uniform_and_transformIffPNS_17CUDAGeneratorImplEZZZNS4_16bernoulli_kernelIS7_EEvRNS_18TensorIteratorBaseEdT_ENKUlvE_clEvENKUlvE5_clEvEUlfE_EEvSA_T1_T2_EUlP24curandStatePhilox4_32_10E_ZNS1_27distribution_nullary_kernelIff7double2S7_SJ_SE_EEvSA_SG_RKT3_T4_EUlifE_EEvlNS_15PhiloxCudaStateESF_SG_:
        /* <DEDUP_REMOVED lines=92> */
[----:B------:R-:W-:Y:S05]  /*05c0*/  CALL.REL.NOINC `($__internal_15_$__cuda_sm20_div_s64) ;  /* 0x0000000c00407944 */ /* 0x000fea0003c00000 */
[----:B------:R-:W-:Y:S02]  /*05d0*/  IMAD.MOV.U32 R20, RZ, RZ, R22 ;  /* 0x000000ffff147224 */ /* 0x000fe400078e0016 */
[----:B------:R-:W-:Y:S01]  /*05e0*/  IMAD.MOV.U32 R21, RZ, RZ, R23 ;  /* 0x000000ffff157224 */ /* 0x000fe200078e0017 */
[----:B------:R-:W-:Y:S06]  /*05f0*/  BRA `(.L_x_244) ;  /* 0x00000000005c7947 */ /* 0x000fec0003800000 */
.L_x_243:
        /* <DEDUP_REMOVED lines=23> */
.L_x_244:
[----:B------:R-:W-:Y:S01]  /*0770*/  ULDC UR4, c[0x0][0x0] ;  /* 0x0000000000047ab9 */ /* 0x000fe20000000800 */
[----:B------:R-:W-:Y:S01]  /*0780*/  ULDC UR5, c[0x0][0xc] ;  /* 0x0000030000057ab9 */ /* 0x000fe20000000800 */
[----:B------:R-:W-:Y:S01]  /*0790*/  IADD3 R20, P0, R20, 0x1, RZ ;  /* 0x0000000114147810 */ /* 0x000fe20007f1e0ff */
[----:B------:R-:W-:-:S03]  /*07a0*/  UIMAD.WIDE.U32 UR4, UR4, UR5, URZ ;  /* 0x00000005040472a5 */ /* 0x000fc6000f8e003f */
[----:B------:R-:W-:-:S03]  /*07b0*/  IADD3.X R22, RZ, R21, RZ, P0, !PT ;  /* 0x00000015ff167210 */ /* 0x000fc600007fe4ff */
        /* <DEDUP_REMOVED lines=22> */
.L_x_253:
        /* <DEDUP_REMOVED lines=13> */
.L_x_246:
[----:B------:R-:W-:Y:S05]  /*09f0*/  BSYNC B0 ;  /* 0x0000000000007941 */ /* 0x000fea0003800000 */
.L_x_245:
        /* <DEDUP_REMOVED lines=60> */
.L_x_248:
[----:B------:R-:W-:Y:S01]  /*0dc0*/  MOV R26, R42 ;  /* 0x0000002a001a7202 */ /* 0x000fe20000000f00 */
[----:B------:R-:W-:Y:S01]  /*0dd0*/  IMAD.MOV.U32 R27, RZ, RZ, R24 ;  /* 0x000000ffff1b7224 */ /* 0x000fe200078e0018 */
[----:B------:R-:W-:Y:S01]  /*0de0*/  MOV R41, R22 ;  /* 0x0000001600297202 */ /* 0x000fe20000000f00 */
[----:B------:R-:W-:-:S07]  /*0df0*/  IMAD.MOV.U32 R40, RZ, RZ, R38 ;  /* 0x000000ffff287224 */ /* 0x000fce00078e0026 */
.L_x_247:
        /* <DEDUP_REMOVED lines=9> */
[----:B------:R-:W-:-:S04]  /*0e90*/  LOP3.LUT R42, R42, R26, RZ, 0x3c, !PT ;  /* 0x0000001a2a2a7212 */ /* 0x000fc800078e3cff */
[----:B------:R-:W0:Y:S02]  /*0ea0*/  I2F.F64.U64 R26, R42 ;  /* 0x0000002a001a7312 */ /* 0x000e240000301800 */
[----:B0-----:R-:W-:-:S06]  /*0eb0*/  DFMA R26, R26, R24, 5.5511151231257827021e-17 ;  /* 0x3c9000001a1a742b */ /* 0x001fcc0000000018 */
[----:B------:R0:W1:Y:S02]  /*0ec0*/  F2F.F32.F64 R43, R26 ;  /* 0x0000001a002b7310 */ /* 0x0000640000301000 */
[----:B------:R-:W-:Y:S01]  /*0ed0*/  DSETP.GEU.AND P0, PT, |R26|, UR10, PT ;  /* 0x0000000a1a007e2a */ /* 0x000fe2000bf0e200 */
[----:B0-----:R-:W-:-:S05]  /*0ee0*/  IMAD R27, R18, UR5, RZ ;  /* 0x00000005121b7c24 */ /* 0x001fca000f8e02ff */
[----:B------:R-:W-:-:S08]  /*0ef0*/  IADD3 R26, P1, R27, UR6, RZ ;  /* 0x000000061b1a7c10 */ /* 0x000fd0000ff3e0ff */
[----:B-1----:R-:W-:Y:S01]  /*0f00*/  @!P0 FMUL R43, R43, 1.175494350822287508e-38 ;  /* 0x008000002b2b8820 */ /* 0x002fe20000400000 */
[----:B------:R-:W-:-:S04]  /*0f10*/  LEA.HI.X.SX32 R27, R27, UR7, 0x1, P1 ;  /* 0x000000071b1b7c11 */ /* 0x000fc800088f0eff */
[----:B------:R-:W-:-:S05]  /*0f20*/  FSET.BF.LT.FTZ.AND R43, R43, R34, PT ;  /* 0x000000222b2b720a */ /* 0x000fca0003811000 */
[----:B------:R0:W-:Y:S02]  /*0f30*/  STG.E desc[UR8][R26.64], R43 ;  /* 0x0000002b1a007986 */ /* 0x0001e4000c101908 */
.L_x_250:
[----:B------:R-:W-:Y:S05]  /*0f40*/  BSYNC B0 ;  /* 0x0000000000007941 */ /* 0x000fea0003800000 */
.L_x_249:
        /* <DEDUP_REMOVED lines=18> */
[----:B------:R-:W-:-:S04]  /*1070*/  IADD3 R26, P1, R43, UR6, RZ ;  /* 0x000000062b1a7c10 */ /* 0x000fc8000ff3e0ff */
[----:B------:R-:W-:-:S04]  /*1080*/  LEA.HI.X.SX32 R27, R43, UR7, 0x1, P1 ;  /* 0x000000072b1b7c11 */ /* 0x000fc800088f0eff */
[----:B0-----:R-:W-:-:S05]  /*1090*/  @!P0 FMUL R40, R40, 1.175494350822287508e-38 ;  /* 0x0080000028288820 */ /* 0x001fca0000400000 */
[----:B------:R-:W-:-:S05]  /*10a0*/  FSET.BF.LT.FTZ.AND R43, R40, R34, PT ;  /* 0x00000022282b720a */ /* 0x000fca0003811000 */
[----:B------:R0:W-:Y:S02]  /*10b0*/  STG.E desc[UR8][R26.64], R43 ;  /* 0x0000002b1a007986 */ /* 0x0001e4000c101908 */
.L_x_252:
[----:B------:R-:W-:Y:S05]  /*10c0*/  BSYNC B0 ;  /* 0x0000000000007941 */ /* 0x000fea0003800000 */
.L_x_251:
        /* <DEDUP_REMOVED lines=18> */
[----:B------:R1:W-:Y:S01]  /*11f0*/  @!P0 STG.E desc[UR8][R24.64], RZ ;  /* 0x000000ff18008986 */ /* 0x0003e2000c101908 */
        /* <DEDUP_REMOVED lines=9> */
[----:B------:R1:W-:Y:S01]  /*1290*/  @!P1 STG.E desc[UR8][R26.64], RZ ;  /* 0x000000ff1a009986 */ /* 0x0003e2000c101908 */
[----:B------:R-:W-:Y:S06]  /*12a0*/  BAR.SYNC.DEFER_BLOCKING 0x0 ;  /* 0x0000000000007b1d */ /* 0x000fec0000010000 */
[----:B------:R-:W-:Y:S05]  /*12b0*/  @!P0 BRA `(.L_x_253) ;  /* 0xfffffff400988947 */ /* 0x000fea000383ffff */
[----:B------:R-:W-:Y:S05]  /*12c0*/  EXIT ;  /* 0x000000000000794d */ /* 0x000fea0003800000 */
        .weak           $__internal_15_$__cuda_sm20_div_s64
        .type           $__internal_15_$__cuda_sm20_div_s64,@function
        .size           $__internal_15_$__cuda_sm20_div_s64,(.L_x_7512 - $__internal_15_$__cuda_sm20_div_s64)
$__internal_15_$__cuda_sm20_div_s64:
        /* <DEDUP_REMOVED lines=74> */
[----:B------:R-:W-:Y:S06]  /*1770*/  RET.REL.NODEC R20 `(_ZN2at6native57_GLOBAL__N__cd6b329d_24_DistributionBernoulli_cu_7537a20d43distribution_elementwise_grid_stride_kernelIfLi4EZNS0_9templates4cuda21uniform_and_transformIffPNS_17CUDAGeneratorImplEZZZNS4_16bernoulli_kernelIS7_EEvRNS_18TensorIteratorBaseEdT_ENKUlvE_clEvENKUlvE5_clEvEUlfE_EEvSA_T1_T2_EUlP24curandStatePhilox4_32_10E_ZNS1_27distribution_nullary_kernelIff7double2S7_SJ_SE_EEvSA_SG_RKT3_T4_EUlifE_EEvlNS_15PhiloxCudaStateESF_SG_) ;  /* 0xffffffe814207950 */ /* 0x000fec0003c3ffff */
.L_x_254:
        /* <DEDUP_REMOVED lines=16> */
.L_x_7512:


//--------------------- .text._ZN2at6native57_GLOBAL__N__cd6b329d_24_DistributionBernoulli_cu_7537a20d43distribution_elementwise_grid_stride_kernelIdLi2EZNS0_9templates4cuda21uniform_and_transformIddPNS_17CUDAGeneratorImplEZZZNS4_16bernoulli_kernelIS7_EEvRNS_18TensorIteratorBaseEdT_ENKUlvE_clEvENKUlvE4_clEvEUldE_EEvSA_T1_T2_EUlP24curandStatePhilox4_32_10E0_ZNS1_27distribution_nullary_kernelIdd6float4S7_SJ_SE_EEvSA_SG_RKT3_T4_EUlidE0_EEvlNS_15PhiloxCudaStateESF_SG_ --------------------------
	.section	.text._ZN2at6native57_GLOBAL__N__cd6b329d_24_DistributionBernoulli_cu_7537a20d43distribution_elementwise_grid_stride_kernelIdLi2EZNS0_9templates4cuda21uniform_and_transformIddPNS_17CUDAGeneratorImplEZZZNS4_16bernoulli_kernelIS7_EEvRNS_18TensorIteratorBaseEdT_ENKUlvE_clEvENKUlvE4_clEvEUldE_EEvSA_T1_T2_EUlP24curandStatePhilox4_32_10E0_ZNS1_27distribution_nullary_kernelIdd6float4S7_SJ_SE_EEvSA_SG_RKT3_T4_EUlidE0_EEvlNS_15PhiloxCudaStateESF_SG_,"ax",@progbits
	.align	128
.text._ZN2at6native57_GLOBAL__N__cd6b329d_24_DistributionBernoulli_cu_7537a20d43distribution_elementwise_grid_stride_kernelIdLi2EZNS0_9templates4cuda21uniform_and_transformIddPNS_17CUDAGeneratorImplEZZZNS4_16bernoulli_kernelIS7_EEvRNS_18TensorIteratorBaseEdT_ENKUlvE_clEvENKUlvE4_clEvEUldE_EEvSA_T1_T2_EUlP24curandStatePhilox4_32_10E0_ZNS1_27distribution_nullary_kernelIdd6float4S7_SJ_SE_EEvSA_SG_RKT3_T4_EUlidE0_EEvlNS_15PhiloxCudaStateESF_SG_:
        .type           _ZN2at6native57_GLOBAL__N__cd6b329d_24_DistributionBernoulli_cu_7537a20d43distribution_elementwise_grid_stride_kernelIdLi2EZNS0_9templates4cuda21uniform_and_transformIddPNS_17CUDAGeneratorImplEZZZNS4_16bernoulli_kernelIS7_EEvRNS_18TensorIteratorBaseEdT_ENKUlvE_clEvENKUlvE4_clEvEUldE_EEvSA_T1_T2_EUlP24curandStatePhilox4_32_10E0_ZNS1_27distribution_nullary_kernelIdd6float4S7_SJ_SE_EEvSA_SG_RKT3_T4_EUlidE0_EEvlNS_15PhiloxCudaStateESF_SG_,@function
        .size           _ZN2at6native57_GLOBAL__N__cd6b329d_24_DistributionBernoulli_cu_7537a20d43distribution_elementwise_grid_stride_kernelIdLi2EZNS0_9templates4cuda21uniform_and_transformIddPNS_17CUDAGeneratorImplEZZZNS4_16bernoulli_kernelIS7_EEvRNS_18TensorIteratorBaseEdT_ENKUlvE_clEvENKUlvE4_clEvEUldE_EEvSA_T1_T2_EUlP24curandStatePhilox4_32_10E0_ZNS1_27distribution_nullary_kernelIdd6float4S7_SJ_SE_EEvSA_SG_RKT3_T4_EUlidE0_EEvlNS_15PhiloxCudaStateESF_SG_,(.L_x_7514 - _ZN2at6native57_GLOBAL__N__cd6b329d_24_DistributionBernoulli_cu_7537a20d43distribution_elementwise_grid_stride_kernelIdLi2EZNS0_9templates4cuda21uniform_and_transformIddPNS_17CUDAGeneratorImplEZZZNS4_16bernoulli_kernelIS7_EEvRNS_18TensorIteratorBaseEdT_ENKUlvE_clEvENKUlvE4_clEvEUldE_EEvSA_T1_T2_EUlP24curandStatePhilox4_32_10E0_ZNS1_27distribution_nullary_kernelIdd6float4S7_SJ_SE_EEvSA_SG_RKT3_T4_EUlidE0_EEvlNS_15PhiloxCudaStateESF_SG_)
        .other          _ZN2at6native57_GLOBAL__N__cd6b329d_24_DistributionBernoulli_cu_7537a20d43distribution_elementwise_grid_stride_kernelIdLi2EZNS0_9templates4cuda21uniform_and_transformIddPNS_17CUDAGeneratorImplEZZZNS4_16bernoulli_kernelIS7_EEvRNS_18TensorIteratorBaseEdT_ENKUlvE_clEvENKUlvE4_clEvEUldE_EEvSA_T1_T2_EUlP24curandStatePhilox4_32_10E0_ZNS1_27distribution_nullary_kernelIdd6float4S7_SJ_SE_EEvSA_SG_RKT3_T4_EUlidE0_EEvlNS_15PhiloxCudaStateESF_SG_,@"STO_CUDA_ENTRY STV_DEFAULT"
_ZN2at6native57_GLOBAL__N__cd6b329d_24_DistributionBernoulli_cu_7537a20d43distribution_elementwise_grid_stride_kernelIdLi2EZNS0_9templates4cuda21uniform_and_transformIddPNS_17CUDAGeneratorImplEZZZNS4_16bernoulli_kernelIS7_EEvRNS_18TensorIteratorBaseEdT_ENKUlvE_clEvENKUlvE4_clEvEUldE_EEvSA_T1_T2_EUlP24curandStatePhilox4_32_10E0_ZNS1_27distribution_nullary_kernelIdd6float4S7_SJ_SE_EEvSA_SG_RKT3_T4_EUlidE0_EEvlNS_15PhiloxCudaStateESF_SG_:
        /* <DEDUP_REMOVED lines=15> */
[----:B------:R-:W2:Y:S08]  /*00f0*/  S2UR UR4, SR_CTAID.X ;  /* 0x00000000000479c3 */ /* 0x000eb00000002500 */
[----:B------:R-:W2:Y:S01]  /*0100*/  LDC R36, c[0x0][RZ] ;  /* 0x00000000ff247b82 */ /* 0x000ea20000000800 */
[----:B---3--:R-:W-:Y:S01]  /*0110*/  @P0 IADD3 R0, P1, R2, R5, RZ ;  /* 0x0000000502000210 */ /* 0x008fe20007f3e0ff */
[----:B------:R-:W-:-:S04]  /*0120*/  HFMA2.MMA R5, -RZ, RZ, 0, 0 ;  /* 0x00000000ff057435 */ /* 0x000fc800000001ff */
[----:B------:R-:W-:Y:S01]  /*0130*/  @P0 IMAD.X R7, RZ, RZ, R3, P1 ;  /* 0x000000ffff070224 */ /* 0x000fe200008e0603 */
[C---:B----4-:R-:W-:Y:S01]  /*0140*/  IADD3 R33, R15.reuse, -0x4498517b, RZ ;  /* 0xbb67ae850f217810 */ /* 0x050fe20007ffe0ff */
[----:B------:R-:W-:-:S03]  /*0150*/  VIADD R32, R15, 0x76cf5d0a ;  /* 0x76cf5d0a0f207836 */ /* 0x000fc60000000000 */
[----:B------:R-:W-:Y:S01]  /*0160*/  SHF.R.U64 R35, R0, 0x2, R7 ;  /* 0x0000000200237819 */ /* 0x000fe20000001207 */
[----:B--2---:R-:W-:Y:S01]  /*0170*/  IMAD.WIDE.U32 R4, R36, UR4, R4 ;  /* 0x0000000424047c25 */ /* 0x004fe2000f8e0004 */
[----:B------:R-:W-:Y:S01]  /*0180*/  SHF.R.U32.HI R34, RZ, 0x2, R7 ;  /* 0x00000002ff227819 */ /* 0x000fe20000011607 */
[----:B------:R-:W-:Y:S01]  /*0190*/  ULDC.64 UR4, c[0x0][0x210] ;  /* 0x0000840000047ab9 */ /* 0x000fe20000000a00 */
[----:B------:R-:W-:Y:S01]  /*01a0*/  IADD3 R31, R15, 0x32370b8f, RZ ;  /* 0x32370b8f0f1f7810 */ /* 0x000fe20007ffe0ff */
[----:B------:R-:W-:Y:S01]  /*01b0*/  IMAD.WIDE.U32 R6, R35, -0x2daee0ad, RZ ;  /* 0xd2511f5323067825 */ /* 0x000fe200078e00ff */
[C---:B------:R-:W-:Y:S01]  /*01c0*/  IADD3 R29, R15.reuse, -0x56f99767, RZ ;  /* 0xa90668990f1d7810 */ /* 0x040fe20007ffe0ff */
[----:B------:R-:W-:Y:S01]  /*01d0*/  UIADD3 UR4, UP0, UR4, -0x1, URZ ;  /* 0xffffffff04047890 */ /* 0x000fe2000ff1e03f */
[C---:B------:R-:W-:Y:S01]  /*01e0*/  IADD3 R27, R15.reuse, 0x1fd5c5a3, RZ ;  /* 0x1fd5c5a30f1b7810 */ /* 0x040fe20007ffe0ff */
[----:B------:R-:W-:Y:S01]  /*01f0*/  IMAD.WIDE.U32 R8, R4, -0x326172a9, RZ ;  /* 0xcd9e8d5704087825 */ /* 0x000fe200078e00ff */
[----:B------:R-:W-:Y:S01]  /*0200*/  LOP3.LUT R10, R15, R7, R5, 0x96, !PT ;  /* 0x000000070f0a7212 */ /* 0x000fe200078e9605 */
[----:B------:R-:W-:-:S02]  /*0210*/  UIADD3.X UR5, UR5, -0x1, URZ, UP0, !UPT ;  /* 0xffffffff05057890 */ /* 0x000fc400087fe43f */
[----:B------:R-:W-:Y:S01]  /*0220*/  VIADD R7, R14, 0x9e3779b9 ;  /* 0x9e3779b90e077836 */ /* 0x000fe20000000000 */
[----:B------:R-:W-:Y:S01]  /*0230*/  LOP3.LUT R2, R9, R34, R14, 0x96, !PT ;  /* 0x0000002209027212 */ /* 0x000fe200078e960e */
[----:B------:R-:W-:Y:S02]  /*0240*/  IMAD.WIDE.U32 R10, R10, -0x326172a9, RZ ;  /* 0xcd9e8d570a0a7825 */ /* 0x000fe400078e00ff */
[----:B------:R-:W-:Y:S02]  /*0250*/  ISETP.NE.U32.AND P0, PT, RZ, UR5, PT ;  /* 0x00000005ff007c0c */ /* 0x000fe4000bf05070 */
[----:B------:R-:W-:Y:S01]  /*0260*/  IMAD.WIDE.U32 R2, R2, -0x2daee0ad, RZ ;  /* 0xd2511f5302027825 */ /* 0x000fe200078e00ff */
[----:B------:R-:W-:-:S03]  /*0270*/  LOP3.LUT R8, R11, R7, R8, 0x96, !PT ;  /* 0x000000070b087212 */ /* 0x000fc600078e9608 */
[----:B------:R-:W-:Y:S01]  /*0280*/  VIADD R30, R15, 0xed9eba14 ;  /* 0xed9eba140f1e7836 */ /* 0x000fe20000000000 */
[----:B------:R-:W-:Y:S01]  /*0290*/  LOP3.LUT R6, R3, R6, R33, 0x96, !PT ;  /* 0x0000000603067212 */ /* 0x000fe200078e9621 */
[----:B------:R-:W-:Y:S01]  /*02a0*/  IMAD.WIDE.U32 R8, R8, -0x2daee0ad, RZ ;  /* 0xd2511f5308087825 */ /* 0x000fe200078e00ff */
[----:B------:R-:W-:-:S03]  /*02b0*/  IADD3 R3, R14, 0x3c6ef372, RZ ;  /* 0x3c6ef3720e037810 */ /* 0x000fc60007ffe0ff */
[----:B------:R-:W-:-:S04]  /*02c0*/  IMAD.WIDE.U32 R6, R6, -0x326172a9, RZ ;  /* 0xcd9e8d5706067825 */ /* 0x000fc800078e00ff */
[----:B------:R-:W-:Y:S01]  /*02d0*/  VIADD R28, R15, 0x646e171e ;  /* 0x646e171e0f1c7836 */ /* 0x000fe20000000000 */
[----:B------:R-:W-:Y:S01]  /*02e0*/  LOP3.LUT R3, R7, R10, R3, 0x96, !PT ;  /* 0x0000000a07037212 */ /* 0x000fe200078e9603 */
[----:B------:R-:W-:Y:S01]  /*02f0*/  VIADD R7, R14, 0xdaa66d2b ;  /* 0xdaa66d2b0e077836 */ /* 0x000fe20000000000 */
[----:B------:R-:W-:Y:S01]  /*0300*/  LOP3.LUT R10, R9, R2, R32, 0x96, !PT ;  /* 0x00000002090a7212 */ /* 0x000fe200078e9620 */
[----:B------:R-:W-:Y:S02]  /*0310*/  VIADD R26, R15, 0xdb3d7428 ;  /* 0xdb3d74280f1a7836 */ /* 0x000fe40000000000 */
        /* <DEDUP_REMOVED lines=14> */
[----:B------:R-:W-:Y:S01]  /*0400*/  IMAD.MOV.U32 R11, RZ, RZ, R5 ;  /* 0x000000ffff0b7224 */ /* 0x000fe200078e0005 */
[----:B------:R-:W-:Y:S01]  /*0410*/  LOP3.LUT R6, R13, R6, R3, 0x96, !PT ;  /* 0x000000060d067212 */ /* 0x000fe200078e9603 */
[----:B------:R-:W-:Y:S01]  /*0420*/  IMAD.WIDE.U32 R2, R2, -0x326172a9, RZ ;  /* 0xcd9e8d5702027825 */ /* 0x000fe200078e00ff */
[----:B------:R-:W-:-:S03]  /*0430*/  IADD3 R13, R14, -0xe443238, RZ ;  /* 0xf1bbcdc80e0d7810 */ /* 0x000fc60007ffe0ff */
[----:B------:R-:W-:Y:S01]  /*0440*/  IMAD.WIDE.U32 R6, R6, -0x2daee0ad, RZ ;  /* 0xd2511f5306067825 */ /* 0x000fe200078e00ff */
[----:B------:R-:W-:Y:S02]  /*0450*/  LOP3.LUT R9, R3, R12, R9, 0x96, !PT ;  /* 0x0000000c03097212 */ /* 0x000fe400078e9609 */
[----:B------:R-:W-:Y:S01]  /*0460*/  MOV R12, R4 ;  /* 0x00000004000c7202 */ /* 0x000fe20000000f00 */
[----:B------:R-:W-:Y:S01]  /*0470*/  VIADD R3, R14, 0x5384540f ;  /* 0x5384540f0e037836 */ /* 0x000fe20000000000 */
[----:B------:R-:W-:Y:S01]  /*0480*/  LOP3.LUT R8, R7, R10, R28, 0x96, !PT ;  /* 0x0000000a07087212 */ /* 0x000fe200078e961c */
[----:B------:R-:W-:Y:S01]  /*0490*/  IMAD.WIDE.U32 R16, R9, -0x2daee0ad, RZ ;  /* 0xd2511f5309107825 */ /* 0x000fe200078e00ff */
[----:B------:R-:W-:-:S03]  /*04a0*/  IADD3 R10, R15, -0x695add53, RZ ;  /* 0x96a522ad0f0a7810 */ /* 0x000fc60007ffe0ff */
[----:B------:R-:W-:Y:S01]  /*04b0*/  IMAD.WIDE.U32 R8, R8, -0x326172a9, RZ ;  /* 0xcd9e8d5708087825 */ /* 0x000fe200078e00ff */
[----:B------:R-:W-:-:S04]  /*04c0*/  LOP3.LUT R6, R17, R6, R27, 0x96, !PT ;  /* 0x0000000611067212 */ /* 0x000fc800078e961b */
[----:B------:R-:W-:Y:S01]  /*04d0*/  LOP3.LUT R3, R9, R2, R3, 0x96, !PT ;  /* 0x0000000209037212 */ /* 0x000fe200078e9603 */
[----:B------:R-:W-:Y:S01]  /*04e0*/  IMAD.WIDE.U32 R6, R6, -0x326172a9, RZ ;  /* 0xcd9e8d5706067825 */ /* 0x000fe200078e00ff */
[----:B------:R-:W-:-:S03]  /*04f0*/  MOV R9, R4 ;  /* 0x0000000400097202 */ /* 0x000fc60000000f00 */
        /* <DEDUP_REMOVED lines=14> */
[----:B------:R-:W-:Y:S05]  /*05e0*/  CALL.REL.NOINC `($__internal_16_$__cuda_sm20_div_s64) ;  /* 0x0000002800d47944 */ /* 0x000fea0003c00000 */
[----:B------:R-:W-:Y:S05]  /*05f0*/  BRA `(.L_x_256) ;  /* 0x0000000000587947 */ /* 0x000fea0003800000 */
.L_x_255:
        /* <DEDUP_REMOVED lines=22> */
.L_x_256:
        /* <DEDUP_REMOVED lines=13> */
[----:B------:R-:W-:Y:S01]  /*0830*/  IMAD R3, R16, -0x326172a9, RZ ;  /* 0xcd9e8d5710037824 */ /* 0x000fe200078e02ff */
[----:B------:R-:W-:Y:S01]  /*0840*/  LOP3.LUT R2, R0, 0x3, RZ, 0xc0, !PT ;  /* 0x0000000300027812 */ /* 0x000fe200078ec0ff */
[----:B------:R-:W0:Y:S01]  /*0850*/  LDC.64 R16, c[0x0][0x210] ;  /* 0x00008400ff107b82 */ /* 0x000e220000000a00 */
[----:B------:R-:W-:Y:S01]  /*0860*/  ULDC UR57, c[0x0][0x23c] ;  /* 0x00008f0000397ab9 */ /* 0x000fe20000000800 */
[----:B------:R-:W-:Y:S01]  /*0870*/  ULDC UR56, c[0x0][0x368] ;  /* 0x0000da0000387ab9 */ /* 0x000fe20000000800 */
[----:B------:R-:W-:Y:S01]  /*0880*/  ULDC UR55, c[0x0][0x250] ;  /* 0x0000940000377ab9 */ /* 0x000fe20000000800 */
[----:B------:R-:W-:Y:S01]  /*0890*/  ULDC UR54, c[0x0][0x36c] ;  /* 0x0000db0000367ab9 */ /* 0x000fe20000000800 */
[----:B------:R-:W-:Y:S01]  /*08a0*/  ULDC UR53, c[0x0][0x254] ;  /* 0x0000950000357ab9 */ /* 0x000fe20000000800 */
[----:B------:R-:W-:Y:S01]  /*08b0*/  ULDC UR52, c[0x0][0x370] ;  /* 0x0000dc0000347ab9 */ /* 0x000fe20000000800 */
[----:B------:R-:W-:Y:S01]  /*08c0*/  ULDC UR51, c[0x0][0x268] ;  /* 0x00009a0000337ab9 */ /* 0x000fe20000000800 */
[----:B------:R-:W1:Y:S01]  /*08d0*/  LDC R0, c[0x0][0x238] ;  /* 0x00008e00ff007b82 */ /* 0x000e620000000800 */
        /* <DEDUP_REMOVED lines=45> */
.L_x_266:
        /* <DEDUP_REMOVED lines=13> */
.L_x_258:
[----:B------:R-:W-:Y:S05]  /*0c80*/  BSYNC B0 ;  /* 0x0000000000007941 */ /* 0x000fea0003800000 */
.L_x_257:
        /* <DEDUP_REMOVED lines=14> */
[----:B------:R-:W-:-:S05]  /*0d70*/  IMAD.WIDE.U32 R22, R22, -0x326172a9, RZ ;  /* 0xcd9e8d5716167825 */ /* 0x000fca00078e00ff */
        /* <DEDUP_REMOVED lines=9> */
[----:B------:R-:W-:-:S04]  /*0e10*/  LOP3.LUT R21, R25, R20, R30, 0x96, !PT ;  /* 0x0000001419157212 */ /* 0x000fc800078e961e */
        /* <DEDUP_REMOVED lines=19> */
[----:B------:R-:W-:Y:S02]  /*0f50*/  LOP3.LUT R21, R23, R20, R26, 0x96, !PT ;  /* 0x0000001417157212 */ /* 0x000fe400078e961a */
[----:B------:R-:W-:Y:S01]  /*0f60*/  IADD3 R23, R14, -0x700cb87f, RZ ;  /* 0x8ff347810e177810 */ /* 0x000fe20007ffe0ff */
[----:B------:R-:W-:Y:S01]  /*0f70*/  IMAD R20, R13, -0x2daee0ad, RZ ;  /* 0xd2511f530d147824 */ /* 0x000fe200078e02ff */
[----:B------:R-:W-:Y:S01]  /*0f80*/  LOP3.LUT R13, R25, R18, R19, 0x96, !PT ;  /* 0x00000012190d7212 */ /* 0x000fe200078e9613 */
[----:B------:R-:W-:-:S04]  /*0f90*/  IMAD.WIDE.U32 R18, R21, -0x326172a9, RZ ;  /* 0xcd9e8d5715127825 */ /* 0x000fc800078e00ff */
[----:B------:R-:W-:Y:S01]  /*0fa0*/  IMAD.HI.U32 R21, R13, -0x2daee0ad, RZ ;  /* 0xd2511f530d157827 */ /* 0x000fe200078e00ff */
[----:B------:R-:W-:-:S04]  /*0fb0*/  LOP3.LUT R23, R19, R24, R23, 0x96, !PT ;  /* 0x0000001813177212 */ /* 0x000fc800078e9617 */
[----:B------:R-:W-:Y:S01]  /*0fc0*/  LOP3.LUT R21, R21, R22, R10, 0x96, !PT ;  /* 0x0000001615157212 */ /* 0x000fe200078e960a */
[----:B------:R-:W-:Y:S01]  /*0fd0*/  IMAD.MOV.U32 R22, RZ, RZ, R3 ;  /* 0x000000ffff167224 */ /* 0x000fe200078e0003 */
[----:B------:R-:W-:Y:S06]  /*0fe0*/  @!P0 BRA `(.L_x_259) ;  /* 0x0000000000288947 */ /* 0x000fec0003800000 */
[----:B------:R-:W-:-:S13]  /*0ff0*/  ISETP.NE.AND P0, PT, R2, 0x2, PT ;  /* 0x000000020200780c */ /* 0x000fda0003f05270 */
[----:B------:R-:W-:Y:S05]  /*1000*/  @!P0 BRA `(.L_x_260) ;  /* 0x0000000000188947 */ /* 0x000fea0003800000 */
[----:B------:R-:W-:Y:S01]  /*1010*/  ISETP.NE.AND P0, PT, R2, 0x3, PT ;  /* 0x000000030200780c */ /* 0x000fe20003f05270 */
[----:B------:R-:W-:Y:S01]  /*1020*/  IMAD.MOV.U32 R7, RZ, RZ, R23 ;  /* 0x000000ffff077224 */ /* 0x000fe200078e0017 */
[----:B------:R-:W-:-:S11]  /*1030*/  MOV R22, R20 ;  /* 0x0000001400167202 */ /* 0x000fd60000000f00 */
[----:B------:R-:W-:Y:S01]  /*1040*/  @P0 MOV R22, R6 ;  /* 0x0000000600160202 */ /* 0x000fe20000000f00 */
[----:B------:R-:W-:Y:S01]  /*1050*/  @P0 IMAD.MOV.U32 R7, RZ, RZ, R3 ;  /* 0x000000ffff070224 */ /* 0x000fe200078e0003 */
[----:B------:R-:W-:Y:S06]  /*1060*/  BRA `(.L_x_259) ;  /* 0x0000000000087947 */ /* 0x000fec0003800000 */
.L_x_260:
[----:B------:R-:W-:Y:S01]  /*1070*/  MOV R22, R7 ;  /* 0x0000000700167202 */ /* 0x000fe20000000f00 */
[----:B------:R-:W-:-:S07]  /*1080*/  IMAD.MOV.U32 R7, RZ, RZ, R20 ;  /* 0x000000ffff077224 */ /* 0x000fce00078e0014 */
.L_x_259:
[----:B------:R-:W-:Y:S01]  /*1090*/  ISETP.GE.U32.AND P0, PT, R12, R16, PT ;  /* 0x000000100c00720c */ /* 0x000fe20003f06070 */
[----:B------:R-:W-:Y:S01]  /*10a0*/  HFMA2.MMA R6, -RZ, RZ, 0.1171875, 0 ;  /* 0x2f800000ff067435 */ /* 0x000fe200000001ff */
[----:B------:R-:W-:Y:S01]  /*10b0*/  I2FP.F32.U32 R3, R7 ;  /* 0x0000000700037245 */ /* 0x000fe20000201000 */
[----:B------:R-:W-:Y:S01]  /*10c0*/  BSSY B0, `(.L_x_261) ;  /* 0x00000fd000007945 */ /* 0x000fe20003800000 */
[----:B------:R-:W-:-:S07]  /*10d0*/  ISETP.GE.AND.EX P0, PT, R11, R17, PT, P0 ;  /* 0x000000110b00720c */ /* 0x000fce0003f06300 */
[----:B------:R-:W-:-:S06]  /*10e0*/  FFMA.FTZ R3, R3, R6, 1.1641532182693481445e-10 ;  /* 0x2f00000003037423 */ /* 0x000fcc0000010006 */
[----:B------:R-:W-:Y:S05]  /*10f0*/  @P0 BRA `(.L_x_262) ;  /* 0x0000000c00e40947 */ /* 0x000fea0003800000 */
[----:B-1----:R-:W-:Y:S02]  /*1100*/  ISETP.NE.AND P0, PT, R0, RZ, PT ;  /* 0x000000ff0000720c */ /* 0x002fe40003f05270 */
[----:B------:R-:W-:Y:S01]  /*1110*/  I2FP.F32.U32 R20, R22 ;  /* 0x0000001600147245 */ /* 0x000fe20000201000 */
[----:B------:R-:W-:-:S04]  /*1120*/  IMAD.MOV.U32 R22, RZ, RZ, RZ ;  /* 0x000000ffff167224 */ /* 0x000fc800078e00ff */
[----:B------:R-:W-:-:S06]  /*1130*/  FFMA.FTZ R20, R20, R6, 1.1641532182693481445e-10 ;  /* 0x2f00000014147423 */ /* 0x000fcc0000010006 */
        /* <DEDUP_REMOVED lines=236> */
.L_x_263:
[----:B------:R-:W-:Y:S01]  /*2000*/  FMUL.FTZ R20, R20, 1 ;  /* 0x3f80000014147820 */ /* 0x000fe20000410000 */
[----:B------:R-:W-:Y:S01]  /*2010*/  ULDC.64 UR34, c[0x0][0x3d0] ;  /* 0x0000f40000227ab9 */ /* 0x000fe20000000a00 */
[----:B------:R-:W-:Y:S02]  /*2020*/  MOV R24, RZ ;  /* 0x000000ff00187202 */ /* 0x000fe40000000f00 */
[----:B------:R-:W0:Y:S02]  /*2030*/  F2F.F64.F32 R6, R20 ;  /* 0x0000001400067310 */ /* 0x000e240000201800 */
[----:B0-----:R-:W-:Y:S01]  /*2040*/  DSETP.GEU.AND P0, PT, R6, UR58, PT ;  /* 0x0000003a06007e2a */ /* 0x001fe2000bf0e000 */
[----:B------:R-:W-:-:S05]  /*2050*/  IADD3 R6, P1, R22, UR34, RZ ;  /* 0x0000002216067c10 */ /* 0x000fca000ff3e0ff */
[----:B------:R-:W-:Y:S01]  /*2060*/  FSEL R25, RZ, 1.875, P0 ;  /* 0x3ff00000ff197808 */ /* 0x000fe20000000000 */
[----:B------:R-:W-:-:S05]  /*2070*/  IMAD.X R7, RZ, RZ, UR35, P1 ;  /* 0x00000023ff077e24 */ /* 0x000fca00088e06ff */
[----:B------:R0:W-:Y:S02]  /*2080*/  STG.E.64 desc[UR60][R6.64], R24 ;  /* 0x0000001806007986 */ /* 0x0001e4000c101b3c */
.L_x_262:
[----:B------:R-:W-:Y:S05]  /*2090*/  BSYNC B0 ;  /* 0x0000000000007941 */ /* 0x000fea0003800000 */
.L_x_261:
[----:B------:R-:W-:Y:S02]  /*20a0*/  ULDC UR34, c[0x0][0xc] ;  /* 0x0000030000227ab9 */ /* 0x000fe40000000800 */
[----:B------:R-:W-:-:S05]  /*20b0*/  IMAD R20, R36, UR34, RZ ;  /* 0x0000002224147c24 */ /* 0x000fca000f8e02ff */
[----:B0-----:R-:W-:-:S04]  /*20c0*/  IADD3 R7, P1, R20, R12, RZ ;  /* 0x0000000c14077210 */ /* 0x001fc80007f3e0ff */
[----:B------:R-:W-:Y:S01]  /*20d0*/  ISETP.GE.U32.AND P0, PT, R7, R16, PT ;  /* 0x000000100700720c */ /* 0x000fe20003f06070 */
[----:B------:R-:W-:-:S05]  /*20e0*/  IMAD.X R6, RZ, RZ, R11, P1 ;  /* 0x000000ffff067224 */ /* 0x000fca00008e060b */
[----:B------:R-:W-:-:S13]  /*20f0*/  ISETP.GE.AND.EX P0, PT, R6, R17, PT, P0 ;  /* 0x000000110600720c */ /* 0x000fda0003f06300 */
[----:B------:R-:W-:Y:S05]  /*2100*/  @P0 BRA `(.L_x_264) ;  /* 0x0000000c00e00947 */ /* 0x000fea0003800000 */
[----:B-1----:R-:W-:Y:S02]  /*2110*/  ISETP.NE.AND P0, PT, R0, RZ, PT ;  /* 0x000000ff0000720c */ /* 0x002fe40003f05270 */
        /* <DEDUP_REMOVED lines=238> */
.L_x_265:
[----:B------:R-:W-:Y:S01]  /*3000*/  FMUL.FTZ R3, R3, 1 ;  /* 0x3f80000003037820 */ /* 0x000fe20000410000 */
[----:B------:R-:W-:Y:S01]  /*3010*/  ULDC.64 UR34, c[0x0][0x3d0] ;  /* 0x0000f40000227ab9 */ /* 0x000fe20000000a00 */
[----:B------:R-:W-:Y:S02]  /*3020*/  MOV R24, RZ ;  /* 0x000000ff00187202 */ /* 0x000fe40000000f00 */
[----:B------:R-:W0:Y:S02]  /*3030*/  F2F.F64.F32 R6, R3 ;  /* 0x0000000300067310 */ /* 0x000e240000201800 */
[----:B0-----:R-:W-:Y:S01]  /*3040*/  DSETP.GEU.AND P0, PT, R6, UR58, PT ;  /* 0x0000003a06007e2a */ /* 0x001fe2000bf0e000 */
[----:B------:R-:W-:-:S04]  /*3050*/  IADD3 R6, P1, R22, UR34, RZ ;  /* 0x0000002216067c10 */ /* 0x000fc8000ff3e0ff */
[----:B------:R-:W-:Y:S02]  /*3060*/  IADD3.X R7, RZ, UR35, RZ, P1, !PT ;  /* 0x00000023ff077c10 */ /* 0x000fe40008ffe4ff */
[----:B------:R-:W-:-:S05]  /*3070*/  FSEL R25, RZ, 1.875, P0 ;  /* 0x3ff00000ff197808 */ /* 0x000fca0000000000 */
[----:B------:R0:W-:Y:S02]  /*3080*/  STG.E.64 desc[UR60][R6.64], R24 ;  /* 0x0000001806007986 */ /* 0x0001e4000c101b3c */
.L_x_264:
[----:B------:R-:W-:Y:S01]  /*3090*/  LEA R12, P0, R20, R12, 0x1 ;  /* 0x0000000c140c7211 */ /* 0x000fe200078008ff */
[----:B------:R-:W-:Y:S05]  /*30a0*/  WARPSYNC.ALL ;  /* 0x0000000000007948 */ /* 0x000fea0003800000 */
[----:B------:R-:W-:Y:S01]  /*30b0*/  IMAD.X R11, RZ, RZ, R11, P0 ;  /* 0x000000ffff0b7224 */ /* 0x000fe200000e060b */
[----:B------:R-:W-:Y:S01]  /*30c0*/  BAR.SYNC.DEFER_BLOCKING 0x0 ;  /* 0x0000000000007b1d */ /* 0x000fe20000010000 */
[----:B------:R-:W-:Y:S01]  /*30d0*/  ISETP.GE.U32.AND P0, PT, R12, R5, PT ;  /* 0x000000050c00720c */ /* 0x000fe20003f06070 */
[----:B0-----:R-:W-:Y:S01]  /*30e0*/  IMAD.MOV.U32 R7, RZ, RZ, R21 ;  /* 0x000000ffff077224 */ /* 0x001fe200078e0015 */
[----:B------:R-:W-:-:S02]  /*30f0*/  MOV R3, R18 ;  /* 0x0000001200037202 */ /* 0x000fc40000000f00 */
[----:B------:R-:W-:Y:S02]  /*3100*/  ISETP.GE.AND.EX P0, PT, R11, R4, PT, P0 ;  /* 0x000000040b00720c */ /* 0x000fe40003f06300 */
[----:B------:R-:W-:-:S11]  /*3110*/  MOV R6, R23 ;  /* 0x0000001700067202 */ /* 0x000fd60000000f00 */
[----:B------:R-:W-:Y:S05]  /*3120*/  @!P0 BRA `(.L_x_266) ;  /* 0xffffffd800a08947 */ /* 0x000fea000383ffff */
[----:B------:R-:W-:Y:S05]  /*3130*/  EXIT ;  /* 0x000000000000794d */ /* 0x000fea0003800000 */
        .weak           $__internal_16_$__cuda_sm20_div_s64
        .type           $__internal_16_$__cuda_sm20_div_s64,@function
        .size           $__internal_16_$__cuda_sm20_div_s64,(.L_x_7514 - $__internal_16_$__cuda_sm20_div_s64)
$__internal_16_$__cuda_sm20_div_s64:
[----:B------:R-:W-:Y:S01]  /*3140*/  HFMA2.MMA R3, -RZ, RZ, 0, 0 ;  /* 0x00000000ff037435 */ /* 0x000fe200000001ff */
[----:B------:R-:W-:-:S05]  /*3150*/  MOV R2, R17 ;  /* 0x0000001100027202 */ /* 0x000fca0000000f00 */
[----:B------:R-:W0:Y:S08]  /*3160*/  I2F.U64.RP R19, R2 ;  /* 0x0000000200137312 */ /* 0x000e300000309000 */
[----:B0-----:R-:W0:Y:S02]  /*3170*/  MUFU.RCP R19, R19 ;  /* 0x0000001300137308 */ /* 0x001e240000001000 */
[----:B0-----:R-:W-:-:S06]  /*3180*/  VIADD R4, R19, 0x1ffffffe ;  /* 0x1ffffffe13047836 */ /* 0x001fcc0000000000 */
[----:B------:R-:W0:Y:S02]  /*3190*/  F2I.U64.TRUNC R4, R4 ;  /* 0x0000000400047311 */ /* 0x000e24000020d800 */
[----:B0-----:R-:W-:-:S04]  /*31a0*/  IMAD.WIDE.U32 R2, R4, R17, RZ ;  /* 0x0000001104027225 */ /* 0x001fc800078e00ff */
[----:B------:R-:W-:Y:S01]  /*31b0*/  IMAD R20, R17, R5, R3 ;  /* 0x0000000511147224 */ /* 0x000fe200078e0203 */
[----:B------:R-:W-:Y:S02]  /*31c0*/  IADD3 R21, P0, RZ, -R2, RZ ;  /* 0x80000002ff157210 */ /* 0x000fe40007f1e0ff */
[----:B------:R-:W-:Y:S02]  /*31d0*/  MOV R3, R4 ;  /* 0x0000000400037202 */ /* 0x000fe40000000f00 */
[----:B------:R-:W-:Y:S01]  /*31e0*/  IADD3.X R23, RZ, ~R20, RZ, P0, !PT ;  /* 0x80000014ff177210 */ /* 0x000fe200007fe4ff */
[----:B------:R-:W-:-:S04]  /*31f0*/  IMAD.HI.U32 R2, R4, R21, RZ ;  /* 0x0000001504027227 */ /* 0x000fc800078e00ff */
[-C--:B------:R-:W-:Y:S02]  /*3200*/  IMAD R25, R5, R23.reuse, RZ ;  /* 0x0000001705197224 */ /* 0x080fe400078e02ff */
[----:B------:R-:W-:-:S04]  /*3210*/  IMAD.WIDE.U32 R2, P0, R4, R23, R2 ;  /* 0x0000001704027225 */ /* 0x000fc80007800002 */
[----:B------:R-:W-:-:S04]  /*3220*/  IMAD.HI.U32 R19, R5, R23, RZ ;  /* 0x0000001705137227 */ /* 0x000fc800078e00ff */
[----:B------:R-:W-:-:S04]  /*3230*/  IMAD.HI.U32 R2, P1, R5, R21, R2 ;  /* 0x0000001505027227 */ /* 0x000fc80007820002 */
[----:B------:R-:W-:Y:S01]  /*3240*/  IMAD.X R19, R19, 0x1, R5, P0 ;  /* 0x0000000113137824 */ /* 0x000fe200000e0605 */
[----:B------:R-:W-:-:S04]  /*3250*/  IADD3 R3, P2, R25, R2, RZ ;  /* 0x0000000219037210 */ /* 0x000fc80007f5e0ff */
[----:B------:R-:W-:Y:S01]  /*3260*/  IADD3.X R19, RZ, RZ, R19, P2, P1 ;  /* 0x000000ffff137210 */ /* 0x000fe200017e2413 */
[----:B------:R-:W-:Y:S01]  /*3270*/  IMAD.WIDE.U32 R4, R3, R17, RZ ;  /* 0x0000001103047225 */ /* 0x000fe200078e00ff */
[----:B------:R-:W-:Y:S02]  /*3280*/  ISETP.LE.AND P1, PT, RZ, UR5, PT ;  /* 0x00000005ff007c0c */ /* 0x000fe4000bf23270 */
[----:B------:R-:W-:Y:S01]  /*3290*/  IADD3 R21, P0, RZ, -R4, RZ ;  /* 0x80000004ff157210 */ /* 0x000fe20007f1e0ff */
[----:B------:R-:W-:Y:S01]  /*32a0*/  IMAD R4, R17, R19, R5 ;  /* 0x0000001311047224 */ /* 0x000fe200078e0205 */
[----:B------:R-:W-:-:S03]  /*32b0*/  IADD3 R5, P4, RZ, -UR4, RZ ;  /* 0x80000004ff057c10 */ /* 0x000fc6000ff9e0ff */
[----:B------:R-:W-:Y:S01]  /*32c0*/  IMAD.HI.U32 R2, R3, R21, RZ ;  /* 0x0000001503027227 */ /* 0x000fe200078e00ff */
[----:B------:R-:W-:Y:S02]  /*32d0*/  IADD3.X R4, RZ, ~R4, RZ, P0, !PT ;  /* 0x80000004ff047210 */ /* 0x000fe400007fe4ff */
[----:B------:R-:W-:Y:S02]  /*32e0*/  IADD3.X R20, RZ, ~UR5, RZ, P4, !PT ;  /* 0x80000005ff147c10 */ /* 0x000fe4000a7fe4ff */
[----:B------:R-:W-:Y:S01]  /*32f0*/  SEL R5, R5, UR4, !P1 ;  /* 0x0000000405057c07 */ /* 0x000fe2000c800000 */
        /* <DEDUP_REMOVED lines=8> */
[----:B------:R-:W-:Y:S01]  /*3380*/  IADD3.X R20, RZ, RZ, R3, P3, P2 ;  /* 0x000000ffff147210 */ /* 0x000fe20001fe4403 */
[----:B------:R-:W-:-:S04]  /*3390*/  HFMA2.MMA R3, -RZ, RZ, 0, 0 ;  /* 0x00000000ff037435 */ /* 0x000fc800000001ff */
[----:B------:R-:W-:-:S04]  /*33a0*/  IMAD R21, R20, R19, RZ ;  /* 0x0000001314157224 */ /* 0x000fc800078e02ff */
[----:B------:R-:W-:-:S04]  /*33b0*/  IMAD.WIDE.U32 R2, R4, R19, R2 ;  /* 0x0000001304027225 */ /* 0x000fc800078e0002 */
[----:B------:R-:W-:-:S04]  /*33c0*/  IMAD.HI.U32 R2, P0, R20, R5, R2 ;  /* 0x0000000514027227 */ /* 0x000fc80007800002 */
[----:B------:R-:W-:Y:S01]  /*33d0*/  IMAD.HI.U32 R20, R20, R19, RZ ;  /* 0x0000001314147227 */ /* 0x000fe200078e00ff */
[----:B------:R-:W-:-:S04]  /*33e0*/  IADD3 R4, P2, R21, R2, RZ ;  /* 0x0000000215047210 */ /* 0x000fc80007f5e0ff */
[----:B------:R-:W-:Y:S01]  /*33f0*/  IADD3.X R20, R20, RZ, RZ, P0, !PT ;  /* 0x000000ff14147210 */ /* 0x000fe200007fe4ff */
[----:B------:R-:W-:-:S04]  /*3400*/  IMAD.WIDE.U32 R2, R4, R17, RZ ;  /* 0x0000001104027225 */ /* 0x000fc800078e00ff */
[----:B------:R-:W-:Y:S01]  /*3410*/  IMAD.X R20, RZ, RZ, R20, P2 ;  /* 0x000000ffff147224 */ /* 0x000fe200010e0614 */
[----:B------:R-:W-:Y:S02]  /*3420*/  IADD3 R24, P0, -R2, R5, RZ ;  /* 0x0000000502187210 */ /* 0x000fe40007f1e1ff */
[----:B------:R-:W-:Y:S01]  /*3430*/  IADD3 R5, P3, R4, 0x1, RZ ;  /* 0x0000000104057810 */ /* 0x000fe20007f7e0ff */
[C---:B------:R-:W-:Y:S01]  /*3440*/  IMAD R22, R17.reuse, R20, R3 ;  /* 0x0000001411167224 */ /* 0x040fe200078e0203 */
[----:B------:R-:W-:Y:S02]  /*3450*/  IADD3 R2, P2, -R17, R24, RZ ;  /* 0x0000001811027210 */ /* 0x000fe40007f5e1ff */
[----:B------:R-:W-:Y:S02]  /*3460*/  IADD3.X R3, RZ, R20, RZ, P3, !PT ;  /* 0x00000014ff037210 */ /* 0x000fe40001ffe4ff */
[----:B------:R-:W-:Y:S02]  /*3470*/  IADD3.X R22, ~R22, R19, RZ, P0, !PT ;  /* 0x0000001316167210 */ /* 0x000fe400007fe5ff */
[----:B------:R-:W-:-:S02]  /*3480*/  ISETP.GE.U32.AND P0, PT, R24, R17, PT ;  /* 0x000000111800720c */ /* 0x000fc40003f06070 */
[C---:B------:R-:W-:Y:S02]  /*3490*/  IADD3.X R19, R22.reuse, -0x1, RZ, P2, !PT ;  /* 0xffffffff16137810 */ /* 0x040fe400017fe4ff */
[----:B------:R-:W-:-:S04]  /*34a0*/  ISETP.GE.U32.AND.EX P0, PT, R22, RZ, PT, P0 ;  /* 0x000000ff1600720c */ /* 0x000fc80003f06100 */
[----:B------:R-:W-:Y:S02]  /*34b0*/  SEL R2, R2, R24, P0 ;  /* 0x0000001802027207 */ /* 0x000fe40000000000 */
[----:B------:R-:W-:Y:S02]  /*34c0*/  SEL R5, R5, R4, P0 ;  /* 0x0000000405057207 */ /* 0x000fe40000000000 */
[----:B------:R-:W-:Y:S02]  /*34d0*/  SEL R19, R19, R22, P0 ;  /* 0x0000001613137207 */ /* 0x000fe40000000000 */
[----:B------:R-:W-:Y:S02]  /*34e0*/  ISETP.GE.U32.AND P2, PT, R2, R17, PT ;  /* 0x000000110200720c */ /* 0x000fe40003f46070 */
[----:B------:R-:W-:Y:S02]  /*34f0*/  SEL R20, R3, R20, P0 ;  /* 0x0000001403147207 */ /* 0x000fe40000000000 */
[----:B------:R-:W-:-:S02]  /*3500*/  IADD3 R2, P3, R5, 0x1, RZ ;  /* 0x0000000105027810 */ /* 0x000fc40007f7e0ff */
[----:B------:R-:W-:Y:S02]  /*3510*/  ISETP.GE.U32.AND.EX P0, PT, R19, RZ, PT, P2 ;  /* 0x000000ff1300720c */ /* 0x000fe40003f06120 */
[----:B------:R-:W-:Y:S01]  /*3520*/  MOV R19, 0x0 ;  /* 0x0000000000137802 */ /* 0x000fe20000000f00 */
[----:B------:R-:W-:Y:S01]  /*3530*/  IMAD.X R3, RZ, RZ, R20, P3 ;  /* 0x000000ffff037224 */ /* 0x000fe200018e0614 */
[----:B------:R-:W-:-:S04]  /*3540*/  SEL R2, R2, R5, P0 ;  /* 0x0000000502027207 */ /* 0x000fc80000000000 */
[----:B------:R-:W-:Y:S02]  /*3550*/  SEL R3, R3, R20, P0 ;  /* 0x0000001403037207 */ /* 0x000fe40000000000 */
[-C--:B------:R-:W-:Y:S02]  /*3560*/  IADD3 R5, P2, RZ, -R2.reuse, RZ ;  /* 0x80000002ff057210 */ /* 0x080fe40007f5e0ff */
[----:B------:R-:W-:Y:S02]  /*3570*/  ISETP.NE.U32.AND P0, PT, R17, RZ, PT ;  /* 0x000000ff1100720c */ /* 0x000fe40003f05070 */
[----:B------:R-:W-:Y:S02]  /*3580*/  IADD3.X R4, RZ, ~R3, RZ, P2, !PT ;  /* 0x80000003ff047210 */ /* 0x000fe400017fe4ff */
[----:B------:R-:W-:Y:S02]  /*3590*/  ISETP.NE.AND.EX P0, PT, RZ, RZ, PT, P0 ;  /* 0x000000ffff00720c */ /* 0x000fe40003f05300 */
[----:B------:R-:W-:-:S02]  /*35a0*/  SEL R2, R5, R2, !P1 ;  /* 0x0000000205027207 */ /* 0x000fc40004800000 */
[----:B------:R-:W-:Y:S02]  /*35b0*/  SEL R3, R4, R3, !P1 ;  /* 0x0000000304037207 */ /* 0x000fe40004800000 */
[----:B------:R-:W-:Y:S02]  /*35c0*/  SEL R2, R2, 0xffffffff, P0 ;  /* 0xffffffff02027807 */ /* 0x000fe40000000000 */
[----:B------:R-:W-:Y:S01]  /*35d0*/  SEL R3, R3, 0xffffffff, P0 ;  /* 0xffffffff03037807 */ /* 0x000fe20000000000 */
[----:B------:R-:W-:Y:S06]  /*35e0*/  RET.REL.NODEC R18 `(_ZN2at6native57_GLOBAL__N__cd6b329d_24_DistributionBernoulli_cu_7537a20d43distribution_elementwise_grid_stride_kernelIdLi2EZNS0_9templates4cuda21uniform_and_transformIddPNS_17CUDAGeneratorImplEZZZNS4_16bernoulli_kernelIS7_EEvRNS_18TensorIteratorBaseEdT_ENKUlvE_clEvENKUlvE4_clEvEUldE_EEvSA_T1_T2_EUlP24curandStatePhilox4_32_10E0_ZNS1_27distribution_nullary_kernelIdd6float4S7_SJ_SE_EEvSA_SG_RKT3_T4_EUlidE0_EEvlNS_15PhiloxCudaStateESF_SG_) ;  /* 0xffffffc812847950 */ /* 0x000fec0003c3ffff */
.L_x_267:
        /* <DEDUP_REMOVED lines=9> */
.L_x_7514:


//--------------------- .text._ZN2at6native57_GLOBAL__N__cd6b329d_24_DistributionBernoulli_cu_7537a20d43distribution_elementwise_grid_stride_kernelIdLi2EZNS0_9templates4cuda21uniform_and_transformIddPNS_17CUDAGeneratorImplEZZZNS4_16bernoulli_kernelIS7_EEvRNS_18TensorIteratorBaseEdT_ENKUlvE_clEvENKUlvE4_clEvEUldE_EEvSA_T1_T2_EUlP24curandStatePhilox4_32_10E0_ZNS1_27distribution_nullary_kernelIdd6float4S7_SJ_SE_EEvSA_SG_RKT3_T4_EUlidE_EEvlNS_15PhiloxCudaStateESF_SG_ --------------------------
	.section	.text._ZN2at6native57_GLOBAL__N__cd6b329d_24_DistributionBernoulli_cu_7537a20d43distribution_elementwise_grid_stride_kernelIdLi2EZNS0_9templates4cuda21uniform_and_transformIddPNS_17CUDAGeneratorImplEZZZNS4_16bernoulli_kernelIS7_EEvRNS_18TensorIteratorBaseEdT_ENKUlvE_clEvENKUlvE4_clEvEUldE_EEvSA_T1_T2_EUlP24curandStatePhilox4_32_10E0_ZNS1_27distribution_nullary_kernelIdd6float4S7_SJ_SE_EEvSA_SG_RKT3_T4_EUlidE_EEvlNS_15PhiloxCudaStateESF_SG_,"ax",@progbits
	.align	128
.text._ZN2at6native57_GLOBAL__N__cd6b329d_24_DistributionBernoulli_cu_7537a20d43distribution_elementwise_grid_stride_kernelIdLi2EZNS0_9templates4cuda21uniform_and_transformIddPNS_17CUDAGeneratorImplEZZZNS4_16bernoulli_kernelIS7_EEvRNS_18TensorIteratorBaseEdT_ENKUlvE_clEvENKUlvE4_clEvEUldE_EEvSA_T1_T2_EUlP24curandStatePhilox4_32_10E0_ZNS1_27distribution_nullary_kernelIdd6float4S7_SJ_SE_EEvSA_SG_RKT3_T4_EUlidE_EEvlNS_15PhiloxCudaStateESF_SG_:
        .type           _ZN2at6native57_GLOBAL__N__cd6b329d_24_DistributionBernoulli_cu_7537a20d43distribution_elementwise_grid_stride_kernelIdLi2EZNS0_9templates4cuda21uniform_and_transformIddPNS_17CUDAGeneratorImplEZZZNS4_16bernoulli_kernelIS7_EEvRNS_18TensorIteratorBaseEdT_ENKUlvE_clEvENKUlvE4_clEvEUldE_EEvSA_T1_T2_EUlP24curandStatePhilox4_32_10E0_ZNS1_27distribution_nullary_kernelIdd6float4S7_SJ_SE_EEvSA_SG_RKT3_T4_EUlidE_EEvlNS_15PhiloxCudaStateESF_SG_,@function
        .size           _ZN2at6native57_GLOBAL__N__cd6b329d_24_DistributionBernoulli_cu_7537a20d43distribution_elementwise_grid_stride_kernelIdLi2EZNS0_9templates4cuda21uniform_and_transformIddPNS_17CUDAGeneratorImplEZZZNS4_16bernoulli_kernelIS7_EEvRNS_18TensorIteratorBaseEdT_ENKUlvE_clEvENKUlvE4_clEvEUldE_EEvSA_T1_T2_EUlP24curandStatePhilox4_32_10E0_ZNS1_27distribution_nullary_kernelIdd6float4S7_SJ_SE_EEvSA_SG_RKT3_T4_EUlidE_EEvlNS_15PhiloxCudaStateESF_SG_,(.L_x_7516 - _ZN2at6native57_GLOBAL__N__cd6b329d_24_DistributionBernoulli_cu_7537a20d43distribution_elementwise_grid_stride_kernelIdLi2EZNS0_9templates4cuda21uniform_and_transformIddPNS_17CUDAGeneratorImplEZZZNS4_16bernoulli_kernelIS7_EEvRNS_18TensorIteratorBaseEdT_ENKUlvE_clEvENKUlvE4_clEvEUldE_EEvSA_T1_T2_EUlP24curandStatePhilox4_32_10E0_ZNS1_27distribution_nullary_kernelIdd6float4S7_SJ_SE_EEvSA_SG_RKT3_T4_EUlidE_EEvlNS_15PhiloxCudaStateESF_SG_)
        .other          _ZN2at6native57_GLOBAL__N__cd6b329d_24_DistributionBernoulli_cu_7537a20d43distribution_elementwise_grid_stride_kernelIdLi2EZNS0_9templates4cuda21uniform_and_transformIddPNS_17CUDAGeneratorImplEZZZNS4_16bernoulli_kernelIS7_EEvRNS_18TensorIteratorBaseEdT_ENKUlvE_clEvENKUlvE4_clEvEUldE_EEvSA_T1_T2_EUlP24curandStatePhilox4_32_10E0_ZNS1_27distribution_nullary_kernelIdd6float4S7_SJ_SE_EEvSA_SG_RKT3_T4_EUlidE_EEvlNS_15PhiloxCudaStateESF_SG_,@"STO_CUDA_ENTRY STV_DEFAULT"
_ZN2at6native57_GLOBAL__N__cd6b329d_24_DistributionBernoulli_cu_7537a20d43distribution_elementwise_grid_stride_kernelIdLi2EZNS0_9templates4cuda21uniform_and_transformIddPNS_17CUDAGeneratorImplEZZZNS4_16bernoulli_kernelIS7_EEvRNS_18TensorIteratorBaseEdT_ENKUlvE_clEvENKUlvE4_clEvEUldE_EEvSA_T1_T2_EUlP24curandStatePhilox4_32_10E0_ZNS1_27distribution_nullary_kernelIdd6float4S7_SJ_SE_EEvSA_SG_RKT3_T4_EUlidE_EEvlNS_15PhiloxCudaStateESF_SG_:
        /* <DEDUP_REMOVED lines=21> */
[----:B------:R-:W-:Y:S02]  /*0150*/  IMAD.MOV.U32 R16, RZ, RZ, R10 ;  /* 0x000000ffff107224 */ /* 0x000fe400078e000a */
[----:B------:R-:W-:-:S04]  /*0160*/  IMAD.WIDE.U32 R4, R10, -0x326172a9, RZ ;  /* 0xcd9e8d570a047825 */ /* 0x000fc800078e00ff */
[----:B------:R-:W-:Y:S01]  /*0170*/  IMAD.MOV.U32 R14, RZ, RZ, R11 ;  /* 0x000000ffff0e7224 */ /* 0x000fe200078e000b */
[----:B0-----:R-:W-:-:S05]  /*0180*/  @P0 IADD3 R0, P1, R2, R7, RZ ;  /* 0x0000000702000210 */ /* 0x001fca0007f3e0ff */
[----:B------:R-:W-:Y:S01]  /*0190*/  @P0 IMAD.X R23, RZ, RZ, R3, P1 ;  /* 0x000000ffff170224 */ /* 0x000fe200008e0603 */
[----:B------:R-:W-:Y:S01]  /*01a0*/  ISETP.NE.U32.AND P0, PT, RZ, UR7, PT ;  /* 0x00000007ff007c0c */ /* 0x000fe2000bf05070 */
[----:B---3--:R-:W-:-:S03]  /*01b0*/  VIADD R44, R19, 0xbb67ae85 ;  /* 0xbb67ae85132c7836 */ /* 0x008fc60000000000 */
[--C-:B------:R-:W-:Y:S01]  /*01c0*/  SHF.R.U64 R2, R0, 0x2, R23.reuse ;  /* 0x0000000200027819 */ /* 0x100fe20000001217 */
[C---:B------:R-:W-:Y:S01]  /*01d0*/  VIADD R43, R18.reuse, 0x9e3779b9 ;  /* 0x9e3779b9122b7836 */ /* 0x040fe20000000000 */
[----:B------:R-:W-:Y:S01]  /*01e0*/  SHF.R.U32.HI R7, RZ, 0x2, R23 ;  /* 0x00000002ff077819 */ /* 0x000fe20000011617 */
[----:B------:R-:W-:Y:S01]  /*01f0*/  VIADD R41, R19, 0x76cf5d0a ;  /* 0x76cf5d0a13297836 */ /* 0x000fe20000000000 */
[----:B------:R-:W-:Y:S01]  /*0200*/  IADD3 R42, R18, 0x3c6ef372, RZ ;  /* 0x3c6ef372122a7810 */ /* 0x000fe20007ffe0ff */
[----:B------:R-:W-:Y:S01]  /*0210*/  IMAD.WIDE.U32 R2, R2, -0x2daee0ad, RZ ;  /* 0xd2511f5302027825 */ /* 0x000fe200078e00ff */
[----:B------:R-:W-:Y:S02]  /*0220*/  LOP3.LUT R6, R5, R7, R18, 0x96, !PT ;  /* 0x0000000705067212 */ /* 0x000fe400078e9612 */
[----:B------:R-:W-:Y:S01]  /*0230*/  IADD3 R38, R18, 0x78dde6e4, RZ ;  /* 0x78dde6e412267810 */ /* 0x000fe20007ffe0ff */
[C---:B------:R-:W-:Y:S01]  /*0240*/  VIADD R40, R19.reuse, 0x32370b8f ;  /* 0x32370b8f13287836 */ /* 0x040fe20000000000 */
[----:B------:R-:W-:Y:S01]  /*0250*/  LOP3.LUT R8, R19, R3, R11, 0x96, !PT ;  /* 0x0000000313087212 */ /* 0x000fe200078e960b */
[----:B------:R-:W-:Y:S01]  /*0260*/  IMAD.WIDE.U32 R6, R6, -0x2daee0ad, RZ ;  /* 0xd2511f5306067825 */ /* 0x000fe200078e00ff */
[----:B------:R-:W-:-:S02]  /*0270*/  IADD3 R34, R18, 0x1715609d, RZ ;  /* 0x1715609d12227810 */ /* 0x000fc40007ffe0ff */
[----:B------:R-:W-:Y:S01]  /*0280*/  IADD3 R35, R19, 0x1fd5c5a3, RZ ;  /* 0x1fd5c5a313237810 */ /* 0x000fe20007ffe0ff */
        /* <DEDUP_REMOVED lines=41> */
[----:B------:R-:W-:-:S04]  /*0520*/  IMAD.HI.U32 R9, R15, -0x2daee0ad, RZ ;  /* 0xd2511f530f097827 */ /* 0x000fc800078e00ff */
[----:B------:R-:W-:Y:S01]  /*0530*/  IMAD.HI.U32 R3, R6, -0x326172a9, RZ ;  /* 0xcd9e8d5706037827 */ /* 0x000fe200078e00ff */
[----:B------:R-:W-:-:S04]  /*0540*/  LOP3.LUT R9, R9, R2, R13, 0x96, !PT ;  /* 0x0000000209097212 */ /* 0x000fc800078e960d */
[----:B------:R-:W-:Y:S01]  /*0550*/  LOP3.LUT R8, R3, R8, R12, 0x96, !PT ;  /* 0x0000000803087212 */ /* 0x000fe200078e960c */
[----:B------:R-:W-:Y:S06]  /*0560*/  @!P0 BRA `(.L_x_268) ;  /* 0x0000000000248947 */ /* 0x000fec0003800000 */
[----:B------:R-:W-:Y:S01]  /*0570*/  ULDC UR4, c[0x0][0x0] ;  /* 0x0000000000047ab9 */ /* 0x000fe20000000800 */
[----:B------:R-:W-:Y:S01]  /*0580*/  ULDC UR5, c[0x0][0xc] ;  /* 0x0000030000057ab9 */ /* 0x000fe20000000800 */
[----:B------:R-:W-:Y:S01]  /*0590*/  MOV R20, 0x5d0 ;  /* 0x000005d000147802 */ /* 0x000fe20000000f00 */
[----:B------:R-:W-:-:S04]  /*05a0*/  UIMAD UR4, UR4, UR5, URZ ;  /* 0x00000005040472a4 */ /* 0x000fc8000f8e023f */
[----:B------:R-:W-:-:S12]  /*05b0*/  USHF.L.U32 UR4, UR4, 0x1, URZ ;  /* 0x0000000104047899 */ /* 0x000fd8000800063f */
[----:B------:R-:W-:Y:S05]  /*05c0*/  CALL.REL.NOINC `($__internal_17_$__cuda_sm20_div_s64) ;  /* 0x00000008008c7944 */ /* 0x000fea0003c00000 */
[----:B------:R-:W-:Y:S01]  /*05d0*/  IMAD.MOV.U32 R2, RZ, RZ, R4 ;  /* 0x000000ffff027224 */ /* 0x000fe200078e0004 */
[----:B------:R-:W-:Y:S01]  /*05e0*/  MOV R3, R5 ;  /* 0x0000000500037202 */ /* 0x000fe20000000f00 */
[----:B------:R-:W-:Y:S06]  /*05f0*/  BRA `(.L_x_269) ;  /* 0x00000000005c7947 */ /* 0x000fec0003800000 */
.L_x_268:
        /* <DEDUP_REMOVED lines=19> */
[----:B------:R-:W-:Y:S02]  /*0730*/  ISETP.GE.U32.AND P1, PT, R3, R4, PT ;  /* 0x000000040300720c */ /* 0x000fe40003f26070 */
[----:B------:R-:W-:-:S11]  /*0740*/  MOV R3, RZ ;  /* 0x000000ff00037202 */ /* 0x000fd60000000f00 */
[----:B------:R-:W-:Y:S01]  /*0750*/  @P1 VIADD R2, R2, 0x1 ;  /* 0x0000000102021836 */ /* 0x000fe20000000000 */
[----:B------:R-:W-:-:S07]  /*0760*/  @!P2 LOP3.LUT R2, RZ, R4, RZ, 0x33, !PT ;  /* 0x00000004ff02a212 */ /* 0x000fce00078e33ff */
.L_x_269:
        /* <DEDUP_REMOVED lines=8> */
[----:B------:R-:W-:-:S03]  /*07f0*/  IMAD.SHL.U32 R7, R2, 0x2, RZ ;  /* 0x0000000202077824 */ /* 0x000fc600078e00ff */
[----:B------:R-:W-:Y:S02]  /*0800*/  IADD3 R5, R3, R5, RZ ;  /* 0x0000000503057210 */ /* 0x000fe40007ffe0ff */
[----:B------:R-:W-:Y:S02]  /*0810*/  ISETP.GE.U32.AND P0, PT, R16, R7, PT ;  /* 0x000000071000720c */ /* 0x000fe40003f06070 */
[----:B------:R-:W-:-:S04]  /*0820*/  SHF.L.U64.HI R5, R2, 0x1, R5 ;  /* 0x0000000102057819 */ /* 0x000fc80000010205 */
[----:B------:R-:W-:-:S13]  /*0830*/  ISETP.GE.AND.EX P0, PT, R14, R5, PT, P0 ;  /* 0x000000050e00720c */ /* 0x000fda0003f06300 */
[----:B------:R-:W-:Y:S05]  /*0840*/  @P0 EXIT ;  /* 0x000000000000094d */ /* 0x000fea0003800000 */
[----:B------:R-:W0:Y:S01]  /*0850*/  LDC.64 R20, c[0x0][0x210] ;  /* 0x00008400ff147b82 */ /* 0x000e220000000a00 */
[----:B------:R-:W-:Y:S01]  /*0860*/  IMAD R6, R6, -0x326172a9, RZ ;  /* 0xcd9e8d5706067824 */ /* 0x000fe200078e02ff */
[--C-:B------:R-:W-:Y:S01]  /*0870*/  SHF.R.U32.HI R4, RZ, 0x2, R23.reuse ;  /* 0x00000002ff047819 */ /* 0x100fe20000011617 */
[----:B------:R-:W-:Y:S01]  /*0880*/  ULDC UR4, c[0x0][0x240] ;  /* 0x0000900000047ab9 */ /* 0x000fe20000000800 */
[C---:B------:R-:W-:Y:S01]  /*0890*/  SHF.R.U64 R3, R0.reuse, 0x2, R23 ;  /* 0x0000000200037819 */ /* 0x040fe20000001217 */
[----:B------:R-:W-:Y:S01]  /*08a0*/  ULDC.64 UR12, c[0x0][0x248] ;  /* 0x00009200000c7ab9 */ /* 0x000fe20000000a00 */
[----:B------:R-:W-:Y:S01]  /*08b0*/  LOP3.LUT R2, R0, 0x3, RZ, 0xc0, !PT ;  /* 0x0000000300027812 */ /* 0x000fe200078ec0ff */
[----:B------:R-:W-:-:S06]  /*08c0*/  ULDC.64 UR10, c[0x0][0x238] ;  /* 0x00008e00000a7ab9 */ /* 0x000fcc0000000a00 */
.L_x_277:
        /* <DEDUP_REMOVED lines=13> */
.L_x_271:
[----:B------:R-:W-:Y:S05]  /*09a0*/  BSYNC B0 ;  /* 0x0000000000007941 */ /* 0x000fea0003800000 */
.L_x_270:
        /* <DEDUP_REMOVED lines=50> */
[----:B------:R-:W-:Y:S01]  /*0cd0*/  @P0 IMAD.MOV.U32 R24, RZ, RZ, R8 ;  /* 0x000000ffff180224 */ /* 0x000fe200078e0008 */
[----:B------:R-:W-:Y:S01]  /*0ce0*/  @P0 MOV R9, R6 ;  /* 0x0000000600090202 */ /* 0x000fe20000000f00 */
[----:B------:R-:W-:Y:S06]  /*0cf0*/  BRA `(.L_x_272) ;  /* 0x0000000000087947 */ /* 0x000fec0003800000 */
.L_x_273:
[----:B------:R-:W-:Y:S02]  /*0d00*/  IMAD.MOV.U32 R24, RZ, RZ, R9 ;  /* 0x000000ffff187224 */ /* 0x000fe400078e0009 */
[----:B------:R-:W-:-:S07]  /*0d10*/  IMAD.MOV.U32 R9, RZ, RZ, R0 ;  /* 0x000000ffff097224 */ /* 0x000fce00078e0000 */
.L_x_272:
[----:B------:R-:W1:Y:S01]  /*0d20*/  LDC R27, c[0x0][RZ] ;  /* 0x00000000ff1b7b82 */ /* 0x000e620000000800 */
[----:B0-----:R-:W-:Y:S01]  /*0d30*/  ISETP.GE.U32.AND P0, PT, R16, R20, PT ;  /* 0x000000141000720c */ /* 0x001fe20003f06070 */
[----:B------:R-:W-:Y:S01]  /*0d40*/  BSSY B0, `(.L_x_274) ;  /* 0x0000015000007945 */ /* 0x000fe20003800000 */
[----:B------:R-:W-:Y:S02]  /*0d50*/  IMAD.MOV.U32 R45, RZ, RZ, 0x2f800000 ;  /* 0x2f800000ff2d7424 */ /* 0x000fe400078e00ff */
[----:B------:R-:W-:Y:S01]  /*0d60*/  ISETP.GE.AND.EX P0, PT, R14, R21, PT, P0 ;  /* 0x000000150e00720c */ /* 0x000fe20003f06300 */
[----:B-1----:R-:W-:-:S05]  /*0d70*/  IMAD R27, R27, UR6, RZ ;  /* 0x000000061b1b7c24 */ /* 0x002fca000f8e02ff */
[----:B------:R-:W-:-:S04]  /*0d80*/  IADD3 R29, P2, R27, R16, RZ ;  /* 0x000000101b1d7210 */ /* 0x000fc80007f5e0ff */
[----:B------:R-:W-:Y:S02]  /*0d90*/  ISETP.GE.U32.AND P1, PT, R29, R20, PT ;  /* 0x000000141d00720c */ /* 0x000fe40003f26070 */
[----:B------:R-:W-:-:S04]  /*0da0*/  IADD3.X R0, RZ, R14, RZ, P2, !PT ;  /* 0x0000000eff007210 */ /* 0x000fc800017fe4ff */
[----:B------:R-:W-:Y:S02]  /*0db0*/  ISETP.GE.AND.EX P1, PT, R0, R21, PT, P1 ;  /* 0x000000150000720c */ /* 0x000fe40003f26310 */
[----:B------:R-:W-:Y:S01]  /*0dc0*/  I2FP.F32.U32 R0, R9 ;  /* 0x0000000900007245 */ /* 0x000fe20000201000 */
[----:B------:R-:W-:Y:S10]  /*0dd0*/  @P0 BRA `(.L_x_275) ;  /* 0x00000000002c0947 */ /* 0x000ff40003800000 */
[----:B------:R-:W-:-:S05]  /*0de0*/  I2FP.F32.U32 R24, R24 ;  /* 0x0000001800187245 */ /* 0x000fca0000201000 */
[----:B------:R-:W-:-:S04]  /*0df0*/  FFMA.FTZ R24, R24, R45, 1.1641532182693481445e-10 ;  /* 0x2f00000018187423 */ /* 0x000fc8000001002d */
[----:B------:R-:W-:Y:S01]  /*0e00*/  FMUL.FTZ R6, R24, 1 ;  /* 0x3f80000018067820 */ /* 0x000fe20000410000 */
[----:B------:R-:W-:-:S03]  /*0e10*/  IMAD R24, R16, UR4, RZ ;  /* 0x0000000410187c24 */ /* 0x000fc6000f8e02ff */
[----:B------:R-:W0:Y:S02]  /*0e20*/  F2F.F64.F32 R8, R6 ;  /* 0x0000000600087310 */ /* 0x000e240000201800 */
[----:B0-----:R-:W-:Y:S01]  /*0e30*/  DSETP.GEU.AND P0, PT, R8, UR12, PT ;  /* 0x0000000c08007e2a */ /* 0x001fe2000bf0e000 */
[----:B------:R-:W-:-:S04]  /*0e40*/  IADD3 R8, P2, R24, UR10, RZ ;  /* 0x0000000a18087c10 */ /* 0x000fc8000ff5e0ff */
[----:B------:R-:W-:Y:S01]  /*0e50*/  LEA.HI.X.SX32 R9, R24, UR11, 0x1, P2 ;  /* 0x0000000b18097c11 */ /* 0x000fe200090f0eff */
[----:B------:R-:W-:Y:S01]  /*0e60*/  IMAD.MOV.U32 R24, RZ, RZ, RZ ;  /* 0x000000ffff187224 */ /* 0x000fe200078e00ff */
[----:B------:R-:W-:-:S05]  /*0e70*/  FSEL R25, RZ, 1.875, P0 ;  /* 0x3ff00000ff197808 */ /* 0x000fca0000000000 */
[----:B------:R0:W-:Y:S02]  /*0e80*/  STG.E.64 desc[UR8][R8.64], R24 ;  /* 0x0000001808007986 */ /* 0x0001e4000c101b08 */
.L_x_275:
[----:B------:R-:W-:Y:S05]  /*0e90*/  BSYNC B0 ;  /* 0x0000000000007941 */ /* 0x000fea0003800000 */
.L_x_274:
[----:B------:R-:W-:Y:S01]  /*0ea0*/  FFMA.FTZ R0, R0, R45, 1.1641532182693481445e-10 ;  /* 0x2f00000000007423 */ /* 0x000fe2000001002d */
[----:B------:R-:W-:Y:S06]  /*0eb0*/  @P1 BRA `(.L_x_276) ;  /* 0x0000000000241947 */ /* 0x000fec0003800000 */
[----:B------:R-:W-:Y:S01]  /*0ec0*/  FMUL.FTZ R0, R0, 1 ;  /* 0x3f80000000007820 */ /* 0x000fe20000410000 */
[----:B------:R-:W-:Y:S01]  /*0ed0*/  IMAD R29, R29, UR4, RZ ;  /* 0x000000041d1d7c24 */ /* 0x000fe2000f8e02ff */
[----:B0-----:R-:W-:Y:S02]  /*0ee0*/  MOV R24, RZ ;  /* 0x000000ff00187202 */ /* 0x001fe40000000f00 */
[----:B------:R-:W0:Y:S02]  /*0ef0*/  F2F.F64.F32 R8, R0 ;  /* 0x0000000000087310 */ /* 0x000e240000201800 */
[----:B0-----:R-:W-:Y:S01]  /*0f00*/  DSETP.GEU.AND P0, PT, R8, UR12, PT ;  /* 0x0000000c08007e2a */ /* 0x001fe2000bf0e000 */
[----:B------:R-:W-:-:S04]  /*0f10*/  IADD3 R8, P1, R29, UR10, RZ ;  /* 0x0000000a1d087c10 */ /* 0x000fc8000ff3e0ff */
[----:B------:R-:W-:Y:S02]  /*0f20*/  LEA.HI.X.SX32 R9, R29, UR11, 0x1, P1 ;  /* 0x0000000b1d097c11 */ /* 0x000fe400088f0eff */
[----:B------:R-:W-:-:S05]  /*0f30*/  FSEL R25, RZ, 1.875, P0 ;  /* 0x3ff00000ff197808 */ /* 0x000fca0000000000 */
[----:B------:R1:W-:Y:S02]  /*0f40*/  STG.E.64 desc[UR8][R8.64], R24 ;  /* 0x0000001808007986 */ /* 0x0003e4000c101b08 */
.L_x_276:
[----:B------:R-:W-:Y:S01]  /*0f50*/  LEA R16, P0, R27, R16, 0x1 ;  /* 0x000000101b107211 */ /* 0x000fe200078008ff */
[----:B------:R-:W-:Y:S05]  /*0f60*/  WARPSYNC.ALL ;  /* 0x0000000000007948 */ /* 0x000fea0003800000 */
[----:B------:R-:W-:Y:S01]  /*0f70*/  IMAD.X R14, RZ, RZ, R14, P0 ;  /* 0x000000ffff0e7224 */ /* 0x000fe200000e060e */
[----:B------:R-:W-:Y:S01]  /*0f80*/  BAR.SYNC.DEFER_BLOCKING 0x0 ;  /* 0x0000000000007b1d */ /* 0x000fe20000010000 */
[----:B------:R-:W-:Y:S01]  /*0f90*/  ISETP.GE.U32.AND P0, PT, R16, R7, PT ;  /* 0x000000071000720c */ /* 0x000fe20003f06070 */
[----:B------:R-:W-:Y:S01]  /*0fa0*/  IMAD.MOV.U32 R6, RZ, RZ, R22 ;  /* 0x000000ffff067224 */ /* 0x000fe200078e0016 */
[----:B01----:R-:W-:Y:S01]  /*0fb0*/  MOV R8, R28 ;  /* 0x0000001c00087202 */ /* 0x003fe20000000f00 */
[----:B------:R-:W-:Y:S01]  /*0fc0*/  IMAD.MOV.U32 R9, RZ, RZ, R26 ;  /* 0x000000ffff097224 */ /* 0x000fe200078e001a */
[----:B------:R-:W-:-:S13]  /*0fd0*/  ISETP.GE.AND.EX P0, PT, R14, R5, PT, P0 ;  /* 0x000000050e00720c */ /* 0x000fda0003f06300 */
[----:B------:R-:W-:Y:S05]  /*0fe0*/  @!P0 BRA `(.L_x_277) ;  /* 0xfffffff800388947 */ /* 0x000fea000383ffff */
[----:B------:R-:W-:Y:S05]  /*0ff0*/  EXIT ;  /* 0x000000000000794d */ /* 0x000fea0003800000 */
        .weak           $__internal_17_$__cuda_sm20_div_s64
        .type           $__internal_17_$__cuda_sm20_div_s64,@function
        .size           $__internal_17_$__cuda_sm20_div_s64,(.L_x_7516 - $__internal_17_$__cuda_sm20_div_s64)
$__internal_17_$__cuda_sm20_div_s64:
[----:B------:R-:W-:Y:S02]  /*1000*/  UMOV UR5, URZ ;  /* 0x0000003f00057c82 */ /* 0x000fe40008000000 */
[----:B------:R-:W0:Y:S08]  /*1010*/  I2F.U64.RP R7, UR4 ;  /* 0x0000000400077d12 */ /* 0x000e300008309000 */
[----:B0-----:R-:W0:Y:S02]  /*1020*/  MUFU.RCP R7, R7 ;  /* 0x0000000700077308 */ /* 0x001e240000001000 */
[----:B0-----:R-:W-:-:S06]  /*1030*/  VIADD R4, R7, 0x1ffffffe ;  /* 0x1ffffffe07047836 */ /* 0x001fcc0000000000 */
[----:B------:R-:W0:Y:S02]  /*1040*/  F2I.U64.TRUNC R4, R4 ;  /* 0x0000000400047311 */ /* 0x000e24000020d800 */
[----:B0-----:R-:W-:-:S04]  /*1050*/  IMAD.WIDE.U32 R2, R4, UR4, RZ ;  /* 0x0000000404027c25 */ /* 0x001fc8000f8e00ff */
[----:B------:R-:W-:Y:S01]  /*1060*/  IMAD R3, R5, UR4, R3 ;  /* 0x0000000405037c24 */ /* 0x000fe2000f8e0203 */
[----:B------:R-:W-:-:S04]  /*1070*/  IADD3 R21, P0, RZ, -R2, RZ ;  /* 0x80000002ff157210 */ /* 0x000fc80007f1e0ff */
[----:B------:R-:W-:Y:S01]  /*1080*/  IADD3.X R25, RZ, ~R3, RZ, P0, !PT ;  /* 0x80000003ff197210 */ /* 0x000fe200007fe4ff */
[----:B------:R-:W-:-:S04]  /*1090*/  IMAD.HI.U32 R2, R4, R21, RZ ;  /* 0x0000001504027227 */ /* 0x000fc800078e00ff */
[----:B------:R-:W-:Y:S02]  /*10a0*/  IMAD.MOV.U32 R3, RZ, RZ, R4 ;  /* 0x000000ffff037224 */ /* 0x000fe400078e0004 */
[-C--:B------:R-:W-:Y:S02]  /*10b0*/  IMAD R27, R5, R25.reuse, RZ ;  /* 0x00000019051b7224 */ /* 0x080fe400078e02ff */
[----:B------:R-:W-:-:S04]  /*10c0*/  IMAD.WIDE.U32 R2, P0, R4, R25, R2 ;  /* 0x0000001904027225 */ /* 0x000fc80007800002 */
[----:B------:R-:W-:-:S04]  /*10d0*/  IMAD.HI.U32 R7, R5, R25, RZ ;  /* 0x0000001905077227 */ /* 0x000fc800078e00ff */
[----:B------:R-:W-:-:S04]  /*10e0*/  IMAD.HI.U32 R2, P1, R5, R21, R2 ;  /* 0x0000001505027227 */ /* 0x000fc80007820002 */
[----:B------:R-:W-:Y:S01]  /*10f0*/  IMAD.X R7, R7, 0x1, R5, P0 ;  /* 0x0000000107077824 */ /* 0x000fe200000e0605 */
[----:B------:R-:W-:-:S04]  /*1100*/  IADD3 R3, P2, R27, R2, RZ ;  /* 0x000000021b037210 */ /* 0x000fc80007f5e0ff */
[----:B------:R-:W-:Y:S01]  /*1110*/  IADD3.X R7, RZ, RZ, R7, P2, P1 ;  /* 0x000000ffff077210 */ /* 0x000fe200017e2407 */
[----:B------:R-:W-:Y:S01]  /*1120*/  IMAD.WIDE.U32 R4, R3, UR4, RZ ;  /* 0x0000000403047c25 */ /* 0x000fe2000f8e00ff */
[----:B------:R-:W-:Y:S02]  /*1130*/  ISETP.LE.AND P1, PT, RZ, UR7, PT ;  /* 0x00000007ff007c0c */ /* 0x000fe4000bf23270 */
[----:B------:R-:W-:Y:S01]  /*1140*/  IADD3 R21, P0, RZ, -R4, RZ ;  /* 0x80000004ff157210 */ /* 0x000fe20007f1e0ff */
[----:B------:R-:W-:Y:S01]  /*1150*/  IMAD R4, R7, UR4, R5 ;  /* 0x0000000407047c24 */ /* 0x000fe2000f8e0205 */
[----:B------:R-:W-:-:S03]  /*1160*/  IADD3 R5, P4, RZ, -UR6, RZ ;  /* 0x80000006ff057c10 */ /* 0x000fc6000ff9e0ff */
[----:B------:R-:W-:Y:S01]  /*1170*/  IMAD.HI.U32 R2, R3, R21, RZ ;  /* 0x0000001503027227 */ /* 0x000fe200078e00ff */
[----:B------:R-:W-:Y:S02]  /*1180*/  IADD3.X R4, RZ, ~R4, RZ, P0, !PT ;  /* 0x80000004ff047210 */ /* 0x000fe400007fe4ff */
[----:B------:R-:W-:-:S03]  /*1190*/  SEL R5, R5, UR6, !P1 ;  /* 0x0000000605057c07 */ /* 0x000fc6000c800000 */
[----:B------:R-:W-:-:S04]  /*11a0*/  IMAD.WIDE.U32 R2, P0, R3, R4, R2 ;  /* 0x0000000403027225 */ /* 0x000fc80007800002 */
[----:B------:R-:W-:-:S04]  /*11b0*/  IMAD.HI.U32 R22, R7, R4, RZ ;  /* 0x0000000407167227 */ /* 0x000fc800078e00ff */
[----:B------:R-:W-:-:S04]  /*11c0*/  IMAD.HI.U32 R2, P2, R7, R21, R2 ;  /* 0x0000001507027227 */ /* 0x000fc80007840002 */
[----:B------:R-:W-:Y:S02]  /*11d0*/  IMAD R3, R7, R4, RZ ;  /* 0x0000000407037224 */ /* 0x000fe400078e02ff */
[----:B------:R-:W-:-:S03]  /*11e0*/  IMAD.X R21, RZ, RZ, ~UR7, P4 ;  /* 0x80000007ff157e24 */ /* 0x000fc6000a0e06ff */
[----:B------:R-:W-:Y:S01]  /*11f0*/  IADD3 R4, P3, R3, R2, RZ ;  /* 0x0000000203047210 */ /* 0x000fe20007f7e0ff */
[----:B------:R-:W-:Y:S01]  /*1200*/  IMAD.X R3, R22, 0x1, R7, P0 ;  /* 0x0000000116037824 */ /* 0x000fe200000e0607 */
[----:B------:R-:W-:-:S03]  /*1210*/  SEL R7, R21, UR7, !P1 ;  /* 0x0000000715077c07 */ /* 0x000fc6000c800000 */
[----:B------:R-:W-:Y:S01]  /*1220*/  IMAD.HI.U32 R2, R4, R5, RZ ;  /* 0x0000000504027227 */ /* 0x000fe200078e00ff */
[----:B------:R-:W-:Y:S01]  /*1230*/  IADD3.X R22, RZ, RZ, R3, P3, P2 ;  /* 0x000000ffff167210 */ /* 0x000fe20001fe4403 */
[----:B------:R-:W-:-:S04]  /*1240*/  HFMA2.MMA R3, -RZ, RZ, 0, 0 ;  /* 0x00000000ff037435 */ /* 0x000fc800000001ff */
[CC--:B------:R-:W-:Y:S02]  /*1250*/  IMAD R25, R22.reuse, R7.reuse, RZ ;  /* 0x0000000716197224 */ /* 0x0c0fe400078e02ff */
[----:B------:R-:W-:-:S04]  /*1260*/  IMAD.HI.U32 R21, R22, R7, RZ ;  /* 0x0000000716157227 */ /* 0x000fc800078e00ff */
[----:B------:R-:W-:-:S04]  /*1270*/  IMAD.WIDE.U32 R2, R4, R7, R2 ;  /* 0x0000000704027225 */ /* 0x000fc800078e0002 */
[----:B------:R-:W-:-:S04]  /*1280*/  IMAD.HI.U32 R2, P0, R22, R5, R2 ;  /* 0x0000000516027227 */ /* 0x000fc80007800002 */
[----:B------:R-:W-:Y:S01]  /*1290*/  IMAD.X R21, RZ, RZ, R21, P0 ;  /* 0x000000ffff157224 */ /* 0x000fe200000e0615 */
[----:B------:R-:W-:-:S05]  /*12a0*/  IADD3 R4, P2, R25, R2, RZ ;  /* 0x0000000219047210 */ /* 0x000fca0007f5e0ff */
[----:B------:R-:W-:Y:S02]  /*12b0*/  IMAD.X R21, RZ, RZ, R21, P2 ;  /* 0x000000ffff157224 */ /* 0x000fe400010e0615 */
[----:B------:R-:W-:-:S04]  /*12c0*/  IMAD.WIDE.U32 R2, R4, UR4, RZ ;  /* 0x0000000404027c25 */ /* 0x000fc8000f8e00ff */
[----:B------:R-:W-:Y:S01]  /*12d0*/  IMAD R22, R21, UR4, R3 ;  /* 0x0000000415167c24 */ /* 0x000fe2000f8e0203 */
[----:B------:R-:W-:Y:S02]  /*12e0*/  IADD3 R2, P0, -R2, R5, RZ ;  /* 0x0000000502027210 */ /* 0x000fe40007f1e1ff */
[----:B------:R-:W-:Y:S02]  /*12f0*/  IADD3 R3, P3, R4, 0x1, RZ ;  /* 0x0000000104037810 */ /* 0x000fe40007f7e0ff */
[----:B------:R-:W-:Y:S02]  /*1300*/  IADD3.X R22, ~R22, R7, RZ, P0, !PT ;  /* 0x0000000716167210 */ /* 0x000fe400007fe5ff */
[C---:B------:R-:W-:Y:S02]  /*1310*/  ISETP.GE.U32.AND P0, PT, R2.reuse, UR4, PT ;  /* 0x0000000402007c0c */ /* 0x040fe4000bf06070 */
[----:B------:R-:W-:Y:S02]  /*1320*/  IADD3 R5, P2, R2, -UR4, RZ ;  /* 0x8000000402057c10 */ /* 0x000fe4000ff5e0ff */
[----:B------:R-:W-:-:S02]  /*1330*/  ISETP.GE.U32.AND.EX P0, PT, R22, RZ, PT, P0 ;  /* 0x000000ff1600720c */ /* 0x000fc40003f06100 */
[----:B------:R-:W-:Y:S02]  /*1340*/  IADD3.X R7, R22, -0x1, RZ, P2, !PT ;  /* 0xffffffff16077810 */ /* 0x000fe400017fe4ff */
[----:B------:R-:W-:Y:S01]  /*1350*/  SEL R5, R5, R2, P0 ;  /* 0x0000000205057207 */ /* 0x000fe20000000000 */
[----:B------:R-:W-:Y:S01]  /*1360*/  IMAD.X R2, RZ, RZ, R21, P3 ;  /* 0x000000ffff027224 */ /* 0x000fe200018e0615 */
[----:B------:R-:W-:Y:S02]  /*1370*/  SEL R3, R3, R4, P0 ;  /* 0x0000000403037207 */ /* 0x000fe40000000000 */
[----:B------:R-:W-:Y:S02]  /*1380*/  SEL R7, R7, R22, P0 ;  /* 0x0000001607077207 */ /* 0x000fe40000000000 */
[----:B------:R-:W-:Y:S02]  /*1390*/  ISETP.GE.U32.AND P2, PT, R5, UR4, PT ;  /* 0x0000000405007c0c */ /* 0x000fe4000bf46070 */
[----:B------:R-:W-:Y:S01]  /*13a0*/  SEL R2, R2, R21, P0 ;  /* 0x0000001502027207 */ /* 0x000fe20000000000 */
[----:B------:R-:W-:Y:S01]  /*13b0*/  IMAD.MOV.U32 R21, RZ, RZ, 0x0 ;  /* 0x00000000ff157424 */ /* 0x000fe200078e00ff */
[----:B------:R-:W-:-:S02]  /*13c0*/  IADD3 R4, P3, R3, 0x1, RZ ;  /* 0x0000000103047810 */ /* 0x000fc40007f7e0ff */
[----:B------:R-:W-:-:S03]  /*13d0*/  ISETP.GE.U32.AND.EX P0, PT, R7, RZ, PT, P2 ;  /* 0x000000ff0700720c */ /* 0x000fc60003f06120 */
[----:B------:R-:W-:Y:S01]  /*13e0*/  IMAD.X R5, RZ, RZ, R2, P3 ;  /* 0x000000ffff057224 */ /* 0x000fe200018e0602 */
[----:B------:R-:W-:-:S04]  /*13f0*/  SEL R4, R4, R3, P0 ;  /* 0x0000000304047207 */ /* 0x000fc80000000000 */
[----:B------:R-:W-:Y:S02]  /*1400*/  SEL R5, R5, R2, P0 ;  /* 0x0000000205057207 */ /* 0x000fe40000000000 */
[-C--:B------:R-:W-:Y:S02]  /*1410*/  IADD3 R3, P2, RZ, -R4.reuse, RZ ;  /* 0x80000004ff037210 */ /* 0x080fe40007f5e0ff */
[----:B------:R-:W-:Y:S02]  /*1420*/  ISETP.NE.U32.AND P0, PT, RZ, UR4, PT ;  /* 0x00000004ff007c0c */ /* 0x000fe4000bf05070 */
[----:B------:R-:W-:Y:S02]  /*1430*/  IADD3.X R2, RZ, ~R5, RZ, P2, !PT ;  /* 0x80000005ff027210 */ /* 0x000fe400017fe4ff */
[----:B------:R-:W-:Y:S02]  /*1440*/  ISETP.NE.AND.EX P0, PT, RZ, RZ, PT, P0 ;  /* 0x000000ffff00720c */ /* 0x000fe40003f05300 */
[----:B------:R-:W-:-:S02]  /*1450*/  SEL R4, R3, R4, !P1 ;  /* 0x0000000403047207 */ /* 0x000fc40004800000 */
[----:B------:R-:W-:Y:S02]  /*1460*/  SEL R5, R2, R5, !P1 ;  /* 0x0000000502057207 */ /* 0x000fe40004800000 */
[----:B------:R-:W-:Y:S02]  /*1470*/  SEL R4, R4, 0xffffffff, P0 ;  /* 0xffffffff04047807 */ /* 0x000fe40000000000 */
[----:B------:R-:W-:Y:S01]  /*1480*/  SEL R5, R5, 0xffffffff, P0 ;  /* 0xffffffff05057807 */ /* 0x000fe20000000000 */
[----:B------:R-:W-:Y:S06]  /*1490*/  RET.REL.NODEC R20 `(_ZN2at6native57_GLOBAL__N__cd6b329d_24_DistributionBernoulli_cu_7537a20d43distribution_elementwise_grid_stride_kernelIdLi2EZNS0_9templates4cuda21uniform_and_transformIddPNS_17CUDAGeneratorImplEZZZNS4_16bernoulli_kernelIS7_EEvRNS_18TensorIteratorBaseEdT_ENKUlvE_clEvENKUlvE4_clEvEUldE_EEvSA_T1_T2_EUlP24curandStatePhilox4_32_10E0_ZNS1_27distribution_nullary_kernelIdd6float4S7_SJ_SE_EEvSA_SG_RKT3_T4_EUlidE_EEvlNS_15PhiloxCudaStateESF_SG_) ;  /* 0xffffffe814d87950 */ /* 0x000fec0003c3ffff */
.L_x_278:
        /* <DEDUP_REMOVED lines=14> */
.L_x_7516:


//--------------------- .text._ZN2at6native57_GLOBAL__N__cd6b329d_24_DistributionBernoulli_cu_7537a20d43distribution_elementwise_grid_stride_kernelIdLi2EZNS0_9templates4cuda21uniform_and_transformIddPNS_17CUDAGeneratorImplEZZZNS4_16bernoulli_kernelIS7_EEvRNS_18TensorIteratorBaseEdT_ENKUlvE_clEvENKUlvE4_clEvEUldE_EEvSA_T1_T2_EUlP24curandStatePhilox4_32_10E_ZNS1_27distribution_nullary_kernelIdd7double2S7_SJ_SE_EEvSA_SG_RKT3_T4_EUlidE0_EEvlNS_15PhiloxCudaStateESF_SG_ --------------------------
	.section	.text._ZN2at6native57_GLOBAL__N__cd6b329d_24_DistributionBernoulli_cu_7537a20d43distribution_elementwise_grid_stride_kernelIdLi2EZNS0_9templates4cuda21uniform_and_transformIddPNS_17CUDAGeneratorImplEZZZNS4_16bernoulli_kernelIS7_EEvRNS_18TensorIteratorBaseEdT_ENKUlvE_clEvENKUlvE4_clEvEUldE_EEvSA_T1_T2_EUlP24curandStatePhilox4_32_10E_ZNS1_27distribution_nullary_kernelIdd7double2S7_SJ_SE_EEvSA_SG_RKT3_T4_EUlidE0_EEvlNS_15PhiloxCudaStateESF_SG_,"ax",@progbits
	.align	128
.text._ZN2at6native57_GLOBAL__N__cd6b329d_24_DistributionBernoulli_cu_7537a20d43distribution_elementwise_grid_stride_kernelIdLi2EZNS0_9templates4cuda21uniform_and_transformIddPNS_17CUDAGeneratorImplEZZZNS4_16bernoulli_kernelIS7_EEvRNS_18TensorIteratorBaseEdT_ENKUlvE_clEvENKUlvE4_clEvEUldE_EEvSA_T1_T2_EUlP24curandStatePhilox4_32_10E_ZNS1_27distribution_nullary_kernelIdd7double2S7_SJ_SE_EEvSA_SG_RKT3_T4_EUlidE0_EEvlNS_15PhiloxCudaStateESF_SG_:
        .type           _ZN2at6native57_GLOBAL__N__cd6b329d_24_DistributionBernoulli_cu_7537a20d43distribution_elementwise_grid_stride_kernelIdLi2EZNS0_9templates4cuda21uniform_and_transformIddPNS_17CUDAGeneratorImplEZZZNS4_16bernoulli_kernelIS7_EEvRNS_18TensorIteratorBaseEdT_ENKUlvE_clEvENKUlvE4_clEvEUldE_EEvSA_T1_T2_EUlP24curandStatePhilox4_32_10E_ZNS1_27distribution_nullary_kernelIdd7double2S7_SJ_SE_EEvSA_SG_RKT3_T4_EUlidE0_EEvlNS_15PhiloxCudaStateESF_SG_,@function
        .size           _ZN2at6native57_GLOBAL__N__cd6b329d_24_DistributionBernoulli_cu_7537a20d43distribution_elementwise_grid_stride_kernelIdLi2EZNS0_9templates4cuda21uniform_and_transformIddPNS_17CUDAGeneratorImplEZZZNS4_16bernoulli_kernelIS7_EEvRNS_18TensorIteratorBaseEdT_ENKUlvE_clEvENKUlvE4_clEvEUldE_EEvSA_T1_T2_EUlP24curandStatePhilox4_32_10E_ZNS1_27distribution_nullary_kernelIdd7double2S7_SJ_SE_EEvSA_SG_RKT3_T4_EUlidE0_EEvlNS_15PhiloxCudaStateESF_SG_,(.L_x_7518 - _ZN2at6native57_GLOBAL__N__cd6b329d_24_DistributionBernoulli_cu_7537a20d43distribution_elementwise_grid_stride_kernelIdLi2EZNS0_9templates4cuda21uniform_and_transformIddPNS_17CUDAGeneratorImplEZZZNS4_16bernoulli_kernelIS7_EEvRNS_18TensorIteratorBaseEdT_ENKUlvE_clEvENKUlvE4_clEvEUldE_EEvSA_T1_T2_EUlP24curandStatePhilox4_32_10E_ZNS1_27distribution_nullary_kernelIdd7double2S7_SJ_SE_EEvSA_SG_RKT3_T4_EUlidE0_EEvlNS_15PhiloxCudaStateESF_SG_)
        .other          _ZN2at6native57_GLOBAL__N__cd6b329d_24_DistributionBernoulli_cu_7537a20d43distribution_elementwise_grid_stride_kernelIdLi2EZNS0_9templates4cuda21uniform_and_transformIddPNS_17CUDAGeneratorImplEZZZNS4_16bernoulli_kernelIS7_EEvRNS_18TensorIteratorBaseEdT_ENKUlvE_clEvENKUlvE4_clEvEUldE_EEvSA_T1_T2_EUlP24curandStatePhilox4_32_10E_ZNS1_27distribution_nullary_kernelIdd7double2S7_SJ_SE_EEvSA_SG_RKT3_T4_EUlidE0_EEvlNS_15PhiloxCudaStateESF_SG_,@"STO_CUDA_ENTRY STV_DEFAULT"
_ZN2at6native57_GLOBAL__N__cd6b329d_24_DistributionBernoulli_cu_7537a20d43distribution_elementwise_grid_stride_kernelIdLi2EZNS0_9templates4cuda21uniform_and_transformIddPNS_17CUDAGeneratorImplEZZZNS4_16bernoulli_kernelIS7_EEvRNS_18TensorIteratorBaseEdT_ENKUlvE_clEvENKUlvE4_clEvEUldE_EEvSA_T1_T2_EUlP24curandStatePhilox4_32_10E_ZNS1_27distribution_nullary_kernelIdd7double2S7_SJ_SE_EEvSA_SG_RKT3_T4_EUlidE0_EEvlNS_15PhiloxCudaStateESF_SG_:
        /* <DEDUP_REMOVED lines=26> */
[C---:B----4-:R-:W-:Y:S01]  /*01a0*/  IADD3 R33, R15.reuse, -0x4498517b, RZ ;  /* 0xbb67ae850f217810 */ /* 0x050fe20007ffe0ff */
[C---:B------:R-:W-:Y:S01]  /*01b0*/  VIADD R32, R15.reuse, 0x76cf5d0a ;  /* 0x76cf5d0a0f207836 */ /* 0x040fe20000000000 */
        /* <DEDUP_REMOVED lines=11> */
[----:B------:R-:W-:-:S03]  /*0270*/  IADD3 R27, R15, 0x1fd5c5a3, RZ ;  /* 0x1fd5c5a30f1b7810 */ /* 0x000fc60007ffe0ff */
        /* <DEDUP_REMOVED lines=40> */
[----:B------:R-:W-:-:S04]  /*0500*/  LOP3.LUT R13, R3, R4, R13, 0x96, !PT ;  /* 0x00000004030d7212 */ /* 0x000fc800078e960d */
        /* <DEDUP_REMOVED lines=11> */
[----:B------:R-:W-:Y:S05]  /*05c0*/  CALL.REL.NOINC `($__internal_18_$__cuda_sm20_div_s64) ;  /* 0x0000002800d47944 */ /* 0x000fea0003c00000 */
[----:B------:R-:W-:Y:S05]  /*05d0*/  BRA `(.L_x_280) ;  /* 0x0000000000587947 */ /* 0x000fea0003800000 */
.L_x_279:
        /* <DEDUP_REMOVED lines=22> */
.L_x_280:
        /* <DEDUP_REMOVED lines=69> */
.L_x_290:
        /* <DEDUP_REMOVED lines=13> */
.L_x_282:
[----:B------:R-:W-:Y:S05]  /*0c60*/  BSYNC B0 ;  /* 0x0000000000007941 */ /* 0x000fea0003800000 */
.L_x_281:
        /* <DEDUP_REMOVED lines=69> */
.L_x_284:
[----:B------:R-:W-:Y:S01]  /*10c0*/  IMAD.MOV.U32 R25, RZ, RZ, R22 ;  /* 0x000000ffff197224 */ /* 0x000fe200078e0016 */
[----:B------:R-:W-:Y:S01]  /*10d0*/  MOV R36, R0 ;  /* 0x0000000000247202 */ /* 0x000fe20000000f00 */
[----:B------:R-:W-:Y:S01]  /*10e0*/  IMAD.MOV.U32 R20, RZ, RZ, R3 ;  /* 0x000000ffff147224 */ /* 0x000fe200078e0003 */
[----:B------:R-:W-:-:S07]  /*10f0*/  MOV R21, R18 ;  /* 0x0000001200157202 */ /* 0x000fce0000000f00 */
.L_x_283:
[----:B------:R-:W-:Y:S01]  /*1100*/  IMAD.WIDE.U32 R22, R36, 0x200000, RZ ;  /* 0x0020000024167825 */ /* 0x000fe200078e00ff */
[----:B-1----:R-:W-:Y:S01]  /*1110*/  ISETP.GE.U32.AND P0, PT, R12, R16, PT ;  /* 0x000000100c00720c */ /* 0x002fe20003f06070 */
[----:B------:R-:W-:Y:S02]  /*1120*/  BSSY B0, `(.L_x_285) ;  /* 0x00000f7000007945 */ /* 0x000fe40003800000 */
[----:B------:R-:W-:Y:S01]  /*1130*/  IMAD.WIDE.U32 R38, R21, 0x200000, RZ ;  /* 0x0020000015267825 */ /* 0x000fe200078e00ff */
[----:B------:R-:W-:Y:S01]  /*1140*/  LOP3.LUT R24, R22, R25, RZ, 0x3c, !PT ;  /* 0x0000001916187212 */ /* 0x000fe200078e3cff */
[----:B------:R-:W-:Y:S01]  /*1150*/  HFMA2.MMA R22, -RZ, RZ, 0, 0 ;  /* 0x00000000ff167435 */ /* 0x000fe200000001ff */
[----:B------:R-:W-:Y:S01]  /*1160*/  ISETP.GE.AND.EX P0, PT, R11, R17, PT, P0 ;  /* 0x000000110b00720c */ /* 0x000fe20003f06300 */
[----:B------:R-:W-:Y:S01]  /*1170*/  IMAD.MOV.U32 R25, RZ, RZ, R23 ;  /* 0x000000ffff197224 */ /* 0x000fe200078e0017 */
[----:B------:R-:W-:Y:S01]  /*1180*/  LOP3.LUT R38, R38, R20, RZ, 0x3c, !PT ;  /* 0x0000001426267212 */ /* 0x000fe200078e3cff */
[----:B------:R-:W-:-:S04]  /*1190*/  IMAD.MOV.U32 R23, RZ, RZ, 0x3ca00000 ;  /* 0x3ca00000ff177424 */ /* 0x000fc800078e00ff */
[----:B------:R-:W0:Y:S08]  /*11a0*/  I2F.F64.U64 R24, R24 ;  /* 0x0000001800187312 */ /* 0x000e300000301800 */
[----:B------:R-:W1:Y:S01]  /*11b0*/  I2F.F64.U64 R38, R38 ;  /* 0x0000002600267312 */ /* 0x000e620000301800 */
[-C--:B0-----:R-:W-:Y:S02]  /*11c0*/  DFMA R20, R24, R22.reuse, 5.5511151231257827021e-17 ;  /* 0x3c9000001814742b */ /* 0x081fe40000000016 */
[----:B-1----:R-:W-:Y:S01]  /*11d0*/  DFMA R22, R38, R22, 5.5511151231257827021e-17 ;  /* 0x3c9000002616742b */ /* 0x002fe20000000016 */
[----:B------:R-:W-:Y:S10]  /*11e0*/  @P0 BRA `(.L_x_286) ;  /* 0x0000000c00a80947 */ /* 0x000ff40003800000 */
[----:B------:R-:W-:Y:S02]  /*11f0*/  ISETP.NE.AND P0, PT, R4, RZ, PT ;  /* 0x000000ff0400720c */ /* 0x000fe40003f05270 */
[----:B------:R-:W-:-:S11]  /*1200*/  MOV R0, RZ ;  /* 0x000000ff00007202 */ /* 0x000fd60000000f00 */
        /* <DEDUP_REMOVED lines=225> */
.L_x_287:
[----:B------:R-:W-:Y:S01]  /*2020*/  ULDC.64 UR34, c[0x0][0x3d0] ;  /* 0x0000f40000227ab9 */ /* 0x000fe20000000a00 */
[----:B------:R-:W-:Y:S01]  /*2030*/  DSETP.GEU.AND P0, PT, R20, UR58, PT ;  /* 0x0000003a14007e2a */ /* 0x000fe2000bf0e000 */
[----:B------:R-:W-:Y:S02]  /*2040*/  MOV R24, RZ ;  /* 0x000000ff00187202 */ /* 0x000fe40000000f00 */
[----:B------:R-:W-:-:S03]  /*2050*/  IADD3 R20, P1, R0, UR34, RZ ;  /* 0x0000002200147c10 */ /* 0x000fc6000ff3e0ff */
[----:B------:R-:W-:Y:S02]  /*2060*/  FSEL R25, RZ, 1.875, P0 ;  /* 0x3ff00000ff197808 */ /* 0x000fe40000000000 */
[----:B------:R-:W-:-:S05]  /*2070*/  IMAD.X R21, RZ, RZ, UR35, P1 ;  /* 0x00000023ff157e24 */ /* 0x000fca00088e06ff */
[----:B------:R0:W-:Y:S03]  /*2080*/  STG.E.64 desc[UR60][R20.64], R24 ;  /* 0x0000001814007986 */ /* 0x0001e6000c101b3c */
.L_x_286:
[----:B------:R-:W-:Y:S05]  /*2090*/  BSYNC B0 ;  /* 0x0000000000007941 */ /* 0x000fea0003800000 */
.L_x_285:
[----:B------:R-:W-:Y:S02]  /*20a0*/  ULDC UR34, c[0x0][0xc] ;  /* 0x0000030000227ab9 */ /* 0x000fe40000000800 */
        /* <DEDUP_REMOVED lines=239> */
[----:B------:R-:W-:-:S03]  /*2fa0*/  MOV R21, R39 ;  /* 0x0000002700157202 */ /* 0x000fc60000000f00 */
[----:B------:R-:W-:-:S05]  /*2fb0*/  IMAD.HI.U32 R20, R39, UR34, R20 ;  /* 0x0000002227147c27 */ /* 0x000fca000f8e0014 */
[----:B------:R-:W-:-:S05]  /*2fc0*/  SHF.R.U32.HI R20, RZ, UR35, R20 ;  /* 0x00000023ff147c19 */ /* 0x000fca0008011614 */
[----:B------:R-:W-:-:S04]  /*2fd0*/  IMAD.MOV R20, RZ, RZ, -R20 ;  /* 0x000000ffff147224 */ /* 0x000fc800078e0a14 */
[----:B------:R-:W-:-:S04]  /*2fe0*/  IMAD R39, R20, UR29, R39 ;  /* 0x0000001d14277c24 */ /* 0x000fc8000f8e0227 */
[----:B------:R-:W-:-:S07]  /*2ff0*/  IMAD R0, R39, UR30, R0 ;  /* 0x0000001e27007c24 */ /* 0x000fce000f8e0200 */
.L_x_289:
[----:B------:R-:W-:Y:S01]  /*3000*/  DSETP.GEU.AND P0, PT, R22, UR58, PT ;  /* 0x0000003a16007e2a */ /* 0x000fe2000bf0e000 */
[----:B------:R-:W-:Y:S01]  /*3010*/  ULDC.64 UR34, c[0x0][0x3d0] ;  /* 0x0000f40000227ab9 */ /* 0x000fe20000000a00 */
[----:B------:R-:W-:Y:S02]  /*3020*/  MOV R22, RZ ;  /* 0x000000ff00167202 */ /* 0x000fe40000000f00 */
[----:B------:R-:W-:Y:S02]  /*3030*/  IADD3 R20, P1, R0, UR34, RZ ;  /* 0x0000002200147c10 */ /* 0x000fe4000ff3e0ff */
[----:B------:R-:W-:Y:S02]  /*3040*/  FSEL R23, RZ, 1.875, P0 ;  /* 0x3ff00000ff177808 */ /* 0x000fe40000000000 */
[----:B------:R-:W-:-:S05]  /*3050*/  IADD3.X R21, RZ, UR35, RZ, P1, !PT ;  /* 0x00000023ff157c10 */ /* 0x000fca0008ffe4ff */
[----:B------:R0:W-:Y:S04]  /*3060*/  STG.E.64 desc[UR60][R20.64], R22 ;  /* 0x0000001614007986 */ /* 0x0001e8000c101b3c */
.L_x_288:
        /* <DEDUP_REMOVED lines=11> */
        .weak           $__internal_18_$__cuda_sm20_div_s64
        .type           $__internal_18_$__cuda_sm20_div_s64,@function
        .size           $__internal_18_$__cuda_sm20_div_s64,(.L_x_7518 - $__internal_18_$__cuda_sm20_div_s64)
$__internal_18_$__cuda_sm20_div_s64:
        /* <DEDUP_REMOVED lines=74> */
[----:B------:R-:W-:Y:S06]  /*35c0*/  RET.REL.NODEC R6 `(_ZN2at6native57_GLOBAL__N__cd6b329d_24_DistributionBernoulli_cu_7537a20d43distribution_elementwise_grid_stride_kernelIdLi2EZNS0_9templates4cuda21uniform_and_transformIddPNS_17CUDAGeneratorImplEZZZNS4_16bernoulli_kernelIS7_EEvRNS_18TensorIteratorBaseEdT_ENKUlvE_clEvENKUlvE4_clEvEUldE_EEvSA_T1_T2_EUlP24curandStatePhilox4_32_10E_ZNS1_27distribution_nullary_kernelIdd7double2S7_SJ_SE_EEvSA_SG_RKT3_T4_EUlidE0_EEvlNS_15PhiloxCudaStateESF_SG_) ;  /* 0xffffffc8068c7950 */ /* 0x000fec0003c3ffff */
.L_x_291:
        /* <DEDUP_REMOVED lines=11> */
.L_x_7518:


//--------------------- .text._ZN2at6native57_GLOBAL__N__cd6b329d_24_DistributionBernoulli_cu_7537a20d43distribution_elementwise_grid_stride_kernelIdLi2EZNS0_9templates4cuda21uniform_and_transformIddPNS_17CUDAGeneratorImplEZZZNS4_16bernoulli_kernelIS7_EEvRNS_18TensorIteratorBaseEdT_ENKUlvE_clEvENKUlvE4_clEvEUldE_EEvSA_T1_T2_EUlP24curandStatePhilox4_32_10E_ZNS1_27distribution_nullary_kernelIdd7double2S7_SJ_SE_EEvSA_SG_RKT3_T4_EUlidE_EEvlNS_15PhiloxCudaStateESF_SG_ --------------------------
	.section	.text._ZN2at6native57_GLOBAL__N__cd6b329d_24_DistributionBernoulli_cu_7537a20d43distribution_elementwise_grid_stride_kernelIdLi2EZNS0_9templates4cuda21uniform_and_transformIddPNS_17CUDAGeneratorImplEZZZNS4_16bernoulli_kernelIS7_EEvRNS_18TensorIteratorBaseEdT_ENKUlvE_clEvENKUlvE4_clEvEUldE_EEvSA_T1_T2_EUlP24curandStatePhilox4_32_10E_ZNS1_27distribution_nullary_kernelIdd7double2S7_SJ_SE_EEvSA_SG_RKT3_T4_EUlidE_EEvlNS_15PhiloxCudaStateESF_SG_,"ax",@progbits
	.align	128
.text._ZN2at6native57_GLOBAL__N__cd6b329d_24_DistributionBernoulli_cu_7537a20d43distribution_elementwise_grid_stride_kernelIdLi2EZNS0_9templates4cuda21uniform_and_transformIddPNS_17CUDAGeneratorImplEZZZNS4_16bernoulli_kernelIS7_EEvRNS_18TensorIteratorBaseEdT_ENKUlvE_clEvENKUlvE4_clEvEUldE_EEvSA_T1_T2_EUlP24curandStatePhilox4_32_10E_ZNS1_27distribution_nullary_kernelIdd7double2S7_SJ_SE_EEvSA_SG_RKT3_T4_EUlidE_EEvlNS_15PhiloxCudaStateESF_SG_:
        .type           _ZN2at6native57_GLOBAL__N__cd6b329d_24_DistributionBernoulli_cu_7537a20d43distribution_elementwise_grid_stride_kernelIdLi2EZNS0_9templates4cuda21uniform_and_transformIddPNS_17CUDAGeneratorImplEZZZNS4_16bernoulli_kernelIS7_EEvRNS_18TensorIteratorBaseEdT_ENKUlvE_clEvENKUlvE4_clEvEUldE_EEvSA_T1_T2_EUlP24curandStatePhilox4_32_10E_ZNS1_27distribution_nullary_kernelIdd7double2S7_SJ_SE_EEvSA_SG_RKT3_T4_EUlidE_EEvlNS_15PhiloxCudaStateESF_SG_,@function
        .size           _ZN2at6native57_GLOBAL__N__cd6b329d_24_DistributionBernoulli_cu_7537a20d43distribution_elementwise_grid_stride_kernelIdLi2EZNS0_9templates4cuda21uniform_and_transformIddPNS_17CUDAGeneratorImplEZZZNS4_16bernoulli_kernelIS7_EEvRNS_18TensorIteratorBaseEdT_ENKUlvE_clEvENKUlvE4_clEvEUldE_EEvSA_T1_T2_EUlP24curandStatePhilox4_32_10E_ZNS1_27distribution_nullary_kernelIdd7double2S7_SJ_SE_EEvSA_SG_RKT3_T4_EUlidE_EEvlNS_15PhiloxCudaStateESF_SG_,(.L_x_7520 - _ZN2at6native57_GLOBAL__N__cd6b329d_24_DistributionBernoulli_cu_7537a20d43distribution_elementwise_grid_stride_kernelIdLi2EZNS0_9templates4cuda21uniform_and_transformIddPNS_17CUDAGeneratorImplEZZZNS4_16bernoulli_kernelIS7_EEvRNS_18TensorIteratorBaseEdT_ENKUlvE_clEvENKUlvE4_clEvEUldE_EEvSA_T1_T2_EUlP24curandStatePhilox4_32_10E_ZNS1_27distribution_nullary_kernelIdd7double2S7_SJ_SE_EEvSA_SG_RKT3_T4_EUlidE_EEvlNS_15PhiloxCudaStateESF_SG_)
        .other          _ZN2at6native57_GLOBAL__N__cd6b329d_24_DistributionBernoulli_cu_7537a20d43distribution_elementwise_grid_stride_kernelIdLi2EZNS0_9templates4cuda21uniform_and_transformIddPNS_17CUDAGeneratorImplEZZZNS4_16bernoulli_kernelIS7_EEvRNS_18TensorIteratorBaseEdT_ENKUlvE_clEvENKUlvE4_clEvEUldE_EEvSA_T1_T2_EUlP24curandStatePhilox4_32_10E_ZNS1_27distribution_nullary_kernelIdd7double2S7_SJ_SE_EEvSA_SG_RKT3_T4_EUlidE_EEvlNS_15PhiloxCudaStateESF_SG_,@"STO_CUDA_ENTRY STV_DEFAULT"
_ZN2at6native57_GLOBAL__N__cd6b329d_24_DistributionBernoulli_cu_7537a20d43distribution_elementwise_grid_stride_kernelIdLi2EZNS0_9templates4cuda21uniform_and_transformIddPNS_17CUDAGeneratorImplEZZZNS4_16bernoulli_kernelIS7_EEvRNS_18TensorIteratorBaseEdT_ENKUlvE_clEvENKUlvE4_clEvEUldE_EEvSA_T1_T2_EUlP24curandStatePhilox4_32_10E_ZNS1_27distribution_nullary_kernelIdd7double2S7_SJ_SE_EEvSA_SG_RKT3_T4_EUlidE_EEvlNS_15PhiloxCudaStateESF_SG_:
        /* <DEDUP_REMOVED lines=20> */
[----:B--2---:R-:W-:-:S05]  /*0140*/  IMAD.WIDE.U32 R8, R5, UR4, R8 ;  /* 0x0000000405087c25 */ /* 0x004fca000f8e0008 */
[----:B------:R-:W-:Y:S01]  /*0150*/  MOV R14, R9 ;  /* 0x00000009000e7202 */ /* 0x000fe20000000f00 */
[----:B------:R-:W-:Y:S01]  /*0160*/  IMAD.WIDE.U32 R4, R8, -0x326172a9, RZ ;  /* 0xcd9e8d5708047825 */ /* 0x000fe200078e00ff */
        /* <DEDUP_REMOVED lines=11> */
[----:B------:R-:W-:Y:S01]  /*0220*/  IADD3 R38, R18, -0x255992d5, RZ ;  /* 0xdaa66d2b12267810 */ /* 0x000fe20007ffe0ff */
[C---:B------:R-:W-:Y:S01]  /*0230*/  VIADD R39, R19.reuse, 0x32370b8f ;  /* 0x32370b8f13277836 */ /* 0x040fe20000000000 */
[C---:B------:R-:W-:Y:S01]  /*0240*/  LOP3.LUT R10, R19.reuse, R3, R9, 0x96, !PT ;  /* 0x00000003130a7212 */ /* 0x040fe200078e9609 */
[----:B------:R-:W-:Y:S01]  /*0250*/  IMAD.WIDE.U32 R6, R6, -0x2daee0ad, RZ ;  /* 0xd2511f5306067825 */ /* 0x000fe200078e00ff */
[----:B------:R-:W-:-:S02]  /*0260*/  IADD3 R35, R19, -0x56f99767, RZ ;  /* 0xa906689913237810 */ /* 0x000fc40007ffe0ff */
[----:B------:R-:W-:Y:S01]  /*0270*/  IADD3 R32, R19, 0x646e171e, RZ ;  /* 0x646e171e13207810 */ /* 0x000fe20007ffe0ff */
        /* <DEDUP_REMOVED lines=33> */
[----:B------:R-:W-:Y:S01]  /*0490*/  MOV R10, R8 ;  /* 0x00000008000a7202 */ /* 0x000fe20000000f00 */
        /* <DEDUP_REMOVED lines=9> */
[----:B------:R-:W-:-:S03]  /*0530*/  LOP3.LUT R25, R25, R2, R12, 0x96, !PT ;  /* 0x0000000219197212 */ /* 0x000fc600078e960c */
[----:B------:R-:W-:Y:S02]  /*0540*/  VIADD R11, R18, 0x8ff34781 ;  /* 0x8ff34781120b7836 */ /* 0x000fe40000000000 */
[----:B------:R-:W-:-:S03]  /*0550*/  IMAD.MOV.U32 R13, RZ, RZ, R8 ;  /* 0x000000ffff0d7224 */ /* 0x000fc600078e0008 */
[----:B------:R-:W-:Y:S01]  /*0560*/  LOP3.LUT R26, R3, R26, R11, 0x96, !PT ;  /* 0x0000001a031a7212 */ /* 0x000fe200078e960b */
[----:B------:R-:W-:Y:S06]  /*0570*/  @!P0 BRA `(.L_x_292) ;  /* 0x0000000000248947 */ /* 0x000fec0003800000 */
[----:B------:R-:W-:Y:S01]  /*0580*/  ULDC UR4, c[0x0][0x0] ;  /* 0x0000000000047ab9 */ /* 0x000fe20000000800 */
[----:B------:R-:W-:Y:S01]  /*0590*/  ULDC UR5, c[0x0][0xc] ;  /* 0x0000030000057ab9 */ /* 0x000fe20000000800 */
[----:B------:R-:W-:Y:S01]  /*05a0*/  MOV R6, 0x5e0 ;  /* 0x000005e000067802 */ /* 0x000fe20000000f00 */
[----:B------:R-:W-:-:S04]  /*05b0*/  UIMAD UR4, UR4, UR5, URZ ;  /* 0x00000005040472a4 */ /* 0x000fc8000f8e023f */
[----:B------:R-:W-:-:S12]  /*05c0*/  USHF.L.U32 UR4, UR4, 0x1, URZ ;  /* 0x0000000104047899 */ /* 0x000fd8000800063f */
[----:B------:R-:W-:Y:S05]  /*05d0*/  CALL.REL.NOINC `($__internal_19_$__cuda_sm20_div_s64) ;  /* 0x0000000800b47944 */ /* 0x000fea0003c00000 */
[----:B------:R-:W-:Y:S02]  /*05e0*/  IMAD.MOV.U32 R2, RZ, RZ, R4 ;  /* 0x000000ffff027224 */ /* 0x000fe400078e0004 */
[----:B------:R-:W-:Y:S01]  /*05f0*/  IMAD.MOV.U32 R3, RZ, RZ, R5 ;  /* 0x000000ffff037224 */ /* 0x000fe200078e0005 */
[----:B------:R-:W-:Y:S06]  /*0600*/  BRA `(.L_x_293) ;  /* 0x00000000005c7947 */ /* 0x000fec0003800000 */
.L_x_292:
        /* <DEDUP_REMOVED lines=23> */
.L_x_293:
        /* <DEDUP_REMOVED lines=22> */
.L_x_301:
[----:B------:R-:W-:Y:S01]  /*08e0*/  IADD3 R5, R5, 0x1, RZ ;  /* 0x0000000105057810 */ /* 0x000fe20007ffe0ff */
[----:B------:R-:W-:Y:S03]  /*08f0*/  BSSY B0, `(.L_x_294) ;  /* 0x000000c000007945 */ /* 0x000fe60003800000 */
[C---:B------:R-:W-:Y:S01]  /*0900*/  ISETP.NE.AND P0, PT, R5.reuse, RZ, PT ;  /* 0x000000ff0500720c */ /* 0x040fe20003f05270 */
[----:B------:R-:W-:-:S12]  /*0910*/  IMAD.HI.U32 R0, R5, -0x2daee0ad, RZ ;  /* 0xd2511f5305007827 */ /* 0x000fd800078e00ff */
[----:B------:R-:W-:Y:S05]  /*0920*/  @P0 BRA `(.L_x_295) ;  /* 0x0000000000200947 */ /* 0x000fea0003800000 */
        /* <DEDUP_REMOVED lines=8> */
.L_x_295:
[----:B------:R-:W-:Y:S05]  /*09b0*/  BSYNC B0 ;  /* 0x0000000000007941 */ /* 0x000fea0003800000 */
.L_x_294:
        /* <DEDUP_REMOVED lines=13> */
[----:B------:R-:W-:-:S04]  /*0a90*/  IMAD.WIDE.U32 R2, R2, -0x326172a9, RZ ;  /* 0xcd9e8d5702027825 */ /* 0x000fc800078e00ff */
[----:B------:R-:W-:Y:S01]  /*0aa0*/  IMAD.MOV.U32 R0, RZ, RZ, R27 ;  /* 0x000000ffff007224 */ /* 0x000fe200078e001b */
        /* <DEDUP_REMOVED lines=45> */
.L_x_297:
[----:B------:R-:W-:Y:S01]  /*0d80*/  IMAD.MOV.U32 R0, RZ, RZ, R25 ;  /* 0x000000ffff007224 */ /* 0x000fe200078e0019 */
[----:B------:R-:W-:Y:S01]  /*0d90*/  MOV R29, R3 ;  /* 0x00000003001d7202 */ /* 0x000fe20000000f00 */
[----:B------:R-:W-:Y:S02]  /*0da0*/  IMAD.MOV.U32 R28, RZ, RZ, R24 ;  /* 0x000000ffff1c7224 */ /* 0x000fe400078e0018 */
[----:B------:R-:W-:-:S07]  /*0db0*/  IMAD.MOV.U32 R44, RZ, RZ, R22 ;  /* 0x000000ffff2c7224 */ /* 0x000fce00078e0016 */
.L_x_296:
[----:B------:R-:W1:Y:S01]  /*0dc0*/  LDC R24, c[0x0][RZ] ;  /* 0x00000000ff187b82 */ /* 0x000e620000000800 */
[----:B------:R-:W-:Y:S01]  /*0dd0*/  IMAD.WIDE.U32 R26, R44, 0x200000, RZ ;  /* 0x002000002c1a7825 */ /* 0x000fe200078e00ff */
[----:B0-----:R-:W-:Y:S01]  /*0de0*/  ISETP.GE.U32.AND P0, PT, R13, R20, PT ;  /* 0x000000140d00720c */ /* 0x001fe20003f06070 */
[----:B------:R-:W-:Y:S01]  /*0df0*/  HFMA2.MMA R25, -RZ, RZ, 1.15625, 0 ;  /* 0x3ca00000ff197435 */ /* 0x000fe200000001ff */
[----:B------:R-:W-:Y:S01]  /*0e00*/  BSSY B0, `(.L_x_298) ;  /* 0x0000017000007945 */ /* 0x000fe20003800000 */
[----:B------:R-:W-:Y:S02]  /*0e10*/  LOP3.LUT R26, R26, R29, RZ, 0x3c, !PT ;  /* 0x0000001d1a1a7212 */ /* 0x000fe400078e3cff */
[----:B------:R-:W-:-:S04]  /*0e20*/  ISETP.GE.AND.EX P0, PT, R14, R21, PT, P0 ;  /* 0x000000150e00720c */ /* 0x000fc80003f06300 */
[----:B------:R-:W0:Y:S01]  /*0e30*/  I2F.F64.U64 R26, R26 ;  /* 0x0000001a001a7312 */ /* 0x000e220000301800 */
[----:B-1----:R-:W-:Y:S02]  /*0e40*/  IMAD R44, R24, UR6, RZ ;  /* 0x00000006182c7c24 */ /* 0x002fe4000f8e02ff */
[----:B------:R-:W-:-:S03]  /*0e50*/  IMAD.MOV.U32 R24, RZ, RZ, 0x0 ;  /* 0x00000000ff187424 */ /* 0x000fc600078e00ff */
[----:B------:R-:W-:-:S03]  /*0e60*/  IADD3 R45, P2, R44, R13, RZ ;  /* 0x0000000d2c2d7210 */ /* 0x000fc60007f5e0ff */
[----:B0-----:R-:W-:Y:S01]  /*0e70*/  DFMA R26, R26, R24, 5.5511151231257827021e-17 ;  /* 0x3c9000001a1a742b */ /* 0x001fe20000000018 */
[----:B------:R-:W-:Y:S01]  /*0e80*/  ISETP.GE.U32.AND P1, PT, R45, R20, PT ;  /* 0x000000142d00720c */ /* 0x000fe20003f26070 */
[----:B------:R-:W-:-:S05]  /*0e90*/  IMAD.X R29, RZ, RZ, R14, P2 ;  /* 0x000000ffff1d7224 */ /* 0x000fca00010e060e */
[----:B------:R-:W-:Y:S01]  /*0ea0*/  ISETP.GE.AND.EX P1, PT, R29, R21, PT, P1 ;  /* 0x000000151d00720c */ /* 0x000fe20003f26310 */
[----:B------:R-:W-:-:S12]  /*0eb0*/  @P0 BRA `(.L_x_299) ;  /* 0x00000000002c0947 */ /* 0x000fd80003800000 */
[----:B------:R-:W-:-:S03]  /*0ec0*/  IMAD.WIDE.U32 R28, R28, 0x200000, RZ ;  /* 0x002000001c1c7825 */ /* 0x000fc600078e00ff */
[----:B------:R-:W-:Y:S01]  /*0ed0*/  LOP3.LUT R28, R28, R0, RZ, 0x3c, !PT ;  /* 0x000000001c1c7212 */ /* 0x000fe200078e3cff */
[----:B------:R-:W-:-:S05]  /*0ee0*/  IMAD R0, R13, UR4, RZ ;  /* 0x000000040d007c24 */ /* 0x000fca000f8e02ff */
[----:B------:R-:W0:Y:S02]  /*0ef0*/  I2F.F64.U64 R28, R28 ;  /* 0x0000001c001c7312 */ /* 0x000e240000301800 */
[----:B0-----:R-:W-:Y:S01]  /*0f00*/  DFMA R24, R28, R24, 5.5511151231257827021e-17 ;  /* 0x3c9000001c18742b */ /* 0x001fe20000000018 */
[----:B------:R-:W-:-:S07]  /*0f10*/  IMAD.MOV.U32 R28, RZ, RZ, RZ ;  /* 0x000000ffff1c7224 */ /* 0x000fce00078e00ff */
[----:B------:R-:W-:Y:S01]  /*0f20*/  DSETP.GEU.AND P0, PT, R24, UR12, PT ;  /* 0x0000000c18007e2a */ /* 0x000fe2000bf0e000 */
[----:B------:R-:W-:-:S04]  /*0f30*/  IADD3 R24, P2, R0, UR10, RZ ;  /* 0x0000000a00187c10 */ /* 0x000fc8000ff5e0ff */
[----:B------:R-:W-:Y:S02]  /*0f40*/  LEA.HI.X.SX32 R25, R0, UR11, 0x1, P2 ;  /* 0x0000000b00197c11 */ /* 0x000fe400090f0eff */
[----:B------:R-:W-:-:S05]  /*0f50*/  FSEL R29, RZ, 1.875, P0 ;  /* 0x3ff00000ff1d7808 */ /* 0x000fca0000000000 */
[----:B------:R0:W-:Y:S02]  /*0f60*/  STG.E.64 desc[UR8][R24.64], R28 ;  /* 0x0000001c18007986 */ /* 0x0001e4000c101b08 */
.L_x_299:
[----:B------:R-:W-:Y:S05]  /*0f70*/  BSYNC B0 ;  /* 0x0000000000007941 */ /* 0x000fea0003800000 */
.L_x_298:
[----:B------:R-:W-:Y:S05]  /*0f80*/  @P1 BRA `(.L_x_300) ;  /* 0x00000000001c1947 */ /* 0x000fea0003800000 */
[----:B------:R-:W-:Y:S01]  /*0f90*/  IMAD R45, R45, UR4, RZ ;  /* 0x000000042d2d7c24 */ /* 0x000fe2000f8e02ff */
[----:B------:R-:W-:Y:S01]  /*0fa0*/  DSETP.GEU.AND P0, PT, R26, UR12, PT ;  /* 0x0000000c1a007e2a */ /* 0x000fe2000bf0e000 */
[----:B------:R-:W-:-:S03]  /*0fb0*/  MOV R26, RZ ;  /* 0x000000ff001a7202 */ /* 0x000fc60000000f00 */
[C---:B0-----:R-:W-:Y:S02]  /*0fc0*/  IADD3 R24, P1, R45.reuse, UR10, RZ ;  /* 0x0000000a2d187c10 */ /* 0x041fe4000ff3e0ff */
[----:B------:R-:W-:Y:S02]  /*0fd0*/  FSEL R27, RZ, 1.875, P0 ;  /* 0x3ff00000ff1b7808 */ /* 0x000fe40000000000 */
[----:B------:R-:W-:-:S05]  /*0fe0*/  LEA.HI.X.SX32 R25, R45, UR11, 0x1, P1 ;  /* 0x0000000b2d197c11 */ /* 0x000fca00088f0eff */
[----:B------:R1:W-:Y:S04]  /*0ff0*/  STG.E.64 desc[UR8][R24.64], R26 ;  /* 0x0000001a18007986 */ /* 0x0003e8000c101b08 */
.L_x_300:
[----:B------:R-:W-:Y:S01]  /*1000*/  LEA R13, P0, R44, R13, 0x1 ;  /* 0x0000000d2c0d7211 */ /* 0x000fe200078008ff */
[----:B------:R-:W-:Y:S05]  /*1010*/  WARPSYNC.ALL ;  /* 0x0000000000007948 */ /* 0x000fea0003800000 */
[----:B------:R-:W-:Y:S01]  /*1020*/  IMAD.X R14, RZ, RZ, R14, P0 ;  /* 0x000000ffff0e7224 */ /* 0x000fe200000e060e */
[----:B------:R-:W-:Y:S01]  /*1030*/  BAR.SYNC.DEFER_BLOCKING 0x0 ;  /* 0x0000000000007b1d */ /* 0x000fe20000010000 */
[----:B------:R-:W-:Y:S01]  /*1040*/  ISETP.GE.U32.AND P0, PT, R13, R8, PT ;  /* 0x000000080d00720c */ /* 0x000fe20003f06070 */
[----:B-1----:R-:W-:Y:S01]  /*1050*/  IMAD.MOV.U32 R27, RZ, RZ, R22 ;  /* 0x000000ffff1b7224 */ /* 0x002fe200078e0016 */
[----:B------:R-:W-:Y:S01]  /*1060*/  MOV R26, R3 ;  /* 0x00000003001a7202 */ /* 0x000fe20000000f00 */
[----:B0-----:R-:W-:Y:S01]  /*1070*/  IMAD.MOV.U32 R25, RZ, RZ, R2 ;  /* 0x000000ffff197224 */ /* 0x001fe200078e0002 */
[----:B------:R-:W-:-:S13]  /*1080*/  ISETP.GE.AND.EX P0, PT, R14, R7, PT, P0 ;  /* 0x000000070e00720c */ /* 0x000fda0003f06300 */
[----:B------:R-:W-:Y:S05]  /*1090*/  @!P0 BRA `(.L_x_301) ;  /* 0xfffffff800108947 */ /* 0x000fea000383ffff */
[----:B------:R-:W-:Y:S05]  /*10a0*/  EXIT ;  /* 0x000000000000794d */ /* 0x000fea0003800000 */
        .weak           $__internal_19_$__cuda_sm20_div_s64
        .type           $__internal_19_$__cuda_sm20_div_s64,@function
        .size           $__internal_19_$__cuda_sm20_div_s64,(.L_x_7520 - $__internal_19_$__cuda_sm20_div_s64)
$__internal_19_$__cuda_sm20_div_s64:
        /* <DEDUP_REMOVED lines=25> */
[----:B------:R-:W-:Y:S01]  /*1240*/  SEL R5, R5, UR6, !P1 ;  /* 0x0000000605057c07 */ /* 0x000fe2000c800000 */
[----:B------:R-:W-:Y:S02]  /*1250*/  IMAD.X R8, RZ, RZ, ~UR7, P4 ;  /* 0x80000007ff087e24 */ /* 0x000fe4000a0e06ff */
        /* <DEDUP_REMOVED lines=31> */
[----:B------:R-:W-:-:S02]  /*1450*/  SEL R2, R2, R21, P0 ;  /* 0x0000001502027207 */ /* 0x000fc40000000000 */
[----:B------:R-:W-:Y:S02]  /*1460*/  IADD3 R4, P3, R3, 0x1, RZ ;  /* 0x0000000103047810 */ /* 0x000fe40007f7e0ff */
[----:B------:R-:W-:Y:S01]  /*1470*/  ISETP.GE.U32.AND.EX P0, PT, R7, RZ, PT, P2 ;  /* 0x000000ff0700720c */ /* 0x000fe20003f06120 */
[----:B------:R-:W-:Y:S02]  /*1480*/  IMAD.MOV.U32 R7, RZ, RZ, 0x0 ;  /* 0x00000000ff077424 */ /* 0x000fe400078e00ff */
        /* <DEDUP_REMOVED lines=11> */
[----:B------:R-:W-:Y:S06]  /*1540*/  RET.REL.NODEC R6 `(_ZN2at6native57_GLOBAL__N__cd6b329d_24_DistributionBernoulli_cu_7537a20d43distribution_elementwise_grid_stride_kernelIdLi2EZNS0_9templates4cuda21uniform_and_transformIddPNS_17CUDAGeneratorImplEZZZNS4_16bernoulli_kernelIS7_EEvRNS_18TensorIteratorBaseEdT_ENKUlvE_clEvENKUlvE4_clEvEUldE_EEvSA_T1_T2_EUlP24curandStatePhilox4_32_10E_ZNS1_27distribution_nullary_kernelIdd7double2S7_SJ_SE_EEvSA_SG_RKT3_T4_EUlidE_EEvlNS_15PhiloxCudaStateESF_SG_) ;  /* 0xffffffe806ac7950 */ /* 0x000fec0003c3ffff */
.L_x_302:
        /* <DEDUP_REMOVED lines=11> */
.L_x_7520:


//--------------------- .text._ZN2at6native57_GLOBAL__N__cd6b329d_24_DistributionBernoulli_cu_7537a20d43distribution_elementwise_grid_stride_kernelIfLi4EZNS0_9templates4cuda21uniform_and_transformIsfPNS_17CUDAGeneratorImplEZZZNS4_16bernoulli_kernelIS7_EEvRNS_18TensorIteratorBaseEdT_ENKUlvE_clEvENKUlvE3_clEvEUlfE_EEvSA_T1_T2_EUlP24curandStatePhilox4_32_10E0_ZNS1_27distribution_nullary_kernelIsf6float4S7_SJ_SE_EEvSA_SG_RKT3_T4_EUlifE0_EEvlNS_15PhiloxCudaStateESF_SG_ --------------------------
	.section	.text._ZN2at6native57_GLOBAL__N__cd6b329d_24_DistributionBernoulli_cu_7537a20d43distribution_elementwise_grid_stride_kernelIfLi4EZNS0_9templates4cuda21uniform_and_transformIsfPNS_17CUDAGeneratorImplEZZZNS4_16bernoulli_kernelIS7_EEvRNS_18TensorIteratorBaseEdT_ENKUlvE_clEvENKUlvE3_clEvEUlfE_EEvSA_T1_T2_EUlP24curandStatePhilox4_32_10E0_ZNS1_27distribution_nullary_kernelIsf6float4S7_SJ_SE_EEvSA_SG_RKT3_T4_EUlifE0_EEvlNS_15PhiloxCudaStateESF_SG_,"ax",@progbits
	.align	128
.text._ZN2at6native57_GLOBAL__N__cd6b329d_24_DistributionBernoulli_cu_7537a20d43distribution_elementwise_grid_stride_kernelIfLi4EZNS0_9templates4cuda21uniform_and_transformIsfPNS_17CUDAGeneratorImplEZZZNS4_16bernoulli_kernelIS7_EEvRNS_18TensorIteratorBaseEdT_ENKUlvE_clEvENKUlvE3_clEvEUlfE_EEvSA_T1_T2_EUlP24curandStatePhilox4_32_10E0_ZNS1_27distribution_nullary_kernelIsf6float4S7_SJ_SE_EEvSA_SG_RKT3_T4_EUlifE0_EEvlNS_15PhiloxCudaStateESF_SG_:
        .type           _ZN2at6native57_GLOBAL__N__cd6b329d_24_DistributionBernoulli_cu_7537a20d43distribution_elementwise_grid_stride_kernelIfLi4EZNS0_9templates4cuda21uniform_and_transformIsfPNS_17CUDAGeneratorImplEZZZNS4_16bernoulli_kernelIS7_EEvRNS_18TensorIteratorBaseEdT_ENKUlvE_clEvENKUlvE3_clEvEUlfE_EEvSA_T1_T2_EUlP24curandStatePhilox4_32_10E0_ZNS1_27distribution_nullary_kernelIsf6float4S7_SJ_SE_EEvSA_SG_RKT3_T4_EUlifE0_EEvlNS_15PhiloxCudaStateESF_SG_,@function
        .size           _ZN2at6native57_GLOBAL__N__cd6b329d_24_DistributionBernoulli_cu_7537a20d43distribution_elementwise_grid_stride_kernelIfLi4EZNS0_9templates4cuda21uniform_and_transformIsfPNS_17CUDAGeneratorImplEZZZNS4_16bernoulli_kernelIS7_EEvRNS_18TensorIteratorBaseEdT_ENKUlvE_clEvENKUlvE3_clEvEUlfE_EEvSA_T1_T2_EUlP24curandStatePhilox4_32_10E0_ZNS1_27distribution_nullary_kernelIsf6float4S7_SJ_SE_EEvSA_SG_RKT3_T4_EUlifE0_EEvlNS_15PhiloxCudaStateESF_SG_,(.L_x_7522 - _ZN2at6native57_GLOBAL__N__cd6b329d_24_DistributionBernoulli_cu_7537a20d43distribution_elementwise_grid_stride_kernelIfLi4EZNS0_9templates4cuda21uniform_and_transformIsfPNS_17CUDAGeneratorImplEZZZNS4_16bernoulli_kernelIS7_EEvRNS_18TensorIteratorBaseEdT_ENKUlvE_clEvENKUlvE3_clEvEUlfE_EEvSA_T1_T2_EUlP24curandStatePhilox4_32_10E0_ZNS1_27distribution_nullary_kernelIsf6float4S7_SJ_SE_EEvSA_SG_RKT3_T4_EUlifE0_EEvlNS_15PhiloxCudaStateESF_SG_)
        .other          _ZN2at6native57_GLOBAL__N__cd6b329d_24_DistributionBernoulli_cu_7537a20d43distribution_elementwise_grid_stride_kernelIfLi4EZNS0_9templates4cuda21uniform_and_transformIsfPNS_17CUDAGeneratorImplEZZZNS4_16bernoulli_kernelIS7_EEvRNS_18TensorIteratorBaseEdT_ENKUlvE_clEvENKUlvE3_clEvEUlfE_EEvSA_T1_T2_EUlP24curandStatePhilox4_32_10E0_ZNS1_27distribution_nullary_kernelIsf6float4S7_SJ_SE_EEvSA_SG_RKT3_T4_EUlifE0_EEvlNS_15PhiloxCudaStateESF_SG_,@"STO_CUDA_ENTRY STV_DEFAULT"
_ZN2at6native57_GLOBAL__N__cd6b329d_24_DistributionBernoulli_cu_7537a20d43distribution_elementwise_grid_stride_kernelIfLi4EZNS0_9templates4cuda21uniform_and_transformIsfPNS_17CUDAGeneratorImplEZZZNS4_16bernoulli_kernelIS7_EEvRNS_18TensorIteratorBaseEdT_ENKUlvE_clEvENKUlvE3_clEvEUlfE_EEvSA_T1_T2_EUlP24curandStatePhilox4_32_10E0_ZNS1_27distribution_nullary_kernelIsf6float4S7_SJ_SE_EEvSA_SG_RKT3_T4_EUlifE0_EEvlNS_15PhiloxCudaStateESF_SG_:
        /* <DEDUP_REMOVED lines=92> */
[----:B------:R-:W-:Y:S05]  /*05c0*/  CALL.REL.NOINC `($__internal_20_$__cuda_sm20_div_s64) ;  /* 0x0000004c003c7944 */ /* 0x000fea0003c00000 */
[----:B------:R-:W-:Y:S05]  /*05d0*/  BRA `(.L_x_304) ;  /* 0x00000000005c7947 */ /* 0x000fea0003800000 */
.L_x_303:
        /* <DEDUP_REMOVED lines=23> */
.L_x_304:
        /* <DEDUP_REMOVED lines=74> */
.L_x_320:
        /* <DEDUP_REMOVED lines=13> */
.L_x_306:
[----:B------:R-:W-:Y:S05]  /*0cc0*/  BSYNC B0 ;  /* 0x0000000000007941 */ /* 0x000fea0003800000 */
.L_x_305:
        /* <DEDUP_REMOVED lines=69> */
.L_x_308:
[----:B------:R-:W-:Y:S01]  /*1120*/  MOV R26, R36 ;  /* 0x00000024001a7202 */ /* 0x000fe20000000f00 */
[----:B------:R-:W-:Y:S01]  /*1130*/  IMAD.MOV.U32 R27, RZ, RZ, R33 ;  /* 0x000000ffff1b7224 */ /* 0x000fe200078e0021 */
[----:B------:R-:W-:Y:S01]  /*1140*/  MOV R34, R31 ;  /* 0x0000001f00227202 */ /* 0x000fe20000000f00 */
[----:B------:R-:W-:-:S07]  /*1150*/  IMAD.MOV.U32 R35, RZ, RZ, R24 ;  /* 0x000000ffff237224 */ /* 0x000fce00078e0018 */
.L_x_307:
        /* <DEDUP_REMOVED lines=263> */
.L_x_311:
[----:B------:R-:W-:Y:S01]  /*21d0*/  FSET.BF.LT.FTZ.AND R39, R39, R30, PT ;  /* 0x0000001e2727720a */ /* 0x000fe20003811000 */
[----:B------:R-:W-:Y:S02]  /*21e0*/  ULDC.64 UR34, c[0x0][0x3d0] ;  /* 0x0000f40000227ab9 */ /* 0x000fe40000000a00 */
[----:B------:R-:W-:-:S03]  /*21f0*/  IADD3 R26, P0, R34, UR34, RZ ;  /* 0x00000022221a7c10 */ /* 0x000fc6000ff1e0ff */
[----:B------:R-:W0:Y:S02]  /*2200*/  F2I.FTZ.TRUNC.NTZ R39, R39 ;  /* 0x0000002700277305 */ /* 0x000e24000021f100 */
[----:B------:R-:W-:-:S05]  /*2210*/  IMAD.X R27, RZ, RZ, UR35, P0 ;  /* 0x00000023ff1b7e24 */ /* 0x000fca00080e06ff */
[----:B0-----:R0:W-:Y:S03]  /*2220*/  STG.E.U16 desc[UR58][R26.64], R39 ;  /* 0x000000271a007986 */ /* 0x0011e6000c10153a */
.L_x_310:
[----:B------:R-:W-:Y:S05]  /*2230*/  BSYNC B0 ;  /* 0x0000000000007941 */ /* 0x000fea0003800000 */
.L_x_309:
        /* <DEDUP_REMOVED lines=259> */
.L_x_314:
[----:B------:R-:W-:Y:S01]  /*3270*/  FSET.BF.LT.FTZ.AND R33, R33, R30, PT ;  /* 0x0000001e2121720a */ /* 0x000fe20003811000 */
[----:B------:R-:W-:Y:S02]  /*3280*/  ULDC.64 UR34, c[0x0][0x3d0] ;  /* 0x0000f40000227ab9 */ /* 0x000fe40000000a00 */
[----:B------:R-:W-:-:S03]  /*3290*/  IADD3 R26, P0, R36, UR34, RZ ;  /* 0x00000022241a7c10 */ /* 0x000fc6000ff1e0ff */
[----:B------:R-:W0:Y:S01]  /*32a0*/  F2I.FTZ.TRUNC.NTZ R33, R33 ;  /* 0x0000002100217305 */ /* 0x000e22000021f100 */
[----:B------:R-:W-:-:S05]  /*32b0*/  IADD3.X R27, RZ, UR35, RZ, P0, !PT ;  /* 0x00000023ff1b7c10 */ /* 0x000fca00087fe4ff */
[----:B0-----:R0:W-:Y:S04]  /*32c0*/  STG.E.U16 desc[UR58][R26.64], R33 ;  /* 0x000000211a007986 */ /* 0x0011e8000c10153a */
.L_x_313:
[----:B------:R-:W-:Y:S05]  /*32d0*/  BSYNC B0 ;  /* 0x0000000000007941 */ /* 0x000fea0003800000 */
.L_x_312:
        /* <DEDUP_REMOVED lines=243> */
.L_x_317:
[----:B------:R-:W-:Y:S01]  /*4210*/  FSET.BF.LT.FTZ.AND R35, R35, R30, PT ;  /* 0x0000001e2323720a */ /* 0x000fe20003811000 */
[----:B------:R-:W-:Y:S02]  /*4220*/  ULDC.64 UR34, c[0x0][0x3d0] ;  /* 0x0000f40000227ab9 */ /* 0x000fe40000000a00 */
[----:B------:R-:W-:-:S03]  /*4230*/  IADD3 R26, P0, R33, UR34, RZ ;  /* 0x00000022211a7c10 */ /* 0x000fc6000ff1e0ff */
[----:B------:R-:W0:Y:S02]  /*4240*/  F2I.FTZ.TRUNC.NTZ R35, R35 ;  /* 0x0000002300237305 */ /* 0x000e24000021f100 */
[----:B------:R-:W-:-:S05]  /*4250*/  IMAD.X R27, RZ, RZ, UR35, P0 ;  /* 0x00000023ff1b7e24 */ /* 0x000fca00080e06ff */
[----:B0-----:R0:W-:Y:S03]  /*4260*/  STG.E.U16 desc[UR58][R26.64], R35 ;  /* 0x000000231a007986 */ /* 0x0011e6000c10153a */
.L_x_316:
[----:B------:R-:W-:Y:S05]  /*4270*/  BSYNC B0 ;  /* 0x0000000000007941 */ /* 0x000fea0003800000 */
.L_x_315:
        /* <DEDUP_REMOVED lines=243> */
.L_x_319:
[----:B------:R-:W-:Y:S01]  /*51b0*/  FSET.BF.LT.FTZ.AND R37, R37, R30, PT ;  /* 0x0000001e2525720a */ /* 0x000fe20003811000 */
[----:B------:R-:W-:Y:S02]  /*51c0*/  ULDC.64 UR34, c[0x0][0x3d0] ;  /* 0x0000f40000227ab9 */ /* 0x000fe40000000a00 */
[----:B------:R-:W-:-:S03]  /*51d0*/  IADD3 R26, P0, R33, UR34, RZ ;  /* 0x00000022211a7c10 */ /* 0x000fc6000ff1e0ff */
[----:B------:R-:W0:Y:S01]  /*51e0*/  F2I.FTZ.TRUNC.NTZ R37, R37 ;  /* 0x0000002500257305 */ /* 0x000e22000021f100 */
[----:B------:R-:W-:-:S05]  /*51f0*/  IADD3.X R27, RZ, UR35, RZ, P0, !PT ;  /* 0x00000023ff1b7c10 */ /* 0x000fca00087fe4ff */
[----:B0-----:R0:W-:Y:S04]  /*5200*/  STG.E.U16 desc[UR58][R26.64], R37 ;  /* 0x000000251a007986 */ /* 0x0011e8000c10153a */
.L_x_318:
        /* <DEDUP_REMOVED lines=11> */
        .weak           $__internal_20_$__cuda_sm20_div_s64
        .type           $__internal_20_$__cuda_sm20_div_s64,@function
        .size           $__internal_20_$__cuda_sm20_div_s64,(.L_x_7522 - $__internal_20_$__cuda_sm20_div_s64)
$__internal_20_$__cuda_sm20_div_s64:
        /* <DEDUP_REMOVED lines=74> */
[----:B------:R-:W-:Y:S06]  /*5760*/  RET.REL.NODEC R26 `(_ZN2at6native57_GLOBAL__N__cd6b329d_24_DistributionBernoulli_cu_7537a20d43distribution_elementwise_grid_stride_kernelIfLi4EZNS0_9templates4cuda21uniform_and_transformIsfPNS_17CUDAGeneratorImplEZZZNS4_16bernoulli_kernelIS7_EEvRNS_18TensorIteratorBaseEdT_ENKUlvE_clEvENKUlvE3_clEvEUlfE_EEvSA_T1_T2_EUlP24curandStatePhilox4_32_10E0_ZNS1_27distribution_nullary_kernelIsf6float4S7_SJ_SE_EEvSA_SG_RKT3_T4_EUlifE0_EEvlNS_15PhiloxCudaStateESF_SG_) ;  /* 0xffffffa81a247950 */ /* 0x000fec0003c3ffff */
.L_x_321:
        /* <DEDUP_REMOVED lines=9> */
.L_x_7522:


//--------------------- .text._ZN2at6native57_GLOBAL__N__cd6b329d_24_DistributionBernoulli_cu_7537a20d43distribution_elementwise_grid_stride_kernelIfLi4EZNS0_9templates4cuda21uniform_and_transformIsfPNS_17CUDAGeneratorImplEZZZNS4_16bernoulli_kernelIS7_EEvRNS_18TensorIteratorBaseEdT_ENKUlvE_clEvENKUlvE3_clEvEUlfE_EEvSA_T1_T2_EUlP24curandStatePhilox4_32_10E0_ZNS1_27distribution_nullary_kernelIsf6float4S7_SJ_SE_EEvSA_SG_RKT3_T4_EUlifE_EEvlNS_15PhiloxCudaStateESF_SG_ --------------------------
	.section	.text._ZN2at6native57_GLOBAL__N__cd6b329d_24_DistributionBernoulli_cu_7537a20d43distribution_elementwise_grid_stride_kernelIfLi4EZNS0_9templates4cuda21uniform_and_transformIsfPNS_17CUDAGeneratorImplEZZZNS4_16bernoulli_kernelIS7_EEvRNS_18TensorIteratorBaseEdT_ENKUlvE_clEvENKUlvE3_clEvEUlfE_EEvSA_T1_T2_EUlP24curandStatePhilox4_32_10E0_ZNS1_27distribution_nullary_kernelIsf6float4S7_SJ_SE_EEvSA_SG_RKT3_T4_EUlifE_EEvlNS_15PhiloxCudaStateESF_SG_,"ax",@progbits
	.align	128
.text._ZN2at6native57_GLOBAL__N__cd6b329d_24_DistributionBernoulli_cu_7537a20d43distribution_elementwise_grid_stride_kernelIfLi4EZNS0_9templates4cuda21uniform_and_transformIsfPNS_17CUDAGeneratorImplEZZZNS4_16bernoulli_kernelIS7_EEvRNS_18TensorIteratorBaseEdT_ENKUlvE_clEvENKUlvE3_clEvEUlfE_EEvSA_T1_T2_EUlP24curandStatePhilox4_32_10E0_ZNS1_27distribution_nullary_kernelIsf6float4S7_SJ_SE_EEvSA_SG_RKT3_T4_EUlifE_EEvlNS_15PhiloxCudaStateESF_SG_:
        .type           _ZN2at6native57_GLOBAL__N__cd6b329d_24_DistributionBernoulli_cu_7537a20d43distribution_elementwise_grid_stride_kernelIfLi4EZNS0_9templates4cuda21uniform_and_transformIsfPNS_17CUDAGeneratorImplEZZZNS4_16bernoulli_kernelIS7_EEvRNS_18TensorIteratorBaseEdT_ENKUlvE_clEvENKUlvE3_clEvEUlfE_EEvSA_T1_T2_EUlP24curandStatePhilox4_32_10E0_ZNS1_27distribution_nullary_kernelIsf6float4S7_SJ_SE_EEvSA_SG_RKT3_T4_EUlifE_EEvlNS_15PhiloxCudaStateESF_SG_,@function
        .size           _ZN2at6native57_GLOBAL__N__cd6b329d_24_DistributionBernoulli_cu_7537a20d43distribution_elementwise_grid_stride_kernelIfLi4EZNS0_9templates4cuda21uniform_and_transformIsfPNS_17CUDAGeneratorImplEZZZNS4_16bernoulli_kernelIS7_EEvRNS_18TensorIteratorBaseEdT_ENKUlvE_clEvENKUlvE3_clEvEUlfE_EEvSA_T1_T2_EUlP24curandStatePhilox4_32_10E0_ZNS1_27distribution_nullary_kernelIsf6float4S7_SJ_SE_EEvSA_SG_RKT3_T4_EUlifE_EEvlNS_15PhiloxCudaStateESF_SG_,(.L_x_7524 - _ZN2at6native57_GLOBAL__N__cd6b329d_24_DistributionBernoulli_cu_7537a20d43distribution_elementwise_grid_stride_kernelIfLi4EZNS0_9templates4cuda21uniform_and_transformIsfPNS_17CUDAGeneratorImplEZZZNS4_16bernoulli_kernelIS7_EEvRNS_18TensorIteratorBaseEdT_ENKUlvE_clEvENKUlvE3_clEvEUlfE_EEvSA_T1_T2_EUlP24curandStatePhilox4_32_10E0_ZNS1_27distribution_nullary_kernelIsf6float4S7_SJ_SE_EEvSA_SG_RKT3_T4_EUlifE_EEvlNS_15PhiloxCudaStateESF_SG_)
        .other          _ZN2at6native57_GLOBAL__N__cd6b329d_24_DistributionBernoulli_cu_7537a20d43distribution_elementwise_grid_stride_kernelIfLi4EZNS0_9templates4cuda21uniform_and_transformIsfPNS_17CUDAGeneratorImplEZZZNS4_16bernoulli_kernelIS7_EEvRNS_18TensorIteratorBaseEdT_ENKUlvE_clEvENKUlvE3_clEvEUlfE_EEvSA_T1_T2_EUlP24curandStatePhilox4_32_10E0_ZNS1_27distribution_nullary_kernelIsf6float4S7_SJ_SE_EEvSA_SG_RKT3_T4_EUlifE_EEvlNS_15PhiloxCudaStateESF_SG_,@"STO_CUDA_ENTRY STV_DEFAULT"
_ZN2at6native57_GLOBAL__N__cd6b329d_24_DistributionBernoulli_cu_7537a20d43distribution_elementwise_grid_stride_kernelIfLi4EZNS0_9templates4cuda21uniform_and_transformIsfPNS_17CUDAGeneratorImplEZZZNS4_16bernoulli_kernelIS7_EEvRNS_18TensorIteratorBaseEdT_ENKUlvE_clEvENKUlvE3_clEvEUlfE_EEvSA_T1_T2_EUlP24curandStatePhilox4_32_10E0_ZNS1_27distribution_nullary_kernelIsf6float4S7_SJ_SE_EEvSA_SG_RKT3_T4_EUlifE_EEvlNS_15PhiloxCudaStateESF_SG_:
        /* <DEDUP_REMOVED lines=92> */
[----:B------:R-:W-:Y:S05]  /*05c0*/  CALL.REL.NOINC `($__internal_21_$__cuda_sm20_div_s64) ;  /* 0x0000000c002c7944 */ /* 0x000fea0003c00000 */
[----:B------:R-:W-:Y:S02]  /*05d0*/  IMAD.MOV.U32 R24, RZ, RZ, R26 ;  /* 0x000000ffff187224 */ /* 0x000fe400078e001a */
[----:B------:R-:W-:Y:S01]  /*05e0*/  IMAD.MOV.U32 R25, RZ, RZ, R27 ;  /* 0x000000ffff197224 */ /* 0x000fe200078e001b */
[----:B------:R-:W-:Y:S06]  /*05f0*/  BRA `(.L_x_323) ;  /* 0x00000000005c7947 */ /* 0x000fec0003800000 */
.L_x_322:
        /* <DEDUP_REMOVED lines=23> */
.L_x_323:
        /* <DEDUP_REMOVED lines=27> */
.L_x_335:
        /* <DEDUP_REMOVED lines=13> */
.L_x_325:
[----:B------:R-:W-:Y:S05]  /*09f0*/  BSYNC B0 ;  /* 0x0000000000007941 */ /* 0x000fea0003800000 */
.L_x_324:
        /* <DEDUP_REMOVED lines=40> */
[----:B------:R-:W-:-:S03]  /*0c80*/  IMAD.WIDE.U32 R30, R31, -0x326172a9, RZ ;  /* 0xcd9e8d571f1e7825 */ /* 0x000fc600078e00ff */
[----:B------:R-:W-:Y:S01]  /*0c90*/  MOV R45, R33 ;  /* 0x00000021002d7202 */ /* 0x000fe20000000f00 */
        /* <DEDUP_REMOVED lines=18> */
.L_x_327:
[----:B------:R-:W-:Y:S01]  /*0dc0*/  IMAD.MOV.U32 R26, RZ, RZ, R35 ;  /* 0x000000ffff1a7224 */ /* 0x000fe200078e0023 */
[----:B------:R-:W-:Y:S01]  /*0dd0*/  MOV R45, R28 ;  /* 0x0000001c002d7202 */ /* 0x000fe20000000f00 */
[----:B------:R-:W-:Y:S02]  /*0de0*/  IMAD.MOV.U32 R46, RZ, RZ, R33 ;  /* 0x000000ffff2e7224 */ /* 0x000fe400078e0021 */
[----:B------:R-:W-:-:S07]  /*0df0*/  IMAD.MOV.U32 R32, RZ, RZ, R30 ;  /* 0x000000ffff207224 */ /* 0x000fce00078e001e */
.L_x_326:
        /* <DEDUP_REMOVED lines=9> */
[----:B------:R-:W-:-:S04]  /*0e90*/  IADD3 R26, P0, R27, UR6, RZ ;  /* 0x000000061b1a7c10 */ /* 0x000fc8000ff1e0ff */
[----:B------:R-:W0:Y:S01]  /*0ea0*/  F2I.FTZ.TRUNC.NTZ R35, R35 ;  /* 0x0000002300237305 */ /* 0x000e22000021f100 */
[----:B------:R-:W-:-:S05]  /*0eb0*/  LEA.HI.X.SX32 R27, R27, UR7, 0x1, P0 ;  /* 0x000000071b1b7c11 */ /* 0x000fca00080f0eff */
[----:B0-----:R0:W-:Y:S03]  /*0ec0*/  STG.E.U16 desc[UR8][R26.64], R35 ;  /* 0x000000231a007986 */ /* 0x0011e6000c101508 */
.L_x_329:
[----:B------:R-:W-:Y:S05]  /*0ed0*/  BSYNC B0 ;  /* 0x0000000000007941 */ /* 0x000fea0003800000 */
.L_x_328:
[----:B------:R-:W-:Y:S01]  /*0ee0*/  ULDC UR4, c[0x0][0xc] ;  /* 0x0000030000047ab9 */ /* 0x000fe20000000800 */
[----:B------:R-:W1:Y:S01]  /*0ef0*/  LDC R36, c[0x0][RZ] ;  /* 0x00000000ff247b82 */ /* 0x000e620000000800 */
[----:B------:R-:W-:Y:S01]  /*0f00*/  BSSY B0, `(.L_x_330) ;  /* 0x0000019000007945 */ /* 0x000fe20003800000 */
[----:B-1----:R-:W-:-:S04]  /*0f10*/  IMAD R36, R36, UR4, RZ ;  /* 0x0000000424247c24 */ /* 0x002fc8000f8e02ff */
[C---:B0-----:R-:W-:Y:S01]  /*0f20*/  IMAD R26, R36.reuse, 0x3, RZ ;  /* 0x00000003241a7824 */ /* 0x041fe200078e02ff */
[CC--:B------:R-:W-:Y:S02]  /*0f30*/  IADD3 R27, P0, R36.reuse, R17.reuse, RZ ;  /* 0x00000011241b7210 */ /* 0x0c0fe40007f1e0ff */
[-C--:B------:R-:W-:Y:S02]  /*0f40*/  LEA R47, P4, R36, R17.reuse, 0x1 ;  /* 0x00000011242f7211 */ /* 0x080fe400078808ff */
[----:B------:R-:W-:Y:S02]  /*0f50*/  ISETP.GE.U32.AND P2, PT, R27, R24, PT ;  /* 0x000000181b00720c */ /* 0x000fe40003f46070 */
[----:B------:R-:W-:Y:S01]  /*0f60*/  IADD3.X R48, RZ, R18, RZ, P0, !PT ;  /* 0x00000012ff307210 */ /* 0x000fe200007fe4ff */
[----:B------:R-:W-:Y:S01]  /*0f70*/  IMAD.X R40, RZ, RZ, R18, P4 ;  /* 0x000000ffff287224 */ /* 0x000fe200020e0612 */
[----:B------:R-:W-:Y:S02]  /*0f80*/  IADD3 R35, P3, R26, R17, RZ ;  /* 0x000000111a237210 */ /* 0x000fe40007f7e0ff */
[----:B------:R-:W-:-:S02]  /*0f90*/  ISETP.GE.AND.EX P2, PT, R48, R25, PT, P2 ;  /* 0x000000193000720c */ /* 0x000fc40003f46320 */
[-C--:B------:R-:W-:Y:S01]  /*0fa0*/  ISETP.GE.U32.AND P0, PT, R35, R24.reuse, PT ;  /* 0x000000182300720c */ /* 0x080fe20003f06070 */
[----:B------:R-:W-:Y:S01]  /*0fb0*/  IMAD.X R26, RZ, RZ, R18, P3 ;  /* 0x000000ffff1a7224 */ /* 0x000fe200018e0612 */
[----:B------:R-:W-:-:S04]  /*0fc0*/  ISETP.GE.U32.AND P1, PT, R47, R24, PT ;  /* 0x000000182f00720c */ /* 0x000fc80003f26070 */
[-C--:B------:R-:W-:Y:S02]  /*0fd0*/  ISETP.GE.AND.EX P0, PT, R26, R25.reuse, PT, P0 ;  /* 0x000000191a00720c */ /* 0x080fe40003f06300 */
[----:B------:R-:W-:Y:S02]  /*0fe0*/  I2FP.F32.U32 R26, R46 ;  /* 0x0000002e001a7245 */ /* 0x000fe40000201000 */
[----:B------:R-:W-:Y:S02]  /*0ff0*/  ISETP.GE.AND.EX P1, PT, R40, R25, PT, P1 ;  /* 0x000000192800720c */ /* 0x000fe40003f26310 */
[----:B------:R-:W-:Y:S01]  /*1000*/  I2FP.F32.U32 R40, R45 ;  /* 0x0000002d00287245 */ /* 0x000fe20000201000 */
[----:B------:R-:W-:Y:S01]  /*1010*/  FFMA.FTZ R26, R26, R33, 1.1641532182693481445e-10 ;  /* 0x2f0000001a1a7423 */ /* 0x000fe20000010021 */
[----:B------:R-:W-:Y:S09]  /*1020*/  @P2 BRA `(.L_x_331) ;  /* 0x0000000000182947 */ /* 0x000ff20003800000 */
[----:B------:R-:W-:Y:S01]  /*1030*/  FSET.BF.LT.FTZ.AND R45, R26, R39, PT ;  /* 0x000000271a2d720a */ /* 0x000fe20003811000 */
[----:B------:R-:W-:-:S05]  /*1040*/  IMAD R27, R27, UR5, RZ ;  /* 0x000000051b1b7c24 */ /* 0x000fca000f8e02ff */
[----:B------:R-:W0:Y:S01]  /*1050*/  F2I.FTZ.TRUNC.NTZ R45, R45 ;  /* 0x0000002d002d7305 */ /* 0x000e22000021f100 */
[----:B------:R-:W-:-:S04]  /*1060*/  IADD3 R26, P2, R27, UR6, RZ ;  /* 0x000000061b1a7c10 */ /* 0x000fc8000ff5e0ff */
[----:B------:R-:W-:-:S05]  /*1070*/  LEA.HI.X.SX32 R27, R27, UR7, 0x1, P2 ;  /* 0x000000071b1b7c11 */ /* 0x000fca00090f0eff */
[----:B0-----:R0:W-:Y:S04]  /*1080*/  STG.E.U16 desc[UR8][R26.64], R45 ;  /* 0x0000002d1a007986 */ /* 0x0011e8000c101508 */
.L_x_331:
[----:B------:R-:W-:Y:S05]  /*1090*/  BSYNC B0 ;  /* 0x0000000000007941 */ /* 0x000fea0003800000 */
.L_x_330:
[----:B------:R-:W-:Y:S01]  /*10a0*/  BSSY B0, `(.L_x_332) ;  /* 0x000000a000007945 */ /* 0x000fe20003800000 */
[----:B------:R-:W-:Y:S01]  /*10b0*/  I2FP.F32.U32 R32, R32 ;  /* 0x0000002000207245 */ /* 0x000fe20000201000 */
[----:B------:R-:W-:Y:S02]  /*10c0*/  FFMA.FTZ R40, R40, R33, 1.1641532182693481445e-10 ;  /* 0x2f00000028287423 */ /* 0x000fe40000010021 */
[----:B------:R-:W-:Y:S05]  /*10d0*/  @P1 BRA `(.L_x_333) ;  /* 0x0000000000181947 */ /* 0x000fea0003800000 */
[----:B------:R-:W-:Y:S01]  /*10e0*/  FSET.BF.LT.FTZ.AND R40, R40, R39, PT ;  /* 0x000000272828720a */ /* 0x000fe20003811000 */
[----:B------:R-:W-:-:S03]  /*10f0*/  IMAD R47, R47, UR5, RZ ;  /* 0x000000052f2f7c24 */ /* 0x000fc6000f8e02ff */
[----:B0-----:R-:W0:Y:S02]  /*1100*/  F2I.FTZ.TRUNC.NTZ R45, R40 ;  /* 0x00000028002d7305 */ /* 0x001e24000021f100 */
[----:B------:R-:W-:-:S04]  /*1110*/  IADD3 R26, P1, R47, UR6, RZ ;  /* 0x000000062f1a7c10 */ /* 0x000fc8000ff3e0ff */
[----:B------:R-:W-:-:S05]  /*1120*/  LEA.HI.X.SX32 R27, R47, UR7, 0x1, P1 ;  /* 0x000000072f1b7c11 */ /* 0x000fca00088f0eff */
[----:B0-----:R1:W-:Y:S04]  /*1130*/  STG.E.U16 desc[UR8][R26.64], R45 ;  /* 0x0000002d1a007986 */ /* 0x0013e8000c101508 */
.L_x_333:
[----:B------:R-:W-:Y:S05]  /*1140*/  BSYNC B0 ;  /* 0x0000000000007941 */ /* 0x000fea0003800000 */
.L_x_332:
[----:B------:R-:W-:Y:S01]  /*1150*/  FFMA.FTZ R32, R32, R33, 1.1641532182693481445e-10 ;  /* 0x2f00000020207423 */ /* 0x000fe20000010021 */
[----:B------:R-:W-:Y:S06]  /*1160*/  @P0 BRA `(.L_x_334) ;  /* 0x0000000000180947 */ /* 0x000fec0003800000 */
[----:B------:R-:W-:Y:S01]  /*1170*/  FSET.BF.LT.FTZ.AND R32, R32, R39, PT ;  /* 0x000000272020720a */ /* 0x000fe20003811000 */
[----:B------:R-:W-:-:S03]  /*1180*/  IMAD R35, R35, UR5, RZ ;  /* 0x0000000523237c24 */ /* 0x000fc6000f8e02ff */
[----:B------:R-:W2:Y:S02]  /*1190*/  F2I.FTZ.TRUNC.NTZ R33, R32 ;  /* 0x0000002000217305 */ /* 0x000ea4000021f100 */
[----:B01----:R-:W-:-:S04]  /*11a0*/  IADD3 R26, P0, R35, UR6, RZ ;  /* 0x00000006231a7c10 */ /* 0x003fc8000ff1e0ff */
[----:B------:R-:W-:-:S05]  /*11b0*/  LEA.HI.X.SX32 R27, R35, UR7, 0x1, P0 ;  /* 0x00000007231b7c11 */ /* 0x000fca00080f0eff */
[----:B--2---:R2:W-:Y:S04]  /*11c0*/  STG.E.U16 desc[UR8][R26.64], R33 ;  /* 0x000000211a007986 */ /* 0x0045e8000c101508 */
.L_x_334:
[----:B------:R-:W-:Y:S01]  /*11d0*/  LEA R17, P0, R36, R17, 0x2 ;  /* 0x0000001124117211 */ /* 0x000fe200078010ff */
[----:B------:R-:W-:Y:S05]  /*11e0*/  WARPSYNC.ALL ;  /* 0x0000000000007948 */ /* 0x000fea0003800000 */
[----:B------:R-:W-:Y:S01]  /*11f0*/  IADD3.X R18, RZ, R18, RZ, P0, !PT ;  /* 0x00000012ff127210 */ /* 0x000fe200007fe4ff */
        /* <DEDUP_REMOVED lines=8> */
        .weak           $__internal_21_$__cuda_sm20_div_s64
        .type           $__internal_21_$__cuda_sm20_div_s64,@function
        .size           $__internal_21_$__cuda_sm20_div_s64,(.L_x_7524 - $__internal_21_$__cuda_sm20_div_s64)
$__internal_21_$__cuda_sm20_div_s64:
        /* <DEDUP_REMOVED lines=74> */
[----:B------:R-:W-:Y:S06]  /*1720*/  RET.REL.NODEC R24 `(_ZN2at6native57_GLOBAL__N__cd6b329d_24_DistributionBernoulli_cu_7537a20d43distribution_elementwise_grid_stride_kernelIfLi4EZNS0_9templates4cuda21uniform_and_transformIsfPNS_17CUDAGeneratorImplEZZZNS4_16bernoulli_kernelIS7_EEvRNS_18TensorIteratorBaseEdT_ENKUlvE_clEvENKUlvE3_clEvEUlfE_EEvSA_T1_T2_EUlP24curandStatePhilox4_32_10E0_ZNS1_27distribution_nullary_kernelIsf6float4S7_SJ_SE_EEvSA_SG_RKT3_T4_EUlifE_EEvlNS_15PhiloxCudaStateESF_SG_) ;  /* 0xffffffe818347950 */ /* 0x000fec0003c3ffff */
.L_x_336:
        /* <DEDUP_REMOVED lines=13> */
.L_x_7524:


//--------------------- .text._ZN2at6native57_GLOBAL__N__cd6b329d_24_DistributionBernoulli_cu_7537a20d43distribution_elementwise_grid_stride_kernelIfLi4EZNS0_9templates4cuda21uniform_and_transformIsfPNS_17CUDAGeneratorImplEZZZNS4_16bernoulli_kernelIS7_EEvRNS_18TensorIteratorBaseEdT_ENKUlvE_clEvENKUlvE3_clEvEUlfE_EEvSA_T1_T2_EUlP24curandStatePhilox4_32_10E_ZNS1_27distribution_nullary_kernelIsf7double2S7_SJ_SE_EEvSA_SG_RKT3_T4_EUlifE0_EEvlNS_15PhiloxCudaStateESF_SG_ --------------------------
	.section	.text._ZN2at6native57_GLOBAL__N__cd6b329d_24_DistributionBernoulli_cu_7537a20d43distribution_elementwise_grid_stride_kernelIfLi4EZNS0_9templates4cuda21uniform_and_transformIsfPNS_17CUDAGeneratorImplEZZZNS4_16bernoulli_kernelIS7_EEvRNS_18TensorIteratorBaseEdT_ENKUlvE_clEvENKUlvE3_clEvEUlfE_EEvSA_T1_T2_EUlP24curandStatePhilox4_32_10E_ZNS1_27distribution_nullary_kernelIsf7double2S7_SJ_SE_EEvSA_SG_RKT3_T4_EUlifE0_EEvlNS_15PhiloxCudaStateESF_SG_,"ax",@progbits
	.align	128
.text._ZN2at6native57_GLOBAL__N__cd6b329d_24_DistributionBernoulli_cu_7537a20d43distribution_elementwise_grid_stride_kernelIfLi4EZNS0_9templates4cuda21uniform_and_transformIsfPNS_17CUDAGeneratorImplEZZZNS4_16bernoulli_kernelIS7_EEvRNS_18TensorIteratorBaseEdT_ENKUlvE_clEvENKUlvE3_clEvEUlfE_EEvSA_T1_T2_EUlP24curandStatePhilox4_32_10E_ZNS1_27distribution_nullary_kernelIsf7double2S7_SJ_SE_EEvSA_SG_RKT3_T4_EUlifE0_EEvlNS_15PhiloxCudaStateESF_SG_:
        .type           _ZN2at6native57_GLOBAL__N__cd6b329d_24_DistributionBernoulli_cu_7537a20d43distribution_elementwise_grid_stride_kernelIfLi4EZNS0_9templates4cuda21uniform_and_transformIsfPNS_17CUDAGeneratorImplEZZZNS4_16bernoulli_kernelIS7_EEvRNS_18TensorIteratorBaseEdT_ENKUlvE_clEvENKUlvE3_clEvEUlfE_EEvSA_T1_T2_EUlP24curandStatePhilox4_32_10E_ZNS1_27distribution_nullary_kernelIsf7double2S7_SJ_SE_EEvSA_SG_RKT3_T4_EUlifE0_EEvlNS_15PhiloxCudaStateESF_SG_,@function
        .size           _ZN2at6native57_GLOBAL__N__cd6b329d_24_DistributionBernoulli_cu_7537a20d43distribution_elementwise_grid_stride_kernelIfLi4EZNS0_9templates4cuda21uniform_and_transformIsfPNS_17CUDAGeneratorImplEZZZNS4_16bernoulli_kernelIS7_EEvRNS_18TensorIteratorBaseEdT_ENKUlvE_clEvENKUlvE3_clEvEUlfE_EEvSA_T1_T2_EUlP24curandStatePhilox4_32_10E_ZNS1_27distribution_nullary_kernelIsf7double2S7_SJ_SE_EEvSA_SG_RKT3_T4_EUlifE0_EEvlNS_15PhiloxCudaStateESF_SG_,(.L_x_7526 - _ZN2at6native57_GLOBAL__N__cd6b329d_24_DistributionBernoulli_cu_7537a20d43distribution_elementwise_grid_stride_kernelIfLi4EZNS0_9templates4cuda21uniform_and_transformIsfPNS_17CUDAGeneratorImplEZZZNS4_16bernoulli_kernelIS7_EEvRNS_18TensorIteratorBaseEdT_ENKUlvE_clEvENKUlvE3_clEvEUlfE_EEvSA_T1_T2_EUlP24curandStatePhilox4_32_10E_ZNS1_27distribution_nullary_kernelIsf7double2S7_SJ_SE_EEvSA_SG_RKT3_T4_EUlifE0_EEvlNS_15PhiloxCudaStateESF_SG_)
        .other          _ZN2at6native57_GLOBAL__N__cd6b329d_24_DistributionBernoulli_cu_7537a20d43distribution_elementwise_grid_stride_kernelIfLi4EZNS0_9templates4cuda21uniform_and_transformIsfPNS_17CUDAGeneratorImplEZZZNS4_16bernoulli_kernelIS7_EEvRNS_18TensorIteratorBaseEdT_ENKUlvE_clEvENKUlvE3_clEvEUlfE_EEvSA_T1_T2_EUlP24curandStatePhilox4_32_10E_ZNS1_27distribution_nullary_kernelIsf7double2S7_SJ_SE_EEvSA_SG_RKT3_T4_EUlifE0_EEvlNS_15PhiloxCudaStateESF_SG_,@"STO_CUDA_ENTRY STV_DEFAULT"
_ZN2at6native57_GLOBAL__N__cd6b329d_24_DistributionBernoulli_cu_7537a20d43distribution_elementwise_grid_stride_kernelIfLi4EZNS0_9templates4cuda21uniform_and_transformIsfPNS_17CUDAGeneratorImplEZZZNS4_16bernoulli_kernelIS7_EEvRNS_18TensorIteratorBaseEdT_ENKUlvE_clEvENKUlvE3_clEvEUlfE_EEvSA_T1_T2_EUlP24curandStatePhilox4_32_10E_ZNS1_27distribution_nullary_kernelIsf7double2S7_SJ_SE_EEvSA_SG_RKT3_T4_EUlifE0_EEvlNS_15PhiloxCudaStateESF_SG_:
        /* <DEDUP_REMOVED lines=92> */
[----:B------:R-:W-:Y:S05]  /*05c0*/  CALL.REL.NOINC `($__internal_22_$__cuda_sm20_div_s64) ;  /* 0x0000004c00547944 */ /* 0x000fea0003c00000 */
[----:B------:R-:W-:Y:S05]  /*05d0*/  BRA `(.L_x_338) ;  /* 0x0000000000587947 */ /* 0x000fea0003800000 */
.L_x_337:
        /* <DEDUP_REMOVED lines=22> */
.L_x_338:
        /* <DEDUP_REMOVED lines=74> */
.L_x_354:
        /* <DEDUP_REMOVED lines=13> */
.L_x_340:
[----:B------:R-:W-:Y:S05]  /*0cb0*/  BSYNC B0 ;  /* 0x0000000000007941 */ /* 0x000fea0003800000 */
.L_x_339:
        /* <DEDUP_REMOVED lines=69> */
.L_x_342:
[----:B------:R-:W-:Y:S01]  /*1110*/  IMAD.MOV.U32 R35, RZ, RZ, R36 ;  /* 0x000000ffff237224 */ /* 0x000fe200078e0024 */
[----:B------:R-:W-:Y:S01]  /*1120*/  MOV R39, R26 ;  /* 0x0000001a00277202 */ /* 0x000fe20000000f00 */
[----:B------:R-:W-:Y:S01]  /*1130*/  IMAD.MOV.U32 R25, RZ, RZ, R33 ;  /* 0x000000ffff197224 */ /* 0x000fe200078e0021 */
[----:B------:R-:W-:-:S07]  /*1140*/  MOV R24, R22 ;  /* 0x0000001600187202 */ /* 0x000fce0000000f00 */
.L_x_341:
        /* <DEDUP_REMOVED lines=252> */
.L_x_345:
[----:B------:R-:W-:Y:S01]  /*2110*/  UMOV UR34, 0xf0000000 ;  /* 0xf000000000227882 */ /* 0x000fe20000000000 */
[----:B------:R-:W-:Y:S01]  /*2120*/  UMOV UR35, 0x380fffff ;  /* 0x380fffff00237882 */ /* 0x000fe20000000000 */
[----:B------:R-:W0:Y:S01]  /*2130*/  F2F.F32.F64 R27, R36 ;  /* 0x00000024001b7310 */ /* 0x000e220000301000 */
[----:B------:R-:W-:Y:S01]  /*2140*/  DSETP.GEU.AND P0, PT, |R36|, UR34, PT ;  /* 0x0000002224007e2a */ /* 0x000fe2000bf0e200 */
[----:B------:R-:W-:-:S13]  /*2150*/  ULDC.64 UR34, c[0x0][0x3d0] ;  /* 0x0000f40000227ab9 */ /* 0x000fda0000000a00 */
[----:B0-----:R-:W-:Y:S01]  /*2160*/  @!P0 FMUL R27, R27, 1.175494350822287508e-38 ;  /* 0x008000001b1b8820 */ /* 0x001fe20000400000 */
[----:B------:R-:W-:-:S04]  /*2170*/  IADD3 R26, P0, R35, UR34, RZ ;  /* 0x00000022231a7c10 */ /* 0x000fc8000ff1e0ff */
[----:B------:R-:W-:Y:S01]  /*2180*/  FSET.BF.LT.FTZ.AND R38, R27, R32, PT ;  /* 0x000000201b26720a */ /* 0x000fe20003811000 */
[----:B------:R-:W-:-:S03]  /*2190*/  IMAD.X R27, RZ, RZ, UR35, P0 ;  /* 0x00000023ff1b7e24 */ /* 0x000fc600080e06ff */
[----:B------:R-:W0:Y:S02]  /*21a0*/  F2I.FTZ.TRUNC.NTZ R39, R38 ;  /* 0x0000002600277305 */ /* 0x000e24000021f100 */
[----:B0-----:R0:W-:Y:S03]  /*21b0*/  STG.E.U16 desc[UR58][R26.64], R39 ;  /* 0x000000271a007986 */ /* 0x0011e6000c10153a */
.L_x_344:
[----:B------:R-:W-:Y:S05]  /*21c0*/  BSYNC B0 ;  /* 0x0000000000007941 */ /* 0x000fea0003800000 */
.L_x_343:
        /* <DEDUP_REMOVED lines=247> */
.L_x_348:
[----:B------:R-:W-:Y:S01]  /*3140*/  UMOV UR34, 0xf0000000 ;  /* 0xf000000000227882 */ /* 0x000fe20000000000 */
[----:B------:R-:W-:Y:S01]  /*3150*/  UMOV UR35, 0x380fffff ;  /* 0x380fffff00237882 */ /* 0x000fe20000000000 */
[----:B------:R-:W0:Y:S01]  /*3160*/  F2F.F32.F64 R27, R24 ;  /* 0x00000018001b7310 */ /* 0x000e220000301000 */
[----:B------:R-:W-:Y:S01]  /*3170*/  DSETP.GEU.AND P0, PT, |R24|, UR34, PT ;  /* 0x0000002218007e2a */ /* 0x000fe2000bf0e200 */
[----:B------:R-:W-:-:S13]  /*3180*/  ULDC.64 UR34, c[0x0][0x3d0] ;  /* 0x0000f40000227ab9 */ /* 0x000fda0000000a00 */
[----:B0-----:R-:W-:Y:S01]  /*3190*/  @!P0 FMUL R27, R27, 1.175494350822287508e-38 ;  /* 0x008000001b1b8820 */ /* 0x001fe20000400000 */
[----:B------:R-:W-:-:S04]  /*31a0*/  IADD3 R26, P0, R35, UR34, RZ ;  /* 0x00000022231a7c10 */ /* 0x000fc8000ff1e0ff */
[----:B------:R-:W-:Y:S02]  /*31b0*/  FSET.BF.LT.FTZ.AND R37, R27, R32, PT ;  /* 0x000000201b25720a */ /* 0x000fe40003811000 */
[----:B------:R-:W-:-:S04]  /*31c0*/  IADD3.X R27, RZ, UR35, RZ, P0, !PT ;  /* 0x00000023ff1b7c10 */ /* 0x000fc800087fe4ff */
[----:B------:R-:W0:Y:S02]  /*31d0*/  F2I.FTZ.TRUNC.NTZ R37, R37 ;  /* 0x0000002500257305 */ /* 0x000e24000021f100 */
[----:B0-----:R0:W-:Y:S02]  /*31e0*/  STG.E.U16 desc[UR58][R26.64], R37 ;  /* 0x000000251a007986 */ /* 0x0011e4000c10153a */
.L_x_347:
[----:B------:R-:W-:Y:S05]  /*31f0*/  BSYNC B0 ;  /* 0x0000000000007941 */ /* 0x000fea0003800000 */
.L_x_346:
        /* <DEDUP_REMOVED lines=255> */
.L_x_351:
[----:B------:R-:W-:Y:S02]  /*41f0*/  ULDC.64 UR34, c[0x0][0x3d0] ;  /* 0x0000f40000227ab9 */ /* 0x000fe40000000a00 */
[----:B------:R-:W-:-:S05]  /*4200*/  IADD3 R26, P0, R26, UR34, RZ ;  /* 0x000000221a1a7c10 */ /* 0x000fca000ff1e0ff */
[----:B------:R-:W-:-:S05]  /*4210*/  IMAD.X R27, RZ, RZ, UR35, P0 ;  /* 0x00000023ff1b7e24 */ /* 0x000fca00080e06ff */
[----:B------:R1:W-:Y:S03]  /*4220*/  STG.E.U16 desc[UR58][R26.64], RZ ;  /* 0x000000ff1a007986 */ /* 0x0003e6000c10153a */
.L_x_350:
[----:B------:R-:W-:Y:S05]  /*4230*/  BSYNC B0 ;  /* 0x0000000000007941 */ /* 0x000fea0003800000 */
.L_x_349:
        /* <DEDUP_REMOVED lines=255> */
.L_x_353:
[----:B------:R-:W-:Y:S02]  /*5230*/  ULDC.64 UR34, c[0x0][0x3d0] ;  /* 0x0000f40000227ab9 */ /* 0x000fe40000000a00 */
[----:B------:R-:W-:-:S04]  /*5240*/  IADD3 R26, P0, R26, UR34, RZ ;  /* 0x000000221a1a7c10 */ /* 0x000fc8000ff1e0ff */
[----:B------:R-:W-:-:S05]  /*5250*/  IADD3.X R27, RZ, UR35, RZ, P0, !PT ;  /* 0x00000023ff1b7c10 */ /* 0x000fca00087fe4ff */
[----:B------:R2:W-:Y:S04]  /*5260*/  STG.E.U16 desc[UR58][R26.64], RZ ;  /* 0x000000ff1a007986 */ /* 0x0005e8000c10153a */
.L_x_352:
        /* <DEDUP_REMOVED lines=11> */
        .weak           $__internal_22_$__cuda_sm20_div_s64
        .type           $__internal_22_$__cuda_sm20_div_s64,@function
        .size           $__internal_22_$__cuda_sm20_div_s64,(.L_x_7526 - $__internal_22_$__cuda_sm20_div_s64)
$__internal_22_$__cuda_sm20_div_s64:
        /* <DEDUP_REMOVED lines=74> */
[----:B------:R-:W-:Y:S06]  /*57c0*/  RET.REL.NODEC R26 `(_ZN2at6native57_GLOBAL__N__cd6b329d_24_DistributionBernoulli_cu_7537a20d43distribution_elementwise_grid_stride_kernelIfLi4EZNS0_9templates4cuda21uniform_and_transformIsfPNS_17CUDAGeneratorImplEZZZNS4_16bernoulli_kernelIS7_EEvRNS_18TensorIteratorBaseEdT_ENKUlvE_clEvENKUlvE3_clEvEUlfE_EEvSA_T1_T2_EUlP24curandStatePhilox4_32_10E_ZNS1_27distribution_nullary_kernelIsf7double2S7_SJ_SE_EEvSA_SG_RKT3_T4_EUlifE0_EEvlNS_15PhiloxCudaStateESF_SG_) ;  /* 0xffffffa81a0c7950 */ /* 0x000fec0003c3ffff */
.L_x_355:
        /* <DEDUP_REMOVED lines=11> */
.L_x_7526:


//--------------------- .text._ZN2at6native57_GLOBAL__N__cd6b329d_24_DistributionBernoulli_cu_7537a20d43distribution_elementwise_grid_stride_kernelIfLi4EZNS0_9templates4cuda21uniform_and_transformIsfPNS_17CUDAGeneratorImplEZZZNS4_16bernoulli_kernelIS7_EEvRNS_18TensorIteratorBaseEdT_ENKUlvE_clEvENKUlvE3_clEvEUlfE_EEvSA_T1_T2_EUlP24curandStatePhilox4_32_10E_ZNS1_27distribution_nullary_kernelIsf7double2S7_SJ_SE_EEvSA_SG_RKT3_T4_EUlifE_EEvlNS_15PhiloxCudaStateESF_SG_ --------------------------
	.section	.text._ZN2at6native57_GLOBAL__N__cd6b329d_24_DistributionBernoulli_cu_7537a20d43distribution_elementwise_grid_stride_kernelIfLi4EZNS0_9templates4cuda21uniform_and_transformIsfPNS_17CUDAGeneratorImplEZZZNS4_16bernoulli_kernelIS7_EEvRNS_18TensorIteratorBaseEdT_ENKUlvE_clEvENKUlvE3_clEvEUlfE_EEvSA_T1_T2_EUlP24curandStatePhilox4_32_10E_ZNS1_27distribution_nullary_kernelIsf7double2S7_SJ_SE_EEvSA_SG_RKT3_T4_EUlifE_EEvlNS_15PhiloxCudaStateESF_SG_,"ax",@progbits
	.align	128
.text._ZN2at6native57_GLOBAL__N__cd6b329d_24_DistributionBernoulli_cu_7537a20d43distribution_elementwise_grid_stride_kernelIfLi4EZNS0_9templates4cuda21uniform_and_transformIsfPNS_17CUDAGeneratorImplEZZZNS4_16bernoulli_kernelIS7_EEvRNS_18TensorIteratorBaseEdT_ENKUlvE_clEvENKUlvE3_clEvEUlfE_EEvSA_T1_T2_EUlP24curandStatePhilox4_32_10E_ZNS1_27distribution_nullary_kernelIsf7double2S7_SJ_SE_EEvSA_SG_RKT3_T4_EUlifE_EEvlNS_15PhiloxCudaStateESF_SG_:
        .type           _ZN2at6native57_GLOBAL__N__cd6b329d_24_DistributionBernoulli_cu_7537a20d43distribution_elementwise_grid_stride_kernelIfLi4EZNS0_9templates4cuda21uniform_and_transformIsfPNS_17CUDAGeneratorImplEZZZNS4_16bernoulli_kernelIS7_EEvRNS_18TensorIteratorBaseEdT_ENKUlvE_clEvENKUlvE3_clEvEUlfE_EEvSA_T1_T2_EUlP24curandStatePhilox4_32_10E_ZNS1_27distribution_nullary_kernelIsf7double2S7_SJ_SE_EEvSA_SG_RKT3_T4_EUlifE_EEvlNS_15PhiloxCudaStateESF_SG_,@function
        .size           _ZN2at6native57_GLOBAL__N__cd6b329d_24_DistributionBernoulli_cu_7537a20d43distribution_elementwise_grid_stride_kernelIfLi4EZNS0_9templates4cuda21uniform_and_transformIsfPNS_17CUDAGeneratorImplEZZZNS4_16bernoulli_kernelIS7_EEvRNS_18TensorIteratorBaseEdT_ENKUlvE_clEvENKUlvE3_clEvEUlfE_EEvSA_T1_T2_EUlP24curandStatePhilox4_32_10E_ZNS1_27distribution_nullary_kernelIsf7double2S7_SJ_SE_EEvSA_SG_RKT3_T4_EUlifE_EEvlNS_15PhiloxCudaStateESF_SG_,(.L_x_7528 - _ZN2at6native57_GLOBAL__N__cd6b329d_24_DistributionBernoulli_cu_7537a20d43distribution_elementwise_grid_stride_kernelIfLi4EZNS0_9templates4cuda21uniform_and_transformIsfPNS_17CUDAGeneratorImplEZZZNS4_16bernoulli_kernelIS7_EEvRNS_18TensorIteratorBaseEdT_ENKUlvE_clEvENKUlvE3_clEvEUlfE_EEvSA_T1_T2_EUlP24curandStatePhilox4_32_10E_ZNS1_27distribution_nullary_kernelIsf7double2S7_SJ_SE_EEvSA_SG_RKT3_T4_EUlifE_EEvlNS_15PhiloxCudaStateESF_SG_)
        .other          _ZN2at6native57_GLOBAL__N__cd6b329d_24_DistributionBernoulli_cu_7537a20d43distribution_elementwise_grid_stride_kernelIfLi4EZNS0_9templates4cuda21uniform_and_transformIsfPNS_17CUDAGeneratorImplEZZZNS4_16bernoulli_kernelIS7_EEvRNS_18TensorIteratorBaseEdT_ENKUlvE_clEvENKUlvE3_clEvEUlfE_EEvSA_T1_T2_EUlP24curandStatePhilox4_32_10E_ZNS1_27distribution_nullary_kernelIsf7double2S7_SJ_SE_EEvSA_SG_RKT3_T4_EUlifE_EEvlNS_15PhiloxCudaStateESF_SG_,@"STO_CUDA_ENTRY STV_DEFAULT"
_ZN2at6native57_GLOBAL__N__cd6b329d_24_DistributionBernoulli_cu_7537a20d43distribution_elementwise_grid_stride_kernelIfLi4EZNS0_9templates4cuda21uniform_and_transformIsfPNS_17CUDAGeneratorImplEZZZNS4_16bernoulli_kernelIS7_EEvRNS_18TensorIteratorBaseEdT_ENKUlvE_clEvENKUlvE3_clEvEUlfE_EEvSA_T1_T2_EUlP24curandStatePhilox4_32_10E_ZNS1_27distribution_nullary_kernelIsf7double2S7_SJ_SE_EEvSA_SG_RKT3_T4_EUlifE_EEvlNS_15PhiloxCudaStateESF_SG_:
        /* <DEDUP_REMOVED lines=27> */
[----:B------:R-:W-:Y:S01]  /*01b0*/  VIADD R2, R44, 0x9e3779b9 ;  /* 0x9e3779b92c027836 */ /* 0x000fe20000000000 */
[----:B------:R-:W-:Y:S01]  /*01c0*/  SHF.R.U32.HI R3, RZ, 0x2, R37 ;  /* 0x00000002ff037819 */ /* 0x000fe20000011625 */
[----:B------:R-:W-:Y:S02]  /*01d0*/  VIADD R28, R45, 0x96a522ad ;  /* 0x96a522ad2d1c7836 */ /* 0x000fe40000000000 */
[----:B------:R-:W-:Y:S01]  /*01e0*/  IMAD.WIDE.U32 R4, R4, -0x2daee0ad, RZ ;  /* 0xd2511f5304047825 */ /* 0x000fe200078e00ff */
[----:B------:R-:W-:Y:S02]  /*01f0*/  LOP3.LUT R8, R7, R3, R44, 0x96, !PT ;  /* 0x0000000307087212 */ /* 0x000fe400078e962c */
[C---:B------:R-:W-:Y:S01]  /*0200*/  IADD3 R3, R44.reuse, 0x3c6ef372, RZ ;  /* 0x3c6ef3722c037810 */ /* 0x040fe20007ffe0ff */
[----:B------:R-:W-:Y:S01]  /*0210*/  VIADD R29, R44, 0x8ff34781 ;  /* 0x8ff347812c1d7836 */ /* 0x000fe20000000000 */
        /* <DEDUP_REMOVED lines=40> */
[----:B------:R-:W-:-:S03]  /*04a0*/  MOV R19, R31 ;  /* 0x0000001f00137202 */ /* 0x000fc60000000f00 */
        /* <DEDUP_REMOVED lines=17> */
[----:B------:R-:W-:Y:S05]  /*05c0*/  CALL.REL.NOINC `($__internal_23_$__cuda_sm20_div_s64) ;  /* 0x0000000c004c7944 */ /* 0x000fea0003c00000 */
[----:B------:R-:W-:Y:S01]  /*05d0*/  MOV R20, R22 ;  /* 0x0000001600147202 */ /* 0x000fe20000000f00 */
[----:B------:R-:W-:Y:S01]  /*05e0*/  IMAD.MOV.U32 R21, RZ, RZ, R23 ;  /* 0x000000ffff157224 */ /* 0x000fe200078e0017 */
[----:B------:R-:W-:Y:S06]  /*05f0*/  BRA `(.L_x_357) ;  /* 0x00000000005c7947 */ /* 0x000fec0003800000 */
.L_x_356:
[----:B------:R-:W0:Y:S08]  /*0600*/  LDC R20, c[0x0][RZ] ;  /* 0x00000000ff147b82 */ /* 0x000e300000000800 */
        /* <DEDUP_REMOVED lines=22> */
.L_x_357:
        /* <DEDUP_REMOVED lines=27> */
.L_x_366:
        /* <DEDUP_REMOVED lines=13> */
.L_x_359:
[----:B------:R-:W-:Y:S05]  /*09f0*/  BSYNC B0 ;  /* 0x0000000000007941 */ /* 0x000fea0003800000 */
.L_x_358:
        /* <DEDUP_REMOVED lines=60> */
.L_x_361:
[----:B------:R-:W-:Y:S01]  /*0dc0*/  IMAD.MOV.U32 R41, RZ, RZ, R43 ;  /* 0x000000ffff297224 */ /* 0x000fe200078e002b */
[----:B------:R-:W-:Y:S01]  /*0dd0*/  MOV R26, R24 ;  /* 0x00000018001a7202 */ /* 0x000fe20000000f00 */
[----:B------:R-:W-:Y:S02]  /*0de0*/  IMAD.MOV.U32 R40, RZ, RZ, R38 ;  /* 0x000000ffff287224 */ /* 0x000fe400078e0026 */
[----:B------:R-:W-:-:S07]  /*0df0*/  IMAD.MOV.U32 R42, RZ, RZ, R22 ;  /* 0x000000ffff2a7224 */ /* 0x000fce00078e0016 */
.L_x_360:
        /* <DEDUP_REMOVED lines=10> */
[----:B------:R-:W-:-:S04]  /*0ea0*/  LOP3.LUT R46, R26, R41, RZ, 0x3c, !PT ;  /* 0x000000291a2e7212 */ /* 0x000fc800078e3cff */
[----:B------:R-:W0:Y:S02]  /*0eb0*/  I2F.F64.U64 R48, R46 ;  /* 0x0000002e00307312 */ /* 0x000e240000301800 */
[----:B0-----:R-:W-:-:S06]  /*0ec0*/  DFMA R48, R48, R24, 5.5511151231257827021e-17 ;  /* 0x3c9000003030742b */ /* 0x001fcc0000000018 */
[----:B------:R-:W0:Y:S02]  /*0ed0*/  F2F.F32.F64 R27, R48 ;  /* 0x00000030001b7310 */ /* 0x000e240000301000 */
[----:B------:R-:W-:-:S14]  /*0ee0*/  DSETP.GEU.AND P0, PT, |R48|, UR10, PT ;  /* 0x0000000a30007e2a */ /* 0x000fdc000bf0e200 */
[----:B0-----:R-:W-:-:S05]  /*0ef0*/  @!P0 FMUL R27, R27, 1.175494350822287508e-38 ;  /* 0x008000001b1b8820 */ /* 0x001fca0000400000 */
[----:B------:R-:W-:Y:S01]  /*0f00*/  FSET.BF.LT.FTZ.AND R41, R27, R34, PT ;  /* 0x000000221b29720a */ /* 0x000fe20003811000 */
[----:B------:R-:W-:-:S05]  /*0f10*/  IMAD R27, R18, UR5, RZ ;  /* 0x00000005121b7c24 */ /* 0x000fca000f8e02ff */
[----:B------:R-:W0:Y:S01]  /*0f20*/  F2I.FTZ.TRUNC.NTZ R41, R41 ;  /* 0x0000002900297305 */ /* 0x000e22000021f100 */
[----:B------:R-:W-:-:S04]  /*0f30*/  IADD3 R26, P0, R27, UR6, RZ ;  /* 0x000000061b1a7c10 */ /* 0x000fc8000ff1e0ff */
[----:B------:R-:W-:-:S05]  /*0f40*/  LEA.HI.X.SX32 R27, R27, UR7, 0x1, P0 ;  /* 0x000000071b1b7c11 */ /* 0x000fca00080f0eff */
[----:B0-----:R0:W-:Y:S04]  /*0f50*/  STG.E.U16 desc[UR8][R26.64], R41 ;  /* 0x000000291a007986 */ /* 0x0011e8000c101508 */
.L_x_363:
[----:B------:R-:W-:Y:S05]  /*0f60*/  BSYNC B0 ;  /* 0x0000000000007941 */ /* 0x000fea0003800000 */
.L_x_362:
        /* <DEDUP_REMOVED lines=20> */
[----:B------:R-:W-:Y:S02]  /*10b0*/  FSET.BF.LT.FTZ.AND R40, R27, R34, PT ;  /* 0x000000221b28720a */ /* 0x000fe40003811000 */
[----:B------:R-:W-:Y:S02]  /*10c0*/  LEA.HI.X.SX32 R27, R43, UR7, 0x1, P0 ;  /* 0x000000072b1b7c11 */ /* 0x000fe400080f0eff */
[----:B------:R-:W0:Y:S03]  /*10d0*/  F2I.FTZ.TRUNC.NTZ R47, R40 ;  /* 0x00000028002f7305 */ /* 0x000e26000021f100 */
[----:B0-----:R0:W-:Y:S02]  /*10e0*/  STG.E.U16 desc[UR8][R26.64], R47 ;  /* 0x0000002f1a007986 */ /* 0x0011e4000c101508 */
.L_x_365:
[----:B------:R-:W-:Y:S05]  /*10f0*/  BSYNC B0 ;  /* 0x0000000000007941 */ /* 0x000fea0003800000 */
.L_x_364:
        /* <DEDUP_REMOVED lines=32> */
        .weak           $__internal_23_$__cuda_sm20_div_s64
        .type           $__internal_23_$__cuda_sm20_div_s64,@function
        .size           $__internal_23_$__cuda_sm20_div_s64,(.L_x_7528 - $__internal_23_$__cuda_sm20_div_s64)
$__internal_23_$__cuda_sm20_div_s64:
        /* <DEDUP_REMOVED lines=74> */
[----:B------:R-:W-:Y:S06]  /*17a0*/  RET.REL.NODEC R20 `(_ZN2at6native57_GLOBAL__N__cd6b329d_24_DistributionBernoulli_cu_7537a20d43distribution_elementwise_grid_stride_kernelIfLi4EZNS0_9templates4cuda21uniform_and_transformIsfPNS_17CUDAGeneratorImplEZZZNS4_16bernoulli_kernelIS7_EEvRNS_18TensorIteratorBaseEdT_ENKUlvE_clEvENKUlvE3_clEvEUlfE_EEvSA_T1_T2_EUlP24curandStatePhilox4_32_10E_ZNS1_27distribution_nullary_kernelIsf7double2S7_SJ_SE_EEvSA_SG_RKT3_T4_EUlifE_EEvlNS_15PhiloxCudaStateESF_SG_) ;  /* 0xffffffe814147950 */ /* 0x000fec0003c3ffff */
.L_x_367:
        /* <DEDUP_REMOVED lines=13> */
.L_x_7528:


//--------------------- .text._ZN2at6native57_GLOBAL__N__cd6b329d_24_DistributionBernoulli_cu_7537a20d43distribution_elementwise_grid_stride_kernelIfLi4EZNS0_9templates4cuda21uniform_and_transformIlfPNS_17CUDAGeneratorImplEZZZNS4_16bernoulli_kernelIS7_EEvRNS_18TensorIteratorBaseEdT_ENKUlvE_clEvENKUlvE2_clEvEUlfE_EEvSA_T1_T2_EUlP24curandStatePhilox4_32_10E0_ZNS1_27distribution_nullary_kernelIlf6float4S7_SJ_SE_EEvSA_SG_RKT3_T4_EUlifE0_EEvlNS_15PhiloxCudaStateESF_SG_ --------------------------
	.section	.text._ZN2at6native57_GLOBAL__N__cd6b329d_24_DistributionBernoulli_cu_7537a20d43distribution_elementwise_grid_stride_kernelIfLi4EZNS0_9templates4cuda21uniform_and_transformIlfPNS_17CUDAGeneratorImplEZZZNS4_16bernoulli_kernelIS7_EEvRNS_18TensorIteratorBaseEdT_ENKUlvE_clEvENKUlvE2_clEvEUlfE_EEvSA_T1_T2_EUlP24curandStatePhilox4_32_10E0_ZNS1_27distribution_nullary_kernelIlf6float4S7_SJ_SE_EEvSA_SG_RKT3_T4_EUlifE0_EEvlNS_15PhiloxCudaStateESF_SG_,"ax",@progbits
	.align	128
.text._ZN2at6native57_GLOBAL__N__cd6b329d_24_DistributionBernoulli_cu_7537a20d43distribution_elementwise_grid_stride_kernelIfLi4EZNS0_9templates4cuda21uniform_and_transformIlfPNS_17CUDAGeneratorImplEZZZNS4_16bernoulli_kernelIS7_EEvRNS_18TensorIteratorBaseEdT_ENKUlvE_clEvENKUlvE2_clEvEUlfE_EEvSA_T1_T2_EUlP24curandStatePhilox4_32_10E0_ZNS1_27distribution_nullary_kernelIlf6float4S7_SJ_SE_EEvSA_SG_RKT3_T4_EUlifE0_EEvlNS_15PhiloxCudaStateESF_SG_:
        .type           _ZN2at6native57_GLOBAL__N__cd6b329d_24_DistributionBernoulli_cu_7537a20d43distribution_elementwise_grid_stride_kernelIfLi4EZNS0_9templates4cuda21uniform_and_transformIlfPNS_17CUDAGeneratorImplEZZZNS4_16bernoulli_kernelIS7_EEvRNS_18TensorIteratorBaseEdT_ENKUlvE_clEvENKUlvE2_clEvEUlfE_EEvSA_T1_T2_EUlP24curandStatePhilox4_32_10E0_ZNS1_27distribution_nullary_kernelIlf6float4S7_SJ_SE_EEvSA_SG_RKT3_T4_EUlifE0_EEvlNS_15PhiloxCudaStateESF_SG_,@function
        .size           _ZN2at6native57_GLOBAL__N__cd6b329d_24_DistributionBernoulli_cu_7537a20d43distribution_elementwise_grid_stride_kernelIfLi4EZNS0_9templates4cuda21uniform_and_transformIlfPNS_17CUDAGeneratorImplEZZZNS4_16bernoulli_kernelIS7_EEvRNS_18TensorIteratorBaseEdT_ENKUlvE_clEvENKUlvE2_clEvEUlfE_EEvSA_T1_T2_EUlP24curandStatePhilox4_32_10E0_ZNS1_27distribution_nullary_kernelIlf6float4S7_SJ_SE_EEvSA_SG_RKT3_T4_EUlifE0_EEvlNS_15PhiloxCudaStateESF_SG_,(.L_x_7530 - _ZN2at6native57_GLOBAL__N__cd6b329d_24_DistributionBernoulli_cu_7537a20d43distribution_elementwise_grid_stride_kernelIfLi4EZNS0_9templates4cuda21uniform_and_transformIlfPNS_17CUDAGeneratorImplEZZZNS4_16bernoulli_kernelIS7_EEvRNS_18TensorIteratorBaseEdT_ENKUlvE_clEvENKUlvE2_clEvEUlfE_EEvSA_T1_T2_EUlP24curandStatePhilox4_32_10E0_ZNS1_27distribution_nullary_kernelIlf6float4S7_SJ_SE_EEvSA_SG_RKT3_T4_EUlifE0_EEvlNS_15PhiloxCudaStateESF_SG_)
        .other          _ZN2at6native57_GLOBAL__N__cd6b329d_24_DistributionBernoulli_cu_7537a20d43distribution_elementwise_grid_stride_kernelIfLi4EZNS0_9templates4cuda21uniform_and_transformIlfPNS_17CUDAGeneratorImplEZZZNS4_16bernoulli_kernelIS7_EEvRNS_18TensorIteratorBaseEdT_ENKUlvE_clEvENKUlvE2_clEvEUlfE_EEvSA_T1_T2_EUlP24curandStatePhilox4_32_10E0_ZNS1_27distribution_nullary_kernelIlf6float4S7_SJ_SE_EEvSA_SG_RKT3_T4_EUlifE0_EEvlNS_15PhiloxCudaStateESF_SG_,@"STO_CUDA_ENTRY STV_DEFAULT"
_ZN2at6native57_GLOBAL__N__cd6b329d_24_DistributionBernoulli_cu_7537a20d43distribution_elementwise_grid_stride_kernelIfLi4EZNS0_9templates4cuda21uniform_and_transformIlfPNS_17CUDAGeneratorImplEZZZNS4_16bernoulli_kernelIS7_EEvRNS_18TensorIteratorBaseEdT_ENKUlvE_clEvENKUlvE2_clEvEUlfE_EEvSA_T1_T2_EUlP24curandStatePhilox4_32_10E0_ZNS1_27distribution_nullary_kernelIlf6float4S7_SJ_SE_EEvSA_SG_RKT3_T4_EUlifE0_EEvlNS_15PhiloxCudaStateESF_SG_:
        /* <DEDUP_REMOVED lines=92> */
[----:B------:R-:W-:Y:S05]  /*05c0*/  CALL.REL.NOINC `($__internal_24_$__cuda_sm20_div_s64) ;  /* 0x0000004c003c7944 */ /* 0x000fea0003c00000 */
[----:B------:R-:W-:Y:S05]  /*05d0*/  BRA `(.L_x_369) ;  /* 0x00000000005c7947 */ /* 0x000fea0003800000 */
.L_x_368:
        /* <DEDUP_REMOVED lines=23> */
.L_x_369:
        /* <DEDUP_REMOVED lines=74> */
.L_x_385:
        /* <DEDUP_REMOVED lines=13> */
.L_x_371:
[----:B------:R-:W-:Y:S05]  /*0cc0*/  BSYNC B0 ;  /* 0x0000000000007941 */ /* 0x000fea0003800000 */
.L_x_370:
        /* <DEDUP_REMOVED lines=69> */
.L_x_373:
[----:B------:R-:W-:Y:S01]  /*1120*/  MOV R26, R36 ;  /* 0x00000024001a7202 */ /* 0x000fe20000000f00 */
[----:B------:R-:W-:Y:S01]  /*1130*/  IMAD.MOV.U32 R27, RZ, RZ, R33 ;  /* 0x000000ffff1b7224 */ /* 0x000fe200078e0021 */
[----:B------:R-:W-:Y:S01]  /*1140*/  MOV R34, R31 ;  /* 0x0000001f00227202 */ /* 0x000fe20000000f00 */
[----:B------:R-:W-:-:S07]  /*1150*/  IMAD.MOV.U32 R35, RZ, RZ, R24 ;  /* 0x000000ffff237224 */ /* 0x000fce00078e0018 */
.L_x_372:
        /* <DEDUP_REMOVED lines=263> */
.L_x_376:
[----:B------:R-:W-:Y:S01]  /*21d0*/  FSET.BF.LT.FTZ.AND R26, R39, R30, PT ;  /* 0x0000001e271a720a */ /* 0x000fe20003811000 */
[----:B------:R-:W-:Y:S02]  /*21e0*/  ULDC.64 UR34, c[0x0][0x3d0] ;  /* 0x0000f40000227ab9 */ /* 0x000fe40000000a00 */
[----:B------:R-:W-:-:S03]  /*21f0*/  IADD3 R38, P0, R34, UR34, RZ ;  /* 0x0000002222267c10 */ /* 0x000fc6000ff1e0ff */
[----:B------:R-:W0:Y:S02]  /*2200*/  F2I.S64.TRUNC R26, R26 ;  /* 0x0000001a001a7311 */ /* 0x000e24000020d900 */
[----:B------:R-:W-:-:S05]  /*2210*/  IMAD.X R39, RZ, RZ, UR35, P0 ;  /* 0x00000023ff277e24 */ /* 0x000fca00080e06ff */
[----:B0-----:R0:W-:Y:S03]  /*2220*/  STG.E.64 desc[UR58][R38.64], R26 ;  /* 0x0000001a26007986 */ /* 0x0011e6000c101b3a */
.L_x_375:
[----:B------:R-:W-:Y:S05]  /*2230*/  BSYNC B0 ;  /* 0x0000000000007941 */ /* 0x000fea0003800000 */
.L_x_374:
        /* <DEDUP_REMOVED lines=259> */
.L_x_379:
[----:B------:R-:W-:Y:S01]  /*3270*/  FSET.BF.LT.FTZ.AND R26, R33, R30, PT ;  /* 0x0000001e211a720a */ /* 0x000fe20003811000 */
[----:B------:R-:W-:Y:S02]  /*3280*/  ULDC.64 UR34, c[0x0][0x3d0] ;  /* 0x0000f40000227ab9 */ /* 0x000fe40000000a00 */
[----:B------:R-:W-:-:S03]  /*3290*/  IADD3 R38, P0, R36, UR34, RZ ;  /* 0x0000002224267c10 */ /* 0x000fc6000ff1e0ff */
[----:B------:R-:W0:Y:S01]  /*32a0*/  F2I.S64.TRUNC R26, R26 ;  /* 0x0000001a001a7311 */ /* 0x000e22000020d900 */
[----:B------:R-:W-:-:S05]  /*32b0*/  IADD3.X R39, RZ, UR35, RZ, P0, !PT ;  /* 0x00000023ff277c10 */ /* 0x000fca00087fe4ff */
[----:B0-----:R0:W-:Y:S04]  /*32c0*/  STG.E.64 desc[UR58][R38.64], R26 ;  /* 0x0000001a26007986 */ /* 0x0011e8000c101b3a */
.L_x_378:
[----:B------:R-:W-:Y:S05]  /*32d0*/  BSYNC B0 ;  /* 0x0000000000007941 */ /* 0x000fea0003800000 */
.L_x_377:
        /* <DEDUP_REMOVED lines=243> */
.L_x_382:
[----:B------:R-:W-:Y:S01]  /*4210*/  FSET.BF.LT.FTZ.AND R26, R35, R30, PT ;  /* 0x0000001e231a720a */ /* 0x000fe20003811000 */
[----:B------:R-:W-:Y:S02]  /*4220*/  ULDC.64 UR34, c[0x0][0x3d0] ;  /* 0x0000f40000227ab9 */ /* 0x000fe40000000a00 */
[----:B------:R-:W-:-:S03]  /*4230*/  IADD3 R38, P0, R33, UR34, RZ ;  /* 0x0000002221267c10 */ /* 0x000fc6000ff1e0ff */
[----:B------:R-:W0:Y:S02]  /*4240*/  F2I.S64.TRUNC R26, R26 ;  /* 0x0000001a001a7311 */ /* 0x000e24000020d900 */
[----:B------:R-:W-:-:S05]  /*4250*/  IMAD.X R39, RZ, RZ, UR35, P0 ;  /* 0x00000023ff277e24 */ /* 0x000fca00080e06ff */
[----:B0-----:R0:W-:Y:S03]  /*4260*/  STG.E.64 desc[UR58][R38.64], R26 ;  /* 0x0000001a26007986 */ /* 0x0011e6000c101b3a */
.L_x_381:
[----:B------:R-:W-:Y:S05]  /*4270*/  BSYNC B0 ;  /* 0x0000000000007941 */ /* 0x000fea0003800000 */
.L_x_380:
        /* <DEDUP_REMOVED lines=243> */
.L_x_384:
[----:B------:R-:W-:Y:S01]  /*51b0*/  FSET.BF.LT.FTZ.AND R26, R37, R30, PT ;  /* 0x0000001e251a720a */ /* 0x000fe20003811000 */
[----:B------:R-:W-:Y:S02]  /*51c0*/  ULDC.64 UR34, c[0x0][0x3d0] ;  /* 0x0000f40000227ab9 */ /* 0x000fe40000000a00 */
[----:B------:R-:W-:-:S03]  /*51d0*/  IADD3 R36, P0, R33, UR34, RZ ;  /* 0x0000002221247c10 */ /* 0x000fc6000ff1e0ff */
[----:B------:R-:W0:Y:S01]  /*51e0*/  F2I.S64.TRUNC R26, R26 ;  /* 0x0000001a001a7311 */ /* 0x000e22000020d900 */
[----:B------:R-:W-:-:S05]  /*51f0*/  IADD3.X R37, RZ, UR35, RZ, P0, !PT ;  /* 0x00000023ff257c10 */ /* 0x000fca00087fe4ff */
[----:B0-----:R0:W-:Y:S04]  /*5200*/  STG.E.64 desc[UR58][R36.64], R26 ;  /* 0x0000001a24007986 */ /* 0x0011e8000c101b3a */
.L_x_383:
        /* <DEDUP_REMOVED lines=11> */
        .weak           $__internal_24_$__cuda_sm20_div_s64
        .type           $__internal_24_$__cuda_sm20_div_s64,@function
        .size           $__internal_24_$__cuda_sm20_div_s64,(.L_x_7530 - $__internal_24_$__cuda_sm20_div_s64)
$__internal_24_$__cuda_sm20_div_s64:
        /* <DEDUP_REMOVED lines=74> */
[----:B------:R-:W-:Y:S06]  /*5760*/  RET.REL.NODEC R26 `(_ZN2at6native57_GLOBAL__N__cd6b329d_24_DistributionBernoulli_cu_7537a20d43distribution_elementwise_grid_stride_kernelIfLi4EZNS0_9templates4cuda21uniform_and_transformIlfPNS_17CUDAGeneratorImplEZZZNS4_16bernoulli_kernelIS7_EEvRNS_18TensorIteratorBaseEdT_ENKUlvE_clEvENKUlvE2_clEvEUlfE_EEvSA_T1_T2_EUlP24curandStatePhilox4_32_10E0_ZNS1_27distribution_nullary_kernelIlf6float4S7_SJ_SE_EEvSA_SG_RKT3_T4_EUlifE0_EEvlNS_15PhiloxCudaStateESF_SG_) ;  /* 0xffffffa81a247950 */ /* 0x000fec0003c3ffff */
.L_x_386:
        /* <DEDUP_REMOVED lines=9> */
.L_x_7530:


//--------------------- .text._ZN2at6native57_GLOBAL__N__cd6b329d_24_DistributionBernoulli_cu_7537a20d43distribution_elementwise_grid_stride_kernelIfLi4EZNS0_9templates4cuda21uniform_and_transformIlfPNS_17CUDAGeneratorImplEZZZNS4_16bernoulli_kernelIS7_EEvRNS_18TensorIteratorBaseEdT_ENKUlvE_clEvENKUlvE2_clEvEUlfE_EEvSA_T1_T2_EUlP24curandStatePhilox4_32_10E0_ZNS1_27distribution_nullary_kernelIlf6float4S7_SJ_SE_EEvSA_SG_RKT3_T4_EUlifE_EEvlNS_15PhiloxCudaStateESF_SG_ --------------------------
	.section	.text._ZN2at6native57_GLOBAL__N__cd6b329d_24_DistributionBernoulli_cu_7537a20d43distribution_elementwise_grid_stride_kernelIfLi4EZNS0_9templates4cuda21uniform_and_transformIlfPNS_17CUDAGeneratorImplEZZZNS4_16bernoulli_kernelIS7_EEvRNS_18TensorIteratorBaseEdT_ENKUlvE_clEvENKUlvE2_clEvEUlfE_EEvSA_T1_T2_EUlP24curandStatePhilox4_32_10E0_ZNS1_27distribution_nullary_kernelIlf6float4S7_SJ_SE_EEvSA_SG_RKT3_T4_EUlifE_EEvlNS_15PhiloxCudaStateESF_SG_,"ax",@progbits
	.align	128
.text._ZN2at6native57_GLOBAL__N__cd6b329d_24_DistributionBernoulli_cu_7537a20d43distribution_elementwise_grid_stride_kernelIfLi4EZNS0_9templates4cuda21uniform_and_transformIlfPNS_17CUDAGeneratorImplEZZZNS4_16bernoulli_kernelIS7_EEvRNS_18TensorIteratorBaseEdT_ENKUlvE_clEvENKUlvE2_clEvEUlfE_EEvSA_T1_T2_EUlP24curandStatePhilox4_32_10E0_ZNS1_27distribution_nullary_kernelIlf6float4S7_SJ_SE_EEvSA_SG_RKT3_T4_EUlifE_EEvlNS_15PhiloxCudaStateESF_SG_:
        .type           _ZN2at6native57_GLOBAL__N__cd6b329d_24_DistributionBernoulli_cu_7537a20d43distribution_elementwise_grid_stride_kernelIfLi4EZNS0_9templates4cuda21uniform_and_transformIlfPNS_17CUDAGeneratorImplEZZZNS4_16bernoulli_kernelIS7_EEvRNS_18TensorIteratorBaseEdT_ENKUlvE_clEvENKUlvE2_clEvEUlfE_EEvSA_T1_T2_EUlP24curandStatePhilox4_32_10E0_ZNS1_27distribution_nullary_kernelIlf6float4S7_SJ_SE_EEvSA_SG_RKT3_T4_EUlifE_EEvlNS_15PhiloxCudaStateESF_SG_,@function
        .size           _ZN2at6native57_GLOBAL__N__cd6b329d_24_DistributionBernoulli_cu_7537a20d43distribution_elementwise_grid_stride_kernelIfLi4EZNS0_9templates4cuda21uniform_and_transformIlfPNS_17CUDAGeneratorImplEZZZNS4_16bernoulli_kernelIS7_EEvRNS_18TensorIteratorBaseEdT_ENKUlvE_clEvENKUlvE2_clEvEUlfE_EEvSA_T1_T2_EUlP24curandStatePhilox4_32_10E0_ZNS1_27distribution_nullary_kernelIlf6float4S7_SJ_SE_EEvSA_SG_RKT3_T4_EUlifE_EEvlNS_15PhiloxCudaStateESF_SG_,(.L_x_7532 - _ZN2at6native57_GLOBAL__N__cd6b329d_24_DistributionBernoulli_cu_7537a20d43distribution_elementwise_grid_stride_kernelIfLi4EZNS0_9templates4cuda21uniform_and_transformIlfPNS_17CUDAGeneratorImplEZZZNS4_16bernoulli_kernelIS7_EEvRNS_18TensorIteratorBaseEdT_ENKUlvE_clEvENKUlvE2_clEvEUlfE_EEvSA_T1_T2_EUlP24curandStatePhilox4_32_10E0_ZNS1_27distribution_nullary_kernelIlf6float4S7_SJ_SE_EEvSA_SG_RKT3_T4_EUlifE_EEvlNS_15PhiloxCudaStateESF_SG_)
        .other          _ZN2at6native57_GLOBAL__N__cd6b329d_24_DistributionBernoulli_cu_7537a20d43distribution_elementwise_grid_stride_kernelIfLi4EZNS0_9templates4cuda21uniform_and_transformIlfPNS_17CUDAGeneratorImplEZZZNS4_16bernoulli_kernelIS7_EEvRNS_18TensorIteratorBaseEdT_ENKUlvE_clEvENKUlvE2_clEvEUlfE_EEvSA_T1_T2_EUlP24curandStatePhilox4_32_10E0_ZNS1_27distribution_nullary_kernelIlf6float4S7_SJ_SE_EEvSA_SG_RKT3_T4_EUlifE_EEvlNS_15PhiloxCudaStateESF_SG_,@"STO_CUDA_ENTRY STV_DEFAULT"
_ZN2at6native57_GLOBAL__N__cd6b329d_24_DistributionBernoulli_cu_7537a20d43distribution_elementwise_grid_stride_kernelIfLi4EZNS0_9templates4cuda21uniform_and_transformIlfPNS_17CUDAGeneratorImplEZZZNS4_16bernoulli_kernelIS7_EEvRNS_18TensorIteratorBaseEdT_ENKUlvE_clEvENKUlvE2_clEvEUlfE_EEvSA_T1_T2_EUlP24curandStatePhilox4_32_10E0_ZNS1_27distribution_nullary_kernelIlf6float4S7_SJ_SE_EEvSA_SG_RKT3_T4_EUlifE_EEvlNS_15PhiloxCudaStateESF_SG_:
        /* <DEDUP_REMOVED lines=92> */
[----:B------:R-:W-:Y:S05]  /*05c0*/  CALL.REL.NOINC `($__internal_25_$__cuda_sm20_div_s64) ;  /* 0x0000000c002c7944 */ /* 0x000fea0003c00000 */
[----:B------:R-:W-:Y:S02]  /*05d0*/  IMAD.MOV.U32 R24, RZ, RZ, R26 ;  /* 0x000000ffff187224 */ /* 0x000fe400078e001a */
[----:B------:R-:W-:Y:S01]  /*05e0*/  IMAD.MOV.U32 R25, RZ, RZ, R27 ;  /* 0x000000ffff197224 */ /* 0x000fe200078e001b */
[----:B------:R-:W-:Y:S06]  /*05f0*/  BRA `(.L_x_388) ;  /* 0x00000000005c7947 */ /* 0x000fec0003800000 */
.L_x_387:
        /* <DEDUP_REMOVED lines=23> */
.L_x_388:
        /* <DEDUP_REMOVED lines=27> */
.L_x_400:
[----:B------:R-:W-:Y:S01]  /*0920*/  VIADD R42, R42, 0x1 ;  /* 0x000000012a2a7836 */ /* 0x000fe20000000000 */
[----:B------:R-:W-:Y:S03]  /*0930*/  BSSY B0, `(.L_x_389) ;  /* 0x000000c000007945 */ /* 0x000fe60003800000 */
[C---:B0-----:R-:W-:Y:S01]  /*0940*/  IMAD.HI.U32 R27, R42.reuse, -0x2daee0ad, RZ ;  /* 0xd2511f532a1b7827 */ /* 0x041fe200078e00ff */
        /* <DEDUP_REMOVED lines=10> */
.L_x_390:
[----:B------:R-:W-:Y:S05]  /*09f0*/  BSYNC B0 ;  /* 0x0000000000007941 */ /* 0x000fea0003800000 */
.L_x_389:
        /* <DEDUP_REMOVED lines=60> */
.L_x_392:
[----:B------:R-:W-:Y:S01]  /*0dc0*/  IMAD.MOV.U32 R26, RZ, RZ, R35 ;  /* 0x000000ffff1a7224 */ /* 0x000fe200078e0023 */
[----:B------:R-:W-:Y:S01]  /*0dd0*/  MOV R47, R32 ;  /* 0x00000020002f7202 */ /* 0x000fe20000000f00 */
[----:B------:R-:W-:Y:S02]  /*0de0*/  IMAD.MOV.U32 R48, RZ, RZ, R46 ;  /* 0x000000ffff307224 */ /* 0x000fe400078e002e */
[----:B------:R-:W-:-:S07]  /*0df0*/  IMAD.MOV.U32 R45, RZ, RZ, R30 ;  /* 0x000000ffff2d7224 */ /* 0x000fce00078e001e */
.L_x_391:
        /* <DEDUP_REMOVED lines=10> */
[----:B------:R-:W0:Y:S01]  /*0ea0*/  F2I.S64.TRUNC R28, R28 ;  /* 0x0000001c001c7311 */ /* 0x000e22000020d900 */
[----:B------:R-:W-:-:S05]  /*0eb0*/  LEA.HI.X.SX32 R27, R27, UR7, 0x1, P0 ;  /* 0x000000071b1b7c11 */ /* 0x000fca00080f0eff */
[----:B0-----:R0:W-:Y:S03]  /*0ec0*/  STG.E.64 desc[UR8][R26.64], R28 ;  /* 0x0000001c1a007986 */ /* 0x0011e6000c101b08 */
.L_x_394:
[----:B------:R-:W-:Y:S05]  /*0ed0*/  BSYNC B0 ;  /* 0x0000000000007941 */ /* 0x000fea0003800000 */
.L_x_393:
        /* <DEDUP_REMOVED lines=14> */
[----:B------:R-:W-:Y:S02]  /*0fc0*/  ISETP.GE.U32.AND P1, PT, R51, R24, PT ;  /* 0x000000183300720c */ /* 0x000fe40003f26070 */
[----:B------:R-:W-:Y:S02]  /*0fd0*/  I2FP.F32.U32 R40, R47 ;  /* 0x0000002f00287245 */ /* 0x000fe40000201000 */
[-C--:B------:R-:W-:Y:S02]  /*0fe0*/  ISETP.GE.AND.EX P0, PT, R26, R25.reuse, PT, P0 ;  /* 0x000000191a00720c */ /* 0x080fe40003f06300 */
[----:B------:R-:W-:Y:S02]  /*0ff0*/  I2FP.F32.U32 R26, R48 ;  /* 0x00000030001a7245 */ /* 0x000fe40000201000 */
[----:B------:R-:W-:-:S03]  /*1000*/  ISETP.GE.AND.EX P1, PT, R28, R25, PT, P1 ;  /* 0x000000191c00720c */ /* 0x000fc60003f26310 */
[----:B------:R-:W-:Y:S01]  /*1010*/  FFMA.FTZ R26, R26, R35, 1.1641532182693481445e-10 ;  /* 0x2f0000001a1a7423 */ /* 0x000fe20000010023 */
[----:B------:R-:W-:Y:S09]  /*1020*/  @P2 BRA `(.L_x_396) ;  /* 0x0000000000182947 */ /* 0x000ff20003800000 */
[----:B------:R-:W-:Y:S01]  /*1030*/  FSET.BF.LT.FTZ.AND R28, R26, R39, PT ;  /* 0x000000271a1c720a */ /* 0x000fe20003811000 */
[----:B------:R-:W-:-:S05]  /*1040*/  IMAD R27, R27, UR5, RZ ;  /* 0x000000051b1b7c24 */ /* 0x000fca000f8e02ff */
[----:B------:R-:W0:Y:S01]  /*1050*/  F2I.S64.TRUNC R28, R28 ;  /* 0x0000001c001c7311 */ /* 0x000e22000020d900 */
[----:B------:R-:W-:-:S04]  /*1060*/  IADD3 R26, P2, R27, UR6, RZ ;  /* 0x000000061b1a7c10 */ /* 0x000fc8000ff5e0ff */
[----:B------:R-:W-:-:S05]  /*1070*/  LEA.HI.X.SX32 R27, R27, UR7, 0x1, P2 ;  /* 0x000000071b1b7c11 */ /* 0x000fca00090f0eff */
[----:B0-----:R0:W-:Y:S04]  /*1080*/  STG.E.64 desc[UR8][R26.64], R28 ;  /* 0x0000001c1a007986 */ /* 0x0011e8000c101b08 */
.L_x_396:
[----:B------:R-:W-:Y:S05]  /*1090*/  BSYNC B0 ;  /* 0x0000000000007941 */ /* 0x000fea0003800000 */
.L_x_395:
[----:B------:R-:W-:Y:S01]  /*10a0*/  BSSY B0, `(.L_x_397) ;  /* 0x000000a000007945 */ /* 0x000fe20003800000 */
[----:B------:R-:W-:Y:S01]  /*10b0*/  I2FP.F32.U32 R46, R45 ;  /* 0x0000002d002e7245 */ /* 0x000fe20000201000 */
[----:B0-----:R-:W-:Y:S02]  /*10c0*/  FFMA.FTZ R28, R40, R35, 1.1641532182693481445e-10 ;  /* 0x2f000000281c7423 */ /* 0x001fe40000010023 */
[----:B------:R-:W-:Y:S05]  /*10d0*/  @P1 BRA `(.L_x_398) ;  /* 0x0000000000181947 */ /* 0x000fea0003800000 */
[----:B------:R-:W-:Y:S01]  /*10e0*/  FSET.BF.LT.FTZ.AND R28, R28, R39, PT ;  /* 0x000000271c1c720a */ /* 0x000fe20003811000 */
[----:B------:R-:W-:-:S05]  /*10f0*/  IMAD R51, R51, UR5, RZ ;  /* 0x0000000533337c24 */ /* 0x000fca000f8e02ff */
[----:B------:R-:W0:Y:S01]  /*1100*/  F2I.S64.TRUNC R28, R28 ;  /* 0x0000001c001c7311 */ /* 0x000e22000020d900 */
[----:B------:R-:W-:-:S04]  /*1110*/  IADD3 R26, P1, R51, UR6, RZ ;  /* 0x00000006331a7c10 */ /* 0x000fc8000ff3e0ff */
[----:B------:R-:W-:-:S05]  /*1120*/  LEA.HI.X.SX32 R27, R51, UR7, 0x1, P1 ;  /* 0x00000007331b7c11 */ /* 0x000fca00088f0eff */
[----:B0-----:R0:W-:Y:S04]  /*1130*/  STG.E.64 desc[UR8][R26.64], R28 ;  /* 0x0000001c1a007986 */ /* 0x0011e8000c101b08 */
.L_x_398:
[----:B------:R-:W-:Y:S05]  /*1140*/  BSYNC B0 ;  /* 0x0000000000007941 */ /* 0x000fea0003800000 */
.L_x_397:
[----:B0-----:R-:W-:Y:S01]  /*1150*/  FFMA.FTZ R28, R46, R35, 1.1641532182693481445e-10 ;  /* 0x2f0000002e1c7423 */ /* 0x001fe20000010023 */
[----:B------:R-:W-:Y:S06]  /*1160*/  @P0 BRA `(.L_x_399) ;  /* 0x0000000000180947 */ /* 0x000fec0003800000 */
[----:B------:R-:W-:Y:S01]  /*1170*/  FSET.BF.LT.FTZ.AND R28, R28, R39, PT ;  /* 0x000000271c1c720a */ /* 0x000fe20003811000 */
[----:B------:R-:W-:-:S05]  /*1180*/  IMAD R49, R49, UR5, RZ ;  /* 0x0000000531317c24 */ /* 0x000fca000f8e02ff */
[----:B------:R-:W0:Y:S01]  /*1190*/  F2I.S64.TRUNC R28, R28 ;  /* 0x0000001c001c7311 */ /* 0x000e22000020d900 */
[----:B------:R-:W-:-:S04]  /*11a0*/  IADD3 R26, P0, R49, UR6, RZ ;  /* 0x00000006311a7c10 */ /* 0x000fc8000ff1e0ff */
[----:B------:R-:W-:-:S05]  /*11b0*/  LEA.HI.X.SX32 R27, R49, UR7, 0x1, P0 ;  /* 0x00000007311b7c11 */ /* 0x000fca00080f0eff */
[----:B0-----:R0:W-:Y:S04]  /*11c0*/  STG.E.64 desc[UR8][R26.64], R28 ;  /* 0x0000001c1a007986 */ /* 0x0011e8000c101b08 */
.L_x_399:
        /* <DEDUP_REMOVED lines=11> */
        .weak           $__internal_25_$__cuda_sm20_div_s64
        .type           $__internal_25_$__cuda_sm20_div_s64,@function
        .size           $__internal_25_$__cuda_sm20_div_s64,(.L_x_7532 - $__internal_25_$__cuda_sm20_div_s64)
$__internal_25_$__cuda_sm20_div_s64:
        /* <DEDUP_REMOVED lines=74> */
[----:B------:R-:W-:Y:S06]  /*1720*/  RET.REL.NODEC R24 `(_ZN2at6native57_GLOBAL__N__cd6b329d_24_DistributionBernoulli_cu_7537a20d43distribution_elementwise_grid_stride_kernelIfLi4EZNS0_9templates4cuda21uniform_and_transformIlfPNS_17CUDAGeneratorImplEZZZNS4_16bernoulli_kernelIS7_EEvRNS_18TensorIteratorBaseEdT_ENKUlvE_clEvENKUlvE2_clEvEUlfE_EEvSA_T1_T2_EUlP24curandStatePhilox4_32_10E0_ZNS1_27distribution_nullary_kernelIlf6float4S7_SJ_SE_EEvSA_SG_RKT3_T4_EUlifE_EEvlNS_15PhiloxCudaStateESF_SG_) ;  /* 0xffffffe818347950 */ /* 0x000fec0003c3ffff */
.L_x_401:
        /* <DEDUP_REMOVED lines=13> */
.L_x_7532:


//--------------------- .text._ZN2at6native57_GLOBAL__N__cd6b329d_24_DistributionBernoulli_cu_7537a20d43distribution_elementwise_grid_stride_kernelIfLi4EZNS0_9templates4cuda21uniform_and_transformIlfPNS_17CUDAGeneratorImplEZZZNS4_16bernoulli_kernelIS7_EEvRNS_18TensorIteratorBaseEdT_ENKUlvE_clEvENKUlvE2_clEvEUlfE_EEvSA_T1_T2_EUlP24curandStatePhilox4_32_10E_ZNS1_27distribution_nullary_kernelIlf7double2S7_SJ_SE_EEvSA_SG_RKT3_T4_EUlifE0_EEvlNS_15PhiloxCudaStateESF_SG_ --------------------------
	.section	.text._ZN2at6native57_GLOBAL__N__cd6b329d_24_DistributionBernoulli_cu_7537a20d43distribution_elementwise_grid_stride_kernelIfLi4EZNS0_9templates4cuda21uniform_and_transformIlfPNS_17CUDAGeneratorImplEZZZNS4_16bernoulli_kernelIS7_EEvRNS_18TensorIteratorBaseEdT_ENKUlvE_clEvENKUlvE2_clEvEUlfE_EEvSA_T1_T2_EUlP24curandStatePhilox4_32_10E_ZNS1_27distribution_nullary_kernelIlf7double2S7_SJ_SE_EEvSA_SG_RKT3_T4_EUlifE0_EEvlNS_15PhiloxCudaStateESF_SG_,"ax",@progbits
	.align	128
.text._ZN2at6native57_GLOBAL__N__cd6b329d_24_DistributionBernoulli_cu_7537a20d43distribution_elementwise_grid_stride_kernelIfLi4EZNS0_9templates4cuda21uniform_and_transformIlfPNS_17CUDAGeneratorImplEZZZNS4_16bernoulli_kernelIS7_EEvRNS_18TensorIteratorBaseEdT_ENKUlvE_clEvENKUlvE2_clEvEUlfE_EEvSA_T1_T2_EUlP24curandStatePhilox4_32_10E_ZNS1_27distribution_nullary_kernelIlf7double2S7_SJ_SE_EEvSA_SG_RKT3_T4_EUlifE0_EEvlNS_15PhiloxCudaStateESF_SG_:
        .type           _ZN2at6native57_GLOBAL__N__cd6b329d_24_DistributionBernoulli_cu_7537a20d43distribution_elementwise_grid_stride_kernelIfLi4EZNS0_9templates4cuda21uniform_and_transformIlfPNS_17CUDAGeneratorImplEZZZNS4_16bernoulli_kernelIS7_EEvRNS_18TensorIteratorBaseEdT_ENKUlvE_clEvENKUlvE2_clEvEUlfE_EEvSA_T1_T2_EUlP24curandStatePhilox4_32_10E_ZNS1_27distribution_nullary_kernelIlf7double2S7_SJ_SE_EEvSA_SG_RKT3_T4_EUlifE0_EEvlNS_15PhiloxCudaStateESF_SG_,@function
        .size           _ZN2at6native57_GLOBAL__N__cd6b329d_24_DistributionBernoulli_cu_7537a20d43distribution_elementwise_grid_stride_kernelIfLi4EZNS0_9templates4cuda21uniform_and_transformIlfPNS_17CUDAGeneratorImplEZZZNS4_16bernoulli_kernelIS7_EEvRNS_18TensorIteratorBaseEdT_ENKUlvE_clEvENKUlvE2_clEvEUlfE_EEvSA_T1_T2_EUlP24curandStatePhilox4_32_10E_ZNS1_27distribution_nullary_kernelIlf7double2S7_SJ_SE_EEvSA_SG_RKT3_T4_EUlifE0_EEvlNS_15PhiloxCudaStateESF_SG_,(.L_x_7534 - _ZN2at6native57_GLOBAL__N__cd6b329d_24_DistributionBernoulli_cu_7537a20d43distribution_elementwise_grid_stride_kernelIfLi4EZNS0_9templates4cuda21uniform_and_transformIlfPNS_17CUDAGeneratorImplEZZZNS4_16bernoulli_kernelIS7_EEvRNS_18TensorIteratorBaseEdT_ENKUlvE_clEvENKUlvE2_clEvEUlfE_EEvSA_T1_T2_EUlP24curandStatePhilox4_32_10E_ZNS1_27distribution_nullary_kernelIlf7double2S7_SJ_SE_EEvSA_SG_RKT3_T4_EUlifE0_EEvlNS_15PhiloxCudaStateESF_SG_)
        .other          _ZN2at6native57_GLOBAL__N__cd6b329d_24_DistributionBernoulli_cu_7537a20d43distribution_elementwise_grid_stride_kernelIfLi4EZNS0_9templates4cuda21uniform_and_transformIlfPNS_17CUDAGeneratorImplEZZZNS4_16bernoulli_kernelIS7_EEvRNS_18TensorIteratorBaseEdT_ENKUlvE_clEvENKUlvE2_clEvEUlfE_EEvSA_T1_T2_EUlP24curandStatePhilox4_32_10E_ZNS1_27distribution_nullary_kernelIlf7double2S7_SJ_SE_EEvSA_SG_RKT3_T4_EUlifE0_EEvlNS_15PhiloxCudaStateESF_SG_,@"STO_CUDA_ENTRY STV_DEFAULT"
_ZN2at6native57_GLOBAL__N__cd6b329d_24_DistributionBernoulli_cu_7537a20d43distribution_elementwise_grid_stride_kernelIfLi4EZNS0_9templates4cuda21uniform_and_transformIlfPNS_17CUDAGeneratorImplEZZZNS4_16bernoulli_kernelIS7_EEvRNS_18TensorIteratorBaseEdT_ENKUlvE_clEvENKUlvE2_clEvEUlfE_EEvSA_T1_T2_EUlP24curandStatePhilox4_32_10E_ZNS1_27distribution_nullary_kernelIlf7double2S7_SJ_SE_EEvSA_SG_RKT3_T4_EUlifE0_EEvlNS_15PhiloxCudaStateESF_SG_:
        /* <DEDUP_REMOVED lines=92> */
[----:B------:R-:W-:Y:S05]  /*05c0*/  CALL.REL.NOINC `($__internal_26_$__cuda_sm20_div_s64) ;  /* 0x0000004c00547944 */ /* 0x000fea0003c00000 */
[----:B------:R-:W-:Y:S05]  /*05d0*/  BRA `(.L_x_403) ;  /* 0x0000000000587947 */ /* 0x000fea0003800000 */
.L_x_402:
        /* <DEDUP_REMOVED lines=22> */
.L_x_403:
        /* <DEDUP_REMOVED lines=74> */
.L_x_419:
        /* <DEDUP_REMOVED lines=13> */
.L_x_405:
[----:B------:R-:W-:Y:S05]  /*0cb0*/  BSYNC B0 ;  /* 0x0000000000007941 */ /* 0x000fea0003800000 */
.L_x_404:
        /* <DEDUP_REMOVED lines=69> */
.L_x_407:
[----:B------:R-:W-:Y:S01]  /*1110*/  IMAD.MOV.U32 R35, RZ, RZ, R36 ;  /* 0x000000ffff237224 */ /* 0x000fe200078e0024 */
[----:B------:R-:W-:Y:S01]  /*1120*/  MOV R39, R26 ;  /* 0x0000001a00277202 */ /* 0x000fe20000000f00 */
[----:B------:R-:W-:Y:S01]  /*1130*/  IMAD.MOV.U32 R25, RZ, RZ, R33 ;  /* 0x000000ffff197224 */ /* 0x000fe200078e0021 */
[----:B------:R-:W-:-:S07]  /*1140*/  MOV R24, R22 ;  /* 0x0000001600187202 */ /* 0x000fce0000000f00 */
.L_x_406:
        /* <DEDUP_REMOVED lines=252> */
.L_x_410:
        /* <DEDUP_REMOVED lines=8> */
[----:B------:R-:W-:-:S05]  /*2190*/  IMAD.X R39, RZ, RZ, UR35, P0 ;  /* 0x00000023ff277e24 */ /* 0x000fca00080e06ff */
[----:B------:R-:W0:Y:S02]  /*21a0*/  F2I.S64.TRUNC R26, R27 ;  /* 0x0000001b001a7311 */ /* 0x000e24000020d900 */
[----:B0-----:R0:W-:Y:S02]  /*21b0*/  STG.E.64 desc[UR58][R38.64], R26 ;  /* 0x0000001a26007986 */ /* 0x0011e4000c101b3a */
.L_x_409:
[----:B------:R-:W-:Y:S05]  /*21c0*/  BSYNC B0 ;  /* 0x0000000000007941 */ /* 0x000fea0003800000 */
.L_x_408:
        /* <DEDUP_REMOVED lines=247> */
.L_x_413:
        /* <DEDUP_REMOVED lines=9> */
[----:B------:R-:W0:Y:S02]  /*31d0*/  F2I.S64.TRUNC R26, R27 ;  /* 0x0000001b001a7311 */ /* 0x000e24000020d900 */
[----:B0-----:R0:W-:Y:S02]  /*31e0*/  STG.E.64 desc[UR58][R38.64], R26 ;  /* 0x0000001a26007986 */ /* 0x0011e4000c101b3a */
.L_x_412:
[----:B------:R-:W-:Y:S05]  /*31f0*/  BSYNC B0 ;  /* 0x0000000000007941 */ /* 0x000fea0003800000 */
.L_x_411:
        /* <DEDUP_REMOVED lines=255> */
.L_x_416:
[----:B------:R-:W-:Y:S02]  /*41f0*/  ULDC.64 UR34, c[0x0][0x3d0] ;  /* 0x0000f40000227ab9 */ /* 0x000fe40000000a00 */
[----:B------:R-:W-:-:S05]  /*4200*/  IADD3 R26, P0, R26, UR34, RZ ;  /* 0x000000221a1a7c10 */ /* 0x000fca000ff1e0ff */
[----:B------:R-:W-:-:S05]  /*4210*/  IMAD.X R27, RZ, RZ, UR35, P0 ;  /* 0x00000023ff1b7e24 */ /* 0x000fca00080e06ff */
[----:B------:R1:W-:Y:S03]  /*4220*/  STG.E.64 desc[UR58][R26.64], RZ ;  /* 0x000000ff1a007986 */ /* 0x0003e6000c101b3a */
.L_x_415:
[----:B------:R-:W-:Y:S05]  /*4230*/  BSYNC B0 ;  /* 0x0000000000007941 */ /* 0x000fea0003800000 */
.L_x_414:
        /* <DEDUP_REMOVED lines=255> */
.L_x_418:
[----:B------:R-:W-:Y:S02]  /*5230*/  ULDC.64 UR34, c[0x0][0x3d0] ;  /* 0x0000f40000227ab9 */ /* 0x000fe40000000a00 */
[----:B------:R-:W-:-:S04]  /*5240*/  IADD3 R26, P0, R26, UR34, RZ ;  /* 0x000000221a1a7c10 */ /* 0x000fc8000ff1e0ff */
[----:B------:R-:W-:-:S05]  /*5250*/  IADD3.X R27, RZ, UR35, RZ, P0, !PT ;  /* 0x00000023ff1b7c10 */ /* 0x000fca00087fe4ff */
[----:B------:R2:W-:Y:S04]  /*5260*/  STG.E.64 desc[UR58][R26.64], RZ ;  /* 0x000000ff1a007986 */ /* 0x0005e8000c101b3a */
.L_x_417:
[----:B------:R-:W-:Y:S01]  /*5270*/  LEA R13, P0, R36, R13, 0x2 ;  /* 0x0000000d240d7211 */ /* 0x000fe200078010ff */
[----:B------:R-:W-:Y:S05]  /*5280*/  WARPSYNC.ALL ;  /* 0x0000000000007948 */ /* 0x000fea0003800000 */
[----:B------:R-:W-:Y:S01]  /*5290*/  IMAD.X R14, RZ, RZ, R14, P0 ;  /* 0x000000ffff0e7224 */ /* 0x000fe200000e060e */
        /* <DEDUP_REMOVED lines=8> */
        .weak           $__internal_26_$__cuda_sm20_div_s64
        .type           $__internal_26_$__cuda_sm20_div_s64,@function
        .size           $__internal_26_$__cuda_sm20_div_s64,(.L_x_7534 - $__internal_26_$__cuda_sm20_div_s64)
$__internal_26_$__cuda_sm20_div_s64:
        /* <DEDUP_REMOVED lines=74> */
[----:B------:R-:W-:Y:S06]  /*57c0*/  RET.REL.NODEC R26 `(_ZN2at6native57_GLOBAL__N__cd6b329d_24_DistributionBernoulli_cu_7537a20d43distribution_elementwise_grid_stride_kernelIfLi4EZNS0_9templates4cuda21uniform_and_transformIlfPNS_17CUDAGeneratorImplEZZZNS4_16bernoulli_kernelIS7_EEvRNS_18TensorIteratorBaseEdT_ENKUlvE_clEvENKUlvE2_clEvEUlfE_EEvSA_T1_T2_EUlP24curandStatePhilox4_32_10E_ZNS1_27distribution_nullary_kernelIlf7double2S7_SJ_SE_EEvSA_SG_RKT3_T4_EUlifE0_EEvlNS_15PhiloxCudaStateESF_SG_) ;  /* 0xffffffa81a0c7950 */ /* 0x000fec0003c3ffff */
.L_x_420:
        /* <DEDUP_REMOVED lines=11> */
.L_x_7534:


//--------------------- .text._ZN2at6native57_GLOBAL__N__cd6b329d_24_DistributionBernoulli_cu_7537a20d43distribution_elementwise_grid_stride_kernelIfLi4EZNS0_9templates4cuda21uniform_and_transformIlfPNS_17CUDAGeneratorImplEZZZNS4_16bernoulli_kernelIS7_EEvRNS_18TensorIteratorBaseEdT_ENKUlvE_clEvENKUlvE2_clEvEUlfE_EEvSA_T1_T2_EUlP24curandStatePhilox4_32_10E_ZNS1_27distribution_nullary_kernelIlf7double2S7_SJ_SE_EEvSA_SG_RKT3_T4_EUlifE_EEvlNS_15PhiloxCudaStateESF_SG_ --------------------------
	.section	.text._ZN2at6native57_GLOBAL__N__cd6b329d_24_DistributionBernoulli_cu_7537a20d43distribution_elementwise_grid_stride_kernelIfLi4EZNS0_9templates4cuda21uniform_and_transformIlfPNS_17CUDAGeneratorImplEZZZNS4_16bernoulli_kernelIS7_EEvRNS_18TensorIteratorBaseEdT_ENKUlvE_clEvENKUlvE2_clEvEUlfE_EEvSA_T1_T2_EUlP24curandStatePhilox4_32_10E_ZNS1_27distribution_nullary_kernelIlf7double2S7_SJ_SE_EEvSA_SG_RKT3_T4_EUlifE_EEvlNS_15PhiloxCudaStateESF_SG_,"ax",@progbits
	.align	128
.text._ZN2at6native57_GLOBAL__N__cd6b329d_24_DistributionBernoulli_cu_7537a20d43distribution_elementwise_grid_stride_kernelIfLi4EZNS0_9templates4cuda21uniform_and_transformIlfPNS_17CUDAGeneratorImplEZZZNS4_16bernoulli_kernelIS7_EEvRNS_18TensorIteratorBaseEdT_ENKUlvE_clEvENKUlvE2_clEvEUlfE_EEvSA_T1_T2_EUlP24curandStatePhilox4_32_10E_ZNS1_27distribution_nullary_kernelIlf7double2S7_SJ_SE_EEvSA_SG_RKT3_T4_EUlifE_EEvlNS_15PhiloxCudaStateESF_SG_:
        .type           _ZN2at6native57_GLOBAL__N__cd6b329d_24_DistributionBernoulli_cu_7537a20d43distribution_elementwise_grid_stride_kernelIfLi4EZNS0_9templates4cuda21uniform_and_transformIlfPNS_17CUDAGeneratorImplEZZZNS4_16bernoulli_kernelIS7_EEvRNS_18TensorIteratorBaseEdT_ENKUlvE_clEvENKUlvE2_clEvEUlfE_EEvSA_T1_T2_EUlP24curandStatePhilox4_32_10E_ZNS1_27distribution_nullary_kernelIlf7double2S7_SJ_SE_EEvSA_SG_RKT3_T4_EUlifE_EEvlNS_15PhiloxCudaStateESF_SG_,@function
        .size           _ZN2at6native57_GLOBAL__N__cd6b329d_24_DistributionBernoulli_cu_7537a20d43distribution_elementwise_grid_stride_kernelIfLi4EZNS0_9templates4cuda21uniform_and_transformIlfPNS_17CUDAGeneratorImplEZZZNS4_16bernoulli_kernelIS7_EEvRNS_18TensorIteratorBaseEdT_ENKUlvE_clEvENKUlvE2_clEvEUlfE_EEvSA_T1_T2_EUlP24curandStatePhilox4_32_10E_ZNS1_27distribution_nullary_kernelIlf7double2S7_SJ_SE_EEvSA_SG_RKT3_T4_EUlifE_EEvlNS_15PhiloxCudaStateESF_SG_,(.L_x_7536 - _ZN2at6native57_GLOBAL__N__cd6b329d_24_DistributionBernoulli_cu_7537a20d43distribution_elementwise_grid_stride_kernelIfLi4EZNS0_9templates4cuda21uniform_and_transformIlfPNS_17CUDAGeneratorImplEZZZNS4_16bernoulli_kernelIS7_EEvRNS_18TensorIteratorBaseEdT_ENKUlvE_clEvENKUlvE2_clEvEUlfE_EEvSA_T1_T2_EUlP24curandStatePhilox4_32_10E_ZNS1_27distribution_nullary_kernelIlf7double2S7_SJ_SE_EEvSA_SG_RKT3_T4_EUlifE_EEvlNS_15PhiloxCudaStateESF_SG_)
        .other          _ZN2at6native57_GLOBAL__N__cd6b329d_24_DistributionBernoulli_cu_7537a20d43distribution_elementwise_grid_stride_kernelIfLi4EZNS0_9templates4cuda21uniform_and_transformIlfPNS_17CUDAGeneratorImplEZZZNS4_16bernoulli_kernelIS7_EEvRNS_18TensorIteratorBaseEdT_ENKUlvE_clEvENKUlvE2_clEvEUlfE_EEvSA_T1_T2_EUlP24curandStatePhilox4_32_10E_ZNS1_27distribution_nullary_kernelIlf7double2S7_SJ_SE_EEvSA_SG_RKT3_T4_EUlifE_EEvlNS_15PhiloxCudaStateESF_SG_,@"STO_CUDA_ENTRY STV_DEFAULT"
_ZN2at6native57_GLOBAL__N__cd6b329d_24_DistributionBernoulli_cu_7537a20d43distribution_elementwise_grid_stride_kernelIfLi4EZNS0_9templates4cuda21uniform_and_transformIlfPNS_17CUDAGeneratorImplEZZZNS4_16bernoulli_kernelIS7_EEvRNS_18TensorIteratorBaseEdT_ENKUlvE_clEvENKUlvE2_clEvEUlfE_EEvSA_T1_T2_EUlP24curandStatePhilox4_32_10E_ZNS1_27distribution_nullary_kernelIlf7double2S7_SJ_SE_EEvSA_SG_RKT3_T4_EUlifE_EEvlNS_15PhiloxCudaStateESF_SG_:
        /* <DEDUP_REMOVED lines=92> */
[----:B------:R-:W-:Y:S05]  /*05c0*/  CALL.REL.NOINC `($__internal_27_$__cuda_sm20_div_s64) ;  /* 0x0000000c004c7944 */ /* 0x000fea0003c00000 */
[----:B------:R-:W-:Y:S01]  /*05d0*/  MOV R20, R22 ;  /* 0x0000001600147202 */ /* 0x000fe20000000f00 */
[----:B------:R-:W-:Y:S01]  /*05e0*/  IMAD.MOV.U32 R21, RZ, RZ, R23 ;  /* 0x000000ffff157224 */ /* 0x000fe200078e0017 */
[----:B------:R-:W-:Y:S06]  /*05f0*/  BRA `(.L_x_422) ;  /* 0x00000000005c7947 */ /* 0x000fec0003800000 */
.L_x_421:
        /* <DEDUP_REMOVED lines=23> */
.L_x_422:
        /* <DEDUP_REMOVED lines=27> */
.L_x_431:
        /* <DEDUP_REMOVED lines=13> */
.L_x_424:
[----:B------:R-:W-:Y:S05]  /*09f0*/  BSYNC B0 ;  /* 0x0000000000007941 */ /* 0x000fea0003800000 */
.L_x_423:
        /* <DEDUP_REMOVED lines=60> */
.L_x_426:
[----:B------:R-:W-:Y:S01]  /*0dc0*/  IMAD.MOV.U32 R43, RZ, RZ, R42 ;  /* 0x000000ffff2b7224 */ /* 0x000fe200078e002a */
[----:B------:R-:W-:Y:S01]  /*0dd0*/  MOV R26, R24 ;  /* 0x00000018001a7202 */ /* 0x000fe20000000f00 */
[----:B------:R-:W-:Y:S02]  /*0de0*/  IMAD.MOV.U32 R40, RZ, RZ, R38 ;  /* 0x000000ffff287224 */ /* 0x000fe400078e0026 */
[----:B------:R-:W-:-:S07]  /*0df0*/  IMAD.MOV.U32 R41, RZ, RZ, R22 ;  /* 0x000000ffff297224 */ /* 0x000fce00078e0016 */
.L_x_425:
        /* <DEDUP_REMOVED lines=18> */
[----:B------:R-:W0:Y:S01]  /*0f20*/  F2I.S64.TRUNC R42, R42 ;  /* 0x0000002a002a7311 */ /* 0x000e22000020d900 */
[----:B------:R-:W-:-:S04]  /*0f30*/  IADD3 R26, P0, R27, UR6, RZ ;  /* 0x000000061b1a7c10 */ /* 0x000fc8000ff1e0ff */
[----:B------:R-:W-:-:S05]  /*0f40*/  LEA.HI.X.SX32 R27, R27, UR7, 0x1, P0 ;  /* 0x000000071b1b7c11 */ /* 0x000fca00080f0eff */
[----:B0-----:R0:W-:Y:S04]  /*0f50*/  STG.E.64 desc[UR8][R26.64], R42 ;  /* 0x0000002a1a007986 */ /* 0x0011e8000c101b08 */
.L_x_428:
[----:B------:R-:W-:Y:S05]  /*0f60*/  BSYNC B0 ;  /* 0x0000000000007941 */ /* 0x000fea0003800000 */
.L_x_427:
        /* <DEDUP_REMOVED lines=21> */
[----:B------:R-:W-:-:S04]  /*10c0*/  LEA.HI.X.SX32 R25, R47, UR7, 0x1, P0 ;  /* 0x000000072f197c11 */ /* 0x000fc800080f0eff */
[----:B------:R-:W0:Y:S02]  /*10d0*/  F2I.S64.TRUNC R26, R26 ;  /* 0x0000001a001a7311 */ /* 0x000e24000020d900 */
[----:B0-----:R0:W-:Y:S02]  /*10e0*/  STG.E.64 desc[UR8][R24.64], R26 ;  /* 0x0000001a18007986 */ /* 0x0011e4000c101b08 */
.L_x_430:
[----:B------:R-:W-:Y:S05]  /*10f0*/  BSYNC B0 ;  /* 0x0000000000007941 */ /* 0x000fea0003800000 */
.L_x_429:
        /* <DEDUP_REMOVED lines=18> */
[----:B------:R1:W-:Y:S01]  /*1220*/  @!P0 STG.E.64 desc[UR8][R24.64], RZ ;  /* 0x000000ff18008986 */ /* 0x0003e2000c101b08 */
[----:B------:R-:W-:-:S04]  /*1230*/  LEA R18, P0, R41, R18, 0x2 ;  /* 0x0000001229127211 */ /* 0x000fc800078010ff */
[----:B------:R-:W-:Y:S02]  /*1240*/  IADD3.X R19, RZ, R19, RZ, P0, !PT ;  /* 0x00000013ff137210 */ /* 0x000fe400007fe4ff */
[----:B------:R-:W-:Y:S02]  /*1250*/  ISETP.GE.U32.AND P0, PT, R18, R33, PT ;  /* 0x000000211200720c */ /* 0x000fe40003f06070 */
[C---:B0-----:R-:W-:Y:S01]  /*1260*/  @!P1 IADD3 R26, P3, R42.reuse, R26, RZ ;  /* 0x0000001a2a1a9210 */ /* 0x041fe20007f7e0ff */
[----:B-1----:R-:W-:Y:S01]  /*1270*/  IMAD.MOV.U32 R25, RZ, RZ, R38 ;  /* 0x000000ffff197224 */ /* 0x002fe200078e0026 */
[----:B------:R-:W-:Y:S02]  /*1280*/  ISETP.GE.AND.EX P0, PT, R19, R32, PT, P0 ;  /* 0x000000201300720c */ /* 0x000fe40003f06300 */
[----:B------:R-:W-:Y:S02]  /*1290*/  @!P1 LEA.HI.X.SX32 R27, R42, R27, 0x1, P3 ;  /* 0x0000001b2a1b9211 */ /* 0x000fe400018f0eff */
[----:B------:R-:W-:-:S03]  /*12a0*/  MOV R42, R39 ;  /* 0x00000027002a7202 */ /* 0x000fc60000000f00 */
[----:B------:R0:W-:Y:S02]  /*12b0*/  @!P1 STG.E.64 desc[UR8][R26.64], RZ ;  /* 0x000000ff1a009986 */ /* 0x0001e4000c101b08 */
[----:B0-----:R-:W-:Y:S01]  /*12c0*/  IMAD.MOV.U32 R27, RZ, RZ, R22 ;  /* 0x000000ffff1b7224 */ /* 0x001fe200078e0016 */
[----:B------:R-:W-:Y:S06]  /*12d0*/  BAR.SYNC.DEFER_BLOCKING 0x0 ;  /* 0x0000000000007b1d */ /* 0x000fec0000010000 */
[----:B------:R-:W-:Y:S05]  /*12e0*/  @!P0 BRA `(.L_x_431) ;  /* 0xfffffff4008c8947 */ /* 0x000fea000383ffff */
[----:B------:R-:W-:Y:S05]  /*12f0*/  EXIT ;  /* 0x000000000000794d */ /* 0x000fea0003800000 */
        .weak           $__internal_27_$__cuda_sm20_div_s64
        .type           $__internal_27_$__cuda_sm20_div_s64,@function
        .size           $__internal_27_$__cuda_sm20_div_s64,(.L_x_7536 - $__internal_27_$__cuda_sm20_div_s64)
$__internal_27_$__cuda_sm20_div_s64:
        /* <DEDUP_REMOVED lines=74> */
[----:B------:R-:W-:Y:S06]  /*17a0*/  RET.REL.NODEC R20 `(_ZN2at6native57_GLOBAL__N__cd6b329d_24_DistributionBernoulli_cu_7537a20d43distribution_elementwise_grid_stride_kernelIfLi4EZNS0_9templates4cuda21uniform_and_transformIlfPNS_17CUDAGeneratorImplEZZZNS4_16bernoulli_kernelIS7_EEvRNS_18TensorIteratorBaseEdT_ENKUlvE_clEvENKUlvE2_clEvEUlfE_EEvSA_T1_T2_EUlP24curandStatePhilox4_32_10E_ZNS1_27distribution_nullary_kernelIlf7double2S7_SJ_SE_EEvSA_SG_RKT3_T4_EUlifE_EEvlNS_15PhiloxCudaStateESF_SG_) ;  /* 0xffffffe814147950 */ /* 0x000fec0003c3ffff */
.L_x_432:
        /* <DEDUP_REMOVED lines=13> */
.L_x_7536:


//--------------------- .text._ZN2at6native57_GLOBAL__N__cd6b329d_24_DistributionBernoulli_cu_7537a20d43distribution_elementwise_grid_stride_kernelIfLi4EZNS0_9templates4cuda21uniform_and_transformIifPNS_17CUDAGeneratorImplEZZZNS4_16bernoulli_kernelIS7_EEvRNS_18TensorIteratorBaseEdT_ENKUlvE_clEvENKUlvE1_clEvEUlfE_EEvSA_T1_T2_EUlP24curandStatePhilox4_32_10E0_ZNS1_27distribution_nullary_kernelIif6float4S7_SJ_SE_EEvSA_SG_RKT3_T4_EUlifE0_EEvlNS_15PhiloxCudaStateESF_SG_ --------------------------
	.section	.text._ZN2at6native57_GLOBAL__N__cd6b329d_24_DistributionBernoulli_cu_7537a20d43distribution_elementwise_grid_stride_kernelIfLi4EZNS0_9templates4cuda21uniform_and_transformIifPNS_17CUDAGeneratorImplEZZZNS4_16bernoulli_kernelIS7_EEvRNS_18TensorIteratorBaseEdT_ENKUlvE_clEvENKUlvE1_clEvEUlfE_EEvSA_T1_T2_EUlP24curandStatePhilox4_32_10E0_ZNS1_27distribution_nullary_kernelIif6float4S7_SJ_SE_EEvSA_SG_RKT3_T4_EUlifE0_EEvlNS_15PhiloxCudaStateESF_SG_,"ax",@progbits
	.align	128
.text._ZN2at6native57_GLOBAL__N__cd6b329d_24_DistributionBernoulli_cu_7537a20d43distribution_elementwise_grid_stride_kernelIfLi4EZNS0_9templates4cuda21uniform_and_transformIifPNS_17CUDAGeneratorImplEZZZNS4_16bernoulli_kernelIS7_EEvRNS_18TensorIteratorBaseEdT_ENKUlvE_clEvENKUlvE1_clEvEUlfE_EEvSA_T1_T2_EUlP24curandStatePhilox4_32_10E0_ZNS1_27distribution_nullary_kernelIif6float4S7_SJ_SE_EEvSA_SG_RKT3_T4_EUlifE0_EEvlNS_15PhiloxCudaStateESF_SG_:
        .type           _ZN2at6native57_GLOBAL__N__cd6b329d_24_DistributionBernoulli_cu_7537a20d43distribution_elementwise_grid_stride_kernelIfLi4EZNS0_9templates4cuda21uniform_and_transformIifPNS_17CUDAGeneratorImplEZZZNS4_16bernoulli_kernelIS7_EEvRNS_18TensorIteratorBaseEdT_ENKUlvE_clEvENKUlvE1_clEvEUlfE_EEvSA_T1_T2_EUlP24curandStatePhilox4_32_10E0_ZNS1_27distribution_nullary_kernelIif6float4S7_SJ_SE_EEvSA_SG_RKT3_T4_EUlifE0_EEvlNS_15PhiloxCudaStateESF_SG_,@function
        .size           _ZN2at6native57_GLOBAL__N__cd6b329d_24_DistributionBernoulli_cu_7537a20d43distribution_elementwise_grid_stride_kernelIfLi4EZNS0_9templates4cuda21uniform_and_transformIifPNS_17CUDAGeneratorImplEZZZNS4_16bernoulli_kernelIS7_EEvRNS_18TensorIteratorBaseEdT_ENKUlvE_clEvENKUlvE1_clEvEUlfE_EEvSA_T1_T2_EUlP24curandStatePhilox4_32_10E0_ZNS1_27distribution_nullary_kernelIif6float4S7_SJ_SE_EEvSA_SG_RKT3_T4_EUlifE0_EEvlNS_15PhiloxCudaStateESF_SG_,(.L_x_7538 - _ZN2at6native57_GLOBAL__N__cd6b329d_24_DistributionBernoulli_cu_7537a20d43distribution_elementwise_grid_stride_kernelIfLi4EZNS0_9templates4cuda21uniform_and_transformIifPNS_17CUDAGeneratorImplEZZZNS4_16bernoulli_kernelIS7_EEvRNS_18TensorIteratorBaseEdT_ENKUlvE_clEvENKUlvE1_clEvEUlfE_EEvSA_T1_T2_EUlP24curandStatePhilox4_32_10E0_ZNS1_27distribution_nullary_kernelIif6float4S7_SJ_SE_EEvSA_SG_RKT3_T4_EUlifE0_EEvlNS_15PhiloxCudaStateESF_SG_)
        .other          _ZN2at6native57_GLOBAL__N__cd6b329d_24_DistributionBernoulli_cu_7537a20d43distribution_elementwise_grid_stride_kernelIfLi4EZNS0_9templates4cuda21uniform_and_transformIifPNS_17CUDAGeneratorImplEZZZNS4_16bernoulli_kernelIS7_EEvRNS_18TensorIteratorBaseEdT_ENKUlvE_clEvENKUlvE1_clEvEUlfE_EEvSA_T1_T2_EUlP24curandStatePhilox4_32_10E0_ZNS1_27distribution_nullary_kernelIif6float4S7_SJ_SE_EEvSA_SG_RKT3_T4_EUlifE0_EEvlNS_15PhiloxCudaStateESF_SG_,@"STO_CUDA_ENTRY STV_DEFAULT"
_ZN2at6native57_GLOBAL__N__cd6b329d_24_DistributionBernoulli_cu_7537a20d43distribution_elementwise_grid_stride_kernelIfLi4EZNS0_9templates4cuda21uniform_and_transformIifPNS_17CUDAGeneratorImplEZZZNS4_16bernoulli_kernelIS7_EEvRNS_18TensorIteratorBaseEdT_ENKUlvE_clEvENKUlvE1_clEvEUlfE_EEvSA_T1_T2_EUlP24curandStatePhilox4_32_10E0_ZNS1_27distribution_nullary_kernelIif6float4S7_SJ_SE_EEvSA_SG_RKT3_T4_EUlifE0_EEvlNS_15PhiloxCudaStateESF_SG_:
        /* <DEDUP_REMOVED lines=92> */
[----:B------:R-:W-:Y:S05]  /*05c0*/  CALL.REL.NOINC `($__internal_28_$__cuda_sm20_div_s64) ;  /* 0x0000004c003c7944 */ /* 0x000fea0003c00000 */
[----:B------:R-:W-:Y:S05]  /*05d0*/  BRA `(.L_x_434) ;  /* 0x00000000005c7947 */ /* 0x000fea0003800000 */
.L_x_433:
        /* <DEDUP_REMOVED lines=23> */
.L_x_434:
        /* <DEDUP_REMOVED lines=74> */
.L_x_450:
        /* <DEDUP_REMOVED lines=13> */
.L_x_436:
[----:B------:R-:W-:Y:S05]  /*0cc0*/  BSYNC B0 ;  /* 0x0000000000007941 */ /* 0x000fea0003800000 */
.L_x_435:
        /* <DEDUP_REMOVED lines=69> */
.L_x_438:
[----:B------:R-:W-:Y:S01]  /*1120*/  MOV R26, R36 ;  /* 0x00000024001a7202 */ /* 0x000fe20000000f00 */
[----:B------:R-:W-:Y:S01]  /*1130*/  IMAD.MOV.U32 R27, RZ, RZ, R33 ;  /* 0x000000ffff1b7224 */ /* 0x000fe200078e0021 */
[----:B------:R-:W-:Y:S01]  /*1140*/  MOV R34, R31 ;  /* 0x0000001f00227202 */ /* 0x000fe20000000f00 */
[----:B------:R-:W-:-:S07]  /*1150*/  IMAD.MOV.U32 R35, RZ, RZ, R24 ;  /* 0x000000ffff237224 */ /* 0x000fce00078e0018 */
.L_x_437:
        /* <DEDUP_REMOVED lines=263> */
.L_x_441:
[----:B------:R-:W-:Y:S01]  /*21d0*/  FSET.BF.LT.FTZ.AND R39, R39, R30, PT ;  /* 0x0000001e2727720a */ /* 0x000fe20003811000 */
[----:B------:R-:W-:Y:S02]  /*21e0*/  ULDC.64 UR34, c[0x0][0x3d0] ;  /* 0x0000f40000227ab9 */ /* 0x000fe40000000a00 */
[----:B------:R-:W-:-:S03]  /*21f0*/  IADD3 R26, P0, R34, UR34, RZ ;  /* 0x00000022221a7c10 */ /* 0x000fc6000ff1e0ff */
[----:B------:R-:W0:Y:S02]  /*2200*/  F2I.FTZ.TRUNC.NTZ R39, R39 ;  /* 0x0000002700277305 */ /* 0x000e24000021f100 */
[----:B------:R-:W-:-:S05]  /*2210*/  IMAD.X R27, RZ, RZ, UR35, P0 ;  /* 0x00000023ff1b7e24 */ /* 0x000fca00080e06ff */
[----:B0-----:R0:W-:Y:S03]  /*2220*/  STG.E desc[UR58][R26.64], R39 ;  /* 0x000000271a007986 */ /* 0x0011e6000c10193a */
.L_x_440:
[----:B------:R-:W-:Y:S05]  /*2230*/  BSYNC B0 ;  /* 0x0000000000007941 */ /* 0x000fea0003800000 */
.L_x_439:
        /* <DEDUP_REMOVED lines=259> */
.L_x_444:
[----:B------:R-:W-:Y:S01]  /*3270*/  FSET.BF.LT.FTZ.AND R33, R33, R30, PT ;  /* 0x0000001e2121720a */ /* 0x000fe20003811000 */
[----:B------:R-:W-:Y:S02]  /*3280*/  ULDC.64 UR34, c[0x0][0x3d0] ;  /* 0x0000f40000227ab9 */ /* 0x000fe40000000a00 */
[----:B------:R-:W-:-:S03]  /*3290*/  IADD3 R26, P0, R36, UR34, RZ ;  /* 0x00000022241a7c10 */ /* 0x000fc6000ff1e0ff */
[----:B------:R-:W0:Y:S01]  /*32a0*/  F2I.FTZ.TRUNC.NTZ R33, R33 ;  /* 0x0000002100217305 */ /* 0x000e22000021f100 */
[----:B------:R-:W-:-:S05]  /*32b0*/  IADD3.X R27, RZ, UR35, RZ, P0, !PT ;  /* 0x00000023ff1b7c10 */ /* 0x000fca00087fe4ff */
[----:B0-----:R0:W-:Y:S04]  /*32c0*/  STG.E desc[UR58][R26.64], R33 ;  /* 0x000000211a007986 */ /* 0x0011e8000c10193a */
.L_x_443:
[----:B------:R-:W-:Y:S05]  /*32d0*/  BSYNC B0 ;  /* 0x0000000000007941 */ /* 0x000fea0003800000 */
.L_x_442:
        /* <DEDUP_REMOVED lines=243> */
.L_x_447:
[----:B------:R-:W-:Y:S01]  /*4210*/  FSET.BF.LT.FTZ.AND R35, R35, R30, PT ;  /* 0x0000001e2323720a */ /* 0x000fe20003811000 */
[----:B------:R-:W-:Y:S02]  /*4220*/  ULDC.64 UR34, c[0x0][0x3d0] ;  /* 0x0000f40000227ab9 */ /* 0x000fe40000000a00 */
[----:B------:R-:W-:-:S03]  /*4230*/  IADD3 R26, P0, R33, UR34, RZ ;  /* 0x00000022211a7c10 */ /* 0x000fc6000ff1e0ff */
[----:B------:R-:W0:Y:S02]  /*4240*/  F2I.FTZ.TRUNC.NTZ R35, R35 ;  /* 0x0000002300237305 */ /* 0x000e24000021f100 */
[----:B------:R-:W-:-:S05]  /*4250*/  IMAD.X R27, RZ, RZ, UR35, P0 ;  /* 0x00000023ff1b7e24 */ /* 0x000fca00080e06ff */
[----:B0-----:R0:W-:Y:S03]  /*4260*/  STG.E desc[UR58][R26.64], R35 ;  /* 0x000000231a007986 */ /* 0x0011e6000c10193a */
.L_x_446:
[----:B------:R-:W-:Y:S05]  /*4270*/  BSYNC B0 ;  /* 0x0000000000007941 */ /* 0x000fea0003800000 */
.L_x_445:
        /* <DEDUP_REMOVED lines=243> */
.L_x_449:
[----:B------:R-:W-:Y:S01]  /*51b0*/  FSET.BF.LT.FTZ.AND R37, R37, R30, PT ;  /* 0x0000001e2525720a */ /* 0x000fe20003811000 */
[----:B------:R-:W-:Y:S02]  /*51c0*/  ULDC.64 UR34, c[0x0][0x3d0] ;  /* 0x0000f40000227ab9 */ /* 0x000fe40000000a00 */
[----:B------:R-:W-:-:S03]  /*51d0*/  IADD3 R26, P0, R33, UR34, RZ ;  /* 0x00000022211a7c10 */ /* 0x000fc6000ff1e0ff */
[----:B------:R-:W0:Y:S01]  /*51e0*/  F2I.FTZ.TRUNC.NTZ R37, R37 ;  /* 0x0000002500257305 */ /* 0x000e22000021f100 */
[----:B------:R-:W-:-:S05]  /*51f0*/  IADD3.X R27, RZ, UR35, RZ, P0, !PT ;  /* 0x00000023ff1b7c10 */ /* 0x000fca00087fe4ff */
[----:B0-----:R0:W-:Y:S04]  /*5200*/  STG.E desc[UR58][R26.64], R37 ;  /* 0x000000251a007986 */ /* 0x0011e8000c10193a */
.L_x_448:
        /* <DEDUP_REMOVED lines=11> */
        .weak           $__internal_28_$__cuda_sm20_div_s64
        .type           $__internal_28_$__cuda_sm20_div_s64,@function
        .size           $__internal_28_$__cuda_sm20_div_s64,(.L_x_7538 - $__internal_28_$__cuda_sm20_div_s64)
$__internal_28_$__cuda_sm20_div_s64:
        /* <DEDUP_REMOVED lines=74> */
[----:B------:R-:W-:Y:S06]  /*5760*/  RET.REL.NODEC R26 `(_ZN2at6native57_GLOBAL__N__cd6b329d_24_DistributionBernoulli_cu_7537a20d43distribution_elementwise_grid_stride_kernelIfLi4EZNS0_9templates4cuda21uniform_and_transformIifPNS_17CUDAGeneratorImplEZZZNS4_16bernoulli_kernelIS7_EEvRNS_18TensorIteratorBaseEdT_ENKUlvE_clEvENKUlvE1_clEvEUlfE_EEvSA_T1_T2_EUlP24curandStatePhilox4_32_10E0_ZNS1_27distribution_nullary_kernelIif6float4S7_SJ_SE_EEvSA_SG_RKT3_T4_EUlifE0_EEvlNS_15PhiloxCudaStateESF_SG_) ;  /* 0xffffffa81a247950 */ /* 0x000fec0003c3ffff */
.L_x_451:
        /* <DEDUP_REMOVED lines=9> */
.L_x_7538:


//--------------------- .text._ZN2at6native57_GLOBAL__N__cd6b329d_24_DistributionBernoulli_cu_7537a20d43distribution_elementwise_grid_stride_kernelIfLi4EZNS0_9templates4cuda21uniform_and_transformIifPNS_17CUDAGeneratorImplEZZZNS4_16bernoulli_kernelIS7_EEvRNS_18TensorIteratorBaseEdT_ENKUlvE_clEvENKUlvE1_clEvEUlfE_EEvSA_T1_T2_EUlP24curandStatePhilox4_32_10E0_ZNS1_27distribution_nullary_kernelIif6float4S7_SJ_SE_EEvSA_SG_RKT3_T4_EUlifE_EEvlNS_15PhiloxCudaStateESF_SG_ --------------------------
	.section	.text._ZN2at6native57_GLOBAL__N__cd6b329d_24_DistributionBernoulli_cu_7537a20d43distribution_elementwise_grid_stride_kernelIfLi4EZNS0_9templates4cuda21uniform_and_transformIifPNS_17CUDAGeneratorImplEZZZNS4_16bernoulli_kernelIS7_EEvRNS_18TensorIteratorBaseEdT_ENKUlvE_clEvENKUlvE1_clEvEUlfE_EEvSA_T1_T2_EUlP24curandStatePhilox4_32_10E0_ZNS1_27distribution_nullary_kernelIif6float4S7_SJ_SE_EEvSA_SG_RKT3_T4_EUlifE_EEvlNS_15PhiloxCudaStateESF_SG_,"ax",@progbits
	.align	128
.text._ZN2at6native57_GLOBAL__N__cd6b329d_24_DistributionBernoulli_cu_7537a20d43distribution_elementwise_grid_stride_kernelIfLi4EZNS0_9templates4cuda21uniform_and_transformIifPNS_17CUDAGeneratorImplEZZZNS4_16bernoulli_kernelIS7_EEvRNS_18TensorIteratorBaseEdT_ENKUlvE_clEvENKUlvE1_clEvEUlfE_EEvSA_T1_T2_EUlP24curandStatePhilox4_32_10E0_ZNS1_27distribution_nullary_kernelIif6float4S7_SJ_SE_EEvSA_SG_RKT3_T4_EUlifE_EEvlNS_15PhiloxCudaStateESF_SG_:
        .type           _ZN2at6native57_GLOBAL__N__cd6b329d_24_DistributionBernoulli_cu_7537a20d43distribution_elementwise_grid_stride_kernelIfLi4EZNS0_9templates4cuda21uniform_and_transformIifPNS_17CUDAGeneratorImplEZZZNS4_16bernoulli_kernelIS7_EEvRNS_18TensorIteratorBaseEdT_ENKUlvE_clEvENKUlvE1_clEvEUlfE_EEvSA_T1_T2_EUlP24curandStatePhilox4_32_10E0_ZNS1_27distribution_nullary_kernelIif6float4S7_SJ_SE_EEvSA_SG_RKT3_T4_EUlifE_EEvlNS_15PhiloxCudaStateESF_SG_,@function
        .size           _ZN2at6native57_GLOBAL__N__cd6b329d_24_DistributionBernoulli_cu_7537a20d43distribution_elementwise_grid_stride_kernelIfLi4EZNS0_9templates4cuda21uniform_and_transformIifPNS_17CUDAGeneratorImplEZZZNS4_16bernoulli_kernelIS7_EEvRNS_18TensorIteratorBaseEdT_ENKUlvE_clEvENKUlvE1_clEvEUlfE_EEvSA_T1_T2_EUlP24curandStatePhilox4_32_10E0_ZNS1_27distribution_nullary_kernelIif6float4S7_SJ_SE_EEvSA_SG_RKT3_T4_EUlifE_EEvlNS_15PhiloxCudaStateESF_SG_,(.L_x_7540 - _ZN2at6native57_GLOBAL__N__cd6b329d_24_DistributionBernoulli_cu_7537a20d43distribution_elementwise_grid_stride_kernelIfLi4EZNS0_9templates4cuda21uniform_and_transformIifPNS_17CUDAGeneratorImplEZZZNS4_16bernoulli_kernelIS7_EEvRNS_18TensorIteratorBaseEdT_ENKUlvE_clEvENKUlvE1_clEvEUlfE_EEvSA_T1_T2_EUlP24curandStatePhilox4_32_10E0_ZNS1_27distribution_nullary_kernelIif6float4S7_SJ_SE_EEvSA_SG_RKT3_T4_EUlifE_EEvlNS_15PhiloxCudaStateESF_SG_)
        .other          _ZN2at6native57_GLOBAL__N__cd6b329d_24_DistributionBernoulli_cu_7537a20d43distribution_elementwise_grid_stride_kernelIfLi4EZNS0_9templates4cuda21uniform_and_transformIifPNS_17CUDAGeneratorImplEZZZNS4_16bernoulli_kernelIS7_EEvRNS_18TensorIteratorBaseEdT_ENKUlvE_clEvENKUlvE1_clEvEUlfE_EEvSA_T1_T2_EUlP24curandStatePhilox4_32_10E0_ZNS1_27distribution_nullary_kernelIif6float4S7_SJ_SE_EEvSA_SG_RKT3_T4_EUlifE_EEvlNS_15PhiloxCudaStateESF_SG_,@"STO_CUDA_ENTRY STV_DEFAULT"
_ZN2at6native57_GLOBAL__N__cd6b329d_24_DistributionBernoulli_cu_7537a20d43distribution_elementwise_grid_stride_kernelIfLi4EZNS0_9templates4cuda21uniform_and_transformIifPNS_17CUDAGeneratorImplEZZZNS4_16bernoulli_kernelIS7_EEvRNS_18TensorIteratorBaseEdT_ENKUlvE_clEvENKUlvE1_clEvEUlfE_EEvSA_T1_T2_EUlP24curandStatePhilox4_32_10E0_ZNS1_27distribution_nullary_kernelIif6float4S7_SJ_SE_EEvSA_SG_RKT3_T4_EUlifE_EEvlNS_15PhiloxCudaStateESF_SG_:
        /* <DEDUP_REMOVED lines=92> */
[----:B------:R-:W-:Y:S05]  /*05c0*/  CALL.REL.NOINC `($__internal_29_$__cuda_sm20_div_s64) ;  /* 0x0000000c002c7944 */ /* 0x000fea0003c00000 */
[----:B------:R-:W-:Y:S02]  /*05d0*/  IMAD.MOV.U32 R24, RZ, RZ, R26 ;  /* 0x000000ffff187224 */ /* 0x000fe400078e001a */
[----:B------:R-:W-:Y:S01]  /*05e0*/  IMAD.MOV.U32 R25, RZ, RZ, R27 ;  /* 0x000000ffff197224 */ /* 0x000fe200078e001b */
[----:B------:R-:W-:Y:S06]  /*05f0*/  BRA `(.L_x_453) ;  /* 0x00000000005c7947 */ /* 0x000fec0003800000 */
.L_x_452:
        /* <DEDUP_REMOVED lines=23> */
.L_x_453:
        /* <DEDUP_REMOVED lines=27> */
.L_x_465:
        /* <DEDUP_REMOVED lines=13> */
.L_x_455:
[----:B------:R-:W-:Y:S05]  /*09f0*/  BSYNC B0 ;  /* 0x0000000000007941 */ /* 0x000fea0003800000 */
.L_x_454:
        /* <DEDUP_REMOVED lines=60> */
.L_x_457:
[----:B------:R-:W-:Y:S01]  /*0dc0*/  IMAD.MOV.U32 R26, RZ, RZ, R35 ;  /* 0x000000ffff1a7224 */ /* 0x000fe200078e0023 */
[----:B------:R-:W-:Y:S01]  /*0dd0*/  MOV R45, R28 ;  /* 0x0000001c002d7202 */ /* 0x000fe20000000f00 */
[----:B------:R-:W-:Y:S02]  /*0de0*/  IMAD.MOV.U32 R46, RZ, RZ, R33 ;  /* 0x000000ffff2e7224 */ /* 0x000fe400078e0021 */
[----:B------:R-:W-:-:S07]  /*0df0*/  IMAD.MOV.U32 R32, RZ, RZ, R30 ;  /* 0x000000ffff207224 */ /* 0x000fce00078e001e */
.L_x_456:
        /* <DEDUP_REMOVED lines=12> */
[----:B0-----:R0:W-:Y:S03]  /*0ec0*/  STG.E desc[UR8][R26.64], R35 ;  /* 0x000000231a007986 */ /* 0x0011e6000c101908 */
.L_x_459:
[----:B------:R-:W-:Y:S05]  /*0ed0*/  BSYNC B0 ;  /* 0x0000000000007941 */ /* 0x000fea0003800000 */
.L_x_458:
        /* <DEDUP_REMOVED lines=26> */
[----:B0-----:R0:W-:Y:S04]  /*1080*/  STG.E desc[UR8][R26.64], R45 ;  /* 0x0000002d1a007986 */ /* 0x0011e8000c101908 */
.L_x_461:
[----:B------:R-:W-:Y:S05]  /*1090*/  BSYNC B0 ;  /* 0x0000000000007941 */ /* 0x000fea0003800000 */
.L_x_460:
        /* <DEDUP_REMOVED lines=9> */
[----:B0-----:R1:W-:Y:S04]  /*1130*/  STG.E desc[UR8][R26.64], R45 ;  /* 0x0000002d1a007986 */ /* 0x0013e8000c101908 */
.L_x_463:
[----:B------:R-:W-:Y:S05]  /*1140*/  BSYNC B0 ;  /* 0x0000000000007941 */ /* 0x000fea0003800000 */
.L_x_462:
[----:B------:R-:W-:Y:S01]  /*1150*/  FFMA.FTZ R32, R32, R33, 1.1641532182693481445e-10 ;  /* 0x2f00000020207423 */ /* 0x000fe20000010021 */
[----:B------:R-:W-:Y:S06]  /*1160*/  @P0 BRA `(.L_x_464) ;  /* 0x0000000000180947 */ /* 0x000fec0003800000 */
[----:B------:R-:W-:Y:S01]  /*1170*/  FSET.BF.LT.FTZ.AND R32, R32, R39, PT ;  /* 0x000000272020720a */ /* 0x000fe20003811000 */
[----:B------:R-:W-:-:S03]  /*1180*/  IMAD R35, R35, UR5, RZ ;  /* 0x0000000523237c24 */ /* 0x000fc6000f8e02ff */
[----:B------:R-:W2:Y:S02]  /*1190*/  F2I.FTZ.TRUNC.NTZ R33, R32 ;  /* 0x0000002000217305 */ /* 0x000ea4000021f100 */
[----:B01----:R-:W-:-:S04]  /*11a0*/  IADD3 R26, P0, R35, UR6, RZ ;  /* 0x00000006231a7c10 */ /* 0x003fc8000ff1e0ff */
[----:B------:R-:W-:-:S05]  /*11b0*/  LEA.HI.X.SX32 R27, R35, UR7, 0x1, P0 ;  /* 0x00000007231b7c11 */ /* 0x000fca00080f0eff */
[----:B--2---:R2:W-:Y:S04]  /*11c0*/  STG.E desc[UR8][R26.64], R33 ;  /* 0x000000211a007986 */ /* 0x0045e8000c101908 */
.L_x_464:
        /* <DEDUP_REMOVED lines=11> */
        .weak           $__internal_29_$__cuda_sm20_div_s64
        .type           $__internal_29_$__cuda_sm20_div_s64,@function
        .size           $__internal_29_$__cuda_sm20_div_s64,(.L_x_7540 - $__internal_29_$__cuda_sm20_div_s64)
$__internal_29_$__cuda_sm20_div_s64:
        /* <DEDUP_REMOVED lines=74> */
[----:B------:R-:W-:Y:S06]  /*1720*/  RET.REL.NODEC R24 `(_ZN2at6native57_GLOBAL__N__cd6b329d_24_DistributionBernoulli_cu_7537a20d43distribution_elementwise_grid_stride_kernelIfLi4EZNS0_9templates4cuda21uniform_and_transformIifPNS_17CUDAGeneratorImplEZZZNS4_16bernoulli_kernelIS7_EEvRNS_18TensorIteratorBaseEdT_ENKUlvE_clEvENKUlvE1_clEvEUlfE_EEvSA_T1_T2_EUlP24curandStatePhilox4_32_10E0_ZNS1_27distribution_nullary_kernelIif6float4S7_SJ_SE_EEvSA_SG_RKT3_T4_EUlifE_EEvlNS_15PhiloxCudaStateESF_SG_) ;  /* 0xffffffe818347950 */ /* 0x000fec0003c3ffff */
.L_x_466:
        /* <DEDUP_REMOVED lines=13> */
.L_x_7540:


//--------------------- .text._ZN2at6native57_GLOBAL__N__cd6b329d_24_DistributionBernoulli_cu_7537a20d43distribution_elementwise_grid_stride_kernelIfLi4EZNS0_9templates4cuda21uniform_and_transformIifPNS_17CUDAGeneratorImplEZZZNS4_16bernoulli_kernelIS7_EEvRNS_18TensorIteratorBaseEdT_ENKUlvE_clEvENKUlvE1_clEvEUlfE_EEvSA_T1_T2_EUlP24curandStatePhilox4_32_10E_ZNS1_27distribution_nullary_kernelIif7double2S7_SJ_SE_EEvSA_SG_RKT3_T4_EUlifE0_EEvlNS_15PhiloxCudaStateESF_SG_ --------------------------
	.section	.text._ZN2at6native57_GLOBAL__N__cd6b329d_24_DistributionBernoulli_cu_7537a20d43distribution_elementwise_grid_stride_kernelIfLi4EZNS0_9templates4cuda21uniform_and_transformIifPNS_17CUDAGeneratorImplEZZZNS4_16bernoulli_kernelIS7_EEvRNS_18TensorIteratorBaseEdT_ENKUlvE_clEvENKUlvE1_clEvEUlfE_EEvSA_T1_T2_EUlP24curandStatePhilox4_32_10E_ZNS1_27distribution_nullary_kernelIif7double2S7_SJ_SE_EEvSA_SG_RKT3_T4_EUlifE0_EEvlNS_15PhiloxCudaStateESF_SG_,"ax",@progbits
	.align	128
.text._ZN2at6native57_GLOBAL__N__cd6b329d_24_DistributionBernoulli_cu_7537a20d43distribution_elementwise_grid_stride_kernelIfLi4EZNS0_9templates4cuda21uniform_and_transformIifPNS_17CUDAGeneratorImplEZZZNS4_16bernoulli_kernelIS7_EEvRNS_18TensorIteratorBaseEdT_ENKUlvE_clEvENKUlvE1_clEvEUlfE_EEvSA_T1_T2_EUlP24curandStatePhilox4_32_10E_ZNS1_27distribution_nullary_kernelIif7double2S7_SJ_SE_EEvSA_SG_RKT3_T4_EUlifE0_EEvlNS_15PhiloxCudaStateESF_SG_:
        .type           _ZN2at6native57_GLOBAL__N__cd6b329d_24_DistributionBernoulli_cu_7537a20d43distribution_elementwise_grid_stride_kernelIfLi4EZNS0_9templates4cuda21uniform_and_transformIifPNS_17CUDAGeneratorImplEZZZNS4_16bernoulli_kernelIS7_EEvRNS_18TensorIteratorBaseEdT_ENKUlvE_clEvENKUlvE1_clEvEUlfE_EEvSA_T1_T2_EUlP24curandStatePhilox4_32_10E_ZNS1_27distribution_nullary_kernelIif7double2S7_SJ_SE_EEvSA_SG_RKT3_T4_EUlifE0_EEvlNS_15PhiloxCudaStateESF_SG_,@function
        .size           _ZN2at6native57_GLOBAL__N__cd6b329d_24_DistributionBernoulli_cu_7537a20d43distribution_elementwise_grid_stride_kernelIfLi4EZNS0_9templates4cuda21uniform_and_transformIifPNS_17CUDAGeneratorImplEZZZNS4_16bernoulli_kernelIS7_EEvRNS_18TensorIteratorBaseEdT_ENKUlvE_clEvENKUlvE1_clEvEUlfE_EEvSA_T1_T2_EUlP24curandStatePhilox4_32_10E_ZNS1_27distribution_nullary_kernelIif7double2S7_SJ_SE_EEvSA_SG_RKT3_T4_EUlifE0_EEvlNS_15PhiloxCudaStateESF_SG_,(.L_x_7542 - _ZN2at6native57_GLOBAL__N__cd6b329d_24_DistributionBernoulli_cu_7537a20d43distribution_elementwise_grid_stride_kernelIfLi4EZNS0_9templates4cuda21uniform_and_transformIifPNS_17CUDAGeneratorImplEZZZNS4_16bernoulli_kernelIS7_EEvRNS_18TensorIteratorBaseEdT_ENKUlvE_clEvENKUlvE1_clEvEUlfE_EEvSA_T1_T2_EUlP24curandStatePhilox4_32_10E_ZNS1_27distribution_nullary_kernelIif7double2S7_SJ_SE_EEvSA_SG_RKT3_T4_EUlifE0_EEvlNS_15PhiloxCudaStateESF_SG_)
        .other          _ZN2at6native57_GLOBAL__N__cd6b329d_24_DistributionBernoulli_cu_7537a20d43distribution_elementwise_grid_stride_kernelIfLi4EZNS0_9templates4cuda21uniform_and_transformIifPNS_17CUDAGeneratorImplEZZZNS4_16bernoulli_kernelIS7_EEvRNS_18TensorIteratorBaseEdT_ENKUlvE_clEvENKUlvE1_clEvEUlfE_EEvSA_T1_T2_EUlP24curandStatePhilox4_32_10E_ZNS1_27distribution_nullary_kernelIif7double2S7_SJ_SE_EEvSA_SG_RKT3_T4_EUlifE0_EEvlNS_15PhiloxCudaStateESF_SG_,@"STO_CUDA_ENTRY STV_DEFAULT"
_ZN2at6native57_GLOBAL__N__cd6b329d_24_DistributionBernoulli_cu_7537a20d43distribution_elementwise_grid_stride_kernelIfLi4EZNS0_9templates4cuda21uniform_and_transformIifPNS_17CUDAGeneratorImplEZZZNS4_16bernoulli_kernelIS7_EEvRNS_18TensorIteratorBaseEdT_ENKUlvE_clEvENKUlvE1_clEvEUlfE_EEvSA_T1_T2_EUlP24curandStatePhilox4_32_10E_ZNS1_27distribution_nullary_kernelIif7double2S7_SJ_SE_EEvSA_SG_RKT3_T4_EUlifE0_EEvlNS_15PhiloxCudaStateESF_SG_:
        /* <DEDUP_REMOVED lines=92> */
[----:B------:R-:W-:Y:S05]  /*05c0*/  CALL.REL.NOINC `($__internal_30_$__cuda_sm20_div_s64) ;  /* 0x0000004c00547944 */ /* 0x000fea0003c00000 */
[----:B------:R-:W-:Y:S05]  /*05d0*/  BRA `(.L_x_468) ;  /* 0x0000000000587947 */ /* 0x000fea0003800000 */
.L_x_467:
        /* <DEDUP_REMOVED lines=22> */
.L_x_468:
        /* <DEDUP_REMOVED lines=74> */
.L_x_484:
        /* <DEDUP_REMOVED lines=13> */
.L_x_470:
[----:B------:R-:W-:Y:S05]  /*0cb0*/  BSYNC B0 ;  /* 0x0000000000007941 */ /* 0x000fea0003800000 */
.L_x_469:
        /* <DEDUP_REMOVED lines=69> */
.L_x_472:
[----:B------:R-:W-:Y:S01]  /*1110*/  IMAD.MOV.U32 R35, RZ, RZ, R36 ;  /* 0x000000ffff237224 */ /* 0x000fe200078e0024 */
[----:B------:R-:W-:Y:S01]  /*1120*/  MOV R39, R26 ;  /* 0x0000001a00277202 */ /* 0x000fe20000000f00 */
[----:B------:R-:W-:Y:S01]  /*1130*/  IMAD.MOV.U32 R25, RZ, RZ, R33 ;  /* 0x000000ffff197224 */ /* 0x000fe200078e0021 */
[----:B------:R-:W-:-:S07]  /*1140*/  MOV R24, R22 ;  /* 0x0000001600187202 */ /* 0x000fce0000000f00 */
.L_x_471:
        /* <DEDUP_REMOVED lines=252> */
.L_x_475:
        /* <DEDUP_REMOVED lines=10> */
[----:B0-----:R0:W-:Y:S03]  /*21b0*/  STG.E desc[UR58][R26.64], R39 ;  /* 0x000000271a007986 */ /* 0x0011e6000c10193a */
.L_x_474:
[----:B------:R-:W-:Y:S05]  /*21c0*/  BSYNC B0 ;  /* 0x0000000000007941 */ /* 0x000fea0003800000 */
.L_x_473:
        /* <DEDUP_REMOVED lines=247> */
.L_x_478:
        /* <DEDUP_REMOVED lines=10> */
[----:B0-----:R0:W-:Y:S02]  /*31e0*/  STG.E desc[UR58][R26.64], R37 ;  /* 0x000000251a007986 */ /* 0x0011e4000c10193a */
.L_x_477:
[----:B------:R-:W-:Y:S05]  /*31f0*/  BSYNC B0 ;  /* 0x0000000000007941 */ /* 0x000fea0003800000 */
.L_x_476:
        /* <DEDUP_REMOVED lines=255> */
.L_x_481:
[----:B------:R-:W-:Y:S02]  /*41f0*/  ULDC.64 UR34, c[0x0][0x3d0] ;  /* 0x0000f40000227ab9 */ /* 0x000fe40000000a00 */
[----:B------:R-:W-:-:S05]  /*4200*/  IADD3 R26, P0, R26, UR34, RZ ;  /* 0x000000221a1a7c10 */ /* 0x000fca000ff1e0ff */
[----:B------:R-:W-:-:S05]  /*4210*/  IMAD.X R27, RZ, RZ, UR35, P0 ;  /* 0x00000023ff1b7e24 */ /* 0x000fca00080e06ff */
[----:B------:R1:W-:Y:S03]  /*4220*/  STG.E desc[UR58][R26.64], RZ ;  /* 0x000000ff1a007986 */ /* 0x0003e6000c10193a */
.L_x_480:
[----:B------:R-:W-:Y:S05]  /*4230*/  BSYNC B0 ;  /* 0x0000000000007941 */ /* 0x000fea0003800000 */
.L_x_479:
        /* <DEDUP_REMOVED lines=255> */
.L_x_483:
[----:B------:R-:W-:Y:S02]  /*5230*/  ULDC.64 UR34, c[0x0][0x3d0] ;  /* 0x0000f40000227ab9 */ /* 0x000fe40000000a00 */
[----:B------:R-:W-:-:S04]  /*5240*/  IADD3 R26, P0, R26, UR34, RZ ;  /* 0x000000221a1a7c10 */ /* 0x000fc8000ff1e0ff */
[----:B------:R-:W-:-:S05]  /*5250*/  IADD3.X R27, RZ, UR35, RZ, P0, !PT ;  /* 0x00000023ff1b7c10 */ /* 0x000fca00087fe4ff */
[----:B------:R2:W-:Y:S04]  /*5260*/  STG.E desc[UR58][R26.64], RZ ;  /* 0x000000ff1a007986 */ /* 0x0005e8000c10193a */
.L_x_482:
        /* <DEDUP_REMOVED lines=11> */
        .weak           $__internal_30_$__cuda_sm20_div_s64
        .type           $__internal_30_$__cuda_sm20_div_s64,@function
        .size           $__internal_30_$__cuda_sm20_div_s64,(.L_x_7542 - $__internal_30_$__cuda_sm20_div_s64)
$__internal_30_$__cuda_sm20_div_s64:
        /* <DEDUP_REMOVED lines=74> */
[----:B------:R-:W-:Y:S06]  /*57c0*/  RET.REL.NODEC R26 `(_ZN2at6native57_GLOBAL__N__cd6b329d_24_DistributionBernoulli_cu_7537a20d43distribution_elementwise_grid_stride_kernelIfLi4EZNS0_9templates4cuda21uniform_and_transformIifPNS_17CUDAGeneratorImplEZZZNS4_16bernoulli_kernelIS7_EEvRNS_18TensorIteratorBaseEdT_ENKUlvE_clEvENKUlvE1_clEvEUlfE_EEvSA_T1_T2_EUlP24curandStatePhilox4_32_10E_ZNS1_27distribution_nullary_kernelIif7double2S7_SJ_SE_EEvSA_SG_RKT3_T4_EUlifE0_EEvlNS_15PhiloxCudaStateESF_SG_) ;  /* 0xffffffa81a0c7950 */ /* 0x000fec0003c3ffff */
.L_x_485:
        /* <DEDUP_REMOVED lines=11> */
.L_x_7542:


//--------------------- .text._ZN2at6native57_GLOBAL__N__cd6b329d_24_DistributionBernoulli_cu_7537a20d43distribution_elementwise_grid_stride_kernelIfLi4EZNS0_9templates4cuda21uniform_and_transformIifPNS_17CUDAGeneratorImplEZZZNS4_16bernoulli_kernelIS7_EEvRNS_18TensorIteratorBaseEdT_ENKUlvE_clEvENKUlvE1_clEvEUlfE_EEvSA_T1_T2_EUlP24curandStatePhilox4_32_10E_ZNS1_27distribution_nullary_kernelIif7double2S7_SJ_SE_EEvSA_SG_RKT3_T4_EUlifE_EEvlNS_15PhiloxCudaStateESF_SG_ --------------------------
	.section	.text._ZN2at6native57_GLOBAL__N__cd6b329d_24_DistributionBernoulli_cu_7537a20d43distribution_elementwise_grid_stride_kernelIfLi4EZNS0_9templates4cuda21uniform_and_transformIifPNS_17CUDAGeneratorImplEZZZNS4_16bernoulli_kernelIS7_EEvRNS_18TensorIteratorBaseEdT_ENKUlvE_clEvENKUlvE1_clEvEUlfE_EEvSA_T1_T2_EUlP24curandStatePhilox4_32_10E_ZNS1_27distribution_nullary_kernelIif7double2S7_SJ_SE_EEvSA_SG_RKT3_T4_EUlifE_EEvlNS_15PhiloxCudaStateESF_SG_,"ax",@progbits
	.align	128
.text._ZN2at6native57_GLOBAL__N__cd6b329d_24_DistributionBernoulli_cu_7537a20d43distribution_elementwise_grid_stride_kernelIfLi4EZNS0_9templates4cuda21uniform_and_transformIifPNS_17CUDAGeneratorImplEZZZNS4_16bernoulli_kernelIS7_EEvRNS_18TensorIteratorBaseEdT_ENKUlvE_clEvENKUlvE1_clEvEUlfE_EEvSA_T1_T2_EUlP24curandStatePhilox4_32_10E_ZNS1_27distribution_nullary_kernelIif7double2S7_SJ_SE_EEvSA_SG_RKT3_T4_EUlifE_EEvlNS_15PhiloxCudaStateESF_SG_:
        .type           _ZN2at6native57_GLOBAL__N__cd6b329d_24_DistributionBernoulli_cu_7537a20d43distribution_elementwise_grid_stride_kernelIfLi4EZNS0_9templates4cuda21uniform_and_transformIifPNS_17CUDAGeneratorImplEZZZNS4_16bernoulli_kernelIS7_EEvRNS_18TensorIteratorBaseEdT_ENKUlvE_clEvENKUlvE1_clEvEUlfE_EEvSA_T1_T2_EUlP24curandStatePhilox4_32_10E_ZNS1_27distribution_nullary_kernelIif7double2S7_SJ_SE_EEvSA_SG_RKT3_T4_EUlifE_EEvlNS_15PhiloxCudaStateESF_SG_,@function
        .size           _ZN2at6native57_GLOBAL__N__cd6b329d_24_DistributionBernoulli_cu_7537a20d43distribution_elementwise_grid_stride_kernelIfLi4EZNS0_9templates4cuda21uniform_and_transformIifPNS_17CUDAGeneratorImplEZZZNS4_16bernoulli_kernelIS7_EEvRNS_18TensorIteratorBaseEdT_ENKUlvE_clEvENKUlvE1_clEvEUlfE_EEvSA_T1_T2_EUlP24curandStatePhilox4_32_10E_ZNS1_27distribution_nullary_kernelIif7double2S7_SJ_SE_EEvSA_SG_RKT3_T4_EUlifE_EEvlNS_15PhiloxCudaStateESF_SG_,(.L_x_7544 - _ZN2at6native57_GLOBAL__N__cd6b329d_24_DistributionBernoulli_cu_7537a20d43distribution_elementwise_grid_stride_kernelIfLi4EZNS0_9templates4cuda21uniform_and_transformIifPNS_17CUDAGeneratorImplEZZZNS4_16bernoulli_kernelIS7_EEvRNS_18TensorIteratorBaseEdT_ENKUlvE_clEvENKUlvE1_clEvEUlfE_EEvSA_T1_T2_EUlP24curandStatePhilox4_32_10E_ZNS1_27distribution_nullary_kernelIif7double2S7_SJ_SE_EEvSA_SG_RKT3_T4_EUlifE_EEvlNS_15PhiloxCudaStateESF_SG_)
        .other          _ZN2at6native57_GLOBAL__N__cd6b329d_24_DistributionBernoulli_cu_7537a20d43distribution_elementwise_grid_stride_kernelIfLi4EZNS0_9templates4cuda21uniform_and_transformIifPNS_17CUDAGeneratorImplEZZZNS4_16bernoulli_kernelIS7_EEvRNS_18TensorIteratorBaseEdT_ENKUlvE_clEvENKUlvE1_clEvEUlfE_EEvSA_T1_T2_EUlP24curandStatePhilox4_32_10E_ZNS1_27distribution_nullary_kernelIif7double2S7_SJ_SE_EEvSA_SG_RKT3_T4_EUlifE_EEvlNS_15PhiloxCudaStateESF_SG_,@"STO_CUDA_ENTRY STV_DEFAULT"
_ZN2at6native57_GLOBAL__N__cd6b329d_24_DistributionBernoulli_cu_7537a20d43distribution_elementwise_grid_stride_kernelIfLi4EZNS0_9templates4cuda21uniform_and_transformIifPNS_17CUDAGeneratorImplEZZZNS4_16bernoulli_kernelIS7_EEvRNS_18TensorIteratorBaseEdT_ENKUlvE_clEvENKUlvE1_clEvEUlfE_EEvSA_T1_T2_EUlP24curandStatePhilox4_32_10E_ZNS1_27distribution_nullary_kernelIif7double2S7_SJ_SE_EEvSA_SG_RKT3_T4_EUlifE_EEvlNS_15PhiloxCudaStateESF_SG_:
        /* <DEDUP_REMOVED lines=92> */
[----:B------:R-:W-:Y:S05]  /*05c0*/  CALL.REL.NOINC `($__internal_31_$__cuda_sm20_div_s64) ;  /* 0x0000000c004c7944 */ /* 0x000fea0003c00000 */
[----:B------:R-:W-:Y:S01]  /*05d0*/  MOV R20, R22 ;  /* 0x0000001600147202 */ /* 0x000fe20000000f00 */
[----:B------:R-:W-:Y:S01]  /*05e0*/  IMAD.MOV.U32 R21, RZ, RZ, R23 ;  /* 0x000000ffff157224 */ /* 0x000fe200078e0017 */
[----:B------:R-:W-:Y:S06]  /*05f0*/  BRA `(.L_x_487) ;  /* 0x00000000005c7947 */ /* 0x000fec0003800000 */
.L_x_486:
        /* <DEDUP_REMOVED lines=23> */
.L_x_487:
        /* <DEDUP_REMOVED lines=27> */
.L_x_496:
        /* <DEDUP_REMOVED lines=13> */
.L_x_489:
[----:B------:R-:W-:Y:S05]  /*09f0*/  BSYNC B0 ;  /* 0x0000000000007941 */ /* 0x000fea0003800000 */
.L_x_488:
        /* <DEDUP_REMOVED lines=60> */
.L_x_491:
[----:B------:R-:W-:Y:S01]  /*0dc0*/  IMAD.MOV.U32 R41, RZ, RZ, R43 ;  /* 0x000000ffff297224 */ /* 0x000fe200078e002b */
[----:B------:R-:W-:Y:S01]  /*0dd0*/  MOV R26, R24 ;  /* 0x00000018001a7202 */ /* 0x000fe20000000f00 */
[----:B------:R-:W-:Y:S02]  /*0de0*/  IMAD.MOV.U32 R40, RZ, RZ, R38 ;  /* 0x000000ffff287224 */ /* 0x000fe400078e0026 */
[----:B------:R-:W-:-:S07]  /*0df0*/  IMAD.MOV.U32 R42, RZ, RZ, R22 ;  /* 0x000000ffff2a7224 */ /* 0x000fce00078e0016 */
.L_x_490:
        /* <DEDUP_REMOVED lines=21> */
[----:B0-----:R0:W-:Y:S04]  /*0f50*/  STG.E desc[UR8][R26.64], R41 ;  /* 0x000000291a007986 */ /* 0x0011e8000c101908 */
.L_x_493:
[----:B------:R-:W-:Y:S05]  /*0f60*/  BSYNC B0 ;  /* 0x0000000000007941 */ /* 0x000fea0003800000 */
.L_x_492:
        /* <DEDUP_REMOVED lines=23> */
[----:B0-----:R0:W-:Y:S02]  /*10e0*/  STG.E desc[UR8][R26.64], R47 ;  /* 0x0000002f1a007986 */ /* 0x0011e4000c101908 */
.L_x_495:
[----:B------:R-:W-:Y:S05]  /*10f0*/  BSYNC B0 ;  /* 0x0000000000007941 */ /* 0x000fea0003800000 */
.L_x_494:
        /* <DEDUP_REMOVED lines=27> */
[----:B------:R0:W-:Y:S02]  /*12b0*/  @!P1 STG.E desc[UR8][R26.64], RZ ;  /* 0x000000ff1a009986 */ /* 0x0001e4000c101908 */
[----:B0-----:R-:W-:Y:S01]  /*12c0*/  IMAD.MOV.U32 R27, RZ, RZ, R22 ;  /* 0x000000ffff1b7224 */ /* 0x001fe200078e0016 */
[----:B------:R-:W-:Y:S06]  /*12d0*/  BAR.SYNC.DEFER_BLOCKING 0x0 ;  /* 0x0000000000007b1d */ /* 0x000fec0000010000 */
[----:B------:R-:W-:Y:S05]  /*12e0*/  @!P0 BRA `(.L_x_496) ;  /* 0xfffffff4008c8947 */ /* 0x000fea000383ffff */
[----:B------:R-:W-:Y:S05]  /*12f0*/  EXIT ;  /* 0x000000000000794d */ /* 0x000fea0003800000 */
        .weak           $__internal_31_$__cuda_sm20_div_s64
        .type           $__internal_31_$__cuda_sm20_div_s64,@function
        .size           $__internal_31_$__cuda_sm20_div_s64,(.L_x_7544 - $__internal_31_$__cuda_sm20_div_s64)
$__internal_31_$__cuda_sm20_div_s64:
        /* <DEDUP_REMOVED lines=74> */
[----:B------:R-:W-:Y:S06]  /*17a0*/  RET.REL.NODEC R20 `(_ZN2at6native57_GLOBAL__N__cd6b329d_24_DistributionBernoulli_cu_7537a20d43distribution_elementwise_grid_stride_kernelIfLi4EZNS0_9templates4cuda21uniform_and_transformIifPNS_17CUDAGeneratorImplEZZZNS4_16bernoulli_kernelIS7_EEvRNS_18TensorIteratorBaseEdT_ENKUlvE_clEvENKUlvE1_clEvEUlfE_EEvSA_T1_T2_EUlP24curandStatePhilox4_32_10E_ZNS1_27distribution_nullary_kernelIif7double2S7_SJ_SE_EEvSA_SG_RKT3_T4_EUlifE_EEvlNS_15PhiloxCudaStateESF_SG_) ;  /* 0xffffffe814147950 */ /* 0x000fec0003c3ffff */
.L_x_497:
        /* <DEDUP_REMOVED lines=13> */
.L_x_7544:


//--------------------- .text._ZN2at6native57_GLOBAL__N__cd6b329d_24_DistributionBernoulli_cu_7537a20d43distribution_elementwise_grid_stride_kernelIfLi4EZNS0_9templates4cuda21uniform_and_transformIafPNS_17CUDAGeneratorImplEZZZNS4_16bernoulli_kernelIS7_EEvRNS_18TensorIteratorBaseEdT_ENKUlvE_clEvENKUlvE0_clEvEUlfE_EEvSA_T1_T2_EUlP24curandStatePhilox4_32_10E0_ZNS1_27distribution_nullary_kernelIaf6float4S7_SJ_SE_EEvSA_SG_RKT3_T4_EUlifE0_EEvlNS_15PhiloxCudaStateESF_SG_ --------------------------
	.section	.text._ZN2at6native57_GLOBAL__N__cd6b329d_24_DistributionBernoulli_cu_7537a20d43distribution_elementwise_grid_stride_kernelIfLi4EZNS0_9templates4cuda21uniform_and_transformIafPNS_17CUDAGeneratorImplEZZZNS4_16bernoulli_kernelIS7_EEvRNS_18TensorIteratorBaseEdT_ENKUlvE_clEvENKUlvE0_clEvEUlfE_EEvSA_T1_T2_EUlP24curandStatePhilox4_32_10E0_ZNS1_27distribution_nullary_kernelIaf6float4S7_SJ_SE_EEvSA_SG_RKT3_T4_EUlifE0_EEvlNS_15PhiloxCudaStateESF_SG_,"ax",@progbits
	.align	128
.text._ZN2at6native57_GLOBAL__N__cd6b329d_24_DistributionBernoulli_cu_7537a20d43distribution_elementwise_grid_stride_kernelIfLi4EZNS0_9templates4cuda21uniform_and_transformIafPNS_17CUDAGeneratorImplEZZZNS4_16bernoulli_kernelIS7_EEvRNS_18TensorIteratorBaseEdT_ENKUlvE_clEvENKUlvE0_clEvEUlfE_EEvSA_T1_T2_EUlP24curandStatePhilox4_32_10E0_ZNS1_27distribution_nullary_kernelIaf6float4S7_SJ_SE_EEvSA_SG_RKT3_T4_EUlifE0_EEvlNS_15PhiloxCudaStateESF_SG_:
        .type           _ZN2at6native57_GLOBAL__N__cd6b329d_24_DistributionBernoulli_cu_7537a20d43distribution_elementwise_grid_stride_kernelIfLi4EZNS0_9templates4cuda21uniform_and_transformIafPNS_17CUDAGeneratorImplEZZZNS4_16bernoulli_kernelIS7_EEvRNS_18TensorIteratorBaseEdT_ENKUlvE_clEvENKUlvE0_clEvEUlfE_EEvSA_T1_T2_EUlP24curandStatePhilox4_32_10E0_ZNS1_27distribution_nullary_kernelIaf6float4S7_SJ_SE_EEvSA_SG_RKT3_T4_EUlifE0_EEvlNS_15PhiloxCudaStateESF_SG_,@function
        .size           _ZN2at6native57_GLOBAL__N__cd6b329d_24_DistributionBernoulli_cu_7537a20d43distribution_elementwise_grid_stride_kernelIfLi4EZNS0_9templates4cuda21uniform_and_transformIafPNS_17CUDAGeneratorImplEZZZNS4_16bernoulli_kernelIS7_EEvRNS_18TensorIteratorBaseEdT_ENKUlvE_clEvENKUlvE0_clEvEUlfE_EEvSA_T1_T2_EUlP24curandStatePhilox4_32_10E0_ZNS1_27distribution_nullary_kernelIaf6float4S7_SJ_SE_EEvSA_SG_RKT3_T4_EUlifE0_EEvlNS_15PhiloxCudaStateESF_SG_,(.L_x_7546 - _ZN2at6native57_GLOBAL__N__cd6b329d_24_DistributionBernoulli_cu_7537a20d43distribution_elementwise_grid_stride_kernelIfLi4EZNS0_9templates4cuda21uniform_and_transformIafPNS_17CUDAGeneratorImplEZZZNS4_16bernoulli_kernelIS7_EEvRNS_18TensorIteratorBaseEdT_ENKUlvE_clEvENKUlvE0_clEvEUlfE_EEvSA_T1_T2_EUlP24curandStatePhilox4_32_10E0_ZNS1_27distribution_nullary_kernelIaf6float4S7_SJ_SE_EEvSA_SG_RKT3_T4_EUlifE0_EEvlNS_15PhiloxCudaStateESF_SG_)
        .other          _ZN2at6native57_GLOBAL__N__cd6b329d_24_DistributionBernoulli_cu_7537a20d43distribution_elementwise_grid_stride_kernelIfLi4EZNS0_9templates4cuda21uniform_and_transformIafPNS_17CUDAGeneratorImplEZZZNS4_16bernoulli_kernelIS7_EEvRNS_18TensorIteratorBaseEdT_ENKUlvE_clEvENKUlvE0_clEvEUlfE_EEvSA_T1_T2_EUlP24curandStatePhilox4_32_10E0_ZNS1_27distribution_nullary_kernelIaf6float4S7_SJ_SE_EEvSA_SG_RKT3_T4_EUlifE0_EEvlNS_15PhiloxCudaStateESF_SG_,@"STO_CUDA_ENTRY STV_DEFAULT"
_ZN2at6native57_GLOBAL__N__cd6b329d_24_DistributionBernoulli_cu_7537a20d43distribution_elementwise_grid_stride_kernelIfLi4EZNS0_9templates4cuda21uniform_and_transformIafPNS_17CUDAGeneratorImplEZZZNS4_16bernoulli_kernelIS7_EEvRNS_18TensorIteratorBaseEdT_ENKUlvE_clEvENKUlvE0_clEvEUlfE_EEvSA_T1_T2_EUlP24curandStatePhilox4_32_10E0_ZNS1_27distribution_nullary_kernelIaf6float4S7_SJ_SE_EEvSA_SG_RKT3_T4_EUlifE0_EEvlNS_15PhiloxCudaStateESF_SG_:
        /* <DEDUP_REMOVED lines=92> */
[----:B------:R-:W-:Y:S05]  /*05c0*/  CALL.REL.NOINC `($__internal_32_$__cuda_sm20_div_s64) ;  /* 0x0000004c003c7944 */ /* 0x000fea0003c00000 */
[----:B------:R-:W-:Y:S05]  /*05d0*/  BRA `(.L_x_499) ;  /* 0x00000000005c7947 */ /* 0x000fea0003800000 */
.L_x_498:
        /* <DEDUP_REMOVED lines=23> */
.L_x_499:
        /* <DEDUP_REMOVED lines=74> */
.L_x_515:
        /* <DEDUP_REMOVED lines=13> */
.L_x_501:
[----:B------:R-:W-:Y:S05]  /*0cc0*/  BSYNC B0 ;  /* 0x0000000000007941 */ /* 0x000fea0003800000 */
.L_x_500:
        /* <DEDUP_REMOVED lines=69> */
.L_x_503:
[----:B------:R-:W-:Y:S01]  /*1120*/  MOV R26, R36 ;  /* 0x00000024001a7202 */ /* 0x000fe20000000f00 */
[----:B------:R-:W-:Y:S01]  /*1130*/  IMAD.MOV.U32 R27, RZ, RZ, R33 ;  /* 0x000000ffff1b7224 */ /* 0x000fe200078e0021 */
[----:B------:R-:W-:Y:S01]  /*1140*/  MOV R34, R31 ;  /* 0x0000001f00227202 */ /* 0x000fe20000000f00 */
[----:B------:R-:W-:-:S07]  /*1150*/  IMAD.MOV.U32 R35, RZ, RZ, R24 ;  /* 0x000000ffff237224 */ /* 0x000fce00078e0018 */
.L_x_502:
        /* <DEDUP_REMOVED lines=263> */
.L_x_506:
[----:B------:R-:W-:Y:S01]  /*21d0*/  FSET.BF.LT.FTZ.AND R39, R39, R30, PT ;  /* 0x0000001e2727720a */ /* 0x000fe20003811000 */
[----:B------:R-:W-:Y:S02]  /*21e0*/  ULDC.64 UR34, c[0x0][0x3d0] ;  /* 0x0000f40000227ab9 */ /* 0x000fe40000000a00 */
[----:B------:R-:W-:-:S03]  /*21f0*/  IADD3 R26, P0, R34, UR34, RZ ;  /* 0x00000022221a7c10 */ /* 0x000fc6000ff1e0ff */
[----:B------:R-:W0:Y:S02]  /*2200*/  F2I.FTZ.TRUNC.NTZ R39, R39 ;  /* 0x0000002700277305 */ /* 0x000e24000021f100 */
[----:B------:R-:W-:-:S05]  /*2210*/  IMAD.X R27, RZ, RZ, UR35, P0 ;  /* 0x00000023ff1b7e24 */ /* 0x000fca00080e06ff */
[----:B0-----:R0:W-:Y:S03]  /*2220*/  STG.E.U8 desc[UR58][R26.64], R39 ;  /* 0x000000271a007986 */ /* 0x0011e6000c10113a */
.L_x_505:
[----:B------:R-:W-:Y:S05]  /*2230*/  BSYNC B0 ;  /* 0x0000000000007941 */ /* 0x000fea0003800000 */
.L_x_504:
        /* <DEDUP_REMOVED lines=259> */
.L_x_509:
[----:B------:R-:W-:Y:S01]  /*3270*/  FSET.BF.LT.FTZ.AND R33, R33, R30, PT ;  /* 0x0000001e2121720a */ /* 0x000fe20003811000 */
[----:B------:R-:W-:Y:S02]  /*3280*/  ULDC.64 UR34, c[0x0][0x3d0] ;  /* 0x0000f40000227ab9 */ /* 0x000fe40000000a00 */
[----:B------:R-:W-:-:S03]  /*3290*/  IADD3 R26, P0, R36, UR34, RZ ;  /* 0x00000022241a7c10 */ /* 0x000fc6000ff1e0ff */
[----:B------:R-:W0:Y:S01]  /*32a0*/  F2I.FTZ.TRUNC.NTZ R33, R33 ;  /* 0x0000002100217305 */ /* 0x000e22000021f100 */
[----:B------:R-:W-:-:S05]  /*32b0*/  IADD3.X R27, RZ, UR35, RZ, P0, !PT ;  /* 0x00000023ff1b7c10 */ /* 0x000fca00087fe4ff */
[----:B0-----:R0:W-:Y:S04]  /*32c0*/  STG.E.U8 desc[UR58][R26.64], R33 ;  /* 0x000000211a007986 */ /* 0x0011e8000c10113a */
.L_x_508:
[----:B------:R-:W-:Y:S05]  /*32d0*/  BSYNC B0 ;  /* 0x0000000000007941 */ /* 0x000fea0003800000 */
.L_x_507:
        /* <DEDUP_REMOVED lines=243> */
.L_x_512:
[----:B------:R-:W-:Y:S01]  /*4210*/  FSET.BF.LT.FTZ.AND R35, R35, R30, PT ;  /* 0x0000001e2323720a */ /* 0x000fe20003811000 */
[----:B------:R-:W-:Y:S02]  /*4220*/  ULDC.64 UR34, c[0x0][0x3d0] ;  /* 0x0000f40000227ab9 */ /* 0x000fe40000000a00 */
[----:B------:R-:W-:-:S03]  /*4230*/  IADD3 R26, P0, R33, UR34, RZ ;  /* 0x00000022211a7c10 */ /* 0x000fc6000ff1e0ff */
[----:B------:R-:W0:Y:S02]  /*4240*/  F2I.FTZ.TRUNC.NTZ R35, R35 ;  /* 0x0000002300237305 */ /* 0x000e24000021f100 */
[----:B------:R-:W-:-:S05]  /*4250*/  IMAD.X R27, RZ, RZ, UR35, P0 ;  /* 0x00000023ff1b7e24 */ /* 0x000fca00080e06ff */
[----:B0-----:R0:W-:Y:S03]  /*4260*/  STG.E.U8 desc[UR58][R26.64], R35 ;  /* 0x000000231a007986 */ /* 0x0011e6000c10113a */
.L_x_511:
[----:B------:R-:W-:Y:S05]  /*4270*/  BSYNC B0 ;  /* 0x0000000000007941 */ /* 0x000fea0003800000 */
.L_x_510:
        /* <DEDUP_REMOVED lines=243> */
.L_x_514:
[----:B------:R-:W-:Y:S01]  /*51b0*/  FSET.BF.LT.FTZ.AND R37, R37, R30, PT ;  /* 0x0000001e2525720a */ /* 0x000fe20003811000 */
[----:B------:R-:W-:Y:S02]  /*51c0*/  ULDC.64 UR34, c[0x0][0x3d0] ;  /* 0x0000f40000227ab9 */ /* 0x000fe40000000a00 */
[----:B------:R-:W-:-:S03]  /*51d0*/  IADD3 R26, P0, R33, UR34, RZ ;  /* 0x00000022211a7c10 */ /* 0x000fc6000ff1e0ff */
[----:B------:R-:W0:Y:S01]  /*51e0*/  F2I.FTZ.TRUNC.NTZ R37, R37 ;  /* 0x0000002500257305 */ /* 0x000e22000021f100 */
[----:B------:R-:W-:-:S05]  /*51f0*/  IADD3.X R27, RZ, UR35, RZ, P0, !PT ;  /* 0x00000023ff1b7c10 */ /* 0x000fca00087fe4ff */
[----:B0-----:R0:W-:Y:S04]  /*5200*/  STG.E.U8 desc[UR58][R26.64], R37 ;  /* 0x000000251a007986 */ /* 0x0011e8000c10113a */
.L_x_513:
        /* <DEDUP_REMOVED lines=11> */
        .weak           $__internal_32_$__cuda_sm20_div_s64
        .type           $__internal_32_$__cuda_sm20_div_s64,@function
        .size           $__internal_32_$__cuda_sm20_div_s64,(.L_x_7546 - $__internal_32_$__cuda_sm20_div_s64)
$__internal_32_$__cuda_sm20_div_s64:
        /* <DEDUP_REMOVED lines=74> */
[----:B------:R-:W-:Y:S06]  /*5760*/  RET.REL.NODEC R26 `(_ZN2at6native57_GLOBAL__N__cd6b329d_24_DistributionBernoulli_cu_7537a20d43distribution_elementwise_grid_stride_kernelIfLi4EZNS0_9templates4cuda21uniform_and_transformIafPNS_17CUDAGeneratorImplEZZZNS4_16bernoulli_kernelIS7_EEvRNS_18TensorIteratorBaseEdT_ENKUlvE_clEvENKUlvE0_clEvEUlfE_EEvSA_T1_T2_EUlP24curandStatePhilox4_32_10E0_ZNS1_27distribution_nullary_kernelIaf6float4S7_SJ_SE_EEvSA_SG_RKT3_T4_EUlifE0_EEvlNS_15PhiloxCudaStateESF_SG_) ;  /* 0xffffffa81a247950 */ /* 0x000fec0003c3ffff */
.L_x_516:
        /* <DEDUP_REMOVED lines=9> */
.L_x_7546:


//--------------------- .text._ZN2at6native57_GLOBAL__N__cd6b329d_24_DistributionBernoulli_cu_7537a20d43distribution_elementwise_grid_stride_kernelIfLi4EZNS0_9templates4cuda21uniform_and_transformIafPNS_17CUDAGeneratorImplEZZZNS4_16bernoulli_kernelIS7_EEvRNS_18TensorIteratorBaseEdT_ENKUlvE_clEvENKUlvE0_clEvEUlfE_EEvSA_T1_T2_EUlP24curandStatePhilox4_32_10E0_ZNS1_27distribution_nullary_kernelIaf6float4S7_SJ_SE_EEvSA_SG_RKT3_T4_EUlifE_EEvlNS_15PhiloxCudaStateESF_SG_ --------------------------
	.section	.text._ZN2at6native57_GLOBAL__N__cd6b329d_24_DistributionBernoulli_cu_7537a20d43distribution_elementwise_grid_stride_kernelIfLi4EZNS0_9templates4cuda21uniform_and_transformIafPNS_17CUDAGeneratorImplEZZZNS4_16bernoulli_kernelIS7_EEvRNS_18TensorIteratorBaseEdT_ENKUlvE_clEvENKUlvE0_clEvEUlfE_EEvSA_T1_T2_EUlP24curandStatePhilox4_32_10E0_ZNS1_27distribution_nullary_kernelIaf6float4S7_SJ_SE_EEvSA_SG_RKT3_T4_EUlifE_EEvlNS_15PhiloxCudaStateESF_SG_,"ax",@progbits
	.align	128
.text._ZN2at6native57_GLOBAL__N__cd6b329d_24_DistributionBernoulli_cu_7537a20d43distribution_elementwise_grid_stride_kernelIfLi4EZNS0_9templates4cuda21uniform_and_transformIafPNS_17CUDAGeneratorImplEZZZNS4_16bernoulli_kernelIS7_EEvRNS_18TensorIteratorBaseEdT_ENKUlvE_clEvENKUlvE0_clEvEUlfE_EEvSA_T1_T2_EUlP24curandStatePhilox4_32_10E0_ZNS1_27distribution_nullary_kernelIaf6float4S7_SJ_SE_EEvSA_SG_RKT3_T4_EUlifE_EEvlNS_15PhiloxCudaStateESF_SG_:
        .type           _ZN2at6native57_GLOBAL__N__cd6b329d_24_DistributionBernoulli_cu_7537a20d43distribution_elementwise_grid_stride_kernelIfLi4EZNS0_9templates4cuda21uniform_and_transformIafPNS_17CUDAGeneratorImplEZZZNS4_16bernoulli_kernelIS7_EEvRNS_18TensorIteratorBaseEdT_ENKUlvE_clEvENKUlvE0_clEvEUlfE_EEvSA_T1_T2_EUlP24curandStatePhilox4_32_10E0_ZNS1_27distribution_nullary_kernelIaf6float4S7_SJ_SE_EEvSA_SG_RKT3_T4_EUlifE_EEvlNS_15PhiloxCudaStateESF_SG_,@function
        .size           _ZN2at6native57_GLOBAL__N__cd6b329d_24_DistributionBernoulli_cu_7537a20d43distribution_elementwise_grid_stride_kernelIfLi4EZNS0_9templates4cuda21uniform_and_transformIafPNS_17CUDAGeneratorImplEZZZNS4_16bernoulli_kernelIS7_EEvRNS_18TensorIteratorBaseEdT_ENKUlvE_clEvENKUlvE0_clEvEUlfE_EEvSA_T1_T2_EUlP24curandStatePhilox4_32_10E0_ZNS1_27distribution_nullary_kernelIaf6float4S7_SJ_SE_EEvSA_SG_RKT3_T4_EUlifE_EEvlNS_15PhiloxCudaStateESF_SG_,(.L_x_7548 - _ZN2at6native57_GLOBAL__N__cd6b329d_24_DistributionBernoulli_cu_7537a20d43distribution_elementwise_grid_stride_kernelIfLi4EZNS0_9templates4cuda21uniform_and_transformIafPNS_17CUDAGeneratorImplEZZZNS4_16bernoulli_kernelIS7_EEvRNS_18TensorIteratorBaseEdT_ENKUlvE_clEvENKUlvE0_clEvEUlfE_EEvSA_T1_T2_EUlP24curandStatePhilox4_32_10E0_ZNS1_27distribution_nullary_kernelIaf6float4S7_SJ_SE_EEvSA_SG_RKT3_T4_EUlifE_EEvlNS_15PhiloxCudaStateESF_SG_)
        .other          _ZN2at6native57_GLOBAL__N__cd6b329d_24_DistributionBernoulli_cu_7537a20d43distribution_elementwise_grid_stride_kernelIfLi4EZNS0_9templates4cuda21uniform_and_transformIafPNS_17CUDAGeneratorImplEZZZNS4_16bernoulli_kernelIS7_EEvRNS_18TensorIteratorBaseEdT_ENKUlvE_clEvENKUlvE0_clEvEUlfE_EEvSA_T1_T2_EUlP24curandStatePhilox4_32_10E0_ZNS1_27distribution_nullary_kernelIaf6float4S7_SJ_SE_EEvSA_SG_RKT3_T4_EUlifE_EEvlNS_15PhiloxCudaStateESF_SG_,@"STO_CUDA_ENTRY STV_DEFAULT"
_ZN2at6native57_GLOBAL__N__cd6b329d_24_DistributionBernoulli_cu_7537a20d43distribution_elementwise_grid_stride_kernelIfLi4EZNS0_9templates4cuda21uniform_and_transformIafPNS_17CUDAGeneratorImplEZZZNS4_16bernoulli_kernelIS7_EEvRNS_18TensorIteratorBaseEdT_ENKUlvE_clEvENKUlvE0_clEvEUlfE_EEvSA_T1_T2_EUlP24curandStatePhilox4_32_10E0_ZNS1_27distribution_nullary_kernelIaf6float4S7_SJ_SE_EEvSA_SG_RKT3_T4_EUlifE_EEvlNS_15PhiloxCudaStateESF_SG_:
        /* <DEDUP_REMOVED lines=92> */
[----:B------:R-:W-:Y:S05]  /*05c0*/  CALL.REL.NOINC `($__internal_33_$__cuda_sm20_div_s64) ;  /* 0x0000000c002c7944 */ /* 0x000fea0003c00000 */
[----:B------:R-:W-:Y:S02]  /*05d0*/  IMAD.MOV.U32 R24, RZ, RZ, R26 ;  /* 0x000000ffff187224 */ /* 0x000fe400078e001a */
[----:B------:R-:W-:Y:S01]  /*05e0*/  IMAD.MOV.U32 R25, RZ, RZ, R27 ;  /* 0x000000ffff197224 */ /* 0x000fe200078e001b */
[----:B------:R-:W-:Y:S06]  /*05f0*/  BRA `(.L_x_518) ;  /* 0x00000000005c7947 */ /* 0x000fec0003800000 */
.L_x_517:
        /* <DEDUP_REMOVED lines=23> */
.L_x_518:
        /* <DEDUP_REMOVED lines=27> */
.L_x_530:
        /* <DEDUP_REMOVED lines=13> */
.L_x_520:
[----:B------:R-:W-:Y:S05]  /*09f0*/  BSYNC B0 ;  /* 0x0000000000007941 */ /* 0x000fea0003800000 */
.L_x_519:
        /* <DEDUP_REMOVED lines=60> */
.L_x_522:
[----:B------:R-:W-:Y:S01]  /*0dc0*/  IMAD.MOV.U32 R26, RZ, RZ, R35 ;  /* 0x000000ffff1a7224 */ /* 0x000fe200078e0023 */
[----:B------:R-:W-:Y:S01]  /*0dd0*/  MOV R45, R28 ;  /* 0x0000001c002d7202 */ /* 0x000fe20000000f00 */
[----:B------:R-:W-:Y:S02]  /*0de0*/  IMAD.MOV.U32 R46, RZ, RZ, R33 ;  /* 0x000000ffff2e7224 */ /* 0x000fe400078e0021 */
[----:B------:R-:W-:-:S07]  /*0df0*/  IMAD.MOV.U32 R32, RZ, RZ, R30 ;  /* 0x000000ffff207224 */ /* 0x000fce00078e001e */
.L_x_521:
        /* <DEDUP_REMOVED lines=12> */
[----:B0-----:R0:W-:Y:S03]  /*0ec0*/  STG.E.U8 desc[UR8][R26.64], R35 ;  /* 0x000000231a007986 */ /* 0x0011e6000c101108 */
.L_x_524:
[----:B------:R-:W-:Y:S05]  /*0ed0*/  BSYNC B0 ;  /* 0x0000000000007941 */ /* 0x000fea0003800000 */
.L_x_523:
        /* <DEDUP_REMOVED lines=26> */
[----:B0-----:R0:W-:Y:S04]  /*1080*/  STG.E.U8 desc[UR8][R26.64], R45 ;  /* 0x0000002d1a007986 */ /* 0x0011e8000c101108 */
.L_x_526:
[----:B------:R-:W-:Y:S05]  /*1090*/  BSYNC B0 ;  /* 0x0000000000007941 */ /* 0x000fea0003800000 */
.L_x_525:
        /* <DEDUP_REMOVED lines=9> */
[----:B0-----:R1:W-:Y:S04]  /*1130*/  STG.E.U8 desc[UR8][R26.64], R45 ;  /* 0x0000002d1a007986 */ /* 0x0013e8000c101108 */
.L_x_528:
[----:B------:R-:W-:Y:S05]  /*1140*/  BSYNC B0 ;  /* 0x0000000000007941 */ /* 0x000fea0003800000 */
.L_x_527:
[----:B------:R-:W-:Y:S01]  /*1150*/  FFMA.FTZ R32, R32, R33, 1.1641532182693481445e-10 ;  /* 0x2f00000020207423 */ /* 0x000fe20000010021 */
[----:B------:R-:W-:Y:S06]  /*1160*/  @P0 BRA `(.L_x_529) ;  /* 0x0000000000180947 */ /* 0x000fec0003800000 */
[----:B------:R-:W-:Y:S01]  /*1170*/  FSET.BF.LT.FTZ.AND R32, R32, R39, PT ;  /* 0x000000272020720a */ /* 0x000fe20003811000 */
[----:B------:R-:W-:-:S03]  /*1180*/  IMAD R35, R35, UR5, RZ ;  /* 0x0000000523237c24 */ /* 0x000fc6000f8e02ff */
[----:B------:R-:W2:Y:S02]  /*1190*/  F2I.FTZ.TRUNC.NTZ R33, R32 ;  /* 0x0000002000217305 */ /* 0x000ea4000021f100 */
[----:B01----:R-:W-:-:S04]  /*11a0*/  IADD3 R26, P0, R35, UR6, RZ ;  /* 0x00000006231a7c10 */ /* 0x003fc8000ff1e0ff */
[----:B------:R-:W-:-:S05]  /*11b0*/  LEA.HI.X.SX32 R27, R35, UR7, 0x1, P0 ;  /* 0x00000007231b7c11 */ /* 0x000fca00080f0eff */
[----:B--2---:R2:W-:Y:S04]  /*11c0*/  STG.E.U8 desc[UR8][R26.64], R33 ;  /* 0x000000211a007986 */ /* 0x0045e8000c101108 */
.L_x_529:
        /* <DEDUP_REMOVED lines=11> */
        .weak           $__internal_33_$__cuda_sm20_div_s64
        .type           $__internal_33_$__cuda_sm20_div_s64,@function
        .size           $__internal_33_$__cuda_sm20_div_s64,(.L_x_7548 - $__internal_33_$__cuda_sm20_div_s64)
$__internal_33_$__cuda_sm20_div_s64:
        /* <DEDUP_REMOVED lines=74> */
[----:B------:R-:W-:Y:S06]  /*1720*/  RET.REL.NODEC R24 `(_ZN2at6native57_GLOBAL__N__cd6b329d_24_DistributionBernoulli_cu_7537a20d43distribution_elementwise_grid_stride_kernelIfLi4EZNS0_9templates4cuda21uniform_and_transformIafPNS_17CUDAGeneratorImplEZZZNS4_16bernoulli_kernelIS7_EEvRNS_18TensorIteratorBaseEdT_ENKUlvE_clEvENKUlvE0_clEvEUlfE_EEvSA_T1_T2_EUlP24curandStatePhilox4_32_10E0_ZNS1_27distribution_nullary_kernelIaf6float4S7_SJ_SE_EEvSA_SG_RKT3_T4_EUlifE_EEvlNS_15PhiloxCudaStateESF_SG_) ;  /* 0xffffffe818347950 */ /* 0x000fec0003c3ffff */
.L_x_531:
        /* <DEDUP_REMOVED lines=13> */
.L_x_7548:


//--------------------- .text._ZN2at6native57_GLOBAL__N__cd6b329d_24_DistributionBernoulli_cu_7537a20d43distribution_elementwise_grid_stride_kernelIfLi4EZNS0_9templates4cuda21uniform_and_transformIafPNS_17CUDAGeneratorImplEZZZNS4_16bernoulli_kernelIS7_EEvRNS_18TensorIteratorBaseEdT_ENKUlvE_clEvENKUlvE0_clEvEUlfE_EEvSA_T1_T2_EUlP24curandStatePhilox4_32_10E_ZNS1_27distribution_nullary_kernelIaf7double2S7_SJ_SE_EEvSA_SG_RKT3_T4_EUlifE0_EEvlNS_15PhiloxCudaStateESF_SG_ --------------------------
	.section	.text._ZN2at6native57_GLOBAL__N__cd6b329d_24_DistributionBernoulli_cu_7537a20d43distribution_elementwise_grid_stride_kernelIfLi4EZNS0_9templates4cuda21uniform_and_transformIafPNS_17CUDAGeneratorImplEZZZNS4_16bernoulli_kernelIS7_EEvRNS_18TensorIteratorBaseEdT_ENKUlvE_clEvENKUlvE0_clEvEUlfE_EEvSA_T1_T2_EUlP24curandStatePhilox4_32_10E_ZNS1_27distribution_nullary_kernelIaf7double2S7_SJ_SE_EEvSA_SG_RKT3_T4_EUlifE0_EEvlNS_15PhiloxCudaStateESF_SG_,"ax",@progbits
	.align	128
.text._ZN2at6native57_GLOBAL__N__cd6b329d_24_DistributionBernoulli_cu_7537a20d43distribution_elementwise_grid_stride_kernelIfLi4EZNS0_9templates4cuda21uniform_and_transformIafPNS_17CUDAGeneratorImplEZZZNS4_16bernoulli_kernelIS7_EEvRNS_18TensorIteratorBaseEdT_ENKUlvE_clEvENKUlvE0_clEvEUlfE_EEvSA_T1_T2_EUlP24curandStatePhilox4_32_10E_ZNS1_27distribution_nullary_kernelIaf7double2S7_SJ_SE_EEvSA_SG_RKT3_T4_EUlifE0_EEvlNS_15PhiloxCudaStateESF_SG_:
        .type           _ZN2at6native57_GLOBAL__N__cd6b329d_24_DistributionBernoulli_cu_7537a20d43distribution_elementwise_grid_stride_kernelIfLi4EZNS0_9templates4cuda21uniform_and_transformIafPNS_17CUDAGeneratorImplEZZZNS4_16bernoulli_kernelIS7_EEvRNS_18TensorIteratorBaseEdT_ENKUlvE_clEvENKUlvE0_clEvEUlfE_EEvSA_T1_T2_EUlP24curandStatePhilox4_32_10E_ZNS1_27distribution_nullary_kernelIaf7double2S7_SJ_SE_EEvSA_SG_RKT3_T4_EUlifE0_EEvlNS_15PhiloxCudaStateESF_SG_,@function
        .size           _ZN2at6native57_GLOBAL__N__cd6b329d_24_DistributionBernoulli_cu_7537a20d43distribution_elementwise_grid_stride_kernelIfLi4EZNS0_9templates4cuda21uniform_and_transformIafPNS_17CUDAGeneratorImplEZZZNS4_16bernoulli_kernelIS7_EEvRNS_18TensorIteratorBaseEdT_ENKUlvE_clEvENKUlvE0_clEvEUlfE_EEvSA_T1_T2_EUlP24curandStatePhilox4_32_10E_ZNS1_27distribution_nullary_kernelIaf7double2S7_SJ_SE_EEvSA_SG_RKT3_T4_EUlifE0_EEvlNS_15PhiloxCudaStateESF_SG_,(.L_x_7550 - _ZN2at6native57_GLOBAL__N__cd6b329d_24_DistributionBernoulli_cu_7537a20d43distribution_elementwise_grid_stride_kernelIfLi4EZNS0_9templates4cuda21uniform_and_transformIafPNS_17CUDAGeneratorImplEZZZNS4_16bernoulli_kernelIS7_EEvRNS_18TensorIteratorBaseEdT_ENKUlvE_clEvENKUlvE0_clEvEUlfE_EEvSA_T1_T2_EUlP24curandStatePhilox4_32_10E_ZNS1_27distribution_nullary_kernelIaf7double2S7_SJ_SE_EEvSA_SG_RKT3_T4_EUlifE0_EEvlNS_15PhiloxCudaStateESF_SG_)
        .other          _ZN2at6native57_GLOBAL__N__cd6b329d_24_DistributionBernoulli_cu_7537a20d43distribution_elementwise_grid_stride_kernelIfLi4EZNS0_9templates4cuda21uniform_and_transformIafPNS_17CUDAGeneratorImplEZZZNS4_16bernoulli_kernelIS7_EEvRNS_18TensorIteratorBaseEdT_ENKUlvE_clEvENKUlvE0_clEvEUlfE_EEvSA_T1_T2_EUlP24curandStatePhilox4_32_10E_ZNS1_27distribution_nullary_kernelIaf7double2S7_SJ_SE_EEvSA_SG_RKT3_T4_EUlifE0_EEvlNS_15PhiloxCudaStateESF_SG_,@"STO_CUDA_ENTRY STV_DEFAULT"
_ZN2at6native57_GLOBAL__N__cd6b329d_24_DistributionBernoulli_cu_7537a20d43distribution_elementwise_grid_stride_kernelIfLi4EZNS0_9templates4cuda21uniform_and_transformIafPNS_17CUDAGeneratorImplEZZZNS4_16bernoulli_kernelIS7_EEvRNS_18TensorIteratorBaseEdT_ENKUlvE_clEvENKUlvE0_clEvEUlfE_EEvSA_T1_T2_EUlP24curandStatePhilox4_32_10E_ZNS1_27distribution_nullary_kernelIaf7double2S7_SJ_SE_EEvSA_SG_RKT3_T4_EUlifE0_EEvlNS_15PhiloxCudaStateESF_SG_:
        /* <DEDUP_REMOVED lines=92> */
[----:B------:R-:W-:Y:S05]  /*05c0*/  CALL.REL.NOINC `($__internal_34_$__cuda_sm20_div_s64) ;  /* 0x0000004c00547944 */ /* 0x000fea0003c00000 */
[----:B------:R-:W-:Y:S05]  /*05d0*/  BRA `(.L_x_533) ;  /* 0x0000000000587947 */ /* 0x000fea0003800000 */
.L_x_532:
        /* <DEDUP_REMOVED lines=22> */
.L_x_533:
        /* <DEDUP_REMOVED lines=74> */
.L_x_549:
        /* <DEDUP_REMOVED lines=13> */
.L_x_535:
[----:B------:R-:W-:Y:S05]  /*0cb0*/  BSYNC B0 ;  /* 0x0000000000007941 */ /* 0x000fea0003800000 */
.L_x_534:
        /* <DEDUP_REMOVED lines=69> */
.L_x_537:
[----:B------:R-:W-:Y:S01]  /*1110*/  IMAD.MOV.U32 R35, RZ, RZ, R36 ;  /* 0x000000ffff237224 */ /* 0x000fe200078e0024 */
[----:B------:R-:W-:Y:S01]  /*1120*/  MOV R39, R26 ;  /* 0x0000001a00277202 */ /* 0x000fe20000000f00 */
[----:B------:R-:W-:Y:S01]  /*1130*/  IMAD.MOV.U32 R25, RZ, RZ, R33 ;  /* 0x000000ffff197224 */ /* 0x000fe200078e0021 */
[----:B------:R-:W-:-:S07]  /*1140*/  MOV R24, R22 ;  /* 0x0000001600187202 */ /* 0x000fce0000000f00 */
.L_x_536:
        /* <DEDUP_REMOVED lines=252> */
.L_x_540:
        /* <DEDUP_REMOVED lines=10> */
[----:B0-----:R0:W-:Y:S03]  /*21b0*/  STG.E.U8 desc[UR58][R26.64], R39 ;  /* 0x000000271a007986 */ /* 0x0011e6000c10113a */
.L_x_539:
[----:B------:R-:W-:Y:S05]  /*21c0*/  BSYNC B0 ;  /* 0x0000000000007941 */ /* 0x000fea0003800000 */
.L_x_538:
        /* <DEDUP_REMOVED lines=247> */
.L_x_543:
        /* <DEDUP_REMOVED lines=10> */
[----:B0-----:R0:W-:Y:S02]  /*31e0*/  STG.E.U8 desc[UR58][R26.64], R37 ;  /* 0x000000251a007986 */ /* 0x0011e4000c10113a */
.L_x_542:
[----:B------:R-:W-:Y:S05]  /*31f0*/  BSYNC B0 ;  /* 0x0000000000007941 */ /* 0x000fea0003800000 */
.L_x_541:
        /* <DEDUP_REMOVED lines=255> */
.L_x_546:
[----:B------:R-:W-:Y:S02]  /*41f0*/  ULDC.64 UR34, c[0x0][0x3d0] ;  /* 0x0000f40000227ab9 */ /* 0x000fe40000000a00 */
[----:B------:R-:W-:-:S05]  /*4200*/  IADD3 R26, P0, R26, UR34, RZ ;  /* 0x000000221a1a7c10 */ /* 0x000fca000ff1e0ff */
[----:B------:R-:W-:-:S05]  /*4210*/  IMAD.X R27, RZ, RZ, UR35, P0 ;  /* 0x00000023ff1b7e24 */ /* 0x000fca00080e06ff */
[----:B------:R1:W-:Y:S03]  /*4220*/  STG.E.U8 desc[UR58][R26.64], RZ ;  /* 0x000000ff1a007986 */ /* 0x0003e6000c10113a */
.L_x_545:
[----:B------:R-:W-:Y:S05]  /*4230*/  BSYNC B0 ;  /* 0x0000000000007941 */ /* 0x000fea0003800000 */
.L_x_544:
        /* <DEDUP_REMOVED lines=255> */
.L_x_548:
[----:B------:R-:W-:Y:S02]  /*5230*/  ULDC.64 UR34, c[0x0][0x3d0] ;  /* 0x0000f40000227ab9 */ /* 0x000fe40000000a00 */
[----:B------:R-:W-:-:S04]  /*5240*/  IADD3 R26, P0, R26, UR34, RZ ;  /* 0x000000221a1a7c10 */ /* 0x000fc8000ff1e0ff */
[----:B------:R-:W-:-:S05]  /*5250*/  IADD3.X R27, RZ, UR35, RZ, P0, !PT ;  /* 0x00000023ff1b7c10 */ /* 0x000fca00087fe4ff */
[----:B------:R2:W-:Y:S04]  /*5260*/  STG.E.U8 desc[UR58][R26.64], RZ ;  /* 0x000000ff1a007986 */ /* 0x0005e8000c10113a */
.L_x_547:
        /* <DEDUP_REMOVED lines=11> */
        .weak           $__internal_34_$__cuda_sm20_div_s64
        .type           $__internal_34_$__cuda_sm20_div_s64,@function
        .size           $__internal_34_$__cuda_sm20_div_s64,(.L_x_7550 - $__internal_34_$__cuda_sm20_div_s64)
$__internal_34_$__cuda_sm20_div_s64:
        /* <DEDUP_REMOVED lines=74> */
[----:B------:R-:W-:Y:S06]  /*57c0*/  RET.REL.NODEC R26 `(_ZN2at6native57_GLOBAL__N__cd6b329d_24_DistributionBernoulli_cu_7537a20d43distribution_elementwise_grid_stride_kernelIfLi4EZNS0_9templates4cuda21uniform_and_transformIafPNS_17CUDAGeneratorImplEZZZNS4_16bernoulli_kernelIS7_EEvRNS_18TensorIteratorBaseEdT_ENKUlvE_clEvENKUlvE0_clEvEUlfE_EEvSA_T1_T2_EUlP24curandStatePhilox4_32_10E_ZNS1_27distribution_nullary_kernelIaf7double2S7_SJ_SE_EEvSA_SG_RKT3_T4_EUlifE0_EEvlNS_15PhiloxCudaStateESF_SG_) ;  /* 0xffffffa81a0c7950 */ /* 0x000fec0003c3ffff */
.L_x_550:
        /* <DEDUP_REMOVED lines=11> */
.L_x_7550:


//--------------------- .text._ZN2at6native57_GLOBAL__N__cd6b329d_24_DistributionBernoulli_cu_7537a20d43distribution_elementwise_grid_stride_kernelIfLi4EZNS0_9templates4cuda21uniform_and_transformIafPNS_17CUDAGeneratorImplEZZZNS4_16bernoulli_kernelIS7_EEvRNS_18TensorIteratorBaseEdT_ENKUlvE_clEvENKUlvE0_clEvEUlfE_EEvSA_T1_T2_EUlP24curandStatePhilox4_32_10E_ZNS1_27distribution_nullary_kernelIaf7double2S7_SJ_SE_EEvSA_SG_RKT3_T4_EUlifE_EEvlNS_15PhiloxCudaStateESF_SG_ --------------------------
	.section	.text._ZN2at6native57_GLOBAL__N__cd6b329d_24_DistributionBernoulli_cu_7537a20d43distribution_elementwise_grid_stride_kernelIfLi4EZNS0_9templates4cuda21uniform_and_transformIafPNS_17CUDAGeneratorImplEZZZNS4_16bernoulli_kernelIS7_EEvRNS_18TensorIteratorBaseEdT_ENKUlvE_clEvENKUlvE0_clEvEUlfE_EEvSA_T1_T2_EUlP24curandStatePhilox4_32_10E_ZNS1_27distribution_nullary_kernelIaf7double2S7_SJ_SE_EEvSA_SG_RKT3_T4_EUlifE_EEvlNS_15PhiloxCudaStateESF_SG_,"ax",@progbits
	.align	128
.text._ZN2at6native57_GLOBAL__N__cd6b329d_24_DistributionBernoulli_cu_7537a20d43distribution_elementwise_grid_stride_kernelIfLi4EZNS0_9templates4cuda21uniform_and_transformIafPNS_17CUDAGeneratorImplEZZZNS4_16bernoulli_kernelIS7_EEvRNS_18TensorIteratorBaseEdT_ENKUlvE_clEvENKUlvE0_clEvEUlfE_EEvSA_T1_T2_EUlP24curandStatePhilox4_32_10E_ZNS1_27distribution_nullary_kernelIaf7double2S7_SJ_SE_EEvSA_SG_RKT3_T4_EUlifE_EEvlNS_15PhiloxCudaStateESF_SG_:
        .type           _ZN2at6native57_GLOBAL__N__cd6b329d_24_DistributionBernoulli_cu_7537a20d43distribution_elementwise_grid_stride_kernelIfLi4EZNS0_9templates4cuda21uniform_and_transformIafPNS_17CUDAGeneratorImplEZZZNS4_16bernoulli_kernelIS7_EEvRNS_18TensorIteratorBaseEdT_ENKUlvE_clEvENKUlvE0_clEvEUlfE_EEvSA_T1_T2_EUlP24curandStatePhilox4_32_10E_ZNS1_27distribution_nullary_kernelIaf7double2S7_SJ_SE_EEvSA_SG_RKT3_T4_EUlifE_EEvlNS_15PhiloxCudaStateESF_SG_,@function
        .size           _ZN2at6native57_GLOBAL__N__cd6b329d_24_DistributionBernoulli_cu_7537a20d43distribution_elementwise_grid_stride_kernelIfLi4EZNS0_9templates4cuda21uniform_and_transformIafPNS_17CUDAGeneratorImplEZZZNS4_16bernoulli_kernelIS7_EEvRNS_18TensorIteratorBaseEdT_ENKUlvE_clEvENKUlvE0_clEvEUlfE_EEvSA_T1_T2_EUlP24curandStatePhilox4_32_10E_ZNS1_27distribution_nullary_kernelIaf7double2S7_SJ_SE_EEvSA_SG_RKT3_T4_EUlifE_EEvlNS_15PhiloxCudaStateESF_SG_,(.L_x_7552 - _ZN2at6native57_GLOBAL__N__cd6b329d_24_DistributionBernoulli_cu_7537a20d43distribution_elementwise_grid_stride_kernelIfLi4EZNS0_9templates4cuda21uniform_and_transformIafPNS_17CUDAGeneratorImplEZZZNS4_16bernoulli_kernelIS7_EEvRNS_18TensorIteratorBaseEdT_ENKUlvE_clEvENKUlvE0_clEvEUlfE_EEvSA_T1_T2_EUlP24curandStatePhilox4_32_10E_ZNS1_27distribution_nullary_kernelIaf7double2S7_SJ_SE_EEvSA_SG_RKT3_T4_EUlifE_EEvlNS_15PhiloxCudaStateESF_SG_)
        .other          _ZN2at6native57_GLOBAL__N__cd6b329d_24_DistributionBernoulli_cu_7537a20d43distribution_elementwise_grid_stride_kernelIfLi4EZNS0_9templates4cuda21uniform_and_transformIafPNS_17CUDAGeneratorImplEZZZNS4_16bernoulli_kernelIS7_EEvRNS_18TensorIteratorBaseEdT_ENKUlvE_clEvENKUlvE0_clEvEUlfE_EEvSA_T1_T2_EUlP24curandStatePhilox4_32_10E_ZNS1_27distribution_nullary_kernelIaf7double2S7_SJ_SE_EEvSA_SG_RKT3_T4_EUlifE_EEvlNS_15PhiloxCudaStateESF_SG_,@"STO_CUDA_ENTRY STV_DEFAULT"
_ZN2at6native57_GLOBAL__N__cd6b329d_24_DistributionBernoulli_cu_7537a20d43distribution_elementwise_grid_stride_kernelIfLi4EZNS0_9templates4cuda21uniform_and_transformIafPNS_17CUDAGeneratorImplEZZZNS4_16bernoulli_kernelIS7_EEvRNS_18TensorIteratorBaseEdT_ENKUlvE_clEvENKUlvE0_clEvEUlfE_EEvSA_T1_T2_EUlP24curandStatePhilox4_32_10E_ZNS1_27distribution_nullary_kernelIaf7double2S7_SJ_SE_EEvSA_SG_RKT3_T4_EUlifE_EEvlNS_15PhiloxCudaStateESF_SG_:
        /* <DEDUP_REMOVED lines=92> */
[----:B------:R-:W-:Y:S05]  /*05c0*/  CALL.REL.NOINC `($__internal_35_$__cuda_sm20_div_s64) ;  /* 0x0000000c004c7944 */ /* 0x000fea0003c00000 */
[----:B------:R-:W-:Y:S01]  /*05d0*/  MOV R20, R22 ;  /* 0x0000001600147202 */ /* 0x000fe20000000f00 */
[----:B------:R-:W-:Y:S01]  /*05e0*/  IMAD.MOV.U32 R21, RZ, RZ, R23 ;  /* 0x000000ffff157224 */ /* 0x000fe200078e0017 */
[----:B------:R-:W-:Y:S06]  /*05f0*/  BRA `(.L_x_552) ;  /* 0x00000000005c7947 */ /* 0x000fec0003800000 */
.L_x_551:
        /* <DEDUP_REMOVED lines=23> */
.L_x_552:
        /* <DEDUP_REMOVED lines=27> */
.L_x_561:
        /* <DEDUP_REMOVED lines=13> */
.L_x_554:
[----:B------:R-:W-:Y:S05]  /*09f0*/  BSYNC B0 ;  /* 0x0000000000007941 */ /* 0x000fea0003800000 */
.L_x_553:
        /* <DEDUP_REMOVED lines=60> */
.L_x_556:
[----:B------:R-:W-:Y:S01]  /*0dc0*/  IMAD.MOV.U32 R41, RZ, RZ, R43 ;  /* 0x000000ffff297224 */ /* 0x000fe200078e002b */
[----:B------:R-:W-:Y:S01]  /*0dd0*/  MOV R26, R24 ;  /* 0x00000018001a7202 */ /* 0x000fe20000000f00 */
[----:B------:R-:W-:Y:S02]  /*0de0*/  IMAD.MOV.U32 R40, RZ, RZ, R38 ;  /* 0x000000ffff287224 */ /* 0x000fe400078e0026 */
[----:B------:R-:W-:-:S07]  /*0df0*/  IMAD.MOV.U32 R42, RZ, RZ, R22 ;  /* 0x000000ffff2a7224 */ /* 0x000fce00078e0016 */
.L_x_555:
        /* <DEDUP_REMOVED lines=21> */
[----:B0-----:R0:W-:Y:S04]  /*0f50*/  STG.E.U8 desc[UR8][R26.64], R41 ;  /* 0x000000291a007986 */ /* 0x0011e8000c101108 */
.L_x_558:
[----:B------:R-:W-:Y:S05]  /*0f60*/  BSYNC B0 ;  /* 0x0000000000007941 */ /* 0x000fea0003800000 */
.L_x_557:
        /* <DEDUP_REMOVED lines=23> */
[----:B0-----:R0:W-:Y:S02]  /*10e0*/  STG.E.U8 desc[UR8][R26.64], R47 ;  /* 0x0000002f1a007986 */ /* 0x0011e4000c101108 */
.L_x_560:
[----:B------:R-:W-:Y:S05]  /*10f0*/  BSYNC B0 ;  /* 0x0000000000007941 */ /* 0x000fea0003800000 */
.L_x_559:
        /* <DEDUP_REMOVED lines=27> */
[----:B------:R0:W-:Y:S02]  /*12b0*/  @!P1 STG.E.U8 desc[UR8][R26.64], RZ ;  /* 0x000000ff1a009986 */ /* 0x0001e4000c101108 */
[----:B0-----:R-:W-:Y:S01]  /*12c0*/  IMAD.MOV.U32 R27, RZ, RZ, R22 ;  /* 0x000000ffff1b7224 */ /* 0x001fe200078e0016 */
[----:B------:R-:W-:Y:S06]  /*12d0*/  BAR.SYNC.DEFER_BLOCKING 0x0 ;  /* 0x0000000000007b1d */ /* 0x000fec0000010000 */
[----:B------:R-:W-:Y:S05]  /*12e0*/  @!P0 BRA `(.L_x_561) ;  /* 0xfffffff4008c8947 */ /* 0x000fea000383ffff */
[----:B------:R-:W-:Y:S05]  /*12f0*/  EXIT ;  /* 0x000000000000794d */ /* 0x000fea0003800000 */
        .weak           $__internal_35_$__cuda_sm20_div_s64
        .type           $__internal_35_$__cuda_sm20_div_s64,@function
        .size           $__internal_35_$__cuda_sm20_div_s64,(.L_x_7552 - $__internal_35_$__cuda_sm20_div_s64)
$__internal_35_$__cuda_sm20_div_s64:
        /* <DEDUP_REMOVED lines=74> */
[----:B------:R-:W-:Y:S06]  /*17a0*/  RET.REL.NODEC R20 `(_ZN2at6native57_GLOBAL__N__cd6b329d_24_DistributionBernoulli_cu_7537a20d43distribution_elementwise_grid_stride_kernelIfLi4EZNS0_9templates4cuda21uniform_and_transformIafPNS_17CUDAGeneratorImplEZZZNS4_16bernoulli_kernelIS7_EEvRNS_18TensorIteratorBaseEdT_ENKUlvE_clEvENKUlvE0_clEvEUlfE_EEvSA_T1_T2_EUlP24curandStatePhilox4_32_10E_ZNS1_27distribution_nullary_kernelIaf7double2S7_SJ_SE_EEvSA_SG_RKT3_T4_EUlifE_EEvlNS_15PhiloxCudaStateESF_SG_) ;  /* 0xffffffe814147950 */ /* 0x000fec0003c3ffff */
.L_x_562:
        /* <DEDUP_REMOVED lines=13> */
.L_x_7552:


//--------------------- .text._ZN2at6native57_GLOBAL__N__cd6b329d_24_DistributionBernoulli_cu_7537a20d43distribution_elementwise_grid_stride_kernelIfLi4EZNS0_9templates4cuda21uniform_and_transformIhfPNS_17CUDAGeneratorImplEZZZNS4_16bernoulli_kernelIS7_EEvRNS_18TensorIteratorBaseEdT_ENKUlvE_clEvENKUlvE_clEvEUlfE_EEvSA_T1_T2_EUlP24curandStatePhilox4_32_10E0_ZNS1_27distribution_nullary_kernelIhf6float4S7_SJ_SE_EEvSA_SG_RKT3_T4_EUlifE0_EEvlNS_15PhiloxCudaStateESF_SG_ --------------------------
	.section	.text._ZN2at6native57_GLOBAL__N__cd6b329d_24_DistributionBernoulli_cu_7537a20d43distribution_elementwise_grid_stride_kernelIfLi4EZNS0_9templates4cuda21uniform_and_transformIhfPNS_17CUDAGeneratorImplEZZZNS4_16bernoulli_kernelIS7_EEvRNS_18TensorIteratorBaseEdT_ENKUlvE_clEvENKUlvE_clEvEUlfE_EEvSA_T1_T2_EUlP24curandStatePhilox4_32_10E0_ZNS1_27distribution_nullary_kernelIhf6float4S7_SJ_SE_EEvSA_SG_RKT3_T4_EUlifE0_EEvlNS_15PhiloxCudaStateESF_SG_,"ax",@progbits
	.align	128
.text._ZN2at6native57_GLOBAL__N__cd6b329d_24_DistributionBernoulli_cu_7537a20d43distribution_elementwise_grid_stride_kernelIfLi4EZNS0_9templates4cuda21uniform_and_transformIhfPNS_17CUDAGeneratorImplEZZZNS4_16bernoulli_kernelIS7_EEvRNS_18TensorIteratorBaseEdT_ENKUlvE_clEvENKUlvE_clEvEUlfE_EEvSA_T1_T2_EUlP24curandStatePhilox4_32_10E0_ZNS1_27distribution_nullary_kernelIhf6float4S7_SJ_SE_EEvSA_SG_RKT3_T4_EUlifE0_EEvlNS_15PhiloxCudaStateESF_SG_:
        .type           _ZN2at6native57_GLOBAL__N__cd6b329d_24_DistributionBernoulli_cu_7537a20d43distribution_elementwise_grid_stride_kernelIfLi4EZNS0_9templates4cuda21uniform_and_transformIhfPNS_17CUDAGeneratorImplEZZZNS4_16bernoulli_kernelIS7_EEvRNS_18TensorIteratorBaseEdT_ENKUlvE_clEvENKUlvE_clEvEUlfE_EEvSA_T1_T2_EUlP24curandStatePhilox4_32_10E0_ZNS1_27distribution_nullary_kernelIhf6float4S7_SJ_SE_EEvSA_SG_RKT3_T4_EUlifE0_EEvlNS_15PhiloxCudaStateESF_SG_,@function
        .size           _ZN2at6native57_GLOBAL__N__cd6b329d_24_DistributionBernoulli_cu_7537a20d43distribution_elementwise_grid_stride_kernelIfLi4EZNS0_9templates4cuda21uniform_and_transformIhfPNS_17CUDAGeneratorImplEZZZNS4_16bernoulli_kernelIS7_EEvRNS_18TensorIteratorBaseEdT_ENKUlvE_clEvENKUlvE_clEvEUlfE_EEvSA_T1_T2_EUlP24curandStatePhilox4_32_10E0_ZNS1_27distribution_nullary_kernelIhf6float4S7_SJ_SE_EEvSA_SG_RKT3_T4_EUlifE0_EEvlNS_15PhiloxCudaStateESF_SG_,(.L_x_7554 - _ZN2at6native57_GLOBAL__N__cd6b329d_24_DistributionBernoulli_cu_7537a20d43distribution_elementwise_grid_stride_kernelIfLi4EZNS0_9templates4cuda21uniform_and_transformIhfPNS_17CUDAGeneratorImplEZZZNS4_16bernoulli_kernelIS7_EEvRNS_18TensorIteratorBaseEdT_ENKUlvE_clEvENKUlvE_clEvEUlfE_EEvSA_T1_T2_EUlP24curandStatePhilox4_32_10E0_ZNS1_27distribution_nullary_kernelIhf6float4S7_SJ_SE_EEvSA_SG_RKT3_T4_EUlifE0_EEvlNS_15PhiloxCudaStateESF_SG_)
        .other          _ZN2at6native57_GLOBAL__N__cd6b329d_24_DistributionBernoulli_cu_7537a20d43distribution_elementwise_grid_stride_kernelIfLi4EZNS0_9templates4cuda21uniform_and_transformIhfPNS_17CUDAGeneratorImplEZZZNS4_16bernoulli_kernelIS7_EEvRNS_18TensorIteratorBaseEdT_ENKUlvE_clEvENKUlvE_clEvEUlfE_EEvSA_T1_T2_EUlP24curandStatePhilox4_32_10E0_ZNS1_27distribution_nullary_kernelIhf6float4S7_SJ_SE_EEvSA_SG_RKT3_T4_EUlifE0_EEvlNS_15PhiloxCudaStateESF_SG_,@"STO_CUDA_ENTRY STV_DEFAULT"
_ZN2at6native57_GLOBAL__N__cd6b329d_24_DistributionBernoulli_cu_7537a20d43distribution_elementwise_grid_stride_kernelIfLi4EZNS0_9templates4cuda21uniform_and_transformIhfPNS_17CUDAGeneratorImplEZZZNS4_16bernoulli_kernelIS7_EEvRNS_18TensorIteratorBaseEdT_ENKUlvE_clEvENKUlvE_clEvEUlfE_EEvSA_T1_T2_EUlP24curandStatePhilox4_32_10E0_ZNS1_27distribution_nullary_kernelIhf6float4S7_SJ_SE_EEvSA_SG_RKT3_T4_EUlifE0_EEvlNS_15PhiloxCudaStateESF_SG_:
        /* <DEDUP_REMOVED lines=92> */
[----:B------:R-:W-:Y:S05]  /*05c0*/  CALL.REL.NOINC `($__internal_36_$__cuda_sm20_div_s64) ;  /* 0x0000004c003c7944 */ /* 0x000fea0003c00000 */
[----:B------:R-:W-:Y:S05]  /*05d0*/  BRA `(.L_x_564) ;  /* 0x00000000005c7947 */ /* 0x000fea0003800000 */
.L_x_563:
        /* <DEDUP_REMOVED lines=23> */
.L_x_564:
        /* <DEDUP_REMOVED lines=74> */
.L_x_580:
        /* <DEDUP_REMOVED lines=13> */
.L_x_566:
[----:B------:R-:W-:Y:S05]  /*0cc0*/  BSYNC B0 ;  /* 0x0000000000007941 */ /* 0x000fea0003800000 */
.L_x_565:
        /* <DEDUP_REMOVED lines=69> */
.L_x_568:
[----:B------:R-:W-:Y:S01]  /*1120*/  MOV R26, R36 ;  /* 0x00000024001a7202 */ /* 0x000fe20000000f00 */
[----:B------:R-:W-:Y:S01]  /*1130*/  IMAD.MOV.U32 R27, RZ, RZ, R33 ;  /* 0x000000ffff1b7224 */ /* 0x000fe200078e0021 */
[----:B------:R-:W-:Y:S01]  /*1140*/  MOV R34, R31 ;  /* 0x0000001f00227202 */ /* 0x000fe20000000f00 */
[----:B------:R-:W-:-:S07]  /*1150*/  IMAD.MOV.U32 R35, RZ, RZ, R24 ;  /* 0x000000ffff237224 */ /* 0x000fce00078e0018 */
.L_x_567:
        /* <DEDUP_REMOVED lines=263> */
.L_x_571:
[----:B------:R-:W-:Y:S01]  /*21d0*/  FSET.BF.LT.FTZ.AND R39, R39, R30, PT ;  /* 0x0000001e2727720a */ /* 0x000fe20003811000 */
[----:B------:R-:W-:Y:S02]  /*21e0*/  ULDC.64 UR34, c[0x0][0x3d0] ;  /* 0x0000f40000227ab9 */ /* 0x000fe40000000a00 */
[----:B------:R-:W-:-:S03]  /*21f0*/  IADD3 R26, P0, R34, UR34, RZ ;  /* 0x00000022221a7c10 */ /* 0x000fc6000ff1e0ff */
[----:B------:R-:W0:Y:S02]  /*2200*/  F2I.FTZ.U32.TRUNC.NTZ R39, R39 ;  /* 0x0000002700277305 */ /* 0x000e24000021f000 */
[----:B------:R-:W-:-:S05]  /*2210*/  IMAD.X R27, RZ, RZ, UR35, P0 ;  /* 0x00000023ff1b7e24 */ /* 0x000fca00080e06ff */
[----:B0-----:R0:W-:Y:S03]  /*2220*/  STG.E.U8 desc[UR58][R26.64], R39 ;  /* 0x000000271a007986 */ /* 0x0011e6000c10113a */
.L_x_570:
[----:B------:R-:W-:Y:S05]  /*2230*/  BSYNC B0 ;  /* 0x0000000000007941 */ /* 0x000fea0003800000 */
.L_x_569:
        /* <DEDUP_REMOVED lines=259> */
.L_x_574:
[----:B------:R-:W-:Y:S01]  /*3270*/  FSET.BF.LT.FTZ.AND R33, R33, R30, PT ;  /* 0x0000001e2121720a */ /* 0x000fe20003811000 */
[----:B------:R-:W-:Y:S02]  /*3280*/  ULDC.64 UR34, c[0x0][0x3d0] ;  /* 0x0000f40000227ab9 */ /* 0x000fe40000000a00 */
[----:B------:R-:W-:-:S03]  /*3290*/  IADD3 R26, P0, R36, UR34, RZ ;  /* 0x00000022241a7c10 */ /* 0x000fc6000ff1e0ff */
[----:B------:R-:W0:Y:S01]  /*32a0*/  F2I.FTZ.U32.TRUNC.NTZ R33, R33 ;  /* 0x0000002100217305 */ /* 0x000e22000021f000 */
[----:B------:R-:W-:-:S05]  /*32b0*/  IADD3.X R27, RZ, UR35, RZ, P0, !PT ;  /* 0x00000023ff1b7c10 */ /* 0x000fca00087fe4ff */
[----:B0-----:R0:W-:Y:S04]  /*32c0*/  STG.E.U8 desc[UR58][R26.64], R33 ;  /* 0x000000211a007986 */ /* 0x0011e8000c10113a */
.L_x_573:
[----:B------:R-:W-:Y:S05]  /*32d0*/  BSYNC B0 ;  /* 0x0000000000007941 */ /* 0x000fea0003800000 */
.L_x_572:
        /* <DEDUP_REMOVED lines=243> */
.L_x_577:
[----:B------:R-:W-:Y:S01]  /*4210*/  FSET.BF.LT.FTZ.AND R35, R35, R30, PT ;  /* 0x0000001e2323720a */ /* 0x000fe20003811000 */
[----:B------:R-:W-:Y:S02]  /*4220*/  ULDC.64 UR34, c[0x0][0x3d0] ;  /* 0x0000f40000227ab9 */ /* 0x000fe40000000a00 */
[----:B------:R-:W-:-:S03]  /*4230*/  IADD3 R26, P0, R33, UR34, RZ ;  /* 0x00000022211a7c10 */ /* 0x000fc6000ff1e0ff */
[----:B------:R-:W0:Y:S02]  /*4240*/  F2I.FTZ.U32.TRUNC.NTZ R35, R35 ;  /* 0x0000002300237305 */ /* 0x000e24000021f000 */
[----:B------:R-:W-:-:S05]  /*4250*/  IMAD.X R27, RZ, RZ, UR35, P0 ;  /* 0x00000023ff1b7e24 */ /* 0x000fca00080e06ff */
[----:B0-----:R0:W-:Y:S03]  /*4260*/  STG.E.U8 desc[UR58][R26.64], R35 ;  /* 0x000000231a007986 */ /* 0x0011e6000c10113a */
.L_x_576:
[----:B------:R-:W-:Y:S05]  /*4270*/  BSYNC B0 ;  /* 0x0000000000007941 */ /* 0x000fea0003800000 */
.L_x_575:
        /* <DEDUP_REMOVED lines=243> */
.L_x_579:
[----:B------:R-:W-:Y:S01]  /*51b0*/  FSET.BF.LT.FTZ.AND R37, R37, R30, PT ;  /* 0x0000001e2525720a */ /* 0x000fe20003811000 */
[----:B------:R-:W-:Y:S02]  /*51c0*/  ULDC.64 UR34, c[0x0][0x3d0] ;  /* 0x0000f40000227ab9 */ /* 0x000fe40000000a00 */
[----:B------:R-:W-:-:S03]  /*51d0*/  IADD3 R26, P0, R33, UR34, RZ ;  /* 0x00000022211a7c10 */ /* 0x000fc6000ff1e0ff */
[----:B------:R-:W0:Y:S01]  /*51e0*/  F2I.FTZ.U32.TRUNC.NTZ R37, R37 ;  /* 0x0000002500257305 */ /* 0x000e22000021f000 */
[----:B------:R-:W-:-:S05]  /*51f0*/  IADD3.X R27, RZ, UR35, RZ, P0, !PT ;  /* 0x00000023ff1b7c10 */ /* 0x000fca00087fe4ff */
[----:B0-----:R0:W-:Y:S04]  /*5200*/  STG.E.U8 desc[UR58][R26.64], R37 ;  /* 0x000000251a007986 */ /* 0x0011e8000c10113a */
.L_x_578:
        /* <DEDUP_REMOVED lines=11> */
        .weak           $__internal_36_$__cuda_sm20_div_s64
        .type           $__internal_36_$__cuda_sm20_div_s64,@function
        .size           $__internal_36_$__cuda_sm20_div_s64,(.L_x_7554 - $__internal_36_$__cuda_sm20_div_s64)
$__internal_36_$__cuda_sm20_div_s64:
        /* <DEDUP_REMOVED lines=74> */
[----:B------:R-:W-:Y:S06]  /*5760*/  RET.REL.NODEC R26 `(_ZN2at6native57_GLOBAL__N__cd6b329d_24_DistributionBernoulli_cu_7537a20d43distribution_elementwise_grid_stride_kernelIfLi4EZNS0_9templates4cuda21uniform_and_transformIhfPNS_17CUDAGeneratorImplEZZZNS4_16bernoulli_kernelIS7_EEvRNS_18TensorIteratorBaseEdT_ENKUlvE_clEvENKUlvE_clEvEUlfE_EEvSA_T1_T2_EUlP24curandStatePhilox4_32_10E0_ZNS1_27distribution_nullary_kernelIhf6float4S7_SJ_SE_EEvSA_SG_RKT3_T4_EUlifE0_EEvlNS_15PhiloxCudaStateESF_SG_) ;  /* 0xffffffa81a247950 */ /* 0x000fec0003c3ffff */
.L_x_581:
        /* <DEDUP_REMOVED lines=9> */
.L_x_7554:


//--------------------- .text._ZN2at6native57_GLOBAL__N__cd6b329d_24_DistributionBernoulli_cu_7537a20d43distribution_elementwise_grid_stride_kernelIfLi4EZNS0_9templates4cuda21uniform_and_transformIhfPNS_17CUDAGeneratorImplEZZZNS4_16bernoulli_kernelIS7_EEvRNS_18TensorIteratorBaseEdT_ENKUlvE_clEvENKUlvE_clEvEUlfE_EEvSA_T1_T2_EUlP24curandStatePhilox4_32_10E0_ZNS1_27distribution_nullary_kernelIhf6float4S7_SJ_SE_EEvSA_SG_RKT3_T4_EUlifE_EEvlNS_15PhiloxCudaStateESF_SG_ --------------------------
	.section	.text._ZN2at6native57_GLOBAL__N__cd6b329d_24_DistributionBernoulli_cu_7537a20d43distribution_elementwise_grid_stride_kernelIfLi4EZNS0_9templates4cuda21uniform_and_transformIhfPNS_17CUDAGeneratorImplEZZZNS4_16bernoulli_kernelIS7_EEvRNS_18TensorIteratorBaseEdT_ENKUlvE_clEvENKUlvE_clEvEUlfE_EEvSA_T1_T2_EUlP24curandStatePhilox4_32_10E0_ZNS1_27distribution_nullary_kernelIhf6float4S7_SJ_SE_EEvSA_SG_RKT3_T4_EUlifE_EEvlNS_15PhiloxCudaStateESF_SG_,"ax",@progbits
	.align	128
.text._ZN2at6native57_GLOBAL__N__cd6b329d_24_DistributionBernoulli_cu_7537a20d43distribution_elementwise_grid_stride_kernelIfLi4EZNS0_9templates4cuda21uniform_and_transformIhfPNS_17CUDAGeneratorImplEZZZNS4_16bernoulli_kernelIS7_EEvRNS_18TensorIteratorBaseEdT_ENKUlvE_clEvENKUlvE_clEvEUlfE_EEvSA_T1_T2_EUlP24curandStatePhilox4_32_10E0_ZNS1_27distribution_nullary_kernelIhf6float4S7_SJ_SE_EEvSA_SG_RKT3_T4_EUlifE_EEvlNS_15PhiloxCudaStateESF_SG_:
        .type           _ZN2at6native57_GLOBAL__N__cd6b329d_24_DistributionBernoulli_cu_7537a20d43distribution_elementwise_grid_stride_kernelIfLi4EZNS0_9templates4cuda21uniform_and_transformIhfPNS_17CUDAGeneratorImplEZZZNS4_16bernoulli_kernelIS7_EEvRNS_18TensorIteratorBaseEdT_ENKUlvE_clEvENKUlvE_clEvEUlfE_EEvSA_T1_T2_EUlP24curandStatePhilox4_32_10E0_ZNS1_27distribution_nullary_kernelIhf6float4S7_SJ_SE_EEvSA_SG_RKT3_T4_EUlifE_EEvlNS_15PhiloxCudaStateESF_SG_,@function
        .size           _ZN2at6native57_GLOBAL__N__cd6b329d_24_DistributionBernoulli_cu_7537a20d43distribution_elementwise_grid_stride_kernelIfLi4EZNS0_9templates4cuda21uniform_and_transformIhfPNS_17CUDAGeneratorImplEZZZNS4_16bernoulli_kernelIS7_EEvRNS_18TensorIteratorBaseEdT_ENKUlvE_clEvENKUlvE_clEvEUlfE_EEvSA_T1_T2_EUlP24curandStatePhilox4_32_10E0_ZNS1_27distribution_nullary_kernelIhf6float4S7_SJ_SE_EEvSA_SG_RKT3_T4_EUlifE_EEvlNS_15PhiloxCudaStateESF_SG_,(.L_x_7556 - _ZN2at6native57_GLOBAL__N__cd6b329d_24_DistributionBernoulli_cu_7537a20d43distribution_elementwise_grid_stride_kernelIfLi4EZNS0_9templates4cuda21uniform_and_transformIhfPNS_17CUDAGeneratorImplEZZZNS4_16bernoulli_kernelIS7_EEvRNS_18TensorIteratorBaseEdT_ENKUlvE_clEvENKUlvE_clEvEUlfE_EEvSA_T1_T2_EUlP24curandStatePhilox4_32_10E0_ZNS1_27distribution_nullary_kernelIhf6float4S7_SJ_SE_EEvSA_SG_RKT3_T4_EUlifE_EEvlNS_15PhiloxCudaStateESF_SG_)
        .other          _ZN2at6native57_GLOBAL__N__cd6b329d_24_DistributionBernoulli_cu_7537a20d43distribution_elementwise_grid_stride_kernelIfLi4EZNS0_9templates4cuda21uniform_and_transformIhfPNS_17CUDAGeneratorImplEZZZNS4_16bernoulli_kernelIS7_EEvRNS_18TensorIteratorBaseEdT_ENKUlvE_clEvENKUlvE_clEvEUlfE_EEvSA_T1_T2_EUlP24curandStatePhilox4_32_10E0_ZNS1_27distribution_nullary_kernelIhf6float4S7_SJ_SE_EEvSA_SG_RKT3_T4_EUlifE_EEvlNS_15PhiloxCudaStateESF_SG_,@"STO_CUDA_ENTRY STV_DEFAULT"
_ZN2at6native57_GLOBAL__N__cd6b329d_24_DistributionBernoulli_cu_7537a20d43distribution_elementwise_grid_stride_kernelIfLi4EZNS0_9templates4cuda21uniform_and_transformIhfPNS_17CUDAGeneratorImplEZZZNS4_16bernoulli_kernelIS7_EEvRNS_18TensorIteratorBaseEdT_ENKUlvE_clEvENKUlvE_clEvEUlfE_EEvSA_T1_T2_EUlP24curandStatePhilox4_32_10E0_ZNS1_27distribution_nullary_kernelIhf6float4S7_SJ_SE_EEvSA_SG_RKT3_T4_EUlifE_EEvlNS_15PhiloxCudaStateESF_SG_:
        /* <DEDUP_REMOVED lines=92> */
[----:B------:R-:W-:Y:S05]  /*05c0*/  CALL.REL.NOINC `($__internal_37_$__cuda_sm20_div_s64) ;  /* 0x0000000c002c7944 */ /* 0x000fea0003c00000 */
[----:B------:R-:W-:Y:S02]  /*05d0*/  IMAD.MOV.U32 R24, RZ, RZ, R26 ;  /* 0x000000ffff187224 */ /* 0x000fe400078e001a */
[----:B------:R-:W-:Y:S01]  /*05e0*/  IMAD.MOV.U32 R25, RZ, RZ, R27 ;  /* 0x000000ffff197224 */ /* 0x000fe200078e001b */
[----:B------:R-:W-:Y:S06]  /*05f0*/  BRA `(.L_x_583) ;  /* 0x00000000005c7947 */ /* 0x000fec0003800000 */
.L_x_582:
        /* <DEDUP_REMOVED lines=23> */
.L_x_583:
        /* <DEDUP_REMOVED lines=27> */
.L_x_595:
        /* <DEDUP_REMOVED lines=13> */
.L_x_585:
[----:B------:R-:W-:Y:S05]  /*09f0*/  BSYNC B0 ;  /* 0x0000000000007941 */ /* 0x000fea0003800000 */
.L_x_584:
        /* <DEDUP_REMOVED lines=60> */
.L_x_587:
[----:B------:R-:W-:Y:S01]  /*0dc0*/  IMAD.MOV.U32 R26, RZ, RZ, R35 ;  /* 0x000000ffff1a7224 */ /* 0x000fe200078e0023 */
[----:B------:R-:W-:Y:S01]  /*0dd0*/  MOV R45, R28 ;  /* 0x0000001c002d7202 */ /* 0x000fe20000000f00 */
[----:B------:R-:W-:Y:S02]  /*0de0*/  IMAD.MOV.U32 R46, RZ, RZ, R33 ;  /* 0x000000ffff2e7224 */ /* 0x000fe400078e0021 */
[----:B------:R-:W-:-:S07]  /*0df0*/  IMAD.MOV.U32 R32, RZ, RZ, R30 ;  /* 0x000000ffff207224 */ /* 0x000fce00078e001e */
.L_x_586:
        /* <DEDUP_REMOVED lines=10> */
[----:B------:R-:W0:Y:S01]  /*0ea0*/  F2I.FTZ.U32.TRUNC.NTZ R35, R35 ;  /* 0x0000002300237305 */ /* 0x000e22000021f000 */
[----:B------:R-:W-:-:S05]  /*0eb0*/  LEA.HI.X.SX32 R27, R27, UR7, 0x1, P0 ;  /* 0x000000071b1b7c11 */ /* 0x000fca00080f0eff */
[----:B0-----:R0:W-:Y:S03]  /*0ec0*/  STG.E.U8 desc[UR8][R26.64], R35 ;  /* 0x000000231a007986 */ /* 0x0011e6000c101108 */
.L_x_589:
[----:B------:R-:W-:Y:S05]  /*0ed0*/  BSYNC B0 ;  /* 0x0000000000007941 */ /* 0x000fea0003800000 */
.L_x_588:
        /* <DEDUP_REMOVED lines=23> */
[----:B------:R-:W0:Y:S01]  /*1050*/  F2I.FTZ.U32.TRUNC.NTZ R45, R45 ;  /* 0x0000002d002d7305 */ /* 0x000e22000021f000 */
[----:B------:R-:W-:-:S04]  /*1060*/  IADD3 R26, P2, R27, UR6, RZ ;  /* 0x000000061b1a7c10 */ /* 0x000fc8000ff5e0ff */
[----:B------:R-:W-:-:S05]  /*1070*/  LEA.HI.X.SX32 R27, R27, UR7, 0x1, P2 ;  /* 0x000000071b1b7c11 */ /* 0x000fca00090f0eff */
[----:B0-----:R0:W-:Y:S04]  /*1080*/  STG.E.U8 desc[UR8][R26.64], R45 ;  /* 0x0000002d1a007986 */ /* 0x0011e8000c101108 */
.L_x_591:
[----:B------:R-:W-:Y:S05]  /*1090*/  BSYNC B0 ;  /* 0x0000000000007941 */ /* 0x000fea0003800000 */
.L_x_590:
[----:B------:R-:W-:Y:S01]  /*10a0*/  BSSY B0, `(.L_x_592) ;  /* 0x000000a000007945 */ /* 0x000fe20003800000 */
[----:B------:R-:W-:Y:S01]  /*10b0*/  I2FP.F32.U32 R32, R32 ;  /* 0x0000002000207245 */ /* 0x000fe20000201000 */
[----:B------:R-:W-:Y:S02]  /*10c0*/  FFMA.FTZ R40, R40, R33, 1.1641532182693481445e-10 ;  /* 0x2f00000028287423 */ /* 0x000fe40000010021 */
[----:B------:R-:W-:Y:S05]  /*10d0*/  @P1 BRA `(.L_x_593) ;  /* 0x0000000000181947 */ /* 0x000fea0003800000 */
[----:B------:R-:W-:Y:S01]  /*10e0*/  FSET.BF.LT.FTZ.AND R40, R40, R39, PT ;  /* 0x000000272828720a */ /* 0x000fe20003811000 */
[----:B------:R-:W-:-:S03]  /*10f0*/  IMAD R47, R47, UR5, RZ ;  /* 0x000000052f2f7c24 */ /* 0x000fc6000f8e02ff */
[----:B0-----:R-:W0:Y:S02]  /*1100*/  F2I.FTZ.U32.TRUNC.NTZ R45, R40 ;  /* 0x00000028002d7305 */ /* 0x001e24000021f000 */
[----:B------:R-:W-:-:S04]  /*1110*/  IADD3 R26, P1, R47, UR6, RZ ;  /* 0x000000062f1a7c10 */ /* 0x000fc8000ff3e0ff */
[----:B------:R-:W-:-:S05]  /*1120*/  LEA.HI.X.SX32 R27, R47, UR7, 0x1, P1 ;  /* 0x000000072f1b7c11 */ /* 0x000fca00088f0eff */
[----:B0-----:R1:W-:Y:S04]  /*1130*/  STG.E.U8 desc[UR8][R26.64], R45 ;  /* 0x0000002d1a007986 */ /* 0x0013e8000c101108 */
.L_x_593:
[----:B------:R-:W-:Y:S05]  /*1140*/  BSYNC B0 ;  /* 0x0000000000007941 */ /* 0x000fea0003800000 */
.L_x_592:
[----:B------:R-:W-:Y:S01]  /*1150*/  FFMA.FTZ R32, R32, R33, 1.1641532182693481445e-10 ;  /* 0x2f00000020207423 */ /* 0x000fe20000010021 */
[----:B------:R-:W-:Y:S06]  /*1160*/  @P0 BRA `(.L_x_594) ;  /* 0x0000000000180947 */ /* 0x000fec0003800000 */
[----:B------:R-:W-:Y:S01]  /*1170*/  FSET.BF.LT.FTZ.AND R32, R32, R39, PT ;  /* 0x000000272020720a */ /* 0x000fe20003811000 */
[----:B------:R-:W-:-:S03]  /*1180*/  IMAD R35, R35, UR5, RZ ;  /* 0x0000000523237c24 */ /* 0x000fc6000f8e02ff */
[----:B------:R-:W2:Y:S02]  /*1190*/  F2I.FTZ.U32.TRUNC.NTZ R33, R32 ;  /* 0x0000002000217305 */ /* 0x000ea4000021f000 */
[----:B01----:R-:W-:-:S04]  /*11a0*/  IADD3 R26, P0, R35, UR6, RZ ;  /* 0x00000006231a7c10 */ /* 0x003fc8000ff1e0ff */
[----:B------:R-:W-:-:S05]  /*11b0*/  LEA.HI.X.SX32 R27, R35, UR7, 0x1, P0 ;  /* 0x00000007231b7c11 */ /* 0x000fca00080f0eff */
[----:B--2---:R2:W-:Y:S04]  /*11c0*/  STG.E.U8 desc[UR8][R26.64], R33 ;  /* 0x000000211a007986 */ /* 0x0045e8000c101108 */
.L_x_594:
        /* <DEDUP_REMOVED lines=11> */
        .weak           $__internal_37_$__cuda_sm20_div_s64
        .type           $__internal_37_$__cuda_sm20_div_s64,@function
        .size           $__internal_37_$__cuda_sm20_div_s64,(.L_x_7556 - $__internal_37_$__cuda_sm20_div_s64)
$__internal_37_$__cuda_sm20_div_s64:
        /* <DEDUP_REMOVED lines=74> */
[----:B------:R-:W-:Y:S06]  /*1720*/  RET.REL.NODEC R24 `(_ZN2at6native57_GLOBAL__N__cd6b329d_24_DistributionBernoulli_cu_7537a20d43distribution_elementwise_grid_stride_kernelIfLi4EZNS0_9templates4cuda21uniform_and_transformIhfPNS_17CUDAGeneratorImplEZZZNS4_16bernoulli_kernelIS7_EEvRNS_18TensorIteratorBaseEdT_ENKUlvE_clEvENKUlvE_clEvEUlfE_EEvSA_T1_T2_EUlP24curandStatePhilox4_32_10E0_ZNS1_27distribution_nullary_kernelIhf6float4S7_SJ_SE_EEvSA_SG_RKT3_T4_EUlifE_EEvlNS_15PhiloxCudaStateESF_SG_) ;  /* 0xffffffe818347950 */ /* 0x000fec0003c3ffff */
.L_x_596:
        /* <DEDUP_REMOVED lines=13> */
.L_x_7556:


//--------------------- .text._ZN2at6native57_GLOBAL__N__cd6b329d_24_DistributionBernoulli_cu_7537a20d43distribution_elementwise_grid_stride_kernelIfLi4EZNS0_9templates4cuda21uniform_and_transformIhfPNS_17CUDAGeneratorImplEZZZNS4_16bernoulli_kernelIS7_EEvRNS_18TensorIteratorBaseEdT_ENKUlvE_clEvENKUlvE_clEvEUlfE_EEvSA_T1_T2_EUlP24curandStatePhilox4_32_10E_ZNS1_27distribution_nullary_kernelIhf7double2S7_SJ_SE_EEvSA_SG_RKT3_T4_EUlifE0_EEvlNS_15PhiloxCudaStateESF_SG_ --------------------------
	.section	.text._ZN2at6native57_GLOBAL__N__cd6b329d_24_DistributionBernoulli_cu_7537a20d43distribution_elementwise_grid_stride_kernelIfLi4EZNS0_9templates4cuda21uniform_and_transformIhfPNS_17CUDAGeneratorImplEZZZNS4_16bernoulli_kernelIS7_EEvRNS_18TensorIteratorBaseEdT_ENKUlvE_clEvENKUlvE_clEvEUlfE_EEvSA_T1_T2_EUlP24curandStatePhilox4_32_10E_ZNS1_27distribution_nullary_kernelIhf7double2S7_SJ_SE_EEvSA_SG_RKT3_T4_EUlifE0_EEvlNS_15PhiloxCudaStateESF_SG_,"ax",@progbits
	.align	128
.text._ZN2at6native57_GLOBAL__N__cd6b329d_24_DistributionBernoulli_cu_7537a20d43distribution_elementwise_grid_stride_kernelIfLi4EZNS0_9templates4cuda21uniform_and_transformIhfPNS_17CUDAGeneratorImplEZZZNS4_16bernoulli_kernelIS7_EEvRNS_18TensorIteratorBaseEdT_ENKUlvE_clEvENKUlvE_clEvEUlfE_EEvSA_T1_T2_EUlP24curandStatePhilox4_32_10E_ZNS1_27distribution_nullary_kernelIhf7double2S7_SJ_SE_EEvSA_SG_RKT3_T4_EUlifE0_EEvlNS_15PhiloxCudaStateESF_SG_:
        .type           _ZN2at6native57_GLOBAL__N__cd6b329d_24_DistributionBernoulli_cu_7537a20d43distribution_elementwise_grid_stride_kernelIfLi4EZNS0_9templates4cuda21uniform_and_transformIhfPNS_17CUDAGeneratorImplEZZZNS4_16bernoulli_kernelIS7_EEvRNS_18TensorIteratorBaseEdT_ENKUlvE_clEvENKUlvE_clEvEUlfE_EEvSA_T1_T2_EUlP24curandStatePhilox4_32_10E_ZNS1_27distribution_nullary_kernelIhf7double2S7_SJ_SE_EEvSA_SG_RKT3_T4_EUlifE0_EEvlNS_15PhiloxCudaStateESF_SG_,@function
        .size           _ZN2at6native57_GLOBAL__N__cd6b329d_24_DistributionBernoulli_cu_7537a20d43distribution_elementwise_grid_stride_kernelIfLi4EZNS0_9templates4cuda21uniform_and_transformIhfPNS_17CUDAGeneratorImplEZZZNS4_16bernoulli_kernelIS7_EEvRNS_18TensorIteratorBaseEdT_ENKUlvE_clEvENKUlvE_clEvEUlfE_EEvSA_T1_T2_EUlP24curandStatePhilox4_32_10E_ZNS1_27distribution_nullary_kernelIhf7double2S7_SJ_SE_EEvSA_SG_RKT3_T4_EUlifE0_EEvlNS_15PhiloxCudaStateESF_SG_,(.L_x_7558 - _ZN2at6native57_GLOBAL__N__cd6b329d_24_DistributionBernoulli_cu_7537a20d43distribution_elementwise_grid_stride_kernelIfLi4EZNS0_9templates4cuda21uniform_and_transformIhfPNS_17CUDAGeneratorImplEZZZNS4_16bernoulli_kernelIS7_EEvRNS_18TensorIteratorBaseEdT_ENKUlvE_clEvENKUlvE_clEvEUlfE_EEvSA_T1_T2_EUlP24curandStatePhilox4_32_10E_ZNS1_27distribution_nullary_kernelIhf7double2S7_SJ_SE_EEvSA_SG_RKT3_T4_EUlifE0_EEvlNS_15PhiloxCudaStateESF_SG_)
        .other          _ZN2at6native57_GLOBAL__N__cd6b329d_24_DistributionBernoulli_cu_7537a20d43distribution_elementwise_grid_stride_kernelIfLi4EZNS0_9templates4cuda21uniform_and_transformIhfPNS_17CUDAGeneratorImplEZZZNS4_16bernoulli_kernelIS7_EEvRNS_18TensorIteratorBaseEdT_ENKUlvE_clEvENKUlvE_clEvEUlfE_EEvSA_T1_T2_EUlP24curandStatePhilox4_32_10E_ZNS1_27distribution_nullary_kernelIhf7double2S7_SJ_SE_EEvSA_SG_RKT3_T4_EUlifE0_EEvlNS_15PhiloxCudaStateESF_SG_,@"STO_CUDA_ENTRY STV_DEFAULT"
_ZN2at6native57_GLOBAL__N__cd6b329d_24_DistributionBernoulli_cu_7537a20d43distribution_elementwise_grid_stride_kernelIfLi4EZNS0_9templates4cuda21uniform_and_transformIhfPNS_17CUDAGeneratorImplEZZZNS4_16bernoulli_kernelIS7_EEvRNS_18TensorIteratorBaseEdT_ENKUlvE_clEvENKUlvE_clEvEUlfE_EEvSA_T1_T2_EUlP24curandStatePhilox4_32_10E_ZNS1_27distribution_nullary_kernelIhf7double2S7_SJ_SE_EEvSA_SG_RKT3_T4_EUlifE0_EEvlNS_15PhiloxCudaStateESF_SG_:
        /* <DEDUP_REMOVED lines=92> */
[----:B------:R-:W-:Y:S05]  /*05c0*/  CALL.REL.NOINC `($__internal_38_$__cuda_sm20_div_s64) ;  /* 0x0000004c00547944 */ /* 0x000fea0003c00000 */
[----:B------:R-:W-:Y:S05]  /*05d0*/  BRA `(.L_x_598) ;  /* 0x0000000000587947 */ /* 0x000fea0003800000 */
.L_x_597:
        /* <DEDUP_REMOVED lines=22> */
.L_x_598:
        /* <DEDUP_REMOVED lines=74> */
.L_x_614:
        /* <DEDUP_REMOVED lines=13> */
.L_x_600:
[----:B------:R-:W-:Y:S05]  /*0cb0*/  BSYNC B0 ;  /* 0x0000000000007941 */ /* 0x000fea0003800000 */
.L_x_599:
        /* <DEDUP_REMOVED lines=69> */
.L_x_602:
[----:B------:R-:W-:Y:S01]  /*1110*/  IMAD.MOV.U32 R35, RZ, RZ, R36 ;  /* 0x000000ffff237224 */ /* 0x000fe200078e0024 */
[----:B------:R-:W-:Y:S01]  /*1120*/  MOV R39, R26 ;  /* 0x0000001a00277202 */ /* 0x000fe20000000f00 */
[----:B------:R-:W-:Y:S01]  /*1130*/  IMAD.MOV.U32 R25, RZ, RZ, R33 ;  /* 0x000000ffff197224 */ /* 0x000fe200078e0021 */
[----:B------:R-:W-:-:S07]  /*1140*/  MOV R24, R22 ;  /* 0x0000001600187202 */ /* 0x000fce0000000f00 */
.L_x_601:
        /* <DEDUP_REMOVED lines=252> */
.L_x_605:
        /* <DEDUP_REMOVED lines=9> */
[----:B------:R-:W0:Y:S02]  /*21a0*/  F2I.FTZ.U32.TRUNC.NTZ R39, R38 ;  /* 0x0000002600277305 */ /* 0x000e24000021f000 */
[----:B0-----:R0:W-:Y:S03]  /*21b0*/  STG.E.U8 desc[UR58][R26.64], R39 ;  /* 0x000000271a007986 */ /* 0x0011e6000c10113a */
.L_x_604:
[----:B------:R-:W-:Y:S05]  /*21c0*/  BSYNC B0 ;  /* 0x0000000000007941 */ /* 0x000fea0003800000 */
.L_x_603:
        /* <DEDUP_REMOVED lines=247> */
.L_x_608:
        /* <DEDUP_REMOVED lines=9> */
[----:B------:R-:W0:Y:S02]  /*31d0*/  F2I.FTZ.U32.TRUNC.NTZ R37, R37 ;  /* 0x0000002500257305 */ /* 0x000e24000021f000 */
[----:B0-----:R0:W-:Y:S02]  /*31e0*/  STG.E.U8 desc[UR58][R26.64], R37 ;  /* 0x000000251a007986 */ /* 0x0011e4000c10113a */
.L_x_607:
[----:B------:R-:W-:Y:S05]  /*31f0*/  BSYNC B0 ;  /* 0x0000000000007941 */ /* 0x000fea0003800000 */
.L_x_606:
        /* <DEDUP_REMOVED lines=255> */
.L_x_611:
[----:B------:R-:W-:Y:S02]  /*41f0*/  ULDC.64 UR34, c[0x0][0x3d0] ;  /* 0x0000f40000227ab9 */ /* 0x000fe40000000a00 */
[----:B------:R-:W-:-:S05]  /*4200*/  IADD3 R26, P0, R26, UR34, RZ ;  /* 0x000000221a1a7c10 */ /* 0x000fca000ff1e0ff */
[----:B------:R-:W-:-:S05]  /*4210*/  IMAD.X R27, RZ, RZ, UR35, P0 ;  /* 0x00000023ff1b7e24 */ /* 0x000fca00080e06ff */
[----:B------:R1:W-:Y:S03]  /*4220*/  STG.E.U8 desc[UR58][R26.64], RZ ;  /* 0x000000ff1a007986 */ /* 0x0003e6000c10113a */
.L_x_610:
[----:B------:R-:W-:Y:S05]  /*4230*/  BSYNC B0 ;  /* 0x0000000000007941 */ /* 0x000fea0003800000 */
.L_x_609:
        /* <DEDUP_REMOVED lines=255> */
.L_x_613:
[----:B------:R-:W-:Y:S02]  /*5230*/  ULDC.64 UR34, c[0x0][0x3d0] ;  /* 0x0000f40000227ab9 */ /* 0x000fe40000000a00 */
[----:B------:R-:W-:-:S04]  /*5240*/  IADD3 R26, P0, R26, UR34, RZ ;  /* 0x000000221a1a7c10 */ /* 0x000fc8000ff1e0ff */
[----:B------:R-:W-:-:S05]  /*5250*/  IADD3.X R27, RZ, UR35, RZ, P0, !PT ;  /* 0x00000023ff1b7c10 */ /* 0x000fca00087fe4ff */
[----:B------:R2:W-:Y:S04]  /*5260*/  STG.E.U8 desc[UR58][R26.64], RZ ;  /* 0x000000ff1a007986 */ /* 0x0005e8000c10113a */
.L_x_612:
        /* <DEDUP_REMOVED lines=11> */
        .weak           $__internal_38_$__cuda_sm20_div_s64
        .type           $__internal_38_$__cuda_sm20_div_s64,@function
        .size           $__internal_38_$__cuda_sm20_div_s64,(.L_x_7558 - $__internal_38_$__cuda_sm20_div_s64)
$__internal_38_$__cuda_sm20_div_s64:
        /* <DEDUP_REMOVED lines=74> */
[----:B------:R-:W-:Y:S06]  /*57c0*/  RET.REL.NODEC R26 `(_ZN2at6native57_GLOBAL__N__cd6b329d_24_DistributionBernoulli_cu_7537a20d43distribution_elementwise_grid_stride_kernelIfLi4EZNS0_9templates4cuda21uniform_and_transformIhfPNS_17CUDAGeneratorImplEZZZNS4_16bernoulli_kernelIS7_EEvRNS_18TensorIteratorBaseEdT_ENKUlvE_clEvENKUlvE_clEvEUlfE_EEvSA_T1_T2_EUlP24curandStatePhilox4_32_10E_ZNS1_27distribution_nullary_kernelIhf7double2S7_SJ_SE_EEvSA_SG_RKT3_T4_EUlifE0_EEvlNS_15PhiloxCudaStateESF_SG_) ;  /* 0xffffffa81a0c7950 */ /* 0x000fec0003c3ffff */
.L_x_615:
        /* <DEDUP_REMOVED lines=11> */
.L_x_7558:


//--------------------- .text._ZN2at6native57_GLOBAL__N__cd6b329d_24_DistributionBernoulli_cu_7537a20d43distribution_elementwise_grid_stride_kernelIfLi4EZNS0_9templates4cuda21uniform_and_transformIhfPNS_17CUDAGeneratorImplEZZZNS4_16bernoulli_kernelIS7_EEvRNS_18TensorIteratorBaseEdT_ENKUlvE_clEvENKUlvE_clEvEUlfE_EEvSA_T1_T2_EUlP24curandStatePhilox4_32_10E_ZNS1_27distribution_nullary_kernelIhf7double2S7_SJ_SE_EEvSA_SG_RKT3_T4_EUlifE_EEvlNS_15PhiloxCudaStateESF_SG_ --------------------------
	.section	.text._ZN2at6native57_GLOBAL__N__cd6b329d_24_DistributionBernoulli_cu_7537a20d43distribution_elementwise_grid_stride_kernelIfLi4EZNS0_9templates4cuda21uniform_and_transformIhfPNS_17CUDAGeneratorImplEZZZNS4_16bernoulli_kernelIS7_EEvRNS_18TensorIteratorBaseEdT_ENKUlvE_clEvENKUlvE_clEvEUlfE_EEvSA_T1_T2_EUlP24curandStatePhilox4_32_10E_ZNS1_27distribution_nullary_kernelIhf7double2S7_SJ_SE_EEvSA_SG_RKT3_T4_EUlifE_EEvlNS_15PhiloxCudaStateESF_SG_,"ax",@progbits
	.align	128
.text._ZN2at6native57_GLOBAL__N__cd6b329d_24_DistributionBernoulli_cu_7537a20d43distribution_elementwise_grid_stride_kernelIfLi4EZNS0_9templates4cuda21uniform_and_transformIhfPNS_17CUDAGeneratorImplEZZZNS4_16bernoulli_kernelIS7_EEvRNS_18TensorIteratorBaseEdT_ENKUlvE_clEvENKUlvE_clEvEUlfE_EEvSA_T1_T2_EUlP24curandStatePhilox4_32_10E_ZNS1_27distribution_nullary_kernelIhf7double2S7_SJ_SE_EEvSA_SG_RKT3_T4_EUlifE_EEvlNS_15PhiloxCudaStateESF_SG_:
        .type           _ZN2at6native57_GLOBAL__N__cd6b329d_24_DistributionBernoulli_cu_7537a20d43distribution_elementwise_grid_stride_kernelIfLi4EZNS0_9templates4cuda21uniform_and_transformIhfPNS_17CUDAGeneratorImplEZZZNS4_16bernoulli_kernelIS7_EEvRNS_18TensorIteratorBaseEdT_ENKUlvE_clEvENKUlvE_clEvEUlfE_EEvSA_T1_T2_EUlP24curandStatePhilox4_32_10E_ZNS1_27distribution_nullary_kernelIhf7double2S7_SJ_SE_EEvSA_SG_RKT3_T4_EUlifE_EEvlNS_15PhiloxCudaStateESF_SG_,@function
        .size           _ZN2at6native57_GLOBAL__N__cd6b329d_24_DistributionBernoulli_cu_7537a20d43distribution_elementwise_grid_stride_kernelIfLi4EZNS0_9templates4cuda21uniform_and_transformIhfPNS_17CUDAGeneratorImplEZZZNS4_16bernoulli_kernelIS7_EEvRNS_18TensorIteratorBaseEdT_ENKUlvE_clEvENKUlvE_clEvEUlfE_EEvSA_T1_T2_EUlP24curandStatePhilox4_32_10E_ZNS1_27distribution_nullary_kernelIhf7double2S7_SJ_SE_EEvSA_SG_RKT3_T4_EUlifE_EEvlNS_15PhiloxCudaStateESF_SG_,(.L_x_7560 - _ZN2at6native57_GLOBAL__N__cd6b329d_24_DistributionBernoulli_cu_7537a20d43distribution_elementwise_grid_stride_kernelIfLi4EZNS0_9templates4cuda21uniform_and_transformIhfPNS_17CUDAGeneratorImplEZZZNS4_16bernoulli_kernelIS7_EEvRNS_18TensorIteratorBaseEdT_ENKUlvE_clEvENKUlvE_clEvEUlfE_EEvSA_T1_T2_EUlP24curandStatePhilox4_32_10E_ZNS1_27distribution_nullary_kernelIhf7double2S7_SJ_SE_EEvSA_SG_RKT3_T4_EUlifE_EEvlNS_15PhiloxCudaStateESF_SG_)
        .other          _ZN2at6native57_GLOBAL__N__cd6b329d_24_DistributionBernoulli_cu_7537a20d43distribution_elementwise_grid_stride_kernelIfLi4EZNS0_9templates4cuda21uniform_and_transformIhfPNS_17CUDAGeneratorImplEZZZNS4_16bernoulli_kernelIS7_EEvRNS_18TensorIteratorBaseEdT_ENKUlvE_clEvENKUlvE_clEvEUlfE_EEvSA_T1_T2_EUlP24curandStatePhilox4_32_10E_ZNS1_27distribution_nullary_kernelIhf7double2S7_SJ_SE_EEvSA_SG_RKT3_T4_EUlifE_EEvlNS_15PhiloxCudaStateESF_SG_,@"STO_CUDA_ENTRY STV_DEFAULT"
_ZN2at6native57_GLOBAL__N__cd6b329d_24_DistributionBernoulli_cu_7537a20d43distribution_elementwise_grid_stride_kernelIfLi4EZNS0_9templates4cuda21uniform_and_transformIhfPNS_17CUDAGeneratorImplEZZZNS4_16bernoulli_kernelIS7_EEvRNS_18TensorIteratorBaseEdT_ENKUlvE_clEvENKUlvE_clEvEUlfE_EEvSA_T1_T2_EUlP24curandStatePhilox4_32_10E_ZNS1_27distribution_nullary_kernelIhf7double2S7_SJ_SE_EEvSA_SG_RKT3_T4_EUlifE_EEvlNS_15PhiloxCudaStateESF_SG_:
        /* <DEDUP_REMOVED lines=92> */
[----:B------:R-:W-:Y:S05]  /*05c0*/  CALL.REL.NOINC `($__internal_39_$__cuda_sm20_div_s64) ;  /* 0x0000000c004c7944 */ /* 0x000fea0003c00000 */
[----:B------:R-:W-:Y:S01]  /*05d0*/  MOV R20, R22 ;  /* 0x0000001600147202 */ /* 0x000fe20000000f00 */
[----:B------:R-:W-:Y:S01]  /*05e0*/  IMAD.MOV.U32 R21, RZ, RZ, R23 ;  /* 0x000000ffff157224 */ /* 0x000fe200078e0017 */
[----:B------:R-:W-:Y:S06]  /*05f0*/  BRA `(.L_x_617) ;  /* 0x00000000005c7947 */ /* 0x000fec0003800000 */
.L_x_616:
        /* <DEDUP_REMOVED lines=23> */
.L_x_617:
        /* <DEDUP_REMOVED lines=27> */
.L_x_626:
        /* <DEDUP_REMOVED lines=13> */
.L_x_619:
[----:B------:R-:W-:Y:S05]  /*09f0*/  BSYNC B0 ;  /* 0x0000000000007941 */ /* 0x000fea0003800000 */
.L_x_618:
        /* <DEDUP_REMOVED lines=60> */
.L_x_621:
[----:B------:R-:W-:Y:S01]  /*0dc0*/  IMAD.MOV.U32 R41, RZ, RZ, R43 ;  /* 0x000000ffff297224 */ /* 0x000fe200078e002b */
[----:B------:R-:W-:Y:S01]  /*0dd0*/  MOV R26, R24 ;  /* 0x00000018001a7202 */ /* 0x000fe20000000f00 */
[----:B------:R-:W-:Y:S02]  /*0de0*/  IMAD.MOV.U32 R40, RZ, RZ, R38 ;  /* 0x000000ffff287224 */ /* 0x000fe400078e0026 */
[----:B------:R-:W-:-:S07]  /*0df0*/  IMAD.MOV.U32 R42, RZ, RZ, R22 ;  /* 0x000000ffff2a7224 */ /* 0x000fce00078e0016 */
.L_x_620:
        /* <DEDUP_REMOVED lines=18> */
[----:B------:R-:W0:Y:S01]  /*0f20*/  F2I.FTZ.U32.TRUNC.NTZ R41, R41 ;  /* 0x0000002900297305 */ /* 0x000e22000021f000 */
[----:B------:R-:W-:-:S04]  /*0f30*/  IADD3 R26, P0, R27, UR6, RZ ;  /* 0x000000061b1a7c10 */ /* 0x000fc8000ff1e0ff */
[----:B------:R-:W-:-:S05]  /*0f40*/  LEA.HI.X.SX32 R27, R27, UR7, 0x1, P0 ;  /* 0x000000071b1b7c11 */ /* 0x000fca00080f0eff */
[----:B0-----:R0:W-:Y:S04]  /*0f50*/  STG.E.U8 desc[UR8][R26.64], R41 ;  /* 0x000000291a007986 */ /* 0x0011e8000c101108 */
.L_x_623:
[----:B------:R-:W-:Y:S05]  /*0f60*/  BSYNC B0 ;  /* 0x0000000000007941 */ /* 0x000fea0003800000 */
.L_x_622:
        /* <DEDUP_REMOVED lines=22> */
[----:B------:R-:W0:Y:S03]  /*10d0*/  F2I.FTZ.U32.TRUNC.NTZ R47, R40 ;  /* 0x00000028002f7305 */ /* 0x000e26000021f000 */
[----:B0-----:R0:W-:Y:S02]  /*10e0*/  STG.E.U8 desc[UR8][R26.64], R47 ;  /* 0x0000002f1a007986 */ /* 0x0011e4000c101108 */
.L_x_625:
[----:B------:R-:W-:Y:S05]  /*10f0*/  BSYNC B0 ;  /* 0x0000000000007941 */ /* 0x000fea0003800000 */
.L_x_624:
        /* <DEDUP_REMOVED lines=32> */
        .weak           $__internal_39_$__cuda_sm20_div_s64
        .type           $__internal_39_$__cuda_sm20_div_s64,@function
        .size           $__internal_39_$__cuda_sm20_div_s64,(.L_x_7560 - $__internal_39_$__cuda_sm20_div_s64)
$__internal_39_$__cuda_sm20_div_s64:
        /* <DEDUP_REMOVED lines=74> */
[----:B------:R-:W-:Y:S06]  /*17a0*/  RET.REL.NODEC R20 `(_ZN2at6native57_GLOBAL__N__cd6b329d_24_DistributionBernoulli_cu_7537a20d43distribution_elementwise_grid_stride_kernelIfLi4EZNS0_9templates4cuda21uniform_and_transformIhfPNS_17CUDAGeneratorImplEZZZNS4_16bernoulli_kernelIS7_EEvRNS_18TensorIteratorBaseEdT_ENKUlvE_clEvENKUlvE_clEvEUlfE_EEvSA_T1_T2_EUlP24curandStatePhilox4_32_10E_ZNS1_27distribution_nullary_kernelIhf7double2S7_SJ_SE_EEvSA_SG_RKT3_T4_EUlifE_EEvlNS_15PhiloxCudaStateESF_SG_) ;  /* 0xffffffe814147950 */ /* 0x000fec0003c3ffff */
.L_x_627:
        /* <DEDUP_REMOVED lines=13> */
.L_x_7560:


//--------------------- .text._ZN2at4cuda57_GLOBAL__N__cd6b329d_24_DistributionBernoulli_cu_7537a20d21kernelPointwiseApply2IZNS_6native9templates4cuda28bernoulli_tensor_cuda_kernelIbfEEvRKNS_10TensorBaseES9_NS_15PhiloxCudaStateEEUliRbSB_SB_SB_RKfSD_SD_SD_E_bSC_mLin1ELin1ELi4ELi512ELi2EEEvNS0_6detail10TensorInfoIT0_T2_EENSG_IT1_SI_EESI_T_ --------------------------
	.section	.text._ZN2at4cuda57_GLOBAL__N__cd6b329d_24_DistributionBernoulli_cu_7537a20d21kernelPointwiseApply2IZNS_6native9templates4cuda28bernoulli_tensor_cuda_kernelIbfEEvRKNS_10TensorBaseES9_NS_15PhiloxCudaStateEEUliRbSB_SB_SB_RKfSD_SD_SD_E_bSC_mLin1ELin1ELi4ELi512ELi2EEEvNS0_6detail10TensorInfoIT0_T2_EENSG_IT1_SI_EESI_T_,"ax",@progbits
	.align	128
.text._ZN2at4cuda57_GLOBAL__N__cd6b329d_24_DistributionBernoulli_cu_7537a20d21kernelPointwiseApply2IZNS_6native9templates4cuda28bernoulli_tensor_cuda_kernelIbfEEvRKNS_10TensorBaseES9_NS_15PhiloxCudaStateEEUliRbSB_SB_SB_RKfSD_SD_SD_E_bSC_mLin1ELin1ELi4ELi512ELi2EEEvNS0_6detail10TensorInfoIT0_T2_EENSG_IT1_SI_EESI_T_:
        .type           _ZN2at4cuda57_GLOBAL__N__cd6b329d_24_DistributionBernoulli_cu_7537a20d21kernelPointwiseApply2IZNS_6native9templates4cuda28bernoulli_tensor_cuda_kernelIbfEEvRKNS_10TensorBaseES9_NS_15PhiloxCudaStateEEUliRbSB_SB_SB_RKfSD_SD_SD_E_bSC_mLin1ELin1ELi4ELi512ELi2EEEvNS0_6detail10TensorInfoIT0_T2_EENSG_IT1_SI_EESI_T_,@function
        .size           _ZN2at4cuda57_GLOBAL__N__cd6b329d_24_DistributionBernoulli_cu_7537a20d21kernelPointwiseApply2IZNS_6native9templates4cuda28bernoulli_tensor_cuda_kernelIbfEEvRKNS_10TensorBaseES9_NS_15PhiloxCudaStateEEUliRbSB_SB_SB_RKfSD_SD_SD_E_bSC_mLin1ELin1ELi4ELi512ELi2EEEvNS0_6detail10TensorInfoIT0_T2_EENSG_IT1_SI_EESI_T_,(.L_x_7562 - _ZN2at4cuda57_GLOBAL__N__cd6b329d_24_DistributionBernoulli_cu_7537a20d21kernelPointwiseApply2IZNS_6native9templates4cuda28bernoulli_tensor_cuda_kernelIbfEEvRKNS_10TensorBaseES9_NS_15PhiloxCudaStateEEUliRbSB_SB_SB_RKfSD_SD_SD_E_bSC_mLin1ELin1ELi4ELi512ELi2EEEvNS0_6detail10TensorInfoIT0_T2_EENSG_IT1_SI_EESI_T_)
        .other          _ZN2at4cuda57_GLOBAL__N__cd6b329d_24_DistributionBernoulli_cu_7537a20d21kernelPointwiseApply2IZNS_6native9templates4cuda28bernoulli_tensor_cuda_kernelIbfEEvRKNS_10TensorBaseES9_NS_15PhiloxCudaStateEEUliRbSB_SB_SB_RKfSD_SD_SD_E_bSC_mLin1ELin1ELi4ELi512ELi2EEEvNS0_6detail10TensorInfoIT0_T2_EENSG_IT1_SI_EESI_T_,@"STO_CUDA_ENTRY STV_DEFAULT"
_ZN2at4cuda57_GLOBAL__N__cd6b329d_24_DistributionBernoulli_cu_7537a20d21kernelPointwiseApply2IZNS_6native9templates4cuda28bernoulli_tensor_cuda_kernelIbfEEvRKNS_10TensorBaseES9_NS_15PhiloxCudaStateEEUliRbSB_SB_SB_RKfSD_SD_SD_E_bSC_mLin1ELin1ELi4ELi512ELi2EEEvNS0_6detail10TensorInfoIT0_T2_EENSG_IT1_SI_EESI_T_:
[----:B------:R-:W0:Y:S01]  /*0000*/  LDC R1, c[0x0][0x28] ;  /* 0x00000a00ff017b82 */ /* 0x000e220000000800 */
[----:B------:R-:W1:Y:S01]  /*0010*/  S2R R42, SR_CTAID.X ;  /* 0x00000000002a7919 */ /* 0x000e620000002500 */
[----:B------:R-:W-:Y:S01]  /*0020*/  ULDC UR4, c[0x0][0x0] ;  /* 0x0000000000047ab9 */ /* 0x000fe20000000800 */
[----:B------:R-:W1:Y:S02]  /*0030*/  S2R R3, SR_TID.X ;  /* 0x0000000000037919 */ /* 0x000e640000002100 */
[----:B-1----:R-:W-:Y:S01]  /*0040*/  IMAD R42, R42, UR4, R3 ;  /* 0x000000042a2a7c24 */ /* 0x002fe2000f8e0203 */
[----:B------:R-:W-:-:S04]  /*0050*/  ULDC.64 UR4, c[0x0][0x550] ;  /* 0x0001540000047ab9 */ /* 0x000fc80000000a00 */
[----:B------:R-:W-:-:S04]  /*0060*/  SHF.L.U32 R28, R42, 0x2, RZ ;  /* 0x000000022a1c7819 */ /* 0x000fc800000006ff */
[----:B------:R-:W-:-:S04]  /*0070*/  ISETP.GE.U32.AND P0, PT, R28, UR4, PT ;  /* 0x000000041c007c0c */ /* 0x000fc8000bf06070 */
[----:B------:R-:W-:-:S13]  /*0080*/  ISETP.GE.U32.AND.EX P0, PT, RZ, UR5, PT, P0 ;  /* 0x00000005ff007c0c */ /* 0x000fda000bf06100 */
[----:B0-----:R-:W-:Y:S05]  /*0090*/  @P0 EXIT ;  /* 0x000000000000094d */ /* 0x001fea0003800000 */
[----:B------:R-:W-:Y:S01]  /*00a0*/  IMAD.MOV.U32 R29, RZ, RZ, RZ ;  /* 0x000000ffff1d7224 */ /* 0x000fe200078e00ff */
[----:B------:R-:W-:Y:S01]  /*00b0*/  ULDC.U8 UR38, c[0x0][0x56c] ;  /* 0x00015b0000267ab9 */ /* 0x000fe20000000000 */
[----:B------:R-:W-:-:S05]  /*00c0*/  ULDC.64 UR36, c[0x0][0x208] ;  /* 0x0000820000247ab9 */ /* 0x000fca0000000a00 */
.L_x_848:
[----:B------:R-:W-:Y:S01]  /*00d0*/  ULDC UR4, c[0x0][0x550] ;  /* 0x0001540000047ab9 */ /* 0x000fe20000000800 */
[----:B------:R-:W-:Y:S01]  /*00e0*/  BSSY B0, `(.L_x_628) ;  /* 0x0000334000007945 */ /* 0x000fe20003800000 */
[----:B------:R-:W-:Y:S01]  /*00f0*/  IADD3 R30, -R28, UR4, RZ ;  /* 0x000000041c1e7c10 */ /* 0x000fe2000fffe1ff */
[----:B------:R-:W-:Y:S01]  /*0100*/  HFMA2.MMA R35, -RZ, RZ, 0, 0 ;  /* 0x00000000ff237435 */ /* 0x000fe200000001ff */
[----:B------:R-:W-:Y:S02]  /*0110*/  CS2R R38, SRZ ;  /* 0x0000000000267805 */ /* 0x000fe4000001ff00 */
[----:B------:R-:W-:Y:S02]  /*0120*/  CS2R R40, SRZ ;  /* 0x0000000000287805 */ /* 0x000fe4000001ff00 */
[----:B------:R-:W-:Y:S01]  /*0130*/  ISETP.GE.AND P0, PT, R30, 0x1, PT ;  /* 0x000000011e00780c */ /* 0x000fe20003f06270 */
[----:B------:R-:W-:-:S12]  /*0140*/  IMAD.MOV.U32 R37, RZ, RZ, RZ ;  /* 0x000000ffff257224 */ /* 0x000fd800078e00ff */
[----:B012-4-:R-:W-:Y:S05]  /*0150*/  @!P0 BRA `(.L_x_629) ;  /* 0x0000003000b08947 */ /* 0x017fea0003800000 */
[----:B------:R-:W0:Y:S01]  /*0160*/  LDC R4, c[0x0][0x3a8] ;  /* 0x0000ea00ff047b82 */ /* 0x000e220000000800 */
[----:B------:R-:W-:Y:S01]  /*0170*/  MOV R2, RZ ;  /* 0x000000ff00027202 */ /* 0x000fe20000000f00 */
[----:B------:R-:W-:Y:S01]  /*0180*/  IMAD.MOV.U32 R0, RZ, RZ, RZ ;  /* 0x000000ffff007224 */ /* 0x000fe200078e00ff */
[----:B------:R-:W-:Y:S02]  /*0190*/  CS2R R16, SRZ ;  /* 0x0000000000107805 */ /* 0x000fe4000001ff00 */
[----:B------:R-:W-:Y:S01]  /*01a0*/  MOV R10, R28 ;  /* 0x0000001c000a7202 */ /* 0x000fe20000000f00 */
[----:B------:R-:W-:Y:S01]  /*01b0*/  IMAD.MOV.U32 R11, RZ, RZ, R29 ;  /* 0x000000ffff0b7224 */ /* 0x000fe200078e001d */
[----:B0-----:R-:W-:-:S13]  /*01c0*/  ISETP.GE.AND P0, PT, R4, 0x2, PT ;  /* 0x000000020400780c */ /* 0x001fda0003f06270 */
[----:B------:R-:W-:Y:S05]  /*01d0*/  @!P0 BRA `(.L_x_630) ;  /* 0x0000001800148947 */ /* 0x000fea0003800000 */
[-C--:B------:R-:W-:Y:S01]  /*01e0*/  LOP3.LUT R3, RZ, R4.reuse, RZ, 0x33, !PT ;  /* 0x00000004ff037212 */ /* 0x080fe200078e33ff */
[----:B------:R-:W-:Y:S01]  /*01f0*/  ULDC UR4, c[0x0][0x3a8] ;  /* 0x0000ea0000047ab9 */ /* 0x000fe20000000800 */
[----:B------:R-:W-:Y:S01]  /*0200*/  CS2R R16, SRZ ;  /* 0x0000000000107805 */ /* 0x000fe2000001ff00 */
[----:B------:R-:W-:Y:S01]  /*0210*/  IMAD.U32 R12, RZ, RZ, UR4 ;  /* 0x00000004ff0c7e24 */ /* 0x000fe2000f8e00ff */
[----:B------:R-:W-:Y:S01]  /*0220*/  VIMNMX R3, R3, -0x3, !PT ;  /* 0xfffffffd03037848 */ /* 0x000fe20007fe0100 */
[----:B------:R-:W-:Y:S01]  /*0230*/  IMAD.MOV.U32 R10, RZ, RZ, R28 ;  /* 0x000000ffff0a7224 */ /* 0x000fe200078e001c */
[----:B------:R-:W-:Y:S02]  /*0240*/  MOV R11, R29 ;  /* 0x0000001d000b7202 */ /* 0x000fe40000000f00 */
[----:B------:R-:W-:-:S04]  /*0250*/  IADD3 R3, R3, R4, RZ ;  /* 0x0000000403037210 */ /* 0x000fc80007ffe0ff */
[C---:B------:R-:W-:Y:S01]  /*0260*/  IADD3 R18, R3.reuse, 0x2, RZ ;  /* 0x0000000203127810 */ /* 0x040fe20007ffe0ff */
[----:B------:R-:W-:-:S03]  /*0270*/  VIADD R4, R3, 0x1 ;  /* 0x0000000103047836 */ /* 0x000fc60000000000 */
[----:B------:R-:W-:Y:S02]  /*0280*/  LOP3.LUT R21, R18, 0x3, RZ, 0xc0, !PT ;  /* 0x0000000312157812 */ /* 0x000fe400078ec0ff */
[----:B------:R-:W-:-:S13]  /*0290*/  ISETP.GE.U32.AND P0, PT, R4, 0x3, PT ;  /* 0x000000030400780c */ /* 0x000fda0003f06070 */
[----:B------:R-:W-:Y:S05]  /*02a0*/  @!P0 BRA `(.L_x_631) ;  /* 0x0000000c00708947 */ /* 0x000fea0003800000 */
[----:B------:R-:W-:Y:S01]  /*02b0*/  BSSY B1, `(.L_x_631) ;  /* 0x00000db000017945 */ /* 0x000fe20003800000 */
[----:B------:R-:W-:Y:S02]  /*02c0*/  IADD3 R18, R18, -R21, RZ ;  /* 0x8000001512127210 */ /* 0x000fe40007ffe0ff */
[----:B------:R-:W-:Y:S01]  /*02d0*/  CS2R R16, SRZ ;  /* 0x0000000000107805 */ /* 0x000fe2000001ff00 */
[----:B------:R-:W-:Y:S01]  /*02e0*/  IMAD.MOV.U32 R10, RZ, RZ, R28 ;  /* 0x000000ffff0a7224 */ /* 0x000fe200078e001c */
[----:B------:R-:W-:-:S07]  /*02f0*/  MOV R11, R29 ;  /* 0x0000001d000b7202 */ /* 0x000fce0000000f00 */
.L_x_644:
[----:B------:R-:W-:Y:S01]  /*0300*/  IMAD.SHL.U32 R19, R12, 0x8, RZ ;  /* 0x000000080c137824 */ /* 0x000fe200078e00ff */
[----:B------:R-:W-:Y:S01]  /*0310*/  IADD3 R18, R18, -0x4, RZ ;  /* 0xfffffffc12127810 */ /* 0x000fe20007ffe0ff */
[----:B------:R-:W-:Y:S02]  /*0320*/  BSSY B2, `(.L_x_632) ;  /* 0x000002d000027945 */ /* 0x000fe40003800000 */
[----:B------:R-:W0:Y:S01]  /*0330*/  LDC.64 R8, c[0x0][R19+0x210] ;  /* 0x0000840013087b82 */ /* 0x000e220000000a00 */
[----:B------:R-:W-:Y:S02]  /*0340*/  ISETP.NE.AND P0, PT, R18, RZ, PT ;  /* 0x000000ff1200720c */ /* 0x000fe40003f05270 */
[----:B0-----:R-:W-:-:S04]  /*0350*/  LOP3.LUT R3, R11, R9, RZ, 0xfc, !PT ;  /* 0x000000090b037212 */ /* 0x001fc800078efcff */
[----:B------:R-:W-:-:S13]  /*0360*/  ISETP.NE.U32.AND P1, PT, R3, RZ, PT ;  /* 0x000000ff0300720c */ /* 0x000fda0003f25070 */
[----:B------:R-:W-:Y:S05]  /*0370*/  @!P1 BRA `(.L_x_633) ;  /* 0x0000000000409947 */ /* 0x000fea0003800000 */
[----:B------:R-:W-:Y:S01]  /*0380*/  IMAD.MOV.U32 R7, RZ, RZ, R10 ;  /* 0x000000ffff077224 */ /* 0x000fe200078e000a */
[----:B------:R-:W-:Y:S01]  /*0390*/  MOV R5, R11 ;  /* 0x0000000b00057202 */ /* 0x000fe20000000f00 */
[----:B------:R-:W-:Y:S01]  /*03a0*/  IMAD.MOV.U32 R4, RZ, RZ, R8 ;  /* 0x000000ffff047224 */ /* 0x000fe200078e0008 */
[----:B------:R-:W-:Y:S02]  /*03b0*/  MOV R3, R9 ;  /* 0x0000000900037202 */ /* 0x000fe40000000f00 */
[----:B------:R-:W-:-:S07]  /*03c0*/  MOV R6, 0x3e0 ;  /* 0x000003e000067802 */ /* 0x000fce0000000f00 */
[----:B------:R-:W-:Y:S05]  /*03d0*/  CALL.REL.NOINC `($__internal_40_$__cuda_sm20_div_u64) ;  /* 0x000000dc00107944 */ /* 0x000fea0003c00000 */
[----:B------:R-:W-:-:S05]  /*03e0*/  IADD3 R13, P1, RZ, -R14, RZ ;  /* 0x8000000eff0d7210 */ /* 0x000fca0007f3e0ff */
[----:B------:R-:W-:Y:S02]  /*03f0*/  IMAD.X R7, RZ, RZ, ~R3, P1 ;  /* 0x000000ffff077224 */ /* 0x000fe400008e0e03 */
[----:B------:R-:W-:-:S04]  /*0400*/  IMAD.WIDE.U32 R4, R8, R13, R10 ;  /* 0x0000000d08047225 */ /* 0x000fc800078e000a */
[----:B------:R-:W-:Y:S01]  /*0410*/  IMAD R7, R7, R8, RZ ;  /* 0x0000000807077224 */ /* 0x000fe200078e02ff */
[----:B------:R-:W-:-:S03]  /*0420*/  MOV R8, R14 ;  /* 0x0000000e00087202 */ /* 0x000fc60000000f00 */
[----:B------:R-:W-:Y:S01]  /*0430*/  IMAD R9, R9, R13, R7 ;  /* 0x0000000d09097224 */ /* 0x000fe200078e0207 */
[----:B------:R-:W-:-:S03]  /*0440*/  MOV R7, R4 ;  /* 0x0000000400077202 */ /* 0x000fc60000000f00 */
[----:B------:R-:W-:Y:S02]  /*0450*/  IMAD.IADD R13, R5, 0x1, R9 ;  /* 0x00000001050d7824 */ /* 0x000fe400078e0209 */
[----:B------:R-:W-:Y:S01]  /*0460*/  IMAD.MOV.U32 R9, RZ, RZ, R3 ;  /* 0x000000ffff097224 */ /* 0x000fe200078e0003 */
[----:B------:R-:W-:Y:S06]  /*0470*/  BRA `(.L_x_634) ;  /* 0x00000000005c7947 */ /* 0x000fec0003800000 */
.L_x_633:
[----:B------:R-:W0:Y:S01]  /*0480*/  I2F.U32.RP R3, R8 ;  /* 0x0000000800037306 */ /* 0x000e220000209000 */
[----:B------:R-:W-:Y:S01]  /*0490*/  IMAD.MOV R7, RZ, RZ, -R8 ;  /* 0x000000ffff077224 */ /* 0x000fe200078e0a08 */
[----:B------:R-:W-:Y:S01]  /*04a0*/  ISETP.NE.U32.AND P3, PT, R8, RZ, PT ;  /* 0x000000ff0800720c */ /* 0x000fe20003f65070 */
[----:B------:R-:W-:Y:S01]  /*04b0*/  HFMA2.MMA R9, -RZ, RZ, 0, 0 ;  /* 0x00000000ff097435 */ /* 0x000fe200000001ff */
[----:B------:R-:W-:-:S04]  /*04c0*/  MOV R13, RZ ;  /* 0x000000ff000d7202 */ /* 0x000fc80000000f00 */
[----:B0-----:R-:W0:Y:S02]  /*04d0*/  MUFU.RCP R3, R3 ;  /* 0x0000000300037308 */ /* 0x001e240000001000 */
[----:B0-----:R-:W-:-:S06]  /*04e0*/  IADD3 R4, R3, 0xffffffe, RZ ;  /* 0x0ffffffe03047810 */ /* 0x001fcc0007ffe0ff */
[----:B------:R0:W1:Y:S02]  /*04f0*/  F2I.FTZ.U32.TRUNC.NTZ R5, R4 ;  /* 0x0000000400057305 */ /* 0x000064000021f000 */
[----:B0-----:R-:W-:Y:S01]  /*0500*/  HFMA2.MMA R4, -RZ, RZ, 0, 0 ;  /* 0x00000000ff047435 */ /* 0x001fe200000001ff */
[----:B-1----:R-:W-:-:S09]  /*0510*/  IMAD R7, R7, R5, RZ ;  /* 0x0000000507077224 */ /* 0x002fd200078e02ff */
[----:B------:R-:W-:-:S06]  /*0520*/  IMAD.HI.U32 R5, R5, R7, R4 ;  /* 0x0000000705057227 */ /* 0x000fcc00078e0004 */
[----:B------:R-:W-:-:S04]  /*0530*/  IMAD.HI.U32 R5, R5, R10, RZ ;  /* 0x0000000a05057227 */ /* 0x000fc800078e00ff */
[----:B------:R-:W-:-:S04]  /*0540*/  IMAD.MOV R7, RZ, RZ, -R5 ;  /* 0x000000ffff077224 */ /* 0x000fc800078e0a05 */
[----:B------:R-:W-:-:S05]  /*0550*/  IMAD R7, R8, R7, R10 ;  /* 0x0000000708077224 */ /* 0x000fca00078e020a */
[----:B------:R-:W-:-:S13]  /*0560*/  ISETP.GE.U32.AND P1, PT, R7, R8, PT ;  /* 0x000000080700720c */ /* 0x000fda0003f26070 */
[----:B------:R-:W-:Y:S01]  /*0570*/  @P1 IADD3 R7, -R8, R7, RZ ;  /* 0x0000000708071210 */ /* 0x000fe20007ffe1ff */
[----:B------:R-:W-:-:S03]  /*0580*/  @P1 VIADD R5, R5, 0x1 ;  /* 0x0000000105051836 */ /* 0x000fc60000000000 */
[----:B------:R-:W-:-:S13]  /*0590*/  ISETP.GE.U32.AND P2, PT, R7, R8, PT ;  /* 0x000000080700720c */ /* 0x000fda0003f46070 */
[----:B------:R-:W-:Y:S02]  /*05a0*/  @P2 IADD3 R5, R5, 0x1, RZ ;  /* 0x0000000105052810 */ /* 0x000fe40007ffe0ff */
[----:B------:R-:W-:-:S05]  /*05b0*/  @!P3 LOP3.LUT R5, RZ, R8, RZ, 0x33, !PT ;  /* 0x00000008ff05b212 */ /* 0x000fca00078e33ff */
[----:B------:R-:W-:-:S04]  /*05c0*/  IMAD.MOV R7, RZ, RZ, -R5 ;  /* 0x000000ffff077224 */ /* 0x000fc800078e0a05 */
[----:B------:R-:W-:Y:S02]  /*05d0*/  IMAD R7, R8, R7, R10 ;  /* 0x0000000708077224 */ /* 0x000fe400078e020a */
[----:B------:R-:W-:-:S07]  /*05e0*/  IMAD.MOV.U32 R8, RZ, RZ, R5 ;  /* 0x000000ffff087224 */ /* 0x000fce00078e0005 */
.L_x_634:
[----:B------:R-:W-:Y:S05]  /*05f0*/  BSYNC B2 ;  /* 0x0000000000027941 */ /* 0x000fea0003800000 */
.L_x_632:
[----:B------:R-:W0:Y:S01]  /*0600*/  LDC.64 R10, c[0x0][R19+0x208] ;  /* 0x00008200130a7b82 */ /* 0x000e220000000a00 */
[----:B------:R-:W-:Y:S07]  /*0610*/  BSSY B2, `(.L_x_635) ;  /* 0x0000032000027945 */ /* 0x000fee0003800000 */
[----:B------:R-:W1:Y:S01]  /*0620*/  LDC.64 R4, c[0x0][R19+0x2d8] ;  /* 0x0000b60013047b82 */ /* 0x000e620000000a00 */
[----:B0-----:R-:W-:-:S04]  /*0630*/  LOP3.LUT R3, R9, R11, RZ, 0xfc, !PT ;  /* 0x0000000b09037212 */ /* 0x001fc800078efcff */
[----:B------:R-:W-:Y:S01]  /*0640*/  ISETP.NE.U32.AND P1, PT, R3, RZ, PT ;  /* 0x000000ff0300720c */ /* 0x000fe20003f25070 */
[-C--:B-1----:R-:W-:Y:S02]  /*0650*/  IMAD R5, R5, R7.reuse, RZ ;  /* 0x0000000705057224 */ /* 0x082fe400078e02ff */
[----:B------:R-:W-:-:S04]  /*0660*/  IMAD.WIDE.U32 R16, R4, R7, R16 ;  /* 0x0000000704107225 */ /* 0x000fc800078e0010 */
[----:B------:R-:W-:-:S04]  /*0670*/  IMAD R5, R4, R13, R5 ;  /* 0x0000000d04057224 */ /* 0x000fc800078e0205 */
[----:B------:R-:W-:Y:S02]  /*0680*/  IMAD.IADD R20, R17, 0x1, R5 ;  /* 0x0000000111147824 */ /* 0x000fe400078e0205 */
[----:B------:R-:W-:Y:S05]  /*0690*/  @!P1 BRA `(.L_x_636) ;  /* 0x0000000000489947 */ /* 0x000fea0003800000 */
[----:B------:R-:W-:Y:S01]  /*06a0*/  MOV R7, R8 ;  /* 0x0000000800077202 */ /* 0x000fe20000000f00 */
[----:B------:R-:W-:Y:S01]  /*06b0*/  IMAD.MOV.U32 R5, RZ, RZ, R9 ;  /* 0x000000ffff057224 */ /* 0x000fe200078e0009 */
[----:B------:R-:W-:Y:S01]  /*06c0*/  MOV R4, R10 ;  /* 0x0000000a00047202 */ /* 0x000fe20000000f00 */
[----:B------:R-:W-:Y:S01]  /*06d0*/  IMAD.MOV.U32 R3, RZ, RZ, R11 ;  /* 0x000000ffff037224 */ /* 0x000fe200078e000b */
[----:B------:R-:W-:-:S07]  /*06e0*/  MOV R6, 0x700 ;  /* 0x0000070000067802 */ /* 0x000fce0000000f00 */
[----:B------:R-:W-:Y:S05]  /*06f0*/  CALL.REL.NOINC `($__internal_40_$__cuda_sm20_div_u64) ;  /* 0x000000d800487944 */ /* 0x000fea0003c00000 */
[----:B------:R-:W-:Y:S01]  /*0700*/  IADD3 R13, P1, RZ, -R14, RZ ;  /* 0x8000000eff0d7210 */ /* 0x000fe20007f3e0ff */
[----:B------:R-:W-:Y:S01]  /*0710*/  IMAD.MOV.U32 R4, RZ, RZ, R8 ;  /* 0x000000ffff047224 */ /* 0x000fe200078e0008 */
[----:B------:R-:W-:Y:S01]  /*0720*/  MOV R5, R9 ;  /* 0x0000000900057202 */ /* 0x000fe20000000f00 */
[----:B------:R-:W-:Y:S01]  /*0730*/  IMAD.MOV.U32 R8, RZ, RZ, R14 ;  /* 0x000000ffff087224 */ /* 0x000fe200078e000e */
[-C--:B------:R-:W-:Y:S02]  /*0740*/  IADD3.X R7, RZ, ~R3.reuse, RZ, P1, !PT ;  /* 0x80000003ff077210 */ /* 0x080fe40000ffe4ff */
[----:B------:R-:W-:Y:S01]  /*0750*/  MOV R9, R3 ;  /* 0x0000000300097202 */ /* 0x000fe20000000f00 */
[----:B------:R-:W-:-:S04]  /*0760*/  IMAD.WIDE.U32 R4, R10, R13, R4 ;  /* 0x0000000d0a047225 */ /* 0x000fc800078e0004 */
[----:B------:R-:W-:-:S04]  /*0770*/  IMAD R7, R7, R10, RZ ;  /* 0x0000000a07077224 */ /* 0x000fc800078e02ff */
[----:B------:R-:W-:Y:S02]  /*0780*/  IMAD R11, R11, R13, R7 ;  /* 0x0000000d0b0b7224 */ /* 0x000fe400078e0207 */
[----:B------:R-:W-:-:S03]  /*0790*/  IMAD.MOV.U32 R7, RZ, RZ, R4 ;  /* 0x000000ffff077224 */ /* 0x000fc600078e0004 */
[----:B------:R-:W-:Y:S01]  /*07a0*/  IADD3 R13, R5, R11, RZ ;  /* 0x0000000b050d7210 */ /* 0x000fe20007ffe0ff */
[----:B------:R-:W-:Y:S06]  /*07b0*/  BRA `(.L_x_637) ;  /* 0x00000000005c7947 */ /* 0x000fec0003800000 */
.L_x_636:
[----:B------:R-:W0:Y:S01]  /*07c0*/  I2F.U32.RP R3, R10 ;  /* 0x0000000a00037306 */ /* 0x000e220000209000 */
[----:B------:R-:W-:Y:S01]  /*07d0*/  IADD3 R7, RZ, -R10, RZ ;  /* 0x8000000aff077210 */ /* 0x000fe20007ffe0ff */
[----:B------:R-:W-:Y:S01]  /*07e0*/  IMAD.MOV.U32 R13, RZ, RZ, RZ ;  /* 0x000000ffff0d7224 */ /* 0x000fe200078e00ff */
[----:B------:R-:W-:Y:S01]  /*07f0*/  ISETP.NE.U32.AND P3, PT, R10, RZ, PT ;  /* 0x000000ff0a00720c */ /* 0x000fe20003f65070 */
[----:B------:R-:W-:-:S04]  /*0800*/  IMAD.MOV.U32 R9, RZ, RZ, RZ ;  /* 0x000000ffff097224 */ /* 0x000fc800078e00ff */
[----:B0-----:R-:W0:Y:S02]  /*0810*/  MUFU.RCP R3, R3 ;  /* 0x0000000300037308 */ /* 0x001e240000001000 */
[----:B0-----:R-:W-:-:S06]  /*0820*/  VIADD R4, R3, 0xffffffe ;  /* 0x0ffffffe03047836 */ /* 0x001fcc0000000000 */
[----:B------:R0:W1:Y:S02]  /*0830*/  F2I.FTZ.U32.TRUNC.NTZ R5, R4 ;  /* 0x0000000400057305 */ /* 0x000064000021f000 */
[----:B0-----:R-:W-:Y:S02]  /*0840*/  IMAD.MOV.U32 R4, RZ, RZ, RZ ;  /* 0x000000ffff047224 */ /* 0x001fe400078e00ff */
[----:B-1----:R-:W-:-:S04]  /*0850*/  IMAD R7, R7, R5, RZ ;  /* 0x0000000507077224 */ /* 0x002fc800078e02ff */
[----:B------:R-:W-:-:S06]  /*0860*/  IMAD.HI.U32 R5, R5, R7, R4 ;  /* 0x0000000705057227 */ /* 0x000fcc00078e0004 */
[----:B------:R-:W-:-:S05]  /*0870*/  IMAD.HI.U32 R5, R5, R8, RZ ;  /* 0x0000000805057227 */ /* 0x000fca00078e00ff */
[----:B------:R-:W-:-:S05]  /*0880*/  IADD3 R7, -R5, RZ, RZ ;  /* 0x000000ff05077210 */ /* 0x000fca0007ffe1ff */
[----:B------:R-:W-:-:S05]  /*0890*/  IMAD R7, R10, R7, R8 ;  /* 0x000000070a077224 */ /* 0x000fca00078e0208 */
[----:B------:R-:W-:-:S13]  /*08a0*/  ISETP.GE.U32.AND P1, PT, R7, R10, PT ;  /* 0x0000000a0700720c */ /* 0x000fda0003f26070 */
[----:B------:R-:W-:Y:S01]  /*08b0*/  @P1 IMAD.IADD R7, R7, 0x1, -R10 ;  /* 0x0000000107071824 */ /* 0x000fe200078e0a0a */
[----:B------:R-:W-:-:S04]  /*08c0*/  @P1 IADD3 R5, R5, 0x1, RZ ;  /* 0x0000000105051810 */ /* 0x000fc80007ffe0ff */
[----:B------:R-:W-:-:S13]  /*08d0*/  ISETP.GE.U32.AND P2, PT, R7, R10, PT ;  /* 0x0000000a0700720c */ /* 0x000fda0003f46070 */
[----:B------:R-:W-:Y:S01]  /*08e0*/  @P2 VIADD R5, R5, 0x1 ;  /* 0x0000000105052836 */ /* 0x000fe20000000000 */
[----:B------:R-:W-:-:S04]  /*08f0*/  @!P3 LOP3.LUT R5, RZ, R10, RZ, 0x33, !PT ;  /* 0x0000000aff05b212 */ /* 0x000fc800078e33ff */
[----:B------:R-:W-:-:S05]  /*0900*/  IADD3 R7, -R5, RZ, RZ ;  /* 0x000000ff05077210 */ /* 0x000fca0007ffe1ff */
[----:B------:R-:W-:Y:S01]  /*0910*/  IMAD R7, R10, R7, R8 ;  /* 0x000000070a077224 */ /* 0x000fe200078e0208 */
[----:B------:R-:W-:-:S07]  /*0920*/  MOV R8, R5 ;  /* 0x0000000500087202 */ /* 0x000fce0000000f00 */
.L_x_637:
[----:B------:R-:W-:Y:S05]  /*0930*/  BSYNC B2 ;  /* 0x0000000000027941 */ /* 0x000fea0003800000 */
.L_x_635:
[----:B------:R-:W0:Y:S01]  /*0940*/  LDC.64 R10, c[0x0][R19+0x200] ;  /* 0x00008000130a7b82 */ /* 0x000e220000000a00 */
[----:B------:R-:W-:Y:S01]  /*0950*/  MOV R17, R20 ;  /* 0x0000001400117202 */ /* 0x000fe20000000f00 */
[----:B------:R-:W-:Y:S06]  /*0960*/  BSSY B2, `(.L_x_638) ;  /* 0x0000032000027945 */ /* 0x000fec0003800000 */
        /* <DEDUP_REMOVED lines=16> */
[----:B------:R-:W-:Y:S02]  /*0a70*/  MOV R5, R9 ;  /* 0x0000000900057202 */ /* 0x000fe40000000f00 */
[----:B------:R-:W-:Y:S01]  /*0a80*/  IADD3.X R7, RZ, ~R3, RZ, P1, !PT ;  /* 0x80000003ff077210 */ /* 0x000fe20000ffe4ff */
[----:B------:R-:W-:-:S04]  /*0a90*/  IMAD.WIDE.U32 R4, R10, R13, R4 ;  /* 0x0000000d0a047225 */ /* 0x000fc800078e0004 */
[----:B------:R-:W-:Y:S02]  /*0aa0*/  IMAD R7, R7, R10, RZ ;  /* 0x0000000a07077224 */ /* 0x000fe400078e02ff */
[----:B------:R-:W-:Y:S02]  /*0ab0*/  IMAD.MOV.U32 R10, RZ, RZ, R14 ;  /* 0x000000ffff0a7224 */ /* 0x000fe400078e000e */
[----:B------:R-:W-:Y:S02]  /*0ac0*/  IMAD R11, R11, R13, R7 ;  /* 0x0000000d0b0b7224 */ /* 0x000fe400078e0207 */
[----:B------:R-:W-:-:S03]  /*0ad0*/  IMAD.MOV.U32 R7, RZ, RZ, R4 ;  /* 0x000000ffff077224 */ /* 0x000fc600078e0004 */
[----:B------:R-:W-:Y:S02]  /*0ae0*/  IADD3 R13, R5, R11, RZ ;  /* 0x0000000b050d7210 */ /* 0x000fe40007ffe0ff */
[----:B------:R-:W-:Y:S01]  /*0af0*/  MOV R11, R3 ;  /* 0x00000003000b7202 */ /* 0x000fe20000000f00 */
[----:B------:R-:W-:Y:S06]  /*0b00*/  BRA `(.L_x_640) ;  /* 0x00000000005c7947 */ /* 0x000fec0003800000 */
.L_x_639:
        /* <DEDUP_REMOVED lines=23> */
.L_x_640:
[----:B------:R-:W-:Y:S05]  /*0c80*/  BSYNC B2 ;  /* 0x0000000000027941 */ /* 0x000fea0003800000 */
.L_x_638:
[----:B------:R-:W0:Y:S01]  /*0c90*/  LDC.64 R8, c[0x0][R19+0x1f8] ;  /* 0x00007e0013087b82 */ /* 0x000e220000000a00 */
[----:B------:R-:W-:Y:S01]  /*0ca0*/  MOV R17, R20 ;  /* 0x0000001400117202 */ /* 0x000fe20000000f00 */
[----:B------:R-:W-:Y:S01]  /*0cb0*/  BSSY B2, `(.L_x_641) ;  /* 0x0000033000027945 */ /* 0x000fe20003800000 */
[----:B------:R-:W-:-:S05]  /*0cc0*/  VIADD R12, R12, 0xfffffffc ;  /* 0xfffffffc0c0c7836 */ /* 0x000fca0000000000 */
[----:B------:R-:W1:Y:S01]  /*0cd0*/  LDC.64 R4, c[0x0][R19+0x2c8] ;  /* 0x0000b20013047b82 */ /* 0x000e620000000a00 */
[----:B0-----:R-:W-:-:S04]  /*0ce0*/  LOP3.LUT R3, R11, R9, RZ, 0xfc, !PT ;  /* 0x000000090b037212 */ /* 0x001fc800078efcff */
[----:B------:R-:W-:Y:S01]  /*0cf0*/  ISETP.NE.U32.AND P1, PT, R3, RZ, PT ;  /* 0x000000ff0300720c */ /* 0x000fe20003f25070 */
[-C--:B-1----:R-:W-:Y:S02]  /*0d00*/  IMAD R5, R5, R7.reuse, RZ ;  /* 0x0000000705057224 */ /* 0x082fe400078e02ff */
[----:B------:R-:W-:-:S04]  /*0d10*/  IMAD.WIDE.U32 R16, R4, R7, R16 ;  /* 0x0000000704107225 */ /* 0x000fc800078e0010 */
[----:B------:R-:W-:-:S05]  /*0d20*/  IMAD R5, R4, R13, R5 ;  /* 0x0000000d04057224 */ /* 0x000fca00078e0205 */
[----:B------:R-:W-:Y:S01]  /*0d30*/  IADD3 R20, R17, R5, RZ ;  /* 0x0000000511147210 */ /* 0x000fe20007ffe0ff */
[----:B------:R-:W-:Y:S06]  /*0d40*/  @!P1 BRA `(.L_x_642) ;  /* 0x0000000000489947 */ /* 0x000fec0003800000 */
[----:B------:R-:W-:Y:S01]  /*0d50*/  IMAD.MOV.U32 R7, RZ, RZ, R10 ;  /* 0x000000ffff077224 */ /* 0x000fe200078e000a */
[----:B------:R-:W-:Y:S01]  /*0d60*/  MOV R5, R11 ;  /* 0x0000000b00057202 */ /* 0x000fe20000000f00 */
[----:B------:R-:W-:Y:S01]  /*0d70*/  IMAD.MOV.U32 R4, RZ, RZ, R8 ;  /* 0x000000ffff047224 */ /* 0x000fe200078e0008 */
[----:B------:R-:W-:Y:S02]  /*0d80*/  MOV R3, R9 ;  /* 0x0000000900037202 */ /* 0x000fe40000000f00 */
[----:B------:R-:W-:-:S07]  /*0d90*/  MOV R6, 0xdb0 ;  /* 0x00000db000067802 */ /* 0x000fce0000000f00 */
[----:B------:R-:W-:Y:S05]  /*0da0*/  CALL.REL.NOINC `($__internal_40_$__cuda_sm20_div_u64) ;  /* 0x000000d0009c7944 */ /* 0x000fea0003c00000 */
[----:B------:R-:W-:Y:S01]  /*0db0*/  IADD3 R13, P1, RZ, -R14, RZ ;  /* 0x8000000eff0d7210 */ /* 0x000fe20007f3e0ff */
[----:B------:R-:W-:Y:S01]  /*0dc0*/  IMAD.MOV.U32 R5, RZ, RZ, R11 ;  /* 0x000000ffff057224 */ /* 0x000fe200078e000b */
[----:B------:R-:W-:Y:S01]  /*0dd0*/  MOV R4, R10 ;  /* 0x0000000a00047202 */ /* 0x000fe20000000f00 */
[--C-:B------:R-:W-:Y:S01]  /*0de0*/  IMAD.MOV.U32 R11, RZ, RZ, R3.reuse ;  /* 0x000000ffff0b7224 */ /* 0x100fe200078e0003 */
[----:B------:R-:W-:Y:S01]  /*0df0*/  MOV R10, R14 ;  /* 0x0000000e000a7202 */ /* 0x000fe20000000f00 */
[----:B------:R-:W-:Y:S02]  /*0e00*/  IMAD.X R7, RZ, RZ, ~R3, P1 ;  /* 0x000000ffff077224 */ /* 0x000fe400008e0e03 */
[----:B------:R-:W-:-:S04]  /*0e10*/  IMAD.WIDE.U32 R4, R8, R13, R4 ;  /* 0x0000000d08047225 */ /* 0x000fc800078e0004 */
[----:B------:R-:W-:-:S04]  /*0e20*/  IMAD R7, R7, R8, RZ ;  /* 0x0000000807077224 */ /* 0x000fc800078e02ff */
[----:B------:R-:W-:Y:S02]  /*0e30*/  IMAD R7, R9, R13, R7 ;  /* 0x0000000d09077224 */ /* 0x000fe400078e0207 */
[----:B------:R-:W-:-:S03]  /*0e40*/  IMAD.MOV.U32 R9, RZ, RZ, R4 ;  /* 0x000000ffff097224 */ /* 0x000fc600078e0004 */
[----:B------:R-:W-:Y:S01]  /*0e50*/  IADD3 R7, R5, R7, RZ ;  /* 0x0000000705077210 */ /* 0x000fe20007ffe0ff */
[----:B------:R-:W-:Y:S06]  /*0e60*/  BRA `(.L_x_643) ;  /* 0x00000000005c7947 */ /* 0x000fec0003800000 */
.L_x_642:
[----:B------:R-:W0:Y:S01]  /*0e70*/  I2F.U32.RP R3, R8 ;  /* 0x0000000800037306 */ /* 0x000e220000209000 */
[----:B------:R-:W-:Y:S01]  /*0e80*/  IMAD.MOV R7, RZ, RZ, -R8 ;  /* 0x000000ffff077224 */ /* 0x000fe200078e0a08 */
[----:B------:R-:W-:Y:S02]  /*0e90*/  ISETP.NE.U32.AND P3, PT, R8, RZ, PT ;  /* 0x000000ff0800720c */ /* 0x000fe40003f65070 */
        /* <DEDUP_REMOVED lines=13> */
[----:B------:R-:W-:Y:S01]  /*0f70*/  ISETP.GE.U32.AND P2, PT, R7, R8, PT ;  /* 0x000000080700720c */ /* 0x000fe20003f46070 */
[----:B------:R-:W-:-:S12]  /*0f80*/  IMAD.MOV.U32 R7, RZ, RZ, RZ ;  /* 0x000000ffff077224 */ /* 0x000fd800078e00ff */
[----:B------:R-:W-:Y:S02]  /*0f90*/  @P2 IADD3 R5, R5, 0x1, RZ ;  /* 0x0000000105052810 */ /* 0x000fe40007ffe0ff */
[----:B------:R-:W-:-:S05]  /*0fa0*/  @!P3 LOP3.LUT R5, RZ, R8, RZ, 0x33, !PT ;  /* 0x00000008ff05b212 */ /* 0x000fca00078e33ff */
[----:B------:R-:W-:-:S04]  /*0fb0*/  IMAD.MOV R9, RZ, RZ, -R5 ;  /* 0x000000ffff097224 */ /* 0x000fc800078e0a05 */
[----:B------:R-:W-:Y:S01]  /*0fc0*/  IMAD R9, R8, R9, R10 ;  /* 0x0000000908097224 */ /* 0x000fe200078e020a */
[----:B------:R-:W-:-:S07]  /*0fd0*/  MOV R10, R5 ;  /* 0x00000005000a7202 */ /* 0x000fce0000000f00 */
.L_x_643:
[----:B------:R-:W-:Y:S05]  /*0fe0*/  BSYNC B2 ;  /* 0x0000000000027941 */ /* 0x000fea0003800000 */
.L_x_641:
[----:B------:R-:W0:Y:S01]  /*0ff0*/  LDC.64 R4, c[0x0][R19+0x2c0] ;  /* 0x0000b00013047b82 */ /* 0x000e220000000a00 */
[----:B------:R-:W-:Y:S02]  /*1000*/  IMAD.MOV.U32 R17, RZ, RZ, R20 ;  /* 0x000000ffff117224 */ /* 0x000fe400078e0014 */
[-C--:B0-----:R-:W-:Y:S02]  /*1010*/  IMAD R3, R5, R9.reuse, RZ ;  /* 0x0000000905037224 */ /* 0x081fe400078e02ff */
[----:B------:R-:W-:-:S04]  /*1020*/  IMAD.WIDE.U32 R16, R4, R9, R16 ;  /* 0x0000000904107225 */ /* 0x000fc800078e0010 */
[----:B------:R-:W-:-:S05]  /*1030*/  IMAD R3, R4, R7, R3 ;  /* 0x0000000704037224 */ /* 0x000fca00078e0203 */
[----:B------:R-:W-:Y:S01]  /*1040*/  IADD3 R17, R17, R3, RZ ;  /* 0x0000000311117210 */ /* 0x000fe20007ffe0ff */
[----:B------:R-:W-:Y:S06]  /*1050*/  @P0 BRA `(.L_x_644) ;  /* 0xfffffff000a80947 */ /* 0x000fec000383ffff */
[----:B------:R-:W-:Y:S05]  /*1060*/  BSYNC B1 ;  /* 0x0000000000017941 */ /* 0x000fea0003800000 */
.L_x_631:
[----:B------:R-:W-:-:S13]  /*1070*/  ISETP.NE.AND P0, PT, R21, RZ, PT ;  /* 0x000000ff1500720c */ /* 0x000fda0003f05270 */
[----:B------:R-:W-:Y:S05]  /*1080*/  @!P0 BRA `(.L_x_630) ;  /* 0x0000000800688947 */ /* 0x000fea0003800000 */
[----:B------:R-:W-:Y:S01]  /*1090*/  IMAD.SHL.U32 R12, R12, 0x8, RZ ;  /* 0x000000080c0c7824 */ /* 0x000fe200078e00ff */
[----:B------:R-:W-:Y:S03]  /*10a0*/  BSSY B1, `(.L_x_645) ;  /* 0x000002c000017945 */ /* 0x000fe60003800000 */
[----:B------:R-:W0:Y:S02]  /*10b0*/  LDC.64 R8, c[0x0][R12+0x210] ;  /* 0x000084000c087b82 */ /* 0x000e240000000a00 */
[----:B0-----:R-:W-:-:S04]  /*10c0*/  LOP3.LUT R3, R11, R9, RZ, 0xfc, !PT ;  /* 0x000000090b037212 */ /* 0x001fc800078efcff */
[----:B------:R-:W-:-:S13]  /*10d0*/  ISETP.NE.U32.AND P0, PT, R3, RZ, PT ;  /* 0x000000ff0300720c */ /* 0x000fda0003f05070 */
[----:B------:R-:W-:Y:S05]  /*10e0*/  @!P0 BRA `(.L_x_646) ;  /* 0x0000000000408947 */ /* 0x000fea0003800000 */
[----:B------:R-:W-:Y:S01]  /*10f0*/  MOV R7, R10 ;  /* 0x0000000a00077202 */ /* 0x000fe20000000f00 */
[----:B------:R-:W-:Y:S01]  /*1100*/  IMAD.MOV.U32 R5, RZ, RZ, R11 ;  /* 0x000000ffff057224 */ /* 0x000fe200078e000b */
[----:B------:R-:W-:Y:S01]  /*1110*/  MOV R4, R8 ;  /* 0x0000000800047202 */ /* 0x000fe20000000f00 */
[----:B------:R-:W-:Y:S01]  /*1120*/  IMAD.MOV.U32 R3, RZ, RZ, R9 ;  /* 0x000000ffff037224 */ /* 0x000fe200078e0009 */
[----:B------:R-:W-:-:S07]  /*1130*/  MOV R6, 0x1150 ;  /* 0x0000115000067802 */ /* 0x000fce0000000f00 */
[----:B------:R-:W-:Y:S05]  /*1140*/  CALL.REL.NOINC `($__internal_40_$__cuda_sm20_div_u64) ;  /* 0x000000cc00b47944 */ /* 0x000fea0003c00000 */
[----:B------:R-:W-:-:S04]  /*1150*/  IADD3 R13, P0, RZ, -R14, RZ ;  /* 0x8000000eff0d7210 */ /* 0x000fc80007f1e0ff */
[----:B------:R-:W-:Y:S01]  /*1160*/  IADD3.X R7, RZ, ~R3, RZ, P0, !PT ;  /* 0x80000003ff077210 */ /* 0x000fe200007fe4ff */
[----:B------:R-:W-:Y:S01]  /*1170*/  IMAD.WIDE.U32 R4, R8, R13, R10 ;  /* 0x0000000d08047225 */ /* 0x000fe200078e000a */
[----:B------:R-:W-:-:S03]  /*1180*/  MOV R11, R3 ;  /* 0x00000003000b7202 */ /* 0x000fc60000000f00 */
[----:B------:R-:W-:Y:S02]  /*1190*/  IMAD R7, R7, R8, RZ ;  /* 0x0000000807077224 */ /* 0x000fe400078e02ff */
[----:B------:R-:W-:Y:S02]  /*11a0*/  IMAD.MOV.U32 R10, RZ, RZ, R14 ;  /* 0x000000ffff0a7224 */ /* 0x000fe400078e000e */
[----:B------:R-:W-:Y:S01]  /*11b0*/  IMAD R7, R9, R13, R7 ;  /* 0x0000000d09077224 */ /* 0x000fe200078e0207 */
[----:B------:R-:W-:-:S03]  /*11c0*/  MOV R9, R4 ;  /* 0x0000000400097202 */ /* 0x000fc60000000f00 */
[----:B------:R-:W-:Y:S01]  /*11d0*/  IMAD.IADD R7, R5, 0x1, R7 ;  /* 0x0000000105077824 */ /* 0x000fe200078e0207 */
[----:B------:R-:W-:Y:S06]  /*11e0*/  BRA `(.L_x_647) ;  /* 0x00000000005c7947 */ /* 0x000fec0003800000 */
.L_x_646:
[----:B------:R-:W0:Y:S01]  /*11f0*/  I2F.U32.RP R3, R8 ;  /* 0x0000000800037306 */ /* 0x000e220000209000 */
[----:B------:R-:W-:Y:S01]  /*1200*/  IADD3 R7, RZ, -R8, RZ ;  /* 0x80000008ff077210 */ /* 0x000fe20007ffe0ff */
[----:B------:R-:W-:Y:S01]  /*1210*/  IMAD.MOV.U32 R11, RZ, RZ, RZ ;  /* 0x000000ffff0b7224 */ /* 0x000fe200078e00ff */
[----:B------:R-:W-:-:S05]  /*1220*/  ISETP.NE.U32.AND P2, PT, R8, RZ, PT ;  /* 0x000000ff0800720c */ /* 0x000fca0003f45070 */
        /* <DEDUP_REMOVED lines=12> */
[----:B------:R-:W-:Y:S01]  /*12f0*/  ISETP.GE.U32.AND P1, PT, R7, R8, PT ;  /* 0x000000080700720c */ /* 0x000fe20003f26070 */
[----:B------:R-:W-:-:S12]  /*1300*/  HFMA2.MMA R7, -RZ, RZ, 0, 0 ;  /* 0x00000000ff077435 */ /* 0x000fd800000001ff */
[----:B------:R-:W-:Y:S01]  /*1310*/  @P1 VIADD R5, R5, 0x1 ;  /* 0x0000000105051836 */ /* 0x000fe20000000000 */
[----:B------:R-:W-:-:S04]  /*1320*/  @!P2 LOP3.LUT R5, RZ, R8, RZ, 0x33, !PT ;  /* 0x00000008ff05a212 */ /* 0x000fc800078e33ff */
[----:B------:R-:W-:-:S05]  /*1330*/  IADD3 R9, -R5, RZ, RZ ;  /* 0x000000ff05097210 */ /* 0x000fca0007ffe1ff */
[----:B------:R-:W-:Y:S02]  /*1340*/  IMAD R9, R8, R9, R10 ;  /* 0x0000000908097224 */ /* 0x000fe400078e020a */
[----:B------:R-:W-:-:S07]  /*1350*/  IMAD.MOV.U32 R10, RZ, RZ, R5 ;  /* 0x000000ffff0a7224 */ /* 0x000fce00078e0005 */
.L_x_647:
[----:B------:R-:W-:Y:S05]  /*1360*/  BSYNC B1 ;  /* 0x0000000000017941 */ /* 0x000fea0003800000 */
.L_x_645:
[----:B------:R-:W0:Y:S01]  /*1370*/  LDC.64 R4, c[0x0][R12+0x2d8] ;  /* 0x0000b6000c047b82 */ /* 0x000e220000000a00 */
[----:B------:R-:W-:Y:S01]  /*1380*/  ISETP.NE.AND P0, PT, R21, 0x1, PT ;  /* 0x000000011500780c */ /* 0x000fe20003f05270 */
[-C--:B0-----:R-:W-:Y:S02]  /*1390*/  IMAD R3, R5, R9.reuse, RZ ;  /* 0x0000000905037224 */ /* 0x081fe400078e02ff */
[----:B------:R-:W-:-:S04]  /*13a0*/  IMAD.WIDE.U32 R16, R4, R9, R16 ;  /* 0x0000000904107225 */ /* 0x000fc800078e0010 */
[----:B------:R-:W-:-:S05]  /*13b0*/  IMAD R3, R4, R7, R3 ;  /* 0x0000000704037224 */ /* 0x000fca00078e0203 */
[----:B------:R-:W-:Y:S01]  /*13c0*/  IADD3 R17, R17, R3, RZ ;  /* 0x0000000311117210 */ /* 0x000fe20007ffe0ff */
[----:B------:R-:W-:Y:S06]  /*13d0*/  @!P0 BRA `(.L_x_630) ;  /* 0x0000000400948947 */ /* 0x000fec0003800000 */
[----:B------:R-:W0:Y:S01]  /*13e0*/  LDC.64 R8, c[0x0][R12+0x208] ;  /* 0x000082000c087b82 */ /* 0x000e220000000a00 */
[----:B------:R-:W-:Y:S01]  /*13f0*/  BSSY B1, `(.L_x_648) ;  /* 0x000002b000017945 */ /* 0x000fe20003800000 */
        /* <DEDUP_REMOVED lines=11> */
[----:B------:R-:W-:Y:S01]  /*14b0*/  IMAD.WIDE.U32 R4, R8, R13, R10 ;  /* 0x0000000d08047225 */ /* 0x000fe200078e000a */
[----:B------:R-:W-:-:S03]  /*14c0*/  MOV R10, R14 ;  /* 0x0000000e000a7202 */ /* 0x000fc60000000f00 */
[----:B------:R-:W-:Y:S02]  /*14d0*/  IMAD R7, R7, R8, RZ ;  /* 0x0000000807077224 */ /* 0x000fe400078e02ff */
[----:B------:R-:W-:Y:S02]  /*14e0*/  IMAD.MOV.U32 R11, RZ, RZ, R3 ;  /* 0x000000ffff0b7224 */ /* 0x000fe400078e0003 */
[----:B------:R-:W-:Y:S02]  /*14f0*/  IMAD R7, R9, R13, R7 ;  /* 0x0000000d09077224 */ /* 0x000fe400078e0207 */
[----:B------:R-:W-:-:S03]  /*1500*/  IMAD.MOV.U32 R9, RZ, RZ, R4 ;  /* 0x000000ffff097224 */ /* 0x000fc600078e0004 */
[----:B------:R-:W-:Y:S01]  /*1510*/  IADD3 R7, R5, R7, RZ ;  /* 0x0000000705077210 */ /* 0x000fe20007ffe0ff */
[----:B------:R-:W-:Y:S06]  /*1520*/  BRA `(.L_x_650) ;  /* 0x00000000005c7947 */ /* 0x000fec0003800000 */
.L_x_649:
        /* <DEDUP_REMOVED lines=23> */
.L_x_650:
[----:B------:R-:W-:Y:S05]  /*16a0*/  BSYNC B1 ;  /* 0x0000000000017941 */ /* 0x000fea0003800000 */
.L_x_648:
[----:B------:R-:W0:Y:S01]  /*16b0*/  LDC.64 R4, c[0x0][R12+0x2d0] ;  /* 0x0000b4000c047b82 */ /* 0x000e220000000a00 */
[----:B------:R-:W-:Y:S01]  /*16c0*/  ISETP.NE.AND P0, PT, R21, 0x2, PT ;  /* 0x000000021500780c */ /* 0x000fe20003f05270 */
[-C--:B0-----:R-:W-:Y:S02]  /*16d0*/  IMAD R3, R5, R9.reuse, RZ ;  /* 0x0000000905037224 */ /* 0x081fe400078e02ff */
[----:B------:R-:W-:-:S04]  /*16e0*/  IMAD.WIDE.U32 R16, R4, R9, R16 ;  /* 0x0000000904107225 */ /* 0x000fc800078e0010 */
[----:B------:R-:W-:-:S04]  /*16f0*/  IMAD R3, R4, R7, R3 ;  /* 0x0000000704037224 */ /* 0x000fc800078e0203 */
[----:B------:R-:W-:Y:S02]  /*1700*/  IMAD.IADD R17, R17, 0x1, R3 ;  /* 0x0000000111117824 */ /* 0x000fe400078e0203 */
[----:B------:R-:W-:Y:S05]  /*1710*/  @!P0 BRA `(.L_x_630) ;  /* 0x0000000000c48947 */ /* 0x000fea0003800000 */
[----:B------:R-:W0:Y:S01]  /*1720*/  LDC.64 R8, c[0x0][R12+0x200] ;  /* 0x000080000c087b82 */ /* 0x000e220000000a00 */
[----:B------:R-:W-:Y:S01]  /*1730*/  BSSY B1, `(.L_x_651) ;  /* 0x000002a000017945 */ /* 0x000fe20003800000 */
        /* <DEDUP_REMOVED lines=11> */
[----:B------:R-:W-:-:S04]  /*17f0*/  IMAD.WIDE.U32 R4, R8, R13, R10 ;  /* 0x0000000d08047225 */ /* 0x000fc800078e000a */
[----:B------:R-:W-:Y:S02]  /*1800*/  IMAD R7, R7, R8, RZ ;  /* 0x0000000807077224 */ /* 0x000fe400078e02ff */
[----:B------:R-:W-:Y:S02]  /*1810*/  IMAD.MOV.U32 R10, RZ, RZ, R14 ;  /* 0x000000ffff0a7224 */ /* 0x000fe400078e000e */
[----:B------:R-:W-:Y:S02]  /*1820*/  IMAD R7, R9, R13, R7 ;  /* 0x0000000d09077224 */ /* 0x000fe400078e0207 */
[----:B------:R-:W-:-:S03]  /*1830*/  IMAD.MOV.U32 R11, RZ, RZ, R3 ;  /* 0x000000ffff0b7224 */ /* 0x000fc600078e0003 */
[----:B------:R-:W-:Y:S01]  /*1840*/  IADD3 R7, R5, R7, RZ ;  /* 0x0000000705077210 */ /* 0x000fe20007ffe0ff */
[----:B------:R-:W-:Y:S06]  /*1850*/  BRA `(.L_x_653) ;  /* 0x00000000005c7947 */ /* 0x000fec0003800000 */
.L_x_652:
        /* <DEDUP_REMOVED lines=23> */
.L_x_653:
[----:B------:R-:W-:Y:S05]  /*19d0*/  BSYNC B1 ;  /* 0x0000000000017941 */ /* 0x000fea0003800000 */
.L_x_651:
[----:B------:R-:W0:Y:S02]  /*19e0*/  LDC.64 R12, c[0x0][R12+0x2c8] ;  /* 0x0000b2000c0c7b82 */ /* 0x000e240000000a00 */
[-C--:B0-----:R-:W-:Y:S02]  /*19f0*/  IMAD R3, R13, R4.reuse, RZ ;  /* 0x000000040d037224 */ /* 0x081fe400078e02ff */
[----:B------:R-:W-:-:S04]  /*1a00*/  IMAD.WIDE.U32 R16, R12, R4, R16 ;  /* 0x000000040c107225 */ /* 0x000fc800078e0010 */
[----:B------:R-:W-:-:S04]  /*1a10*/  IMAD R3, R12, R7, R3 ;  /* 0x000000070c037224 */ /* 0x000fc800078e0203 */
[----:B------:R-:W-:-:S07]  /*1a20*/  IMAD.IADD R17, R17, 0x1, R3 ;  /* 0x0000000111117824 */ /* 0x000fce00078e0203 */
.L_x_630:
[----:B------:R-:W0:Y:S01]  /*1a30*/  LDC R7, c[0x0][0x548] ;  /* 0x00015200ff077b82 */ /* 0x000e220000000800 */
[----:B------:R-:W-:Y:S02]  /*1a40*/  ULDC.64 UR4, c[0x0][0x2e0] ;  /* 0x0000b80000047ab9 */ /* 0x000fe40000000a00 */
[----:B------:R-:W-:Y:S02]  /*1a50*/  IMAD R3, R11, UR4, RZ ;  /* 0x000000040b037c24 */ /* 0x000fe4000f8e02ff */
[----:B------:R-:W-:Y:S01]  /*1a60*/  IMAD.WIDE.U32 R4, R10, UR4, R16 ;  /* 0x000000040a047c25 */ /* 0x000fe2000f8e0010 */
[----:B------:R-:W-:-:S03]  /*1a70*/  MOV R16, R28 ;  /* 0x0000001c00107202 */ /* 0x000fc60000000f00 */
[----:B------:R-:W-:Y:S01]  /*1a80*/  IMAD R3, R10, UR5, R3 ;  /* 0x000000050a037c24 */ /* 0x000fe2000f8e0203 */
[----:B------:R-:W-:Y:S01]  /*1a90*/  MOV R39, R4 ;  /* 0x0000000400277202 */ /* 0x000fe20000000f00 */
[----:B------:R-:W-:Y:S02]  /*1aa0*/  IMAD.MOV.U32 R17, RZ, RZ, R29 ;  /* 0x000000ffff117224 */ /* 0x000fe400078e001d */
[----:B------:R-:W-:Y:S01]  /*1ab0*/  IMAD.IADD R41, R5, 0x1, R3 ;  /* 0x0000000105297824 */ /* 0x000fe200078e0203 */
[----:B0-----:R-:W-:-:S13]  /*1ac0*/  ISETP.GE.AND P0, PT, R7, 0x2, PT ;  /* 0x000000020700780c */ /* 0x001fda0003f06270 */
[----:B------:R-:W-:Y:S05]  /*1ad0*/  @!P0 BRA `(.L_x_654) ;  /* 0x0000001800348947 */ /* 0x000fea0003800000 */
[----:B------:R-:W-:Y:S01]  /*1ae0*/  LOP3.LUT R0, RZ, R7, RZ, 0x33, !PT ;  /* 0x00000007ff007212 */ /* 0x000fe200078e33ff */
[----:B------:R-:W-:Y:S01]  /*1af0*/  ULDC UR4, c[0x0][0x548] ;  /* 0x0001520000047ab9 */ /* 0x000fe20000000800 */
[----:B------:R-:W-:Y:S01]  /*1b00*/  HFMA2.MMA R2, -RZ, RZ, 0, 0 ;  /* 0x00000000ff027435 */ /* 0x000fe200000001ff */
[----:B------:R-:W-:Y:S01]  /*1b10*/  IMAD.U32 R8, RZ, RZ, UR4 ;  /* 0x00000004ff087e24 */ /* 0x000fe2000f8e00ff */
[----:B------:R-:W-:Y:S01]  /*1b20*/  VIMNMX R0, R0, -0x3, !PT ;  /* 0xfffffffd00007848 */ /* 0x000fe20007fe0100 */
[----:B------:R-:W-:Y:S01]  /*1b30*/  IMAD.MOV.U32 R16, RZ, RZ, R28 ;  /* 0x000000ffff107224 */ /* 0x000fe200078e001c */
[----:B------:R-:W-:Y:S02]  /*1b40*/  MOV R17, R29 ;  /* 0x0000001d00117202 */ /* 0x000fe40000000f00 */
[----:B------:R-:W-:-:S05]  /*1b50*/  IADD3 R3, R0, R7, RZ ;  /* 0x0000000700037210 */ /* 0x000fca0007ffe0ff */
[C---:B------:R-:W-:Y:S01]  /*1b60*/  VIADD R0, R3.reuse, 0x1 ;  /* 0x0000000103007836 */ /* 0x040fe20000000000 */
[----:B------:R-:W-:-:S04]  /*1b70*/  IADD3 R3, R3, 0x2, RZ ;  /* 0x0000000203037810 */ /* 0x000fc80007ffe0ff */
[----:B------:R-:W-:Y:S01]  /*1b80*/  ISETP.GE.U32.AND P0, PT, R0, 0x3, PT ;  /* 0x000000030000780c */ /* 0x000fe20003f06070 */
[----:B------:R-:W-:Y:S01]  /*1b90*/  IMAD.MOV.U32 R0, RZ, RZ, RZ ;  /* 0x000000ffff007224 */ /* 0x000fe200078e00ff */
[----:B------:R-:W-:-:S11]  /*1ba0*/  LOP3.LUT R20, R3, 0x3, RZ, 0xc0, !PT ;  /* 0x0000000303147812 */ /* 0x000fd600078ec0ff */
[----:B------:R-:W-:Y:S05]  /*1bb0*/  @!P0 BRA `(.L_x_655) ;  /* 0x0000000c007c8947 */ /* 0x000fea0003800000 */
[----:B------:R-:W-:Y:S01]  /*1bc0*/  BSSY B1, `(.L_x_655) ;  /* 0x00000de000017945 */ /* 0x000fe20003800000 */
[----:B------:R-:W-:Y:S01]  /*1bd0*/  IADD3 R9, R3, -R20, RZ ;  /* 0x8000001403097210 */ /* 0x000fe20007ffe0ff */
[----:B------:R-:W-:Y:S01]  /*1be0*/  IMAD.MOV.U32 R2, RZ, RZ, RZ ;  /* 0x000000ffff027224 */ /* 0x000fe200078e00ff */
[----:B------:R-:W-:Y:S01]  /*1bf0*/  MOV R0, RZ ;  /* 0x000000ff00007202 */ /* 0x000fe20000000f00 */
[----:B------:R-:W-:Y:S01]  /*1c00*/  IMAD.MOV.U32 R16, RZ, RZ, R28 ;  /* 0x000000ffff107224 */ /* 0x000fe200078e001c */
[----:B------:R-:W-:-:S07]  /*1c10*/  MOV R17, R29 ;  /* 0x0000001d00117202 */ /* 0x000fce0000000f00 */
.L_x_668:
[----:B------:R-:W-:Y:S01]  /*1c20*/  UMOV UR4, 0x1a0 ;  /* 0x000001a000047882 */ /* 0x000fe20000000000 */
[----:B------:R-:W-:Y:S01]  /*1c30*/  VIADD R9, R9, 0xfffffffc ;  /* 0xfffffffc09097836 */ /* 0x000fe20000000000 */
[----:B------:R-:W-:Y:S01]  /*1c40*/  LEA R12, R8, UR4, 0x3 ;  /* 0x00000004080c7c11 */ /* 0x000fe2000f8e18ff */
[----:B------:R-:W-:Y:S03]  /*1c50*/  BSSY B2, `(.L_x_656) ;  /* 0x000002d000027945 */ /* 0x000fe60003800000 */
[----:B------:R-:W0:Y:S01]  /*1c60*/  LDC.64 R10, c[0x0][R12+0x210] ;  /* 0x000084000c0a7b82 */ /* 0x000e220000000a00 */
[----:B------:R-:W-:Y:S02]  /*1c70*/  ISETP.NE.AND P0, PT, R9, RZ, PT ;  /* 0x000000ff0900720c */ /* 0x000fe40003f05270 */
        /* <DEDUP_REMOVED lines=14> */
[----:B------:R-:W-:Y:S01]  /*1d60*/  IMAD R7, R11, R13, R7 ;  /* 0x0000000d0b077224 */ /* 0x000fe200078e0207 */
[----:B------:R-:W-:Y:S01]  /*1d70*/  MOV R11, R3 ;  /* 0x00000003000b7202 */ /* 0x000fe20000000f00 */
[----:B------:R-:W-:-:S03]  /*1d80*/  IMAD.MOV.U32 R10, RZ, RZ, R14 ;  /* 0x000000ffff0a7224 */ /* 0x000fc600078e000e */
[----:B------:R-:W-:Y:S01]  /*1d90*/  IADD3 R7, R5, R7, RZ ;  /* 0x0000000705077210 */ /* 0x000fe20007ffe0ff */
[----:B------:R-:W-:Y:S06]  /*1da0*/  BRA `(.L_x_658) ;  /* 0x00000000005c7947 */ /* 0x000fec0003800000 */
.L_x_657:
        /* <DEDUP_REMOVED lines=17> */
[----:B------:R-:W-:-:S12]  /*1ec0*/  IMAD.MOV.U32 R7, RZ, RZ, RZ ;  /* 0x000000ffff077224 */ /* 0x000fd800078e00ff */
[----:B------:R-:W-:Y:S01]  /*1ed0*/  @P2 VIADD R5, R5, 0x1 ;  /* 0x0000000105052836 */ /* 0x000fe20000000000 */
[----:B------:R-:W-:-:S04]  /*1ee0*/  @!P3 LOP3.LUT R5, RZ, R10, RZ, 0x33, !PT ;  /* 0x0000000aff05b212 */ /* 0x000fc800078e33ff */
[----:B------:R-:W-:-:S05]  /*1ef0*/  IADD3 R19, -R5, RZ, RZ ;  /* 0x000000ff05137210 */ /* 0x000fca0007ffe1ff */
[----:B------:R-:W-:Y:S01]  /*1f00*/  IMAD R19, R10, R19, R16 ;  /* 0x000000130a137224 */ /* 0x000fe200078e0210 */
[----:B------:R-:W-:-:S07]  /*1f10*/  MOV R10, R5 ;  /* 0x00000005000a7202 */ /* 0x000fce0000000f00 */
.L_x_658:
[----:B------:R-:W-:Y:S05]  /*1f20*/  BSYNC B2 ;  /* 0x0000000000027941 */ /* 0x000fea0003800000 */
.L_x_656:
        /* <DEDUP_REMOVED lines=29> */
.L_x_660:
        /* <DEDUP_REMOVED lines=23> */
.L_x_661:
[----:B------:R-:W-:Y:S05]  /*2270*/  BSYNC B2 ;  /* 0x0000000000027941 */ /* 0x000fea0003800000 */
.L_x_659:
        /* <DEDUP_REMOVED lines=29> */
.L_x_663:
        /* <DEDUP_REMOVED lines=23> */
.L_x_664:
[----:B------:R-:W-:Y:S05]  /*25c0*/  BSYNC B2 ;  /* 0x0000000000027941 */ /* 0x000fea0003800000 */
.L_x_662:
        /* <DEDUP_REMOVED lines=20> */
[----:B------:R-:W-:Y:S02]  /*2710*/  MOV R4, R16 ;  /* 0x0000001000047202 */ /* 0x000fe40000000f00 */
[----:B------:R-:W-:Y:S01]  /*2720*/  MOV R16, R14 ;  /* 0x0000000e00107202 */ /* 0x000fe20000000f00 */
[----:B------:R-:W-:Y:S01]  /*2730*/  IMAD.X R7, RZ, RZ, ~R3, P1 ;  /* 0x000000ffff077224 */ /* 0x000fe200008e0e03 */
[----:B------:R-:W-:Y:S01]  /*2740*/  MOV R17, R3 ;  /* 0x0000000300117202 */ /* 0x000fe20000000f00 */
[----:B------:R-:W-:-:S04]  /*2750*/  IMAD.WIDE.U32 R4, R10, R13, R4 ;  /* 0x0000000d0a047225 */ /* 0x000fc800078e0004 */
[----:B------:R-:W-:-:S04]  /*2760*/  IMAD R7, R7, R10, RZ ;  /* 0x0000000a07077224 */ /* 0x000fc800078e02ff */
[----:B------:R-:W-:-:S04]  /*2770*/  IMAD R7, R11, R13, R7 ;  /* 0x0000000d0b077224 */ /* 0x000fc800078e0207 */
[----:B------:R-:W-:Y:S01]  /*2780*/  IMAD.IADD R5, R5, 0x1, R7 ;  /* 0x0000000105057824 */ /* 0x000fe200078e0207 */
[----:B------:R-:W-:Y:S06]  /*2790*/  BRA `(.L_x_667) ;  /* 0x00000000005c7947 */ /* 0x000fec0003800000 */
.L_x_666:
        /* <DEDUP_REMOVED lines=23> */
.L_x_667:
[----:B------:R-:W-:Y:S05]  /*2910*/  BSYNC B2 ;  /* 0x0000000000027941 */ /* 0x000fea0003800000 */
.L_x_665:
[----:B------:R-:W0:Y:S01]  /*2920*/  LDC.64 R12, c[0x0][R12+0x2c0] ;  /* 0x0000b0000c0c7b82 */ /* 0x000e220000000a00 */
[----:B------:R-:W-:Y:S01]  /*2930*/  MOV R2, R18 ;  /* 0x0000001200027202 */ /* 0x000fe20000000f00 */
[----:B------:R-:W-:Y:S02]  /*2940*/  IMAD.MOV.U32 R3, RZ, RZ, R0 ;  /* 0x000000ffff037224 */ /* 0x000fe400078e0000 */
[-C--:B0-----:R-:W-:Y:S02]  /*2950*/  IMAD R6, R13, R4.reuse, RZ ;  /* 0x000000040d067224 */ /* 0x081fe400078e02ff */
[----:B------:R-:W-:-:S04]  /*2960*/  IMAD.WIDE.U32 R2, R12, R4, R2 ;  /* 0x000000040c027225 */ /* 0x000fc800078e0002 */
[----:B------:R-:W-:-:S05]  /*2970*/  IMAD R5, R12, R5, R6 ;  /* 0x000000050c057224 */ /* 0x000fca00078e0206 */
[----:B------:R-:W-:Y:S01]  /*2980*/  IADD3 R0, R3, R5, RZ ;  /* 0x0000000503007210 */ /* 0x000fe20007ffe0ff */
[----:B------:R-:W-:Y:S06]  /*2990*/  @P0 BRA `(.L_x_668) ;  /* 0xfffffff000a00947 */ /* 0x000fec000383ffff */
[----:B------:R-:W-:Y:S05]  /*29a0*/  BSYNC B1 ;  /* 0x0000000000017941 */ /* 0x000fea0003800000 */
.L_x_655:
[----:B------:R-:W-:-:S13]  /*29b0*/  ISETP.NE.AND P0, PT, R20, RZ, PT ;  /* 0x000000ff1400720c */ /* 0x000fda0003f05270 */
[----:B------:R-:W-:Y:S05]  /*29c0*/  @!P0 BRA `(.L_x_654) ;  /* 0x0000000800788947 */ /* 0x000fea0003800000 */
[----:B------:R-:W-:Y:S01]  /*29d0*/  UMOV UR4, 0x1a0 ;  /* 0x000001a000047882 */ /* 0x000fe20000000000 */
[----:B------:R-:W-:Y:S01]  /*29e0*/  BSSY B1, `(.L_x_669) ;  /* 0x000002d000017945 */ /* 0x000fe20003800000 */
[----:B------:R-:W-:-:S04]  /*29f0*/  LEA R10, R8, UR4, 0x3 ;  /* 0x00000004080a7c11 */ /* 0x000fc8000f8e18ff */
[----:B------:R-:W0:Y:S02]  /*2a00*/  LDC.64 R8, c[0x0][R10+0x210] ;  /* 0x000084000a087b82 */ /* 0x000e240000000a00 */
        /* <DEDUP_REMOVED lines=19> */
.L_x_670:
        /* <DEDUP_REMOVED lines=23> */
.L_x_671:
[----:B------:R-:W-:Y:S05]  /*2cb0*/  BSYNC B1 ;  /* 0x0000000000017941 */ /* 0x000fea0003800000 */
.L_x_669:
[----:B------:R-:W0:Y:S01]  /*2cc0*/  LDC.64 R4, c[0x0][R10+0x2d8] ;  /* 0x0000b6000a047b82 */ /* 0x000e220000000a00 */
[----:B------:R-:W-:Y:S01]  /*2cd0*/  ISETP.NE.AND P0, PT, R20, 0x1, PT ;  /* 0x000000011400780c */ /* 0x000fe20003f05270 */
[----:B------:R-:W-:Y:S02]  /*2ce0*/  IMAD.MOV.U32 R3, RZ, RZ, R0 ;  /* 0x000000ffff037224 */ /* 0x000fe400078e0000 */
        /* <DEDUP_REMOVED lines=26> */
.L_x_673:
        /* <DEDUP_REMOVED lines=23> */
.L_x_674:
[----:B------:R-:W-:Y:S05]  /*3000*/  BSYNC B1 ;  /* 0x0000000000017941 */ /* 0x000fea0003800000 */
.L_x_672:
        /* <DEDUP_REMOVED lines=22> */
[----:B------:R-:W-:Y:S02]  /*3170*/  MOV R16, R14 ;  /* 0x0000000e00107202 */ /* 0x000fe40000000f00 */
[----:B------:R-:W-:Y:S01]  /*3180*/  MOV R17, R3 ;  /* 0x0000000300117202 */ /* 0x000fe20000000f00 */
[----:B------:R-:W-:-:S04]  /*3190*/  IMAD R7, R7, R8, RZ ;  /* 0x0000000807077224 */ /* 0x000fc800078e02ff */
[----:B------:R-:W-:-:S04]  /*31a0*/  IMAD R7, R9, R11, R7 ;  /* 0x0000000b09077224 */ /* 0x000fc800078e0207 */
[----:B------:R-:W-:Y:S01]  /*31b0*/  IMAD.IADD R7, R5, 0x1, R7 ;  /* 0x0000000105077824 */ /* 0x000fe200078e0207 */
[----:B------:R-:W-:Y:S06]  /*31c0*/  BRA `(.L_x_677) ;  /* 0x00000000005c7947 */ /* 0x000fec0003800000 */
.L_x_676:
        /* <DEDUP_REMOVED lines=23> */
.L_x_677:
[----:B------:R-:W-:Y:S05]  /*3340*/  BSYNC B1 ;  /* 0x0000000000017941 */ /* 0x000fea0003800000 */
.L_x_675:
[----:B------:R-:W0:Y:S01]  /*3350*/  LDC.64 R10, c[0x0][R10+0x2c8] ;  /* 0x0000b2000a0a7b82 */ /* 0x000e220000000a00 */
[----:B------:R-:W-:Y:S01]  /*3360*/  MOV R3, R0 ;  /* 0x0000000000037202 */ /* 0x000fe20000000f00 */
[-C--:B0-----:R-:W-:Y:S02]  /*3370*/  IMAD R5, R11, R4.reuse, RZ ;  /* 0x000000040b057224 */ /* 0x081fe400078e02ff */
[----:B------:R-:W-:-:S04]  /*3380*/  IMAD.WIDE.U32 R2, R10, R4, R2 ;  /* 0x000000040a027225 */ /* 0x000fc800078e0002 */
[----:B------:R-:W-:-:S04]  /*3390*/  IMAD R5, R10, R7, R5 ;  /* 0x000000070a057224 */ /* 0x000fc800078e0205 */
[----:B------:R-:W-:-:S07]  /*33a0*/  IMAD.IADD R0, R3, 0x1, R5 ;  /* 0x0000000103007824 */ /* 0x000fce00078e0205 */
.L_x_654:
[----:B------:R-:W-:Y:S01]  /*33b0*/  ULDC.64 UR4, c[0x0][0x480] ;  /* 0x0001200000047ab9 */ /* 0x000fe20000000a00 */
[----:B------:R-:W-:Y:S01]  /*33c0*/  MOV R3, R0 ;  /* 0x0000000000037202 */ /* 0x000fe20000000f00 */
[----:B------:R-:W-:Y:S02]  /*33d0*/  IMAD R5, R17, UR4, RZ ;  /* 0x0000000411057c24 */ /* 0x000fe4000f8e02ff */
[----:B------:R-:W-:-:S04]  /*33e0*/  IMAD.WIDE.U32 R2, R16, UR4, R2 ;  /* 0x0000000410027c25 */ /* 0x000fc8000f8e0002 */
[----:B------:R-:W-:Y:S02]  /*33f0*/  IMAD R5, R16, UR5, R5 ;  /* 0x0000000510057c24 */ /* 0x000fe4000f8e0205 */
[----:B------:R-:W-:-:S03]  /*3400*/  IMAD.MOV.U32 R35, RZ, RZ, R2 ;  /* 0x000000ffff237224 */ /* 0x000fc600078e0002 */
[----:B------:R-:W-:-:S07]  /*3410*/  IADD3 R37, R3, R5, RZ ;  /* 0x0000000503257210 */ /* 0x000fce0007ffe0ff */
.L_x_629:
[----:B------:R-:W-:Y:S05]  /*3420*/  BSYNC B0 ;  /* 0x0000000000007941 */ /* 0x000fea0003800000 */
.L_x_628:
[----:B------:R-:W-:Y:S01]  /*3430*/  VIMNMX R30, R30, 0x4, PT ;  /* 0x000000041e1e7848 */ /* 0x000fe20003fe0100 */
[----:B------:R-:W-:Y:S01]  /*3440*/  BSSY B0, `(.L_x_678) ;  /* 0x0000335000007945 */ /* 0x000fe20003800000 */
[----:B------:R-:W-:Y:S01]  /*3450*/  IADD3 R9, P1, R28, 0x1, RZ ;  /* 0x000000011c097810 */ /* 0x000fe20007f3e0ff */
[----:B------:R-:W-:Y:S01]  /*3460*/  HFMA2.MMA R36, -RZ, RZ, 0, 0 ;  /* 0x00000000ff247435 */ /* 0x000fe200000001ff */
[----:B------:R-:W-:Y:S01]  /*3470*/  ISETP.GE.AND P0, PT, R30, 0x2, PT ;  /* 0x000000021e00780c */ /* 0x000fe20003f06270 */
[----:B------:R-:W-:Y:S02]  /*3480*/  IMAD.MOV.U32 R27, RZ, RZ, RZ ;  /* 0x000000ffff1b7224 */ /* 0x000fe400078e00ff */
[----:B------:R-:W-:-:S10]  /*3490*/  IMAD.X R8, RZ, RZ, R29, P1 ;  /* 0x000000ffff087224 */ /* 0x000fd400008e061d */
[----:B------:R-:W-:Y:S05]  /*34a0*/  @!P0 BRA `(.L_x_679) ;  /* 0x0000003000b88947 */ /* 0x000fea0003800000 */
        /* <DEDUP_REMOVED lines=15> */
[----:B------:R-:W-:-:S05]  /*35a0*/  IADD3 R4, R4, R3, RZ ;  /* 0x0000000304047210 */ /* 0x000fca0007ffe0ff */
[C---:B------:R-:W-:Y:S01]  /*35b0*/  VIADD R3, R4.reuse, 0x1 ;  /* 0x0000000104037836 */ /* 0x040fe20000000000 */
[----:B------:R-:W-:-:S04]  /*35c0*/  IADD3 R4, R4, 0x2, RZ ;  /* 0x0000000204047810 */ /* 0x000fc80007ffe0ff */
[----:B------:R-:W-:Y:S02]  /*35d0*/  ISETP.GE.U32.AND P0, PT, R3, 0x3, PT ;  /* 0x000000030300780c */ /* 0x000fe40003f06070 */
[----:B------:R-:W-:-:S11]  /*35e0*/  LOP3.LUT R27, R4, 0x3, RZ, 0xc0, !PT ;  /* 0x00000003041b7812 */ /* 0x000fd600078ec0ff */
[----:B------:R-:W-:Y:S05]  /*35f0*/  @!P0 BRA `(.L_x_681) ;  /* 0x0000000c00708947 */ /* 0x000fea0003800000 */
[----:B------:R-:W-:Y:S01]  /*3600*/  BSSY B1, `(.L_x_681) ;  /* 0x00000db000017945 */ /* 0x000fe20003800000 */
[----:B------:R-:W-:Y:S02]  /*3610*/  IADD3 R11, R4, -R27, RZ ;  /* 0x8000001b040b7210 */ /* 0x000fe40007ffe0ff */
[----:B------:R-:W-:Y:S01]  /*3620*/  CS2R R24, SRZ ;  /* 0x0000000000187805 */ /* 0x000fe2000001ff00 */
[----:B------:R-:W-:Y:S01]  /*3630*/  IMAD.MOV.U32 R18, RZ, RZ, R9 ;  /* 0x000000ffff127224 */ /* 0x000fe200078e0009 */
[----:B------:R-:W-:-:S07]  /*3640*/  MOV R19, R8 ;  /* 0x0000000800137202 */ /* 0x000fce0000000f00 */
.L_x_694:
        /* <DEDUP_REMOVED lines=24> */
.L_x_683:
[----:B------:R-:W0:Y:S01]  /*37d0*/  I2F.U32.RP R3, R16 ;  /* 0x0000001000037306 */ /* 0x000e220000209000 */
[----:B------:R-:W-:Y:S01]  /*37e0*/  IMAD.MOV R7, RZ, RZ, -R16 ;  /* 0x000000ffff077224 */ /* 0x000fe200078e0a10 */
[----:B------:R-:W-:Y:S01]  /*37f0*/  ISETP.NE.U32.AND P3, PT, R16, RZ, PT ;  /* 0x000000ff1000720c */ /* 0x000fe20003f65070 */
[----:B------:R-:W-:-:S05]  /*3800*/  HFMA2.MMA R19, -RZ, RZ, 0, 0 ;  /* 0x00000000ff137435 */ /* 0x000fca00000001ff */
        /* <DEDUP_REMOVED lines=12> */
[----:B------:R-:W-:Y:S02]  /*38d0*/  ISETP.GE.U32.AND P2, PT, R7, R16, PT ;  /* 0x000000100700720c */ /* 0x000fe40003f46070 */
[----:B------:R-:W-:-:S11]  /*38e0*/  MOV R7, RZ ;  /* 0x000000ff00077202 */ /* 0x000fd60000000f00 */
[----:B------:R-:W-:Y:S02]  /*38f0*/  @P2 IADD3 R5, R5, 0x1, RZ ;  /* 0x0000000105052810 */ /* 0x000fe40007ffe0ff */
[----:B------:R-:W-:-:S05]  /*3900*/  @!P3 LOP3.LUT R5, RZ, R16, RZ, 0x33, !PT ;  /* 0x00000010ff05b212 */ /* 0x000fca00078e33ff */
[----:B------:R-:W-:-:S04]  /*3910*/  IMAD.MOV R17, RZ, RZ, -R5 ;  /* 0x000000ffff117224 */ /* 0x000fc800078e0a05 */
[----:B------:R-:W-:Y:S02]  /*3920*/  IMAD R17, R16, R17, R18 ;  /* 0x0000001110117224 */ /* 0x000fe400078e0212 */
[----:B------:R-:W-:-:S07]  /*3930*/  IMAD.MOV.U32 R18, RZ, RZ, R5 ;  /* 0x000000ffff127224 */ /* 0x000fce00078e0005 */
.L_x_684:
[----:B------:R-:W-:Y:S05]  /*3940*/  BSYNC B2 ;  /* 0x0000000000027941 */ /* 0x000fea0003800000 */
.L_x_682:
        /* <DEDUP_REMOVED lines=28> */
.L_x_686:
        /* <DEDUP_REMOVED lines=23> */
.L_x_687:
[----:B------:R-:W-:Y:S05]  /*3c80*/  BSYNC B2 ;  /* 0x0000000000027941 */ /* 0x000fea0003800000 */
.L_x_685:
        /* <DEDUP_REMOVED lines=29> */
.L_x_689:
        /* <DEDUP_REMOVED lines=23> */
.L_x_690:
[----:B------:R-:W-:Y:S05]  /*3fd0*/  BSYNC B2 ;  /* 0x0000000000027941 */ /* 0x000fea0003800000 */
.L_x_688:
        /* <DEDUP_REMOVED lines=29> */
.L_x_692:
        /* <DEDUP_REMOVED lines=23> */
.L_x_693:
[----:B------:R-:W-:Y:S05]  /*4320*/  BSYNC B2 ;  /* 0x0000000000027941 */ /* 0x000fea0003800000 */
.L_x_691:
        /* <DEDUP_REMOVED lines=9> */
.L_x_681:
        /* <DEDUP_REMOVED lines=24> */
.L_x_696:
        /* <DEDUP_REMOVED lines=23> */
.L_x_697:
[----:B------:R-:W-:Y:S05]  /*46b0*/  BSYNC B1 ;  /* 0x0000000000017941 */ /* 0x000fea0003800000 */
.L_x_695:
        /* <DEDUP_REMOVED lines=28> */
.L_x_699:
        /* <DEDUP_REMOVED lines=23> */
.L_x_700:
[----:B------:R-:W-:Y:S05]  /*49f0*/  BSYNC B1 ;  /* 0x0000000000017941 */ /* 0x000fea0003800000 */
.L_x_698:
        /* <DEDUP_REMOVED lines=27> */
.L_x_702:
        /* <DEDUP_REMOVED lines=23> */
.L_x_703:
[----:B------:R-:W-:Y:S05]  /*4d20*/  BSYNC B1 ;  /* 0x0000000000017941 */ /* 0x000fea0003800000 */
.L_x_701:
[----:B------:R-:W0:Y:S02]  /*4d30*/  LDC.64 R12, c[0x0][R12+0x2c8] ;  /* 0x0000b2000c0c7b82 */ /* 0x000e240000000a00 */
[-C--:B0-----:R-:W-:Y:S02]  /*4d40*/  IMAD R3, R13, R4.reuse, RZ ;  /* 0x000000040d037224 */ /* 0x081fe400078e02ff */
[----:B------:R-:W-:-:S04]  /*4d50*/  IMAD.WIDE.U32 R24, R12, R4, R24 ;  /* 0x000000040c187225 */ /* 0x000fc800078e0018 */
[----:B------:R-:W-:-:S04]  /*4d60*/  IMAD R3, R12, R7, R3 ;  /* 0x000000070c037224 */ /* 0x000fc800078e0203 */
[----:B------:R-:W-:-:S07]  /*4d70*/  IMAD.IADD R25, R25, 0x1, R3 ;  /* 0x0000000119197824 */ /* 0x000fce00078e0203 */
.L_x_680:
[----:B------:R-:W0:Y:S01]  /*4d80*/  LDC R6, c[0x0][0x548] ;  /* 0x00015200ff067b82 */ /* 0x000e220000000800 */
[----:B------:R-:W-:Y:S02]  /*4d90*/  ULDC.64 UR4, c[0x0][0x2e0] ;  /* 0x0000b80000047ab9 */ /* 0x000fe40000000a00 */
[----:B------:R-:W-:Y:S02]  /*4da0*/  IMAD R3, R19, UR4, RZ ;  /* 0x0000000413037c24 */ /* 0x000fe4000f8e02ff */
[----:B------:R-:W-:-:S04]  /*4db0*/  IMAD.WIDE.U32 R4, R18, UR4, R24 ;  /* 0x0000000412047c25 */ /* 0x000fc8000f8e0018 */
[----:B------:R-:W-:Y:S01]  /*4dc0*/  IMAD R3, R18, UR5, R3 ;  /* 0x0000000512037c24 */ /* 0x000fe2000f8e0203 */
[----:B------:R-:W-:-:S03]  /*4dd0*/  MOV R38, R4 ;  /* 0x0000000400267202 */ /* 0x000fc60000000f00 */
[----:B------:R-:W-:Y:S01]  /*4de0*/  IMAD.IADD R40, R5, 0x1, R3 ;  /* 0x0000000105287824 */ /* 0x000fe200078e0203 */
[----:B0-----:R-:W-:-:S13]  /*4df0*/  ISETP.GE.AND P0, PT, R6, 0x2, PT ;  /* 0x000000020600780c */ /* 0x001fda0003f06270 */
[----:B------:R-:W-:Y:S05]  /*4e00*/  @!P0 BRA `(.L_x_704) ;  /* 0x0000001800448947 */ /* 0x000fea0003800000 */
[----:B------:R-:W-:Y:S01]  /*4e10*/  LOP3.LUT R0, RZ, R6, RZ, 0x33, !PT ;  /* 0x00000006ff007212 */ /* 0x000fe200078e33ff */
[----:B------:R-:W-:Y:S01]  /*4e20*/  ULDC UR4, c[0x0][0x548] ;  /* 0x0001520000047ab9 */ /* 0x000fe20000000800 */
[----:B------:R-:W-:Y:S02]  /*4e30*/  IMAD.MOV.U32 R2, RZ, RZ, RZ ;  /* 0x000000ffff027224 */ /* 0x000fe400078e00ff */
[----:B------:R-:W-:Y:S01]  /*4e40*/  VIMNMX R3, R0, -0x3, !PT ;  /* 0xfffffffd00037848 */ /* 0x000fe20007fe0100 */
[----:B------:R-:W-:-:S03]  /*4e50*/  IMAD.U32 R10, RZ, RZ, UR4 ;  /* 0x00000004ff0a7e24 */ /* 0x000fc6000f8e00ff */
[----:B------:R-:W-:-:S05]  /*4e60*/  IADD3 R3, R3, R6, RZ ;  /* 0x0000000603037210 */ /* 0x000fca0007ffe0ff */
[C---:B------:R-:W-:Y:S01]  /*4e70*/  VIADD R0, R3.reuse, 0x1 ;  /* 0x0000000103007836 */ /* 0x040fe20000000000 */
[----:B------:R-:W-:-:S04]  /*4e80*/  IADD3 R3, R3, 0x2, RZ ;  /* 0x0000000203037810 */ /* 0x000fc80007ffe0ff */
[----:B------:R-:W-:Y:S01]  /*4e90*/  ISETP.GE.U32.AND P0, PT, R0, 0x3, PT ;  /* 0x000000030000780c */ /* 0x000fe20003f06070 */
[----:B------:R-:W-:Y:S01]  /*4ea0*/  HFMA2.MMA R0, -RZ, RZ, 0, 0 ;  /* 0x00000000ff007435 */ /* 0x000fe200000001ff */
[----:B------:R-:W-:-:S11]  /*4eb0*/  LOP3.LUT R24, R3, 0x3, RZ, 0xc0, !PT ;  /* 0x0000000303187812 */ /* 0x000fd600078ec0ff */
[----:B------:R-:W-:Y:S05]  /*4ec0*/  @!P0 BRA `(.L_x_705) ;  /* 0x0000000c007c8947 */ /* 0x000fea0003800000 */
[----:B------:R-:W-:Y:S01]  /*4ed0*/  BSSY B1, `(.L_x_705) ;  /* 0x00000de000017945 */ /* 0x000fe20003800000 */
[----:B------:R-:W-:Y:S01]  /*4ee0*/  IADD3 R11, R3, -R24, RZ ;  /* 0x80000018030b7210 */ /* 0x000fe20007ffe0ff */
[----:B------:R-:W-:Y:S01]  /*4ef0*/  IMAD.MOV.U32 R2, RZ, RZ, RZ ;  /* 0x000000ffff027224 */ /* 0x000fe200078e00ff */
[----:B------:R-:W-:-:S07]  /*4f00*/  MOV R0, RZ ;  /* 0x000000ff00007202 */ /* 0x000fce0000000f00 */
.L_x_718:
        /* <DEDUP_REMOVED lines=27> */
.L_x_707:
        /* <DEDUP_REMOVED lines=9> */
[----:B------:R-:W-:-:S04]  /*5150*/  IMAD.HI.U32 R6, R5, R7, R4 ;  /* 0x0000000705067227 */ /* 0x000fc800078e0004 */
[----:B------:R-:W-:Y:S02]  /*5160*/  IMAD.MOV.U32 R7, RZ, RZ, RZ ;  /* 0x000000ffff077224 */ /* 0x000fe400078e00ff */
        /* <DEDUP_REMOVED lines=12> */
.L_x_708:
[----:B------:R-:W-:Y:S05]  /*5230*/  BSYNC B2 ;  /* 0x0000000000027941 */ /* 0x000fea0003800000 */
.L_x_706:
        /* <DEDUP_REMOVED lines=29> */
.L_x_710:
        /* <DEDUP_REMOVED lines=23> */
.L_x_711:
[----:B------:R-:W-:Y:S05]  /*5580*/  BSYNC B2 ;  /* 0x0000000000027941 */ /* 0x000fea0003800000 */
.L_x_709:
[----:B------:R-:W0:Y:S01]  /*5590*/  LDC.64 R20, c[0x0][R12+0x200] ;  /* 0x000080000c147b82 */ /* 0x000e220000000a00 */
[----:B------:R-:W-:Y:S01]  /*55a0*/  MOV R8, R18 ;  /* 0x0000001200087202 */ /* 0x000fe20000000f00 */
[----:B------:R-:W-:Y:S01]  /*55b0*/  IMAD.MOV.U32 R9, RZ, RZ, R0 ;  /* 0x000000ffff097224 */ /* 0x000fe200078e0000 */
[----:B------:R-:W-:Y:S05]  /*55c0*/  BSSY B2, `(.L_x_712) ;  /* 0x0000031000027945 */ /* 0x000fea0003800000 */
        /* <DEDUP_REMOVED lines=22> */
[----:B------:R-:W-:Y:S01]  /*5730*/  IMAD R21, R21, R13, R7 ;  /* 0x0000000d15157224 */ /* 0x000fe200078e0207 */
[----:B------:R-:W-:-:S03]  /*5740*/  MOV R7, R4 ;  /* 0x0000000400077202 */ /* 0x000fc60000000f00 */
[----:B------:R-:W-:Y:S01]  /*5750*/  IMAD.IADD R5, R5, 0x1, R21 ;  /* 0x0000000105057824 */ /* 0x000fe200078e0215 */
[----:B------:R-:W-:Y:S06]  /*5760*/  BRA `(.L_x_714) ;  /* 0x0000000000587947 */ /* 0x000fec0003800000 */
.L_x_713:
[----:B------:R-:W0:Y:S01]  /*5770*/  I2F.U32.RP R4, R20 ;  /* 0x0000001400047306 */ /* 0x000e220000209000 */
[----:B------:R-:W-:Y:S01]  /*5780*/  IMAD.MOV R5, RZ, RZ, -R20 ;  /* 0x000000ffff057224 */ /* 0x000fe200078e0a14 */
[----:B------:R-:W-:Y:S01]  /*5790*/  ISETP.NE.U32.AND P3, PT, R20, RZ, PT ;  /* 0x000000ff1400720c */ /* 0x000fe20003f65070 */
[----:B------:R-:W-:-:S05]  /*57a0*/  IMAD.MOV.U32 R19, RZ, RZ, RZ ;  /* 0x000000ffff137224 */ /* 0x000fca00078e00ff */
[----:B0-----:R-:W0:Y:S02]  /*57b0*/  MUFU.RCP R4, R4 ;  /* 0x0000000400047308 */ /* 0x001e240000001000 */
[----:B0-----:R-:W-:-:S06]  /*57c0*/  IADD3 R2, R4, 0xffffffe, RZ ;  /* 0x0ffffffe04027810 */ /* 0x001fcc0007ffe0ff */
[----:B------:R0:W1:Y:S02]  /*57d0*/  F2I.FTZ.U32.TRUNC.NTZ R3, R2 ;  /* 0x0000000200037305 */ /* 0x000064000021f000 */
[----:B0-----:R-:W-:Y:S01]  /*57e0*/  HFMA2.MMA R2, -RZ, RZ, 0, 0 ;  /* 0x00000000ff027435 */ /* 0x001fe200000001ff */
[----:B-1----:R-:W-:-:S09]  /*57f0*/  IMAD R5, R5, R3, RZ ;  /* 0x0000000305057224 */ /* 0x002fd200078e02ff */
[----:B------:R-:W-:Y:S01]  /*5800*/  IMAD.HI.U32 R3, R3, R5, R2 ;  /* 0x0000000503037227 */ /* 0x000fe200078e0002 */
[----:B------:R-:W-:-:S05]  /*5810*/  MOV R5, RZ ;  /* 0x000000ff00057202 */ /* 0x000fca0000000f00 */
        /* <DEDUP_REMOVED lines=10> */
[----:B------:R-:W-:-:S07]  /*58c0*/  IMAD R7, R20, R7, R16 ;  /* 0x0000000714077224 */ /* 0x000fce00078e0210 */
.L_x_714:
[----:B------:R-:W-:Y:S05]  /*58d0*/  BSYNC B2 ;  /* 0x0000000000027941 */ /* 0x000fea0003800000 */
.L_x_712:
[----:B------:R-:W0:Y:S01]  /*58e0*/  LDC.64 R20, c[0x0][R12+0x1f8] ;  /* 0x00007e000c147b82 */ /* 0x000e220000000a00 */
[----:B------:R-:W-:Y:S01]  /*58f0*/  MOV R16, R8 ;  /* 0x0000000800107202 */ /* 0x000fe20000000f00 */
[----:B------:R-:W-:Y:S01]  /*5900*/  IMAD.MOV.U32 R17, RZ, RZ, R0 ;  /* 0x000000ffff117224 */ /* 0x000fe200078e0000 */
[----:B------:R-:W-:Y:S01]  /*5910*/  BSSY B2, `(.L_x_715) ;  /* 0x0000031000027945 */ /* 0x000fe20003800000 */
[----:B------:R-:W-:-:S04]  /*5920*/  IADD3 R10, R10, -0x4, RZ ;  /* 0xfffffffc0a0a7810 */ /* 0x000fc80007ffe0ff */
        /* <DEDUP_REMOVED lines=18> */
[----:B------:R-:W-:Y:S01]  /*5a50*/  IADD3.X R7, RZ, ~R3, RZ, P1, !PT ;  /* 0x80000003ff077210 */ /* 0x000fe20000ffe4ff */
[----:B------:R-:W-:-:S04]  /*5a60*/  IMAD.WIDE.U32 R4, R20, R9, R4 ;  /* 0x0000000914047225 */ /* 0x000fc800078e0004 */
[----:B------:R-:W-:-:S04]  /*5a70*/  IMAD R7, R7, R20, RZ ;  /* 0x0000001407077224 */ /* 0x000fc800078e02ff */
[----:B------:R-:W-:Y:S02]  /*5a80*/  IMAD R7, R21, R9, R7 ;  /* 0x0000000915077224 */ /* 0x000fe400078e0207 */
[----:B------:R-:W-:-:S03]  /*5a90*/  IMAD.MOV.U32 R9, RZ, RZ, R14 ;  /* 0x000000ffff097224 */ /* 0x000fc600078e000e */
[----:B------:R-:W-:Y:S01]  /*5aa0*/  IADD3 R5, R5, R7, RZ ;  /* 0x0000000705057210 */ /* 0x000fe20007ffe0ff */
[----:B------:R-:W-:Y:S06]  /*5ab0*/  BRA `(.L_x_717) ;  /* 0x0000000000587947 */ /* 0x000fec0003800000 */
.L_x_716:
        /* <DEDUP_REMOVED lines=9> */
[----:B------:R-:W-:-:S04]  /*5b50*/  IMAD.HI.U32 R3, R3, R5, R2 ;  /* 0x0000000503037227 */ /* 0x000fc800078e0002 */
[----:B------:R-:W-:Y:S02]  /*5b60*/  IMAD.MOV.U32 R5, RZ, RZ, RZ ;  /* 0x000000ffff057224 */ /* 0x000fe400078e00ff */
        /* <DEDUP_REMOVED lines=11> */
.L_x_717:
[----:B------:R-:W-:Y:S05]  /*5c20*/  BSYNC B2 ;  /* 0x0000000000027941 */ /* 0x000fea0003800000 */
.L_x_715:
        /* <DEDUP_REMOVED lines=9> */
.L_x_705:
        /* <DEDUP_REMOVED lines=15> */
[-C--:B------:R-:W-:Y:S01]  /*5db0*/  IADD3 R13, P0, RZ, -R14.reuse, RZ ;  /* 0x8000000eff0d7210 */ /* 0x080fe20007f1e0ff */
        /* <DEDUP_REMOVED lines=11> */
.L_x_720:
        /* <DEDUP_REMOVED lines=21> */
[----:B------:R-:W-:Y:S01]  /*5fc0*/  IMAD R11, R10, R11, R9 ;  /* 0x0000000b0a0b7224 */ /* 0x000fe200078e0209 */
[----:B------:R-:W-:-:S07]  /*5fd0*/  MOV R9, R6 ;  /* 0x0000000600097202 */ /* 0x000fce0000000f00 */
.L_x_721:
[----:B------:R-:W-:Y:S05]  /*5fe0*/  BSYNC B1 ;  /* 0x0000000000017941 */ /* 0x000fea0003800000 */
.L_x_719:
        /* <DEDUP_REMOVED lines=31> */
.L_x_723:
        /* <DEDUP_REMOVED lines=23> */
.L_x_724:
[----:B------:R-:W-:Y:S05]  /*6350*/  BSYNC B1 ;  /* 0x0000000000017941 */ /* 0x000fea0003800000 */
.L_x_722:
        /* <DEDUP_REMOVED lines=30> */
.L_x_726:
        /* <DEDUP_REMOVED lines=23> */
.L_x_727:
[----:B------:R-:W-:Y:S05]  /*66b0*/  BSYNC B1 ;  /* 0x0000000000017941 */ /* 0x000fea0003800000 */
.L_x_725:
[----:B------:R-:W0:Y:S01]  /*66c0*/  LDC.64 R12, c[0x0][R12+0x2c8] ;  /* 0x0000b2000c0c7b82 */ /* 0x000e220000000a00 */
[----:B------:R-:W-:Y:S01]  /*66d0*/  MOV R3, R0 ;  /* 0x0000000000037202 */ /* 0x000fe20000000f00 */
[-C--:B0-----:R-:W-:Y:S02]  /*66e0*/  IMAD R6, R13, R4.reuse, RZ ;  /* 0x000000040d067224 */ /* 0x081fe400078e02ff */
[----:B------:R-:W-:-:S04]  /*66f0*/  IMAD.WIDE.U32 R2, R12, R4, R2 ;  /* 0x000000040c027225 */ /* 0x000fc800078e0002 */
[----:B------:R-:W-:-:S04]  /*6700*/  IMAD R5, R12, R5, R6 ;  /* 0x000000050c057224 */ /* 0x000fc800078e0206 */
[----:B------:R-:W-:-:S07]  /*6710*/  IMAD.IADD R0, R3, 0x1, R5 ;  /* 0x0000000103007824 */ /* 0x000fce00078e0205 */
.L_x_704:
[----:B------:R-:W-:Y:S01]  /*6720*/  ULDC.64 UR4, c[0x0][0x480] ;  /* 0x0001200000047ab9 */ /* 0x000fe20000000a00 */
[----:B------:R-:W-:Y:S01]  /*6730*/  MOV R3, R0 ;  /* 0x0000000000037202 */ /* 0x000fe20000000f00 */
[----:B------:R-:W-:Y:S02]  /*6740*/  IMAD R8, R8, UR4, RZ ;  /* 0x0000000408087c24 */ /* 0x000fe4000f8e02ff */
[----:B------:R-:W-:-:S04]  /*6750*/  IMAD.WIDE.U32 R2, R9, UR4, R2 ;  /* 0x0000000409027c25 */ /* 0x000fc8000f8e0002 */
[----:B------:R-:W-:Y:S02]  /*6760*/  IMAD R9, R9, UR5, R8 ;  /* 0x0000000509097c24 */ /* 0x000fe4000f8e0208 */
[----:B------:R-:W-:-:S03]  /*6770*/  IMAD.MOV.U32 R27, RZ, RZ, R2 ;  /* 0x000000ffff1b7224 */ /* 0x000fc600078e0002 */
[----:B------:R-:W-:-:S07]  /*6780*/  IADD3 R36, R3, R9, RZ ;  /* 0x0000000903247210 */ /* 0x000fce0007ffe0ff */
.L_x_679:
[----:B------:R-:W-:Y:S05]  /*6790*/  BSYNC B0 ;  /* 0x0000000000007941 */ /* 0x000fea0003800000 */
.L_x_678:
[----:B------:R-:W-:Y:S01]  /*67a0*/  ISETP.GE.AND P0, PT, R30, 0x3, PT ;  /* 0x000000031e00780c */ /* 0x000fe20003f06270 */
[----:B------:R-:W-:Y:S01]  /*67b0*/  BSSY B0, `(.L_x_728) ;  /* 0x000032c000007945 */ /* 0x000fe20003800000 */
[----:B------:R-:W-:Y:S01]  /*67c0*/  IADD3 R10, P1, R28, 0x2, RZ ;  /* 0x000000021c0a7810 */ /* 0x000fe20007f3e0ff */
[----:B------:R-:W-:Y:S01]  /*67d0*/  HFMA2.MMA R34, -RZ, RZ, 0, 0 ;  /* 0x00000000ff227435 */ /* 0x000fe200000001ff */
[----:B------:R-:W-:Y:S01]  /*67e0*/  CS2R R32, SRZ ;  /* 0x0000000000207805 */ /* 0x000fe2000001ff00 */
[----:B------:R-:W-:Y:S01]  /*67f0*/  IMAD.MOV.U32 R31, RZ, RZ, RZ ;  /* 0x000000ffff1f7224 */ /* 0x000fe200078e00ff */
[----:B------:R-:W-:Y:S01]  /*6800*/  CS2R R24, SRZ ;  /* 0x0000000000187805 */ /* 0x000fe2000001ff00 */
[----:B------:R-:W-:-:S06]  /*6810*/  IMAD.X R11, RZ, RZ, R29, P1 ;  /* 0x000000ffff0b7224 */ /* 0x000fcc00008e061d */
[----:B------:R-:W-:Y:S05]  /*6820*/  @!P0 BRA `(.L_x_729) ;  /* 0x0000003000908947 */ /* 0x000fea0003800000 */
[----:B------:R-:W0:Y:S01]  /*6830*/  LDC R3, c[0x0][0x3a8] ;  /* 0x0000ea00ff037b82 */ /* 0x000e220000000800 */
[----:B------:R-:W-:Y:S01]  /*6840*/  MOV R2, RZ ;  /* 0x000000ff00027202 */ /* 0x000fe20000000f00 */
[----:B------:R-:W-:Y:S01]  /*6850*/  IMAD.MOV.U32 R0, RZ, RZ, RZ ;  /* 0x000000ffff007224 */ /* 0x000fe200078e00ff */
[----:B------:R-:W-:Y:S02]  /*6860*/  CS2R R16, SRZ ;  /* 0x0000000000107805 */ /* 0x000fe4000001ff00 */
[----:B0-----:R-:W-:-:S13]  /*6870*/  ISETP.GE.AND P0, PT, R3, 0x2, PT ;  /* 0x000000020300780c */ /* 0x001fda0003f06270 */
[----:B------:R-:W-:Y:S05]  /*6880*/  @!P0 BRA `(.L_x_730) ;  /* 0x0000001800048947 */ /* 0x000fea0003800000 */
[----:B------:R-:W-:Y:S01]  /*6890*/  LOP3.LUT R4, RZ, R3, RZ, 0x33, !PT ;  /* 0x00000003ff047212 */ /* 0x000fe200078e33ff */
[----:B------:R-:W-:Y:S01]  /*68a0*/  ULDC UR4, c[0x0][0x3a8] ;  /* 0x0000ea0000047ab9 */ /* 0x000fe20000000800 */
[----:B------:R-:W-:Y:S01]  /*68b0*/  CS2R R16, SRZ ;  /* 0x0000000000107805 */ /* 0x000fe2000001ff00 */
[----:B------:R-:W-:Y:S01]  /*68c0*/  IMAD.U32 R12, RZ, RZ, UR4 ;  /* 0x00000004ff0c7e24 */ /* 0x000fe2000f8e00ff */
[----:B------:R-:W-:-:S04]  /*68d0*/  VIMNMX R4, R4, -0x3, !PT ;  /* 0xfffffffd04047848 */ /* 0x000fc80007fe0100 */
        /* <DEDUP_REMOVED lines=8> */
[----:B------:R-:W-:-:S07]  /*6960*/  CS2R R16, SRZ ;  /* 0x0000000000107805 */ /* 0x000fce000001ff00 */
.L_x_744:
        /* <DEDUP_REMOVED lines=24> */
.L_x_733:
        /* <DEDUP_REMOVED lines=23> */
.L_x_734:
[----:B------:R-:W-:Y:S05]  /*6c60*/  BSYNC B2 ;  /* 0x0000000000027941 */ /* 0x000fea0003800000 */
.L_x_732:
        /* <DEDUP_REMOVED lines=28> */
.L_x_736:
        /* <DEDUP_REMOVED lines=23> */
.L_x_737:
[----:B------:R-:W-:Y:S05]  /*6fa0*/  BSYNC B2 ;  /* 0x0000000000027941 */ /* 0x000fea0003800000 */
.L_x_735:
        /* <DEDUP_REMOVED lines=29> */
.L_x_739:
        /* <DEDUP_REMOVED lines=23> */
.L_x_740:
[----:B------:R-:W-:Y:S05]  /*72f0*/  BSYNC B2 ;  /* 0x0000000000027941 */ /* 0x000fea0003800000 */
.L_x_738:
        /* <DEDUP_REMOVED lines=30> */
.L_x_742:
        /* <DEDUP_REMOVED lines=23> */
.L_x_743:
[----:B------:R-:W-:Y:S05]  /*7650*/  BSYNC B2 ;  /* 0x0000000000027941 */ /* 0x000fea0003800000 */
.L_x_741:
        /* <DEDUP_REMOVED lines=8> */
.L_x_731:
        /* <DEDUP_REMOVED lines=24> */
.L_x_746:
        /* <DEDUP_REMOVED lines=23> */
.L_x_747:
[----:B------:R-:W-:Y:S05]  /*79d0*/  BSYNC B1 ;  /* 0x0000000000017941 */ /* 0x000fea0003800000 */
.L_x_745:
        /* <DEDUP_REMOVED lines=28> */
.L_x_749:
        /* <DEDUP_REMOVED lines=23> */
.L_x_750:
[----:B------:R-:W-:Y:S05]  /*7d10*/  BSYNC B1 ;  /* 0x0000000000017941 */ /* 0x000fea0003800000 */
.L_x_748:
        /* <DEDUP_REMOVED lines=27> */
.L_x_752:
        /* <DEDUP_REMOVED lines=23> */
.L_x_753:
[----:B------:R-:W-:Y:S05]  /*8040*/  BSYNC B1 ;  /* 0x0000000000017941 */ /* 0x000fea0003800000 */
.L_x_751:
[----:B------:R-:W0:Y:S02]  /*8050*/  LDC.64 R12, c[0x0][R12+0x2c8] ;  /* 0x0000b2000c0c7b82 */ /* 0x000e240000000a00 */
[-C--:B0-----:R-:W-:Y:S02]  /*8060*/  IMAD R3, R13, R4.reuse, RZ ;  /* 0x000000040d037224 */ /* 0x081fe400078e02ff */
[----:B------:R-:W-:-:S04]  /*8070*/  IMAD.WIDE.U32 R16, R12, R4, R16 ;  /* 0x000000040c107225 */ /* 0x000fc800078e0010 */
[----:B------:R-:W-:-:S04]  /*8080*/  IMAD R3, R12, R7, R3 ;  /* 0x000000070c037224 */ /* 0x000fc800078e0203 */
[----:B------:R-:W-:-:S07]  /*8090*/  IMAD.IADD R17, R17, 0x1, R3 ;  /* 0x0000000111117824 */ /* 0x000fce00078e0203 */
.L_x_730:
[----:B------:R-:W0:Y:S01]  /*80a0*/  LDC R6, c[0x0][0x548] ;  /* 0x00015200ff067b82 */ /* 0x000e220000000800 */
[----:B------:R-:W-:Y:S01]  /*80b0*/  ULDC.64 UR4, c[0x0][0x2e0] ;  /* 0x0000b80000047ab9 */ /* 0x000fe20000000a00 */
[----:B------:R-:W-:Y:S01]  /*80c0*/  IADD3 R3, P0, R28, 0x2, RZ ;  /* 0x000000021c037810 */ /* 0x000fe20007f1e0ff */
[----:B------:R-:W-:Y:S02]  /*80d0*/  IMAD R11, R11, UR4, RZ ;  /* 0x000000040b0b7c24 */ /* 0x000fe4000f8e02ff */
[----:B------:R-:W-:Y:S01]  /*80e0*/  IMAD.WIDE.U32 R4, R10, UR4, R16 ;  /* 0x000000040a047c25 */ /* 0x000fe2000f8e0010 */
[----:B------:R-:W-:-:S03]  /*80f0*/  IADD3.X R17, RZ, R29, RZ, P0, !PT ;  /* 0x0000001dff117210 */ /* 0x000fc600007fe4ff */
[----:B------:R-:W-:Y:S02]  /*8100*/  IMAD R11, R10, UR5, R11 ;  /* 0x000000050a0b7c24 */ /* 0x000fe4000f8e020b */
[----:B------:R-:W-:Y:S02]  /*8110*/  IMAD.MOV.U32 R34, RZ, RZ, R4 ;  /* 0x000000ffff227224 */ /* 0x000fe400078e0004 */
[----:B------:R-:W-:Y:S01]  /*8120*/  IMAD.MOV.U32 R16, RZ, RZ, R3 ;  /* 0x000000ffff107224 */ /* 0x000fe200078e0003 */
[----:B------:R-:W-:Y:S02]  /*8130*/  IADD3 R33, R5, R11, RZ ;  /* 0x0000000b05217210 */ /* 0x000fe40007ffe0ff */
[----:B0-----:R-:W-:-:S13]  /*8140*/  ISETP.GE.AND P1, PT, R6, 0x2, PT ;  /* 0x000000020600780c */ /* 0x001fda0003f26270 */
[----:B------:R-:W-:Y:S05]  /*8150*/  @!P1 BRA `(.L_x_754) ;  /* 0x00000018002c9947 */ /* 0x000fea0003800000 */
[-C--:B------:R-:W-:Y:S01]  /*8160*/  LOP3.LUT R0, RZ, R6.reuse, RZ, 0x33, !PT ;  /* 0x00000006ff007212 */ /* 0x080fe200078e33ff */
[----:B------:R-:W-:Y:S01]  /*8170*/  ULDC UR4, c[0x0][0x548] ;  /* 0x0001520000047ab9 */ /* 0x000fe20000000800 */
[----:B------:R-:W-:Y:S01]  /*8180*/  HFMA2.MMA R2, -RZ, RZ, 0, 0 ;  /* 0x00000000ff027435 */ /* 0x000fe200000001ff */
[----:B------:R-:W-:Y:S02]  /*8190*/  MOV R8, UR4 ;  /* 0x0000000400087c02 */ /* 0x000fe40008000f00 */
[----:B------:R-:W-:Y:S02]  /*81a0*/  VIMNMX R5, R0, -0x3, !PT ;  /* 0xfffffffd00057848 */ /* 0x000fe40007fe0100 */
[----:B------:R-:W-:Y:S02]  /*81b0*/  MOV R16, R3 ;  /* 0x0000000300107202 */ /* 0x000fe40000000f00 */
[----:B------:R-:W-:-:S05]  /*81c0*/  IADD3 R5, R5, R6, RZ ;  /* 0x0000000605057210 */ /* 0x000fca0007ffe0ff */
[C---:B------:R-:W-:Y:S02]  /*81d0*/  VIADD R0, R5.reuse, 0x1 ;  /* 0x0000000105007836 */ /* 0x040fe40000000000 */
[----:B------:R-:W-:-:S03]  /*81e0*/  VIADD R5, R5, 0x2 ;  /* 0x0000000205057836 */ /* 0x000fc60000000000 */
[----:B------:R-:W-:Y:S01]  /*81f0*/  ISETP.GE.U32.AND P0, PT, R0, 0x3, PT ;  /* 0x000000030000780c */ /* 0x000fe20003f06070 */
[----:B------:R-:W-:Y:S01]  /*8200*/  IMAD.MOV.U32 R0, RZ, RZ, RZ ;  /* 0x000000ffff007224 */ /* 0x000fe200078e00ff */
[----:B------:R-:W-:-:S11]  /*8210*/  LOP3.LUT R20, R5, 0x3, RZ, 0xc0, !PT ;  /* 0x0000000305147812 */ /* 0x000fd600078ec0ff */
[----:B------:R-:W-:Y:S05]  /*8220*/  @!P0 BRA `(.L_x_755) ;  /* 0x0000000c00788947 */ /* 0x000fea0003800000 */
[----:B------:R-:W-:Y:S01]  /*8230*/  BSSY B1, `(.L_x_755) ;  /* 0x00000dd000017945 */ /* 0x000fe20003800000 */
[----:B------:R-:W-:Y:S01]  /*8240*/  IMAD.IADD R9, R5, 0x1, -R20 ;  /* 0x0000000105097824 */ /* 0x000fe200078e0a14 */
[----:B------:R-:W-:Y:S01]  /*8250*/  MOV R16, R3 ;  /* 0x0000000300107202 */ /* 0x000fe20000000f00 */
[----:B------:R-:W-:Y:S01]  /*8260*/  IMAD.MOV.U32 R2, RZ, RZ, RZ ;  /* 0x000000ffff027224 */ /* 0x000fe200078e00ff */
[----:B------:R-:W-:-:S07]  /*8270*/  MOV R0, RZ ;  /* 0x000000ff00007202 */ /* 0x000fce0000000f00 */
.L_x_768:
        /* <DEDUP_REMOVED lines=25> */
.L_x_757:
        /* <DEDUP_REMOVED lines=23> */
.L_x_758:
[----:B------:R-:W-:Y:S05]  /*8580*/  BSYNC B2 ;  /* 0x0000000000027941 */ /* 0x000fea0003800000 */
.L_x_756:
        /* <DEDUP_REMOVED lines=29> */
.L_x_760:
        /* <DEDUP_REMOVED lines=23> */
.L_x_761:
[----:B------:R-:W-:Y:S05]  /*88d0*/  BSYNC B2 ;  /* 0x0000000000027941 */ /* 0x000fea0003800000 */
.L_x_759:
        /* <DEDUP_REMOVED lines=29> */
.L_x_763:
        /* <DEDUP_REMOVED lines=23> */
.L_x_764:
[----:B------:R-:W-:Y:S05]  /*8c20*/  BSYNC B2 ;  /* 0x0000000000027941 */ /* 0x000fea0003800000 */
.L_x_762:
        /* <DEDUP_REMOVED lines=29> */
.L_x_766:
        /* <DEDUP_REMOVED lines=23> */
.L_x_767:
[----:B------:R-:W-:Y:S05]  /*8f70*/  BSYNC B2 ;  /* 0x0000000000027941 */ /* 0x000fea0003800000 */
.L_x_765:
        /* <DEDUP_REMOVED lines=9> */
.L_x_755:
        /* <DEDUP_REMOVED lines=25> */
.L_x_770:
        /* <DEDUP_REMOVED lines=23> */
.L_x_771:
[----:B------:R-:W-:Y:S05]  /*9310*/  BSYNC B1 ;  /* 0x0000000000017941 */ /* 0x000fea0003800000 */
.L_x_769:
        /* <DEDUP_REMOVED lines=29> */
.L_x_773:
        /* <DEDUP_REMOVED lines=23> */
.L_x_774:
[----:B------:R-:W-:Y:S05]  /*9660*/  BSYNC B1 ;  /* 0x0000000000017941 */ /* 0x000fea0003800000 */
.L_x_772:
        /* <DEDUP_REMOVED lines=28> */
.L_x_776:
        /* <DEDUP_REMOVED lines=23> */
.L_x_777:
[----:B------:R-:W-:Y:S05]  /*99a0*/  BSYNC B1 ;  /* 0x0000000000017941 */ /* 0x000fea0003800000 */
.L_x_775:
[----:B------:R-:W0:Y:S01]  /*99b0*/  LDC.64 R10, c[0x0][R10+0x2c8] ;  /* 0x0000b2000a0a7b82 */ /* 0x000e220000000a00 */
[----:B------:R-:W-:Y:S01]  /*99c0*/  MOV R3, R0 ;  /* 0x0000000000037202 */ /* 0x000fe20000000f00 */
[-C--:B0-----:R-:W-:Y:S02]  /*99d0*/  IMAD R5, R11, R4.reuse, RZ ;  /* 0x000000040b057224 */ /* 0x081fe400078e02ff */
[----:B------:R-:W-:-:S04]  /*99e0*/  IMAD.WIDE.U32 R2, R10, R4, R2 ;  /* 0x000000040a027225 */ /* 0x000fc800078e0002 */
[----:B------:R-:W-:-:S04]  /*99f0*/  IMAD R5, R10, R7, R5 ;  /* 0x000000070a057224 */ /* 0x000fc800078e0205 */
[----:B------:R-:W-:-:S07]  /*9a00*/  IMAD.IADD R0, R3, 0x1, R5 ;  /* 0x0000000103007824 */ /* 0x000fce00078e0205 */
.L_x_754:
[----:B------:R-:W-:Y:S01]  /*9a10*/  ULDC.64 UR4, c[0x0][0x480] ;  /* 0x0001200000047ab9 */ /* 0x000fe20000000a00 */
[----:B------:R-:W-:Y:S01]  /*9a20*/  MOV R3, R0 ;  /* 0x0000000000037202 */ /* 0x000fe20000000f00 */
[----:B------:R-:W-:Y:S02]  /*9a30*/  IMAD R17, R17, UR4, RZ ;  /* 0x0000000411117c24 */ /* 0x000fe4000f8e02ff */
[----:B------:R-:W-:-:S04]  /*9a40*/  IMAD.WIDE.U32 R24, R16, UR4, R2 ;  /* 0x0000000410187c25 */ /* 0x000fc8000f8e0002 */
[----:B------:R-:W-:-:S04]  /*9a50*/  IMAD R17, R16, UR5, R17 ;  /* 0x0000000510117c24 */ /* 0x000fc8000f8e0211 */
[----:B------:R-:W-:-:S07]  /*9a60*/  IMAD.IADD R25, R25, 0x1, R17 ;  /* 0x0000000119197824 */ /* 0x000fce00078e0211 */
.L_x_729:
[----:B------:R-:W-:Y:S05]  /*9a70*/  BSYNC B0 ;  /* 0x0000000000007941 */ /* 0x000fea0003800000 */
.L_x_728:
[----:B------:R-:W-:Y:S01]  /*9a80*/  ISETP.GE.AND P0, PT, R30, 0x4, PT ;  /* 0x000000041e00780c */ /* 0x000fe20003f06270 */
[----:B------:R-:W-:Y:S01]  /*9a90*/  BSSY B0, `(.L_x_778) ;  /* 0x000032b000007945 */ /* 0x000fe20003800000 */
[----:B------:R-:W-:Y:S01]  /*9aa0*/  IADD3 R10, P1, R28, 0x3, RZ ;  /* 0x000000031c0a7810 */ /* 0x000fe20007f3e0ff */
[----:B------:R-:W-:Y:S01]  /*9ab0*/  HFMA2.MMA R43, -RZ, RZ, 0, 0 ;  /* 0x00000000ff2b7435 */ /* 0x000fe200000001ff */
[----:B------:R-:W-:Y:S02]  /*9ac0*/  IMAD.MOV.U32 R26, RZ, RZ, RZ ;  /* 0x000000ffff1a7224 */ /* 0x000fe400078e00ff */
[----:B------:R-:W-:-:S07]  /*9ad0*/  IADD3.X R11, RZ, R29, RZ, P1, !PT ;  /* 0x0000001dff0b7210 */ /* 0x000fce0000ffe4ff */
[----:B------:R-:W-:Y:S05]  /*9ae0*/  @!P0 BRA `(.L_x_779) ;  /* 0x0000003000948947 */ /* 0x000fea0003800000 */
[----:B------:R-:W0:Y:S01]  /*9af0*/  LDC R3, c[0x0][0x3a8] ;  /* 0x0000ea00ff037b82 */ /* 0x000e220000000800 */
[----:B------:R-:W-:Y:S01]  /*9b00*/  IMAD.MOV.U32 R2, RZ, RZ, RZ ;  /* 0x000000ffff027224 */ /* 0x000fe200078e00ff */
[----:B------:R-:W-:Y:S02]  /*9b10*/  MOV R0, RZ ;  /* 0x000000ff00007202 */ /* 0x000fe40000000f00 */
[----:B------:R-:W-:Y:S02]  /*9b20*/  CS2R R16, SRZ ;  /* 0x0000000000107805 */ /* 0x000fe4000001ff00 */
[----:B0-----:R-:W-:-:S13]  /*9b30*/  ISETP.GE.AND P0, PT, R3, 0x2, PT ;  /* 0x000000020300780c */ /* 0x001fda0003f06270 */
[----:B------:R-:W-:Y:S05]  /*9b40*/  @!P0 BRA `(.L_x_780) ;  /* 0x0000001800048947 */ /* 0x000fea0003800000 */
[----:B------:R-:W-:Y:S01]  /*9b50*/  LOP3.LUT R4, RZ, R3, RZ, 0x33, !PT ;  /* 0x00000003ff047212 */ /* 0x000fe200078e33ff */
[----:B------:R-:W-:Y:S01]  /*9b60*/  ULDC UR4, c[0x0][0x3a8] ;  /* 0x0000ea0000047ab9 */ /* 0x000fe20000000800 */
[----:B------:R-:W-:Y:S02]  /*9b70*/  CS2R R16, SRZ ;  /* 0x0000000000107805 */ /* 0x000fe4000001ff00 */
[----:B------:R-:W-:Y:S02]  /*9b80*/  MOV R12, UR4 ;  /* 0x00000004000c7c02 */ /* 0x000fe40008000f00 */
[----:B------:R-:W-:-:S05]  /*9b90*/  VIMNMX R4, R4, -0x3, !PT ;  /* 0xfffffffd04047848 */ /* 0x000fca0007fe0100 */
[----:B------:R-:W-:-:S05]  /*9ba0*/  IMAD.IADD R4, R4, 0x1, R3 ;  /* 0x0000000104047824 */ /* 0x000fca00078e0203 */
[C---:B------:R-:W-:Y:S01]  /*9bb0*/  IADD3 R3, R4.reuse, 0x1, RZ ;  /* 0x0000000104037810 */ /* 0x040fe20007ffe0ff */
[----:B------:R-:W-:-:S03]  /*9bc0*/  VIADD R4, R4, 0x2 ;  /* 0x0000000204047836 */ /* 0x000fc60000000000 */
[----:B------:R-:W-:Y:S02]  /*9bd0*/  ISETP.GE.U32.AND P0, PT, R3, 0x3, PT ;  /* 0x000000030300780c */ /* 0x000fe40003f06070 */
[----:B------:R-:W-:-:S11]  /*9be0*/  LOP3.LUT R21, R4, 0x3, RZ, 0xc0, !PT ;  /* 0x0000000304157812 */ /* 0x000fd600078ec0ff */
[----:B------:R-:W-:Y:S05]  /*9bf0*/  @!P0 BRA `(.L_x_781) ;  /* 0x0000000c00688947 */ /* 0x000fea0003800000 */
[----:B------:R-:W-:Y:S01]  /*9c00*/  BSSY B1, `(.L_x_781) ;  /* 0x00000d9000017945 */ /* 0x000fe20003800000 */
[----:B------:R-:W-:Y:S01]  /*9c10*/  IMAD.IADD R18, R4, 0x1, -R21 ;  /* 0x0000000104127824 */ /* 0x000fe200078e0a15 */
[----:B------:R-:W-:-:S07]  /*9c20*/  CS2R R16, SRZ ;  /* 0x0000000000107805 */ /* 0x000fce000001ff00 */
.L_x_794:
[----:B------:R-:W-:Y:S01]  /*9c30*/  SHF.L.U32 R19, R12, 0x3, RZ ;  /* 0x000000030c137819 */ /* 0x000fe200000006ff */
[----:B------:R-:W-:Y:S03]  /*9c40*/  BSSY B2, `(.L_x_782) ;  /* 0x000002c000027945 */ /* 0x000fe60003800000 */
        /* <DEDUP_REMOVED lines=20> */
.L_x_783:
        /* <DEDUP_REMOVED lines=23> */
.L_x_784:
[----:B------:R-:W-:Y:S05]  /*9f00*/  BSYNC B2 ;  /* 0x0000000000027941 */ /* 0x000fea0003800000 */
.L_x_782:
        /* <DEDUP_REMOVED lines=28> */
.L_x_786:
        /* <DEDUP_REMOVED lines=23> */
.L_x_787:
[----:B------:R-:W-:Y:S05]  /*a240*/  BSYNC B2 ;  /* 0x0000000000027941 */ /* 0x000fea0003800000 */
.L_x_785:
        /* <DEDUP_REMOVED lines=29> */
.L_x_789:
        /* <DEDUP_REMOVED lines=23> */
.L_x_790:
[----:B------:R-:W-:Y:S05]  /*a590*/  BSYNC B2 ;  /* 0x0000000000027941 */ /* 0x000fea0003800000 */
.L_x_788:
        /* <DEDUP_REMOVED lines=25> */
[----:B------:R-:W-:Y:S01]  /*a730*/  IMAD R7, R9, R13, R7 ;  /* 0x0000000d09077224 */ /* 0x000fe200078e0207 */
[----:B------:R-:W-:-:S03]  /*a740*/  MOV R9, R4 ;  /* 0x0000000400097202 */ /* 0x000fc60000000f00 */
[----:B------:R-:W-:Y:S01]  /*a750*/  IMAD.IADD R7, R5, 0x1, R7 ;  /* 0x0000000105077824 */ /* 0x000fe200078e0207 */
[----:B------:R-:W-:Y:S06]  /*a760*/  BRA `(.L_x_793) ;  /* 0x00000000005c7947 */ /* 0x000fec0003800000 */
.L_x_792:
        /* <DEDUP_REMOVED lines=23> */
.L_x_793:
[----:B------:R-:W-:Y:S05]  /*a8e0*/  BSYNC B2 ;  /* 0x0000000000027941 */ /* 0x000fea0003800000 */
.L_x_791:
[----:B------:R-:W0:Y:S01]  /*a8f0*/  LDC.64 R4, c[0x0][R19+0x2c0] ;  /* 0x0000b00013047b82 */ /* 0x000e220000000a00 */
[----:B------:R-:W-:Y:S01]  /*a900*/  IADD3 R18, R18, -0x4, RZ ;  /* 0xfffffffc12127810 */ /* 0x000fe20007ffe0ff */
[----:B------:R-:W-:Y:S02]  /*a910*/  IMAD.MOV.U32 R17, RZ, RZ, R20 ;  /* 0x000000ffff117224 */ /* 0x000fe400078e0014 */
[----:B------:R-:W-:Y:S01]  /*a920*/  VIADD R12, R12, 0xfffffffc ;  /* 0xfffffffc0c0c7836 */ /* 0x000fe20000000000 */
[----:B------:R-:W-:Y:S01]  /*a930*/  ISETP.NE.AND P0, PT, R18, RZ, PT ;  /* 0x000000ff1200720c */ /* 0x000fe20003f05270 */
[-C--:B0-----:R-:W-:Y:S02]  /*a940*/  IMAD R3, R5, R9.reuse, RZ ;  /* 0x0000000905037224 */ /* 0x081fe400078e02ff */
[----:B------:R-:W-:-:S04]  /*a950*/  IMAD.WIDE.U32 R16, R4, R9, R16 ;  /* 0x0000000904107225 */ /* 0x000fc800078e0010 */
[----:B------:R-:W-:-:S05]  /*a960*/  IMAD R3, R4, R7, R3 ;  /* 0x0000000704037224 */ /* 0x000fca00078e0203 */
[----:B------:R-:W-:Y:S01]  /*a970*/  IADD3 R17, R17, R3, RZ ;  /* 0x0000000311117210 */ /* 0x000fe20007ffe0ff */
[----:B------:R-:W-:Y:S06]  /*a980*/  @P0 BRA `(.L_x_794) ;  /* 0xfffffff000a80947 */ /* 0x000fec000383ffff */
[----:B------:R-:W-:Y:S05]  /*a990*/  BSYNC B1 ;  /* 0x0000000000017941 */ /* 0x000fea0003800000 */
.L_x_781:
[----:B------:R-:W-:-:S13]  /*a9a0*/  ISETP.NE.AND P0, PT, R21, RZ, PT ;  /* 0x000000ff1500720c */ /* 0x000fda0003f05270 */
[----:B------:R-:W-:Y:S05]  /*a9b0*/  @!P0 BRA `(.L_x_780) ;  /* 0x0000000800688947 */ /* 0x000fea0003800000 */
        /* <DEDUP_REMOVED lines=22> */
.L_x_796:
        /* <DEDUP_REMOVED lines=23> */
.L_x_797:
[----:B------:R-:W-:Y:S05]  /*ac90*/  BSYNC B1 ;  /* 0x0000000000017941 */ /* 0x000fea0003800000 */
.L_x_795:
        /* <DEDUP_REMOVED lines=28> */
.L_x_799:
        /* <DEDUP_REMOVED lines=23> */
.L_x_800:
[----:B------:R-:W-:Y:S05]  /*afd0*/  BSYNC B1 ;  /* 0x0000000000017941 */ /* 0x000fea0003800000 */
.L_x_798:
        /* <DEDUP_REMOVED lines=27> */
.L_x_802:
        /* <DEDUP_REMOVED lines=23> */
.L_x_803:
[----:B------:R-:W-:Y:S05]  /*b300*/  BSYNC B1 ;  /* 0x0000000000017941 */ /* 0x000fea0003800000 */
.L_x_801:
[----:B------:R-:W0:Y:S02]  /*b310*/  LDC.64 R12, c[0x0][R12+0x2c8] ;  /* 0x0000b2000c0c7b82 */ /* 0x000e240000000a00 */
[-C--:B0-----:R-:W-:Y:S02]  /*b320*/  IMAD R3, R13, R4.reuse, RZ ;  /* 0x000000040d037224 */ /* 0x081fe400078e02ff */
[----:B------:R-:W-:-:S04]  /*b330*/  IMAD.WIDE.U32 R16, R12, R4, R16 ;  /* 0x000000040c107225 */ /* 0x000fc800078e0010 */
[----:B------:R-:W-:-:S05]  /*b340*/  IMAD R3, R12, R7, R3 ;  /* 0x000000070c037224 */ /* 0x000fca00078e0203 */
[----:B------:R-:W-:-:S07]  /*b350*/  IADD3 R17, R17, R3, RZ ;  /* 0x0000000311117210 */ /* 0x000fce0007ffe0ff */
.L_x_780:
[----:B------:R-:W0:Y:S01]  /*b360*/  LDC R6, c[0x0][0x548] ;  /* 0x00015200ff067b82 */ /* 0x000e220000000800 */
[----:B------:R-:W-:Y:S01]  /*b370*/  ULDC.64 UR4, c[0x0][0x2e0] ;  /* 0x0000b80000047ab9 */ /* 0x000fe20000000a00 */
[----:B------:R-:W-:Y:S01]  /*b380*/  IADD3 R3, P0, R28, 0x3, RZ ;  /* 0x000000031c037810 */ /* 0x000fe20007f1e0ff */
[----:B------:R-:W-:Y:S02]  /*b390*/  IMAD R11, R11, UR4, RZ ;  /* 0x000000040b0b7c24 */ /* 0x000fe4000f8e02ff */
[----:B------:R-:W-:Y:S01]  /*b3a0*/  IMAD.WIDE.U32 R4, R10, UR4, R16 ;  /* 0x000000040a047c25 */ /* 0x000fe2000f8e0010 */
[----:B------:R-:W-:-:S03]  /*b3b0*/  MOV R16, R3 ;  /* 0x0000000300107202 */ /* 0x000fc60000000f00 */
[----:B------:R-:W-:Y:S01]  /*b3c0*/  IMAD R11, R10, UR5, R11 ;  /* 0x000000050a0b7c24 */ /* 0x000fe2000f8e020b */
[----:B------:R-:W-:Y:S01]  /*b3d0*/  MOV R32, R4 ;  /* 0x0000000400207202 */ /* 0x000fe20000000f00 */
[----:B------:R-:W-:Y:S02]  /*b3e0*/  IMAD.X R17, RZ, RZ, R29, P0 ;  /* 0x000000ffff117224 */ /* 0x000fe400000e061d */
[----:B------:R-:W-:Y:S01]  /*b3f0*/  IMAD.IADD R31, R5, 0x1, R11 ;  /* 0x00000001051f7824 */ /* 0x000fe200078e020b */
[----:B0-----:R-:W-:-:S13]  /*b400*/  ISETP.GE.AND P1, PT, R6, 0x2, PT ;  /* 0x000000020600780c */ /* 0x001fda0003f26270 */
[----:B------:R-:W-:Y:S05]  /*b410*/  @!P1 BRA `(.L_x_804) ;  /* 0x00000018002c9947 */ /* 0x000fea0003800000 */
[----:B------:R-:W-:Y:S01]  /*b420*/  LOP3.LUT R0, RZ, R6, RZ, 0x33, !PT ;  /* 0x00000006ff007212 */ /* 0x000fe200078e33ff */
[----:B------:R-:W-:Y:S01]  /*b430*/  ULDC UR4, c[0x0][0x548] ;  /* 0x0001520000047ab9 */ /* 0x000fe20000000800 */
[----:B------:R-:W-:Y:S02]  /*b440*/  IMAD.MOV.U32 R16, RZ, RZ, R3 ;  /* 0x000000ffff107224 */ /* 0x000fe400078e0003 */
[----:B------:R-:W-:Y:S01]  /*b450*/  VIMNMX R5, R0, -0x3, !PT ;  /* 0xfffffffd00057848 */ /* 0x000fe20007fe0100 */
[----:B------:R-:W-:Y:S02]  /*b460*/  IMAD.U32 R8, RZ, RZ, UR4 ;  /* 0x00000004ff087e24 */ /* 0x000fe4000f8e00ff */
[----:B------:R-:W-:Y:S02]  /*b470*/  IMAD.MOV.U32 R2, RZ, RZ, RZ ;  /* 0x000000ffff027224 */ /* 0x000fe400078e00ff */
[----:B------:R-:W-:-:S05]  /*b480*/  IMAD.IADD R5, R5, 0x1, R6 ;  /* 0x0000000105057824 */ /* 0x000fca00078e0206 */
[C---:B------:R-:W-:Y:S02]  /*b490*/  IADD3 R0, R5.reuse, 0x1, RZ ;  /* 0x0000000105007810 */ /* 0x040fe40007ffe0ff */
[----:B------:R-:W-:Y:S02]  /*b4a0*/  IADD3 R5, R5, 0x2, RZ ;  /* 0x0000000205057810 */ /* 0x000fe40007ffe0ff */
[----:B------:R-:W-:Y:S01]  /*b4b0*/  ISETP.GE.U32.AND P0, PT, R0, 0x3, PT ;  /* 0x000000030000780c */ /* 0x000fe20003f06070 */
[----:B------:R-:W-:Y:S01]  /*b4c0*/  HFMA2.MMA R0, -RZ, RZ, 0, 0 ;  /* 0x00000000ff007435 */ /* 0x000fe200000001ff */
[----:B------:R-:W-:-:S11]  /*b4d0*/  LOP3.LUT R20, R5, 0x3, RZ, 0xc0, !PT ;  /* 0x0000000305147812 */ /* 0x000fd600078ec0ff */
[----:B------:R-:W-:Y:S05]  /*b4e0*/  @!P0 BRA `(.L_x_805) ;  /* 0x0000000c00788947 */ /* 0x000fea0003800000 */
[----:B------:R-:W-:Y:S01]  /*b4f0*/  BSSY B1, `(.L_x_805) ;  /* 0x00000dd000017945 */ /* 0x000fe20003800000 */
[----:B------:R-:W-:Y:S01]  /*b500*/  IADD3 R9, R5, -R20, RZ ;  /* 0x8000001405097210 */ /* 0x000fe20007ffe0ff */
[----:B------:R-:W-:Y:S01]  /*b510*/  IMAD.MOV.U32 R16, RZ, RZ, R3 ;  /* 0x000000ffff107224 */ /* 0x000fe200078e0003 */
[----:B------:R-:W-:Y:S01]  /*b520*/  MOV R2, RZ ;  /* 0x000000ff00027202 */ /* 0x000fe20000000f00 */
[----:B------:R-:W-:-:S07]  /*b530*/  IMAD.MOV.U32 R0, RZ, RZ, RZ ;  /* 0x000000ffff007224 */ /* 0x000fce00078e00ff */
.L_x_818:
[----:B------:R-:W-:Y:S01]  /*b540*/  UMOV UR4, 0x1a0 ;  /* 0x000001a000047882 */ /* 0x000fe20000000000 */
[----:B------:R-:W-:Y:S01]  /*b550*/  IADD3 R9, R9, -0x4, RZ ;  /* 0xfffffffc09097810 */ /* 0x000fe20007ffe0ff */
[----:B------:R-:W-:Y:S01]  /*b560*/  BSSY B2, `(.L_x_806) ;  /* 0x000002e000027945 */ /* 0x000fe20003800000 */
[----:B------:R-:W-:Y:S02]  /*b570*/  LEA R12, R8, UR4, 0x3 ;  /* 0x00000004080c7c11 */ /* 0x000fe4000f8e18ff */
[----:B------:R-:W-:Y:S02]  /*b580*/  ISETP.NE.AND P0, PT, R9, RZ, PT ;  /* 0x000000ff0900720c */ /* 0x000fe40003f05270 */
        /* <DEDUP_REMOVED lines=14> */
[----:B------:R-:W-:Y:S02]  /*b670*/  MOV R19, R4 ;  /* 0x0000000400137202 */ /* 0x000fe40000000f00 */
[----:B------:R-:W-:Y:S01]  /*b680*/  MOV R10, R14 ;  /* 0x0000000e000a7202 */ /* 0x000fe20000000f00 */
[----:B------:R-:W-:Y:S02]  /*b690*/  IMAD R7, R11, R13, R7 ;  /* 0x0000000d0b077224 */ /* 0x000fe400078e0207 */
[----:B------:R-:W-:Y:S02]  /*b6a0*/  IMAD.MOV.U32 R11, RZ, RZ, R3 ;  /* 0x000000ffff0b7224 */ /* 0x000fe400078e0003 */
[----:B------:R-:W-:Y:S01]  /*b6b0*/  IMAD.IADD R7, R5, 0x1, R7 ;  /* 0x0000000105077824 */ /* 0x000fe200078e0207 */
[----:B------:R-:W-:Y:S06]  /*b6c0*/  BRA `(.L_x_808) ;  /* 0x00000000005c7947 */ /* 0x000fec0003800000 */
.L_x_807:
        /* <DEDUP_REMOVED lines=23> */
.L_x_808:
[----:B------:R-:W-:Y:S05]  /*b840*/  BSYNC B2 ;  /* 0x0000000000027941 */ /* 0x000fea0003800000 */
.L_x_806:
[----:B------:R-:W0:Y:S01]  /*b850*/  LDC.64 R16, c[0x0][R12+0x208] ;  /* 0x000082000c107b82 */ /* 0x000e220000000a00 */
[----:B------:R-:W-:Y:S01]  /*b860*/  IMAD.MOV.U32 R3, RZ, RZ, R0 ;  /* 0x000000ffff037224 */ /* 0x000fe200078e0000 */
[----:B------:R-:W-:Y:S06]  /*b870*/  BSSY B2, `(.L_x_809) ;  /* 0x0000032000027945 */ /* 0x000fec0003800000 */
        /* <DEDUP_REMOVED lines=16> */
[----:B------:R-:W-:-:S03]  /*b980*/  MOV R4, R10 ;  /* 0x0000000a00047202 */ /* 0x000fc60000000f00 */
        /* <DEDUP_REMOVED lines=9> */
.L_x_810:
        /* <DEDUP_REMOVED lines=23> */
.L_x_811:
[----:B------:R-:W-:Y:S05]  /*bb90*/  BSYNC B2 ;  /* 0x0000000000027941 */ /* 0x000fea0003800000 */
.L_x_809:
        /* <DEDUP_REMOVED lines=29> */
.L_x_813:
        /* <DEDUP_REMOVED lines=23> */
.L_x_814:
[----:B------:R-:W-:Y:S05]  /*bee0*/  BSYNC B2 ;  /* 0x0000000000027941 */ /* 0x000fea0003800000 */
.L_x_812:
[----:B------:R-:W0:Y:S01]  /*bef0*/  LDC.64 R10, c[0x0][R12+0x1f8] ;  /* 0x00007e000c0a7b82 */ /* 0x000e220000000a00 */
[----:B------:R-:W-:Y:S01]  /*bf00*/  IMAD.MOV.U32 R19, RZ, RZ, R0 ;  /* 0x000000ffff137224 */ /* 0x000fe200078e0000 */
[----:B------:R-:W-:Y:S01]  /*bf10*/  BSSY B2, `(.L_x_815) ;  /* 0x0000032000027945 */ /* 0x000fe20003800000 */
[----:B------:R-:W-:-:S05]  /*bf20*/  IADD3 R8, R8, -0x4, RZ ;  /* 0xfffffffc08087810 */ /* 0x000fca0007ffe0ff */
        /* <DEDUP_REMOVED lines=19> */
[----:B------:R-:W-:Y:S02]  /*c060*/  IMAD.MOV.U32 R17, RZ, RZ, R3 ;  /* 0x000000ffff117224 */ /* 0x000fe400078e0003 */
[----:B------:R-:W-:-:S04]  /*c070*/  IMAD.WIDE.U32 R4, R10, R13, R4 ;  /* 0x0000000d0a047225 */ /* 0x000fc800078e0004 */
[----:B------:R-:W-:-:S04]  /*c080*/  IMAD R7, R7, R10, RZ ;  /* 0x0000000a07077224 */ /* 0x000fc800078e02ff */
[----:B------:R-:W-:-:S05]  /*c090*/  IMAD R7, R11, R13, R7 ;  /* 0x0000000d0b077224 */ /* 0x000fca00078e0207 */
[----:B------:R-:W-:Y:S01]  /*c0a0*/  IADD3 R5, R5, R7, RZ ;  /* 0x0000000705057210 */ /* 0x000fe20007ffe0ff */
[----:B------:R-:W-:Y:S06]  /*c0b0*/  BRA `(.L_x_817) ;  /* 0x00000000005c7947 */ /* 0x000fec0003800000 */
.L_x_816:
        /* <DEDUP_REMOVED lines=23> */
.L_x_817:
[----:B------:R-:W-:Y:S05]  /*c230*/  BSYNC B2 ;  /* 0x0000000000027941 */ /* 0x000fea0003800000 */
.L_x_815:
[----:B------:R-:W0:Y:S01]  /*c240*/  LDC.64 R12, c[0x0][R12+0x2c0] ;  /* 0x0000b0000c0c7b82 */ /* 0x000e220000000a00 */
[----:B------:R-:W-:Y:S01]  /*c250*/  MOV R3, R0 ;  /* 0x0000000000037202 */ /* 0x000fe20000000f00 */
[----:B------:R-:W-:Y:S02]  /*c260*/  IMAD.MOV.U32 R2, RZ, RZ, R18 ;  /* 0x000000ffff027224 */ /* 0x000fe400078e0012 */
[-C--:B0-----:R-:W-:Y:S02]  /*c270*/  IMAD R6, R13, R4.reuse, RZ ;  /* 0x000000040d067224 */ /* 0x081fe400078e02ff */
[----:B------:R-:W-:-:S04]  /*c280*/  IMAD.WIDE.U32 R2, R12, R4, R2 ;  /* 0x000000040c027225 */ /* 0x000fc800078e0002 */
[----:B------:R-:W-:-:S04]  /*c290*/  IMAD R5, R12, R5, R6 ;  /* 0x000000050c057224 */ /* 0x000fc800078e0206 */
[----:B------:R-:W-:Y:S01]  /*c2a0*/  IMAD.IADD R0, R3, 0x1, R5 ;  /* 0x0000000103007824 */ /* 0x000fe200078e0205 */
[----:B------:R-:W-:Y:S06]  /*c2b0*/  @P0 BRA `(.L_x_818) ;  /* 0xfffffff000a00947 */ /* 0x000fec000383ffff */
[----:B------:R-:W-:Y:S05]  /*c2c0*/  BSYNC B1 ;  /* 0x0000000000017941 */ /* 0x000fea0003800000 */
.L_x_805:
        /* <DEDUP_REMOVED lines=25> */
.L_x_820:
        /* <DEDUP_REMOVED lines=23> */
.L_x_821:
[----:B------:R-:W-:Y:S05]  /*c5d0*/  BSYNC B1 ;  /* 0x0000000000017941 */ /* 0x000fea0003800000 */
.L_x_819:
[----:B------:R-:W0:Y:S01]  /*c5e0*/  LDC.64 R4, c[0x0][R10+0x2d8] ;  /* 0x0000b6000a047b82 */ /* 0x000e220000000a00 */
[----:B------:R-:W-:Y:S02]  /*c5f0*/  ISETP.NE.AND P0, PT, R20, 0x1, PT ;  /* 0x000000011400780c */ /* 0x000fe40003f05270 */
[----:B------:R-:W-:Y:S01]  /*c600*/  MOV R3, R0 ;  /* 0x0000000000037202 */ /* 0x000fe20000000f00 */
[-C--:B0-----:R-:W-:Y:S02]  /*c610*/  IMAD R5, R5, R9.reuse, RZ ;  /* 0x0000000905057224 */ /* 0x081fe400078e02ff */
[----:B------:R-:W-:-:S04]  /*c620*/  IMAD.WIDE.U32 R2, R4, R9, R2 ;  /* 0x0000000904027225 */ /* 0x000fc800078e0002 */
[----:B------:R-:W-:-:S04]  /*c630*/  IMAD R5, R4, R7, R5 ;  /* 0x0000000704057224 */ /* 0x000fc800078e0205 */
[----:B------:R-:W-:Y:S01]  /*c640*/  IMAD.IADD R0, R3, 0x1, R5 ;  /* 0x0000000103007824 */ /* 0x000fe200078e0205 */
[----:B------:R-:W-:Y:S06]  /*c650*/  @!P0 BRA `(.L_x_804) ;  /* 0x00000004009c8947 */ /* 0x000fec0003800000 */
        /* <DEDUP_REMOVED lines=21> */
.L_x_823:
        /* <DEDUP_REMOVED lines=23> */
.L_x_824:
[----:B------:R-:W-:Y:S05]  /*c920*/  BSYNC B1 ;  /* 0x0000000000017941 */ /* 0x000fea0003800000 */
.L_x_822:
        /* <DEDUP_REMOVED lines=28> */
.L_x_826:
        /* <DEDUP_REMOVED lines=23> */
.L_x_827:
[----:B------:R-:W-:Y:S05]  /*cc60*/  BSYNC B1 ;  /* 0x0000000000017941 */ /* 0x000fea0003800000 */
.L_x_825:
[----:B------:R-:W0:Y:S01]  /*cc70*/  LDC.64 R10, c[0x0][R10+0x2c8] ;  /* 0x0000b2000a0a7b82 */ /* 0x000e220000000a00 */
[----:B------:R-:W-:Y:S02]  /*cc80*/  IMAD.MOV.U32 R3, RZ, RZ, R0 ;  /* 0x000000ffff037224 */ /* 0x000fe400078e0000 */
[-C--:B0-----:R-:W-:Y:S02]  /*cc90*/  IMAD R5, R11, R4.reuse, RZ ;  /* 0x000000040b057224 */ /* 0x081fe400078e02ff */
[----:B------:R-:W-:-:S04]  /*cca0*/  IMAD.WIDE.U32 R2, R10, R4, R2 ;  /* 0x000000040a027225 */ /* 0x000fc800078e0002 */
[----:B------:R-:W-:-:S05]  /*ccb0*/  IMAD R5, R10, R7, R5 ;  /* 0x000000070a057224 */ /* 0x000fca00078e0205 */
[----:B------:R-:W-:-:S07]  /*ccc0*/  IADD3 R0, R3, R5, RZ ;  /* 0x0000000503007210 */ /* 0x000fce0007ffe0ff */
.L_x_804:
[----:B------:R-:W-:Y:S01]  /*ccd0*/  ULDC.64 UR4, c[0x0][0x480] ;  /* 0x0001200000047ab9 */ /* 0x000fe20000000a00 */
[----:B------:R-:W-:Y:S02]  /*cce0*/  IMAD.MOV.U32 R3, RZ, RZ, R0 ;  /* 0x000000ffff037224 */ /* 0x000fe400078e0000 */
[----:B------:R-:W-:Y:S02]  /*ccf0*/  IMAD R17, R17, UR4, RZ ;  /* 0x0000000411117c24 */ /* 0x000fe4000f8e02ff */
[----:B------:R-:W-:-:S04]  /*cd00*/  IMAD.WIDE.U32 R2, R16, UR4, R2 ;  /* 0x0000000410027c25 */ /* 0x000fc8000f8e0002 */
[----:B------:R-:W-:Y:S01]  /*cd10*/  IMAD R17, R16, UR5, R17 ;  /* 0x0000000510117c24 */ /* 0x000fe2000f8e0211 */
[----:B------:R-:W-:-:S03]  /*cd20*/  MOV R43, R2 ;  /* 0x00000002002b7202 */ /* 0x000fc60000000f00 */
[----:B------:R-:W-:-:S07]  /*cd30*/  IMAD.IADD R26, R3, 0x1, R17 ;  /* 0x00000001031a7824 */ /* 0x000fce00078e0211 */
.L_x_779:
[----:B------:R-:W-:Y:S05]  /*cd40*/  BSYNC B0 ;  /* 0x0000000000007941 */ /* 0x000fea0003800000 */
.L_x_778:
[----:B------:R-:W-:Y:S01]  /*cd50*/  ISETP.NE.AND P0, PT, RZ, UR38, PT ;  /* 0x00000026ff007c0c */ /* 0x000fe2000bf05270 */
[----:B------:R-:W0:Y:S01]  /*cd60*/  LDC.64 R2, c[0x0][0x558] ;  /* 0x00015600ff027b82 */ /* 0x000e220000000a00 */
[----:B------:R-:W-:-:S11]  /*cd70*/  ULDC.64 UR4, c[0x0][0x3b0] ;  /* 0x0000ec0000047ab9 */ /* 0x000fd60000000a00 */
[----:B------:R-:W1:Y:S08]  /*cd80*/  @P0 LDC.64 R4, c[0x0][0x560] ;  /* 0x00015800ff040b82 */ /* 0x000e700000000a00 */
[----:B------:R-:W2:Y:S01]  /*cd90*/  LDC R0, c[0x0][0x560] ;  /* 0x00015800ff007b82 */ /* 0x000ea20000000800 */
[----:B0-----:R-:W3:Y:S07]  /*cda0*/  @P0 LDG.E.64 R2, desc[UR36][R2.64] ;  /* 0x0000002402020981 */ /* 0x001eee000c1e1b00 */
[----:B------:R-:W2:Y:S01]  /*cdb0*/  @P0 LDC R7, c[0x0][0x568] ;  /* 0x00015a00ff070b82 */ /* 0x000ea20000000800 */
[----:B-1----:R-:W2:Y:S07]  /*cdc0*/  @P0 LDG.E.64 R4, desc[UR36][R4.64] ;  /* 0x0000002404040981 */ /* 0x002eae000c1e1b00 */
[----:B------:R-:W0:Y:S01]  /*cdd0*/  LDC R9, c[0x0][0x564] ;  /* 0x00015900ff097b82 */ /* 0x000e220000000800 */
[----:B--2---:R-:W-:-:S04]  /*cde0*/  @P0 IADD3 R0, P1, R4, R7, RZ ;  /* 0x0000000704000210 */ /* 0x004fc80007f3e0ff */
[----:B0-----:R-:W-:-:S04]  /*cdf0*/  @P0 IADD3.X R9, RZ, R5, RZ, P1, !PT ;  /* 0x00000005ff090210 */ /* 0x001fc80000ffe4ff */
[----:B------:R-:W-:-:S05]  /*ce00*/  SHF.R.U64 R12, R0, 0x2, R9 ;  /* 0x00000002000c7819 */ /* 0x000fca0000001209 */
[----:B------:R-:W-:-:S05]  /*ce10*/  VIADD R6, R12, 0x1 ;  /* 0x000000010c067836 */ /* 0x000fca0000000000 */
[----:B------:R-:W-:Y:S01]  /*ce20*/  ISETP.NE.AND P0, PT, R6, RZ, PT ;  /* 0x000000ff0600720c */ /* 0x000fe20003f05270 */
[----:B------:R-:W-:Y:S01]  /*ce30*/  IMAD R7, R42, -0x326172a9, RZ ;  /* 0xcd9e8d572a077824 */ /* 0x000fe200078e02ff */
[----:B------:R-:W-:Y:S02]  /*ce40*/  SHF.R.U32.HI R9, RZ, 0x2, R9 ;  /* 0x00000002ff097819 */ /* 0x000fe40000011609 */
[----:B---3--:R-:W-:Y:S01]  /*ce50*/  IADD3 R4, R2, -0x61c88647, RZ ;  /* 0x9e3779b902047810 */ /* 0x008fe20007ffe0ff */
[----:B------:R-:W-:-:S03]  /*ce60*/  IMAD.HI.U32 R5, R42, -0x326172a9, RZ ;  /* 0xcd9e8d572a057827 */ /* 0x000fc600078e00ff */
[----:B------:R-:W-:Y:S01]  /*ce70*/  LOP3.LUT R17, R4, R7, RZ, 0x3c, !PT ;  /* 0x0000000704117212 */ /* 0x000fe200078e3cff */
[C---:B------:R-:W-:Y:S02]  /*ce80*/  VIADD R8, R9.reuse, 0x1 ;  /* 0x0000000109087836 */ /* 0x040fe40000000000 */
[----:B------:R-:W-:Y:S02]  /*ce90*/  IMAD.WIDE.U32 R12, R12, -0x2daee0ad, RZ ;  /* 0xd2511f530c0c7825 */ /* 0x000fe400078e00ff */
[----:B------:R-:W-:Y:S02]  /*cea0*/  @P0 IADD3 R8, R9, RZ, RZ ;  /* 0x000000ff09080210 */ /* 0x000fe40007ffe0ff */
[----:B------:R-:W-:Y:S01]  /*ceb0*/  IMAD.HI.U32 R7, R6, -0x2daee0ad, RZ ;  /* 0xd2511f5306077827 */ /* 0x000fe200078e00ff */
[--C-:B------:R-:W-:Y:S02]  /*cec0*/  LOP3.LUT R4, R5, R9, R2.reuse, 0x96, !PT ;  /* 0x0000000905047212 */ /* 0x100fe400078e9602 */
[----:B------:R-:W-:-:S02]  /*ced0*/  LOP3.LUT R6, R8, R5, R2, 0x96, !PT ;  /* 0x0000000508067212 */ /* 0x000fc400078e9602 */
[-C--:B------:R-:W-:Y:S02]  /*cee0*/  LOP3.LUT R8, R13, R3.reuse, RZ, 0x3c, !PT ;  /* 0x000000030d087212 */ /* 0x080fe400078e3cff */
[----:B------:R-:W-:Y:S01]  /*cef0*/  LOP3.LUT R10, R7, R3, RZ, 0x3c, !PT ;  /* 0x00000003070a7212 */ /* 0x000fe200078e3cff */
[----:B------:R-:W-:Y:S02]  /*cf00*/  VIADD R15, R3, 0xbb67ae85 ;  /* 0xbb67ae85030f7836 */ /* 0x000fe40000000000 */
[----:B------:R-:W-:Y:S01]  /*cf10*/  IMAD.WIDE.U32 R4, R4, -0x2daee0ad, RZ ;  /* 0xd2511f5304047825 */ /* 0x000fe200078e00ff */
[----:B------:R-:W-:-:S03]  /*cf20*/  IADD3 R13, R12, -0x2daee0ad, RZ ;  /* 0xd2511f530c0d7810 */ /* 0x000fc60007ffe0ff */
[----:B------:R-:W-:-:S04]  /*cf30*/  IMAD.WIDE.U32 R8, R8, -0x326172a9, RZ ;  /* 0xcd9e8d5708087825 */ /* 0x000fc800078e00ff */
[----:B------:R-:W-:Y:S01]  /*cf40*/  IMAD.WIDE.U32 R10, R10, -0x326172a9, RZ ;  /* 0xcd9e8d570a0a7825 */ /* 0x000fe200078e00ff */
[----:B------:R-:W-:-:S03]  /*cf50*/  LOP3.LUT R12, R5, R12, R15, 0x96, !PT ;  /* 0x0000000c050c7212 */ /* 0x000fc600078e960f */
[----:B------:R-:W-:Y:S01]  /*cf60*/  IMAD.WIDE.U32 R6, R6, -0x2daee0ad, RZ ;  /* 0xd2511f5306067825 */ /* 0x000fe200078e00ff */
[C---:B------:R-:W-:Y:S02]  /*cf70*/  LOP3.LUT R14, R17.reuse, R9, RZ, 0x3c, !PT ;  /* 0x00000009110e7212 */ /* 0x040fe400078e3cff */
[----:B------:R-:W-:Y:S02]  /*cf80*/  LOP3.LUT R17, R17, R11, RZ, 0x3c, !PT ;  /* 0x0000000b11117212 */ /* 0x000fe400078e3cff */
[----:B------:R-:W-:Y:S01]  /*cf90*/  LOP3.LUT R18, R7, R13, R15, 0x96, !PT ;  /* 0x0000000d07127212 */ /* 0x000fe200078e960f */
[----:B------:R-:W-:Y:S01]  /*cfa0*/  VIADD R7, R3, 0x76cf5d0a ;  /* 0x76cf5d0a03077836 */ /* 0x000fe20000000000 */
[----:B------:R-:W-:Y:S01]  /*cfb0*/  IADD3 R5, R2, 0x3c6ef372, RZ ;  /* 0x3c6ef37202057810 */ /* 0x000fe20007ffe0ff */
[----:B------:R-:W-:-:S04]  /*cfc0*/  IMAD.WIDE.U32 R12, R12, -0x326172a9, RZ ;  /* 0xcd9e8d570c0c7825 */ /* 0x000fc800078e00ff */
[----:B------:R-:W-:-:S04]  /*cfd0*/  IMAD.WIDE.U32 R14, R14, -0x2daee0ad, RZ ;  /* 0xd2511f530e0e7825 */ /* 0x000fc800078e00ff */
[----:B------:R-:W-:Y:S01]  /*cfe0*/  IMAD.WIDE.U32 R16, R17, -0x2daee0ad, RZ ;  /* 0xd2511f5311107825 */ /* 0x000fe200078e00ff */
[----:B------:R-:W-:-:S03]  /*cff0*/  LOP3.LUT R8, R13, R8, R5, 0x96, !PT ;  /* 0x000000080d087212 */ /* 0x000fc600078e9605 */
[----:B------:R-:W-:Y:S01]  /*d000*/  IMAD.WIDE.U32 R18, R18, -0x326172a9, RZ ;  /* 0xcd9e8d5712127825 */ /* 0x000fe200078e00ff */
[--C-:B------:R-:W-:Y:S02]  /*d010*/  LOP3.LUT R9, R15, R4, R7.reuse, 0x96, !PT ;  /* 0x000000040f097212 */ /* 0x100fe400078e9607 */
[----:B------:R-:W-:Y:S02]  /*d020*/  LOP3.LUT R11, R17, R6, R7, 0x96, !PT ;  /* 0x00000006110b7212 */ /* 0x000fe400078e9607 */
[----:B------:R-:W-:Y:S01]  /*d030*/  LOP3.LUT R10, R19, R10, R5, 0x96, !PT ;  /* 0x0000000a130a7212 */ /* 0x000fe200078e9605 */
[----:B------:R-:W-:Y:S02]  /*d040*/  VIADD R15, R3, 0x32370b8f ;  /* 0x32370b8f030f7836 */ /* 0x000fe40000000000 */
[----:B------:R-:W-:Y:S01]  /*d050*/  IMAD.WIDE.U32 R4, R8, -0x2daee0ad, RZ ;  /* 0xd2511f5308047825 */ /* 0x000fe200078e00ff */
[----:B------:R-:W-:-:S03]  /*d060*/  IADD3 R13, R2, -0x255992d5, RZ ;  /* 0xdaa66d2b020d7810 */ /* 0x000fc60007ffe0ff */
[----:B------:R-:W-:-:S04]  /*d070*/  IMAD.WIDE.U32 R6, R9, -0x326172a9, RZ ;  /* 0xcd9e8d5709067825 */ /* 0x000fc800078e00ff */
[----:B------:R-:W-:Y:S01]  /*d080*/  IMAD.WIDE.U32 R8, R11, -0x326172a9, RZ ;  /* 0xcd9e8d570b087825 */ /* 0x000fe200078e00ff */
[----:B------:R-:W-:-:S03]  /*d090*/  LOP3.LUT R5, R5, R14, R15, 0x96, !PT ;  /* 0x0000000e05057212 */ /* 0x000fc600078e960f */
[----:B------:R-:W-:Y:S01]  /*d0a0*/  IMAD.WIDE.U32 R10, R10, -0x2daee0ad, RZ ;  /* 0xd2511f530a0a7825 */ /* 0x000fe200078e00ff */
[--C-:B------:R-:W-:Y:S02]  /*d0b0*/  LOP3.LUT R14, R7, R12, R13.reuse, 0x96, !PT ;  /* 0x0000000c070e7212 */ /* 0x100fe400078e960d */
[----:B------:R-:W-:Y:S02]  /*d0c0*/  LOP3.LUT R18, R9, R18, R13, 0x96, !PT ;  /* 0x0000001209127212 */ /* 0x000fe400078e960d */
[----:B------:R-:W-:Y:S01]  /*d0d0*/  LOP3.LUT R20, R11, R16, R15, 0x96, !PT ;  /* 0x000000100b147212 */ /* 0x000fe200078e960f */
[----:B------:R-:W-:Y:S01]  /*d0e0*/  IMAD.WIDE.U32 R12, R5, -0x326172a9, RZ ;  /* 0xcd9e8d57050c7825 */ /* 0x000fe200078e00ff */
[----:B------:R-:W-:-:S03]  /*d0f0*/  IADD3 R7, R2, 0x78dde6e4, RZ ;  /* 0x78dde6e402077810 */ /* 0x000fc60007ffe0ff */
[----:B------:R-:W-:Y:S02]  /*d100*/  VIADD R9, R3, 0xed9eba14 ;  /* 0xed9eba1403097836 */ /* 0x000fe40000000000 */
[----:B------:R-:W-:Y:S01]  /*d110*/  IMAD.WIDE.U32 R14, R14, -0x2daee0ad, RZ ;  /* 0xd2511f530e0e7825 */ /* 0x000fe200078e00ff */
[----:B------:R-:W-:-:S03]  /*d120*/  LOP3.LUT R5, R13, R6, R7, 0x96, !PT ;  /* 0x000000060d057212 */ /* 0x000fc600078e9607 */
[----:B------:R-:W-:Y:S01]  /*d130*/  IMAD.WIDE.U32 R20, R20, -0x326172a9, RZ ;  /* 0xcd9e8d5714147825 */ /* 0x000fe200078e00ff */
[----:B------:R-:W-:-:S03]  /*d140*/  LOP3.LUT R11, R15, R4, R9, 0x96, !PT ;  /* 0x000000040f0b7212 */ /* 0x000fc600078e9609 */
[----:B------:R-:W-:Y:S01]  /*d150*/  IMAD.WIDE.U32 R18, R18, -0x2daee0ad, RZ ;  /* 0xd2511f5312127825 */ /* 0x000fe200078e00ff */
[----:B------:R-:W-:-:S03]  /*d160*/  LOP3.LUT R8, R21, R8, R7, 0x96, !PT ;  /* 0x0000000815087212 */ /* 0x000fc600078e9607 */
[----:B------:R-:W-:Y:S01]  /*d170*/  VIADD R15, R3, 0xa9066899 ;  /* 0xa9066899030f7836 */ /* 0x000fe20000000000 */
[----:B------:R-:W-:Y:S01]  /*d180*/  LOP3.LUT R6, R19, R10, R9, 0x96, !PT ;  /* 0x0000000a13067212 */ /* 0x000fe200078e9609 */
[----:B------:R-:W-:Y:S01]  /*d190*/  IMAD.WIDE.U32 R4, R5, -0x2daee0ad, RZ ;  /* 0xd2511f5305047825 */ /* 0x000fe200078e00ff */
[----:B------:R-:W-:-:S03]  /*d1a0*/  IADD3 R13, R2, 0x1715609d, RZ ;  /* 0x1715609d020d7810 */ /* 0x000fc60007ffe0ff */
[----:B------:R-:W-:Y:S01]  /*d1b0*/  IMAD.WIDE.U32 R10, R11, -0x326172a9, RZ ;  /* 0xcd9e8d570b0a7825 */ /* 0x000fe200078e00ff */
[----:B------:R-:W-:-:S03]  /*d1c0*/  LOP3.LUT R5, R5, R14, R15, 0x96, !PT ;  /* 0x0000000e05057212 */ /* 0x000fc600078e960f */
[----:B------:R-:W-:Y:S01]  /*d1d0*/  IMAD.WIDE.U32 R8, R8, -0x2daee0ad, RZ ;  /* 0xd2511f5308087825 */ /* 0x000fe200078e00ff */
[----:B------:R-:W-:-:S03]  /*d1e0*/  LOP3.LUT R14, R11, R12, R13, 0x96, !PT ;  /* 0x0000000c0b0e7212 */ /* 0x000fc600078e960d */
[----:B------:R-:W-:Y:S01]  /*d1f0*/  IMAD.WIDE.U32 R6, R6, -0x326172a9, RZ ;  /* 0xcd9e8d5706067825 */ /* 0x000fe200078e00ff */
[----:B------:R-:W-:-:S04]  /*d200*/  LOP3.LUT R44, R9, R18, R15, 0x96, !PT ;  /* 0x00000012092c7212 */ /* 0x000fc800078e960f */
[----:B------:R-:W-:Y:S01]  /*d210*/  LOP3.LUT R20, R7, R20, R13, 0x96, !PT ;  /* 0x0000001407147212 */ /* 0x000fe200078e960d */
[----:B------:R-:W-:Y:S01]  /*d220*/  IMAD.WIDE.U32 R12, R5, -0x326172a9, RZ ;  /* 0xcd9e8d57050c7825 */ /* 0x000fe200078e00ff */
[----:B------:R-:W-:-:S03]  /*d230*/  IADD3 R7, R2, -0x4ab325aa, RZ ;  /* 0xb54cda5602077810 */ /* 0x000fc60007ffe0ff */
[----:B------:R-:W-:Y:S02]  /*d240*/  VIADD R9, R3, 0x646e171e ;  /* 0x646e171e03097836 */ /* 0x000fe40000000000 */
[----:B------:R-:W-:Y:S01]  /*d250*/  IMAD.WIDE.U32 R14, R14, -0x2daee0ad, RZ ;  /* 0xd2511f530e0e7825 */ /* 0x000fe200078e00ff */
[----:B------:R-:W-:-:S03]  /*d260*/  LOP3.LUT R5, R13, R10, R7, 0x96, !PT ;  /* 0x0000000a0d057212 */ /* 0x000fc600078e9607 */
[----:B------:R-:W-:Y:S01]  /*d270*/  IMAD.WIDE.U32 R44, R44, -0x326172a9, RZ ;  /* 0xcd9e8d572c2c7825 */ /* 0x000fe200078e00ff */
[----:B------:R-:W-:Y:S02]  /*d280*/  LOP3.LUT R10, R15, R4, R9, 0x96, !PT ;  /* 0x000000040f0a7212 */ /* 0x000fe400078e9609 */
[----:B------:R-:W-:Y:S01]  /*d290*/  LEA R16, P0, R35, UR4, 0x2 ;  /* 0x0000000423107c11 */ /* 0x000fe2000f8010ff */
[----:B------:R-:W-:Y:S01]  /*d2a0*/  IMAD.WIDE.U32 R20, R20, -0x2daee0ad, RZ ;  /* 0xd2511f5314147825 */ /* 0x000fe200078e00ff */
[----:B------:R-:W-:Y:S02]  /*d2b0*/  LOP3.LUT R11, R45, R6, R7, 0x96, !PT ;  /* 0x000000062d0b7212 */ /* 0x000fe400078e9607 */
[----:B------:R-:W-:Y:S01]  /*d2c0*/  LEA.HI.X R17, R35, UR5, R37, 0x2, P0 ;  /* 0x0000000523117c11 */ /* 0x000fe200080f1425 */
[----:B------:R-:W-:Y:S01]  /*d2d0*/  IMAD.WIDE.U32 R6, R10, -0x326172a9, RZ ;  /* 0xcd9e8d570a067825 */ /* 0x000fe200078e00ff */
[----:B------:R-:W-:Y:S02]  /*d2e0*/  LOP3.LUT R9, R21, R8, R9, 0x96, !PT ;  /* 0x0000000815097212 */ /* 0x000fe400078e9609 */
[----:B------:R-:W-:Y:S01]  /*d2f0*/  LEA R18, P0, R27, UR4, 0x2 ;  /* 0x000000041b127c11 */ /* 0x000fe2000f8010ff */
[----:B------:R-:W-:-:S02]  /*d300*/  VIADD R15, R3, 0x1fd5c5a3 ;  /* 0x1fd5c5a3030f7836 */ /* 0x000fc40000000000 */
[----:B------:R-:W-:-:S04]  /*d310*/  IMAD.WIDE.U32 R4, R5, -0x2daee0ad, RZ ;  /* 0xd2511f5305047825 */ /* 0x000fc800078e00ff */
[----:B------:R-:W-:Y:S01]  /*d320*/  IMAD.WIDE.U32 R10, R11, -0x2daee0ad, RZ ;  /* 0xd2511f530b0a7825 */ /* 0x000fe200078e00ff */
[----:B------:R-:W-:Y:S02]  /*d330*/  LEA.HI.X R19, R27, UR5, R36, 0x2, P0 ;  /* 0x000000051b137c11 */ /* 0x000fe400080f1424 */
[----:B------:R-:W-:Y:S01]  /*d340*/  IADD3 R13, R2, 0x5384540f, RZ ;  /* 0x5384540f020d7810 */ /* 0x000fe20007ffe0ff */
[----:B------:R-:W-:Y:S01]  /*d350*/  IMAD.WIDE.U32 R8, R9, -0x326172a9, RZ ;  /* 0xcd9e8d5709087825 */ /* 0x000fe200078e00ff */
[--C-:B------:R-:W-:Y:S02]  /*d360*/  LOP3.LUT R5, R5, R14, R15.reuse, 0x96, !PT ;  /* 0x0000000e05057212 */ /* 0x100fe400078e960f */
[----:B------:R-:W-:Y:S02]  /*d370*/  LOP3.LUT R36, R11, R20, R15, 0x96, !PT ;  /* 0x000000140b247212 */ /* 0x000fe400078e960f */
[--C-:B------:R-:W-:Y:S02]  /*d380*/  LOP3.LUT R14, R7, R12, R13.reuse, 0x96, !PT ;  /* 0x0000000c070e7212 */ /* 0x100fe400078e960d */
[----:B------:R-:W-:Y:S01]  /*d390*/  LOP3.LUT R21, R9, R44, R13, 0x96, !PT ;  /* 0x0000002c09157212 */ /* 0x000fe200078e960d */
[----:B------:R-:W-:Y:S01]  /*d3a0*/  IMAD.WIDE.U32 R12, R5, -0x326172a9, RZ ;  /* 0xcd9e8d57050c7825 */ /* 0x000fe200078e00ff */
[----:B------:R-:W-:-:S02]  /*d3b0*/  LEA R22, P0, R24, UR4, 0x2 ;  /* 0x0000000418167c11 */ /* 0x000fc4000f8010ff */
[----:B------:R-:W-:Y:S01]  /*d3c0*/  IADD3 R7, R2, -0xe443238, RZ ;  /* 0xf1bbcdc802077810 */ /* 0x000fe20007ffe0ff */
[----:B------:R-:W-:Y:S01]  /*d3d0*/  IMAD.WIDE.U32 R36, R36, -0x326172a9, RZ ;  /* 0xcd9e8d5724247825 */ /* 0x000fe200078e00ff */
[----:B------:R-:W-:Y:S02]  /*d3e0*/  LEA.HI.X R23, R24, UR5, R25, 0x2, P0 ;  /* 0x0000000518177c11 */ /* 0x000fe400080f1419 */
[--C-:B------:R-:W-:Y:S02]  /*d3f0*/  LOP3.LUT R6, R13, R6, R7.reuse, 0x96, !PT ;  /* 0x000000060d067212 */ /* 0x100fe400078e9607 */
[----:B------:R-:W-:Y:S02]  /*d400*/  LOP3.LUT R8, R37, R8, R7, 0x96, !PT ;  /* 0x0000000825087212 */ /* 0x000fe400078e9607 */
[----:B------:R-:W-:Y:S01]  /*d410*/  LEA R24, P0, R43, UR4, 0x2 ;  /* 0x000000042b187c11 */ /* 0x000fe2000f8010ff */
[----:B------:R-:W-:Y:S02]  /*d420*/  VIADD R11, R3, 0xdb3d7428 ;  /* 0xdb3d7428030b7836 */ /* 0x000fe40000000000 */
[----:B------:R-:W-:Y:S01]  /*d430*/  IMAD.WIDE.U32 R14, R14, -0x2daee0ad, RZ ;  /* 0xd2511f530e0e7825 */ /* 0x000fe200078e00ff */
[----:B------:R-:W-:Y:S01]  /*d440*/  LEA.HI.X R25, R43, UR5, R26, 0x2, P0 ;  /* 0x000000052b197c11 */ /* 0x000fe200080f141a */
[----:B------:R-:W-:-:S02]  /*d450*/  ULDC.64 UR4, c[0x0][0x210] ;  /* 0x0000840000047ab9 */ /* 0x000fc40000000a00 */
[----:B------:R-:W-:Y:S01]  /*d460*/  IMAD.WIDE.U32 R20, R21, -0x2daee0ad, RZ ;  /* 0xd2511f5315147825 */ /* 0x000fe200078e00ff */
[----:B------:R-:W-:-:S03]  /*d470*/  IADD3 R9, R2, -0x700cb87f, RZ ;  /* 0x8ff3478102097810 */ /* 0x000fc60007ffe0ff */
[----:B------:R-:W-:Y:S02]  /*d480*/  VIADD R27, R3, 0x96a522ad ;  /* 0x96a522ad031b7836 */ /* 0x000fe40000000000 */
[----:B------:R-:W-:Y:S01]  /*d490*/  IMAD.WIDE.U32 R6, R6, -0x2daee0ad, RZ ;  /* 0xd2511f5306067825 */ /* 0x000fe200078e00ff */
[----:B------:R-:W-:-:S03]  /*d4a0*/  LOP3.LUT R4, R15, R4, R11, 0x96, !PT ;  /* 0x000000040f047212 */ /* 0x000fc600078e960b */
[----:B------:R-:W-:Y:S01]  /*d4b0*/  IMAD.HI.U32 R8, R8, -0x2daee0ad, RZ ;  /* 0xd2511f5308087827 */ /* 0x000fe200078e00ff */
[----:B------:R-:W-:Y:S02]  /*d4c0*/  LOP3.LUT R2, R21, R10, R11, 0x96, !PT ;  /* 0x0000000a15027212 */ /* 0x000fe400078e960b */
[----:B------:R-:W-:Y:S02]  /*d4d0*/  IADD3 R26, P0, R39, UR4, RZ ;  /* 0x00000004271a7c10 */ /* 0x000fe4000ff1e0ff */
[----:B------:R-:W-:Y:S02]  /*d4e0*/  LOP3.LUT R11, R0, 0x3, RZ, 0xc0, !PT ;  /* 0x00000003000b7812 */ /* 0x000fe400078ec0ff */
[--C-:B------:R-:W-:Y:S02]  /*d4f0*/  LOP3.LUT R14, R7, R14, R27.reuse, 0x96, !PT ;  /* 0x0000000e070e7212 */ /* 0x100fe400078e961b */
[----:B------:R-:W-:Y:S02]  /*d500*/  LOP3.LUT R20, R8, R20, R27, 0x96, !PT ;  /* 0x0000001408147212 */ /* 0x000fe400078e961b */
[----:B------:R-:W-:-:S02]  /*d510*/  IADD3.X R27, R41, UR5, RZ, P0, !PT ;  /* 0x00000005291b7c10 */ /* 0x000fc400087fe4ff */
[----:B------:R-:W-:Y:S02]  /*d520*/  ISETP.NE.AND P0, PT, R11, 0x1, PT ;  /* 0x000000010b00780c */ /* 0x000fe40003f05270 */
[----:B------:R-:W-:Y:S01]  /*d530*/  IADD3 R34, P2, R34, UR4, RZ ;  /* 0x0000000422227c10 */ /* 0x000fe2000ff5e0ff */
[----:B------:R-:W-:Y:S01]  /*d540*/  IMAD.WIDE.U32 R4, R4, -0x326172a9, RZ ;  /* 0xcd9e8d5704047825 */ /* 0x000fe200078e00ff */
[----:B------:R-:W-:Y:S02]  /*d550*/  IADD3 R38, P1, R38, UR4, RZ ;  /* 0x0000000426267c10 */ /* 0x000fe4000ff3e0ff */
[----:B------:R-:W-:Y:S01]  /*d560*/  IADD3 R32, P3, R32, UR4, RZ ;  /* 0x0000000420207c10 */ /* 0x000fe2000ff7e0ff */
[----:B------:R-:W-:Y:S01]  /*d570*/  IMAD.WIDE.U32 R2, R2, -0x326172a9, RZ ;  /* 0xcd9e8d5702027825 */ /* 0x000fe200078e00ff */
[----:B------:R-:W-:Y:S02]  /*d580*/  IADD3.X R35, R33, UR5, RZ, P2, !PT ;  /* 0x0000000521237c10 */ /* 0x000fe400097fe4ff */
[----:B------:R-:W-:-:S02]  /*d590*/  IADD3.X R39, R40, UR5, RZ, P1, !PT ;  /* 0x0000000528277c10 */ /* 0x000fc40008ffe4ff */
[----:B------:R-:W-:Y:S01]  /*d5a0*/  IADD3.X R33, R31, UR5, RZ, P3, !PT ;  /* 0x000000051f217c10 */ /* 0x000fe20009ffe4ff */
[----:B------:R-:W-:Y:S01]  /*d5b0*/  IMAD.MOV.U32 R8, RZ, RZ, R14 ;  /* 0x000000ffff087224 */ /* 0x000fe200078e000e */
[--C-:B------:R-:W-:Y:S02]  /*d5c0*/  LOP3.LUT R12, R5, R12, R9.reuse, 0x96, !PT ;  /* 0x0000000c050c7212 */ /* 0x100fe400078e9609 */
        /* <DEDUP_REMOVED lines=8> */
[----:B------:R-:W-:Y:S02]  /*d650*/  MOV R8, R9 ;  /* 0x0000000900087202 */ /* 0x000fe40000000f00 */
[----:B------:R-:W-:Y:S02]  /*d660*/  MOV R10, R2 ;  /* 0x00000002000a7202 */ /* 0x000fe40000000f00 */
[----:B------:R-:W-:-:S07]  /*d670*/  MOV R9, R20 ;  /* 0x0000001400097202 */ /* 0x000fce0000000f00 */
[----:B------:R-:W-:Y:S01]  /*d680*/  @P0 MOV R8, R4 ;  /* 0x0000000400080202 */ /* 0x000fe20000000f00 */
[----:B------:R-:W-:Y:S01]  /*d690*/  @P0 IMAD.MOV.U32 R10, RZ, RZ, R14 ;  /* 0x000000ffff0a0224 */ /* 0x000fe200078e000e */
[----:B------:R-:W-:Y:S02]  /*d6a0*/  @P0 MOV R0, R12 ;  /* 0x0000000c00000202 */ /* 0x000fe40000000f00 */
[----:B------:R-:W-:Y:S01]  /*d6b0*/  @P0 MOV R9, R6 ;  /* 0x0000000600090202 */ /* 0x000fe20000000f00 */
[----:B------:R-:W-:Y:S06]  /*d6c0*/  BRA `(.L_x_828) ;  /* 0x0000000000107947 */ /* 0x000fec0003800000 */
.L_x_829:
[----:B------:R-:W-:Y:S01]  /*d6d0*/  MOV R10, R9 ;  /* 0x00000009000a7202 */ /* 0x000fe20000000f00 */
[----:B------:R-:W-:Y:S01]  /*d6e0*/  IMAD.MOV.U32 R8, RZ, RZ, R6 ;  /* 0x000000ffff087224 */ /* 0x000fe200078e0006 */
[----:B------:R-:W-:Y:S01]  /*d6f0*/  MOV R0, R14 ;  /* 0x0000000e00007202 */ /* 0x000fe20000000f00 */
[----:B------:R-:W-:-:S07]  /*d700*/  IMAD.MOV.U32 R9, RZ, RZ, R2 ;  /* 0x000000ffff097224 */ /* 0x000fce00078e0002 */
.L_x_828:
[----:B------:R-:W-:Y:S01]  /*d710*/  ISETP.GT.AND P0, PT, R30, 0x2, PT ;  /* 0x000000021e00780c */ /* 0x000fe20003f04270 */
[----:B------:R-:W-:Y:S01]  /*d720*/  HFMA2.MMA R3, -RZ, RZ, 0.1171875, 0 ;  /* 0x2f800000ff037435 */ /* 0x000fe200000001ff */
[----:B------:R-:W-:Y:S01]  /*d730*/  I2FP.F32.U32 R0, R0 ;  /* 0x0000000000007245 */ /* 0x000fe20000201000 */
[----:B------:R-:W-:Y:S01]  /*d740*/  BSSY B7, `(.L_x_830) ;  /* 0x0000083000077945 */ /* 0x000fe20003800000 */
[----:B------:R-:W-:-:S03]  /*d750*/  I2FP.F32.U32 R36, R8 ;  /* 0x0000000800247245 */ /* 0x000fc60000201000 */
[----:B------:R-:W-:Y:S01]  /*d760*/  BSSY B6, `(.L_x_831) ;  /* 0x0000064000067945 */ /* 0x000fe20003800000 */
[----:B------:R-:W-:Y:S02]  /*d770*/  I2FP.F32.U32 R2, R10 ;  /* 0x0000000a00027245 */ /* 0x000fe40000201000 */
[----:B------:R-:W-:Y:S01]  /*d780*/  I2FP.F32.U32 R9, R9 ;  /* 0x0000000900097245 */ /* 0x000fe20000201000 */
[-C--:B------:R-:W-:Y:S01]  /*d790*/  FFMA.FTZ R31, R0, R3.reuse, 1.1641532182693481445e-10 ;  /* 0x2f000000001f7423 */ /* 0x080fe20000010003 */
[-C--:B------:R-:W-:Y:S01]  /*d7a0*/  FFMA.FTZ R36, R36, R3.reuse, 1.1641532182693481445e-10 ;  /* 0x2f00000024247423 */ /* 0x080fe20000010003 */
[-C--:B------:R-:W-:Y:S02]  /*d7b0*/  FFMA.FTZ R37, R2, R3.reuse, 1.1641532182693481445e-10 ;  /* 0x2f00000002257423 */ /* 0x080fe40000010003 */
[----:B------:R-:W-:Y:S01]  /*d7c0*/  FFMA.FTZ R41, R9, R3, 1.1641532182693481445e-10 ;  /* 0x2f00000009297423 */ /* 0x000fe20000010003 */
[----:B------:R-:W-:Y:S06]  /*d7d0*/  @P0 BRA `(.L_x_832) ;  /* 0x0000000000180947 */ /* 0x000fec0003800000 */
[----:B------:R-:W-:-:S04]  /*d7e0*/  MOV R3, 0xffffffff ;  /* 0xffffffff00037802 */ /* 0x000fc80000000f00 */
[----:B------:R-:W-:-:S05]  /*d7f0*/  VIADDMNMX.U32 R30, R30, R3, 0x2, PT ;  /* 0x000000021e1e7446 */ /* 0x000fca0003800003 */
[----:B------:R-:W-:-:S04]  /*d800*/  IMAD.SHL.U32 R30, R30, 0x4, RZ ;  /* 0x000000041e1e7824 */ /* 0x000fc800078e00ff */
[----:B------:R-:W0:Y:S02]  /*d810*/  LDC R2, c[0x2][R30] ;  /* 0x008000001e027b82 */ /* 0x000e240000000800 */
[----:B0-----:R-:W-:-:S04]  /*d820*/  SHF.R.S32.HI R3, RZ, 0x1f, R2 ;  /* 0x0000001fff037819 */ /* 0x001fc80000011402 */
.L_x_7006:
[----:B------:R-:W-:Y:S05]  /*d830*/  BRX R2 -0xd840                                                                                                                                                                                                                                                                                                                                                                                                                                                                               (*"BRANCH_TARGETS .L_x_7007,.L_x_7008,.L_x_7009"*) ;  /* 0xffffff2402f07949 */ /* 0x000fea000383ffff */
.L_x_832:
[----:B------:R-:W-:Y:S01]  /*d840*/  ISETP.NE.AND P0, PT, R30, 0x3, PT ;  /* 0x000000031e00780c */ /* 0x000fe20003f05270 */
[----:B------:R-:W-:-:S12]  /*d850*/  BSSY B8, `(.L_x_833) ;  /* 0x0000020000087945 */ /* 0x000fd80003800000 */
[----:B------:R-:W-:Y:S05]  /*d860*/  @!P0 BRA `(.L_x_834) ;  /* 0x0000000000788947 */ /* 0x000fea0003800000 */
[----:B------:R-:W-:-:S13]  /*d870*/  ISETP.NE.AND P0, PT, R30, 0x4, PT ;  /* 0x000000041e00780c */ /* 0x000fda0003f05270 */
[----:B------:R-:W-:Y:S05]  /*d880*/  @P0 BREAK B8 ;  /* 0x0000000000080942 */ /* 0x000fea0003800000 */
[----:B------:R-:W-:Y:S05]  /*d890*/  @P0 BREAK B6 ;  /* 0x0000000000060942 */ /* 0x000fea0003800000 */
[----:B------:R-:W-:Y:S05]  /*d8a0*/  @P0 BRA `(.L_x_835) ;  /* 0x0000000400b00947 */ /* 0x000fea0003800000 */
[----:B------:R-:W2:Y:S01]  /*d8b0*/  LDG.E R0, desc[UR36][R24.64] ;  /* 0x0000002418007981 */ /* 0x000ea2000c1e1900 */
[----:B------:R-:W-:Y:S01]  /*d8c0*/  BSSY B9, `(.L_x_836) ;  /* 0x0000015000097945 */ /* 0x000fe20003800000 */
[C---:B--2---:R-:W-:Y:S02]  /*d8d0*/  FSETP.GE.FTZ.AND P1, PT, R0.reuse, RZ, PT ;  /* 0x000000ff0000720b */ /* 0x044fe40003f36000 */
[----:B------:R-:W-:-:S13]  /*d8e0*/  FSETP.GTU.FTZ.AND P0, PT, R0, 1, PT ;  /* 0x3f8000000000780b */ /* 0x000fda0003f1c000 */
[----:B------:R-:W-:Y:S05]  /*d8f0*/  @!P0 BRA P1, `(.L_x_837) ;  /* 0x0000000000448947 */ /* 0x000fea0000800000 */
[----:B------:R-:W-:Y:S01]  /*d900*/  MOV R0, 0x1a0 ;  /* 0x000001a000007802 */ /* 0x000fe20000000f00 */
[----:B------:R-:W-:Y:S01]  /*d910*/  ULDC.64 UR4, c[0x4][0x180] ;  /* 0x0100600000047ab9 */ /* 0x000fe20000000a00 */
[----:B------:R-:W-:Y:S01]  /*d920*/  ULDC.64 UR6, c[0x4][0x90] ;  /* 0x0100240000067ab9 */ /* 0x000fe20000000a00 */
[----:B------:R-:W-:Y:S01]  /*d930*/  MOV R4, UR4 ;  /* 0x0000000400047c02 */ /* 0x000fe20008000f00 */
[----:B------:R0:W1:Y:S01]  /*d940*/  LDC.64 R2, c[0x4][R0] ;  /* 0x0100000000027b82 */ /* 0x0000620000000a00 */
[----:B------:R-:W-:Y:S01]  /*d950*/  MOV R5, UR5 ;  /* 0x0000000500057c02 */ /* 0x000fe20008000f00 */
[----:B------:R-:W-:Y:S01]  /*d960*/  ULDC.64 UR4, c[0x4][0x178] ;  /* 0x01005e0000047ab9 */ /* 0x000fe20000000a00 */
[----:B------:R-:W-:Y:S01]  /*d970*/  HFMA2.MMA R8, -RZ, RZ, 0, 3.719329833984375e-05 ;  /* 0x00000270ff087435 */ /* 0x000fe200000001ff */
[----:B------:R-:W-:Y:S01]  /*d980*/  IMAD.U32 R6, RZ, RZ, UR4 ;  /* 0x00000004ff067e24 */ /* 0x000fe2000f8e00ff */
[----:B------:R-:W-:Y:S01]  /*d990*/  MOV R7, UR5 ;  /* 0x0000000500077c02 */ /* 0x000fe20008000f00 */
[----:B------:R-:W-:Y:S01]  /*d9a0*/  IMAD.U32 R11, RZ, RZ, UR7 ;  /* 0x00000007ff0b7e24 */ /* 0x000fe2000f8e00ff */
[----:B------:R-:W-:Y:S01]  /*d9b0*/  MOV R10, UR6 ;  /* 0x00000006000a7c02 */ /* 0x000fe20008000f00 */
[----:B------:R-:W-:Y:S01]  /*d9c0*/  IMAD.MOV.U32 R13, RZ, RZ, RZ ;  /* 0x000000ffff0d7224 */ /* 0x000fe200078e00ff */
[----:B0-----:R-:W-:-:S07]  /*d9d0*/  MOV R12, 0x1 ;  /* 0x00000001000c7802 */ /* 0x001fce0000000f00 */
[----:B------:R-:W-:-:S07]  /*d9e0*/  LEPC R20, `(.L_x_838) ;  /* 0x000000001014794e */ /* 0x000fce0000000000 */
[----:B-1----:R-:W-:Y:S05]  /*d9f0*/  CALL.ABS.NOINC R2 ;  /* 0x0000000002007343 */ /* 0x002fea0003c00000 */
.L_x_838:
[----:B------:R0:W5:Y:S02]  /*da00*/  LDG.E R0, desc[UR36][R24.64] ;  /* 0x0000002418007981 */ /* 0x000164000c1e1900 */
.L_x_837:
[----:B------:R-:W-:Y:S05]  /*da10*/  BSYNC B9 ;  /* 0x0000000000097941 */ /* 0x000fea0003800000 */
.L_x_836:
[----:B-----5:R-:W-:-:S04]  /*da20*/  FSETP.GTU.FTZ.AND P0, PT, R41, R0, PT ;  /* 0x000000002900720b */ /* 0x020fc80003f1c000 */
[----:B------:R-:W-:-:S05]  /*da30*/  SEL R3, RZ, 0x1, P0 ;  /* 0x00000001ff037807 */ /* 0x000fca0000000000 */
[----:B------:R1:W-:Y:S04]  /*da40*/  STG.E.U8 desc[UR36][R32.64], R3 ;  /* 0x0000000320007986 */ /* 0x0003e8000c101124 */
.L_x_834:
[----:B------:R-:W-:Y:S05]  /*da50*/  BSYNC B8 ;  /* 0x0000000000087941 */ /* 0x000fea0003800000 */
.L_x_833:
        /* <DEDUP_REMOVED lines=9> */
[----:B-1----:R1:W2:Y:S01]  /*daf0*/  LDC.64 R2, c[0x4][R0] ;  /* 0x0100000000027b82 */ /* 0x0022a20000000a00 */
[----:B------:R-:W-:Y:S01]  /*db00*/  MOV R5, UR5 ;  /* 0x0000000500057c02 */ /* 0x000fe20008000f00 */
[----:B------:R-:W-:Y:S01]  /*db10*/  ULDC.64 UR4, c[0x4][0x178] ;  /* 0x01005e0000047ab9 */ /* 0x000fe20000000a00 */
[----:B------:R-:W-:Y:S01]  /*db20*/  HFMA2.MMA R8, -RZ, RZ, 0, 3.7491321563720703125e-05 ;  /* 0x00000275ff087435 */ /* 0x000fe200000001ff */
[----:B------:R-:W-:Y:S01]  /*db30*/  IMAD.U32 R6, RZ, RZ, UR4 ;  /* 0x00000004ff067e24 */ /* 0x000fe2000f8e00ff */
[----:B------:R-:W-:Y:S01]  /*db40*/  MOV R7, UR5 ;  /* 0x0000000500077c02 */ /* 0x000fe20008000f00 */
[----:B------:R-:W-:Y:S01]  /*db50*/  IMAD.U32 R11, RZ, RZ, UR7 ;  /* 0x00000007ff0b7e24 */ /* 0x000fe2000f8e00ff */
[----:B------:R-:W-:Y:S01]  /*db60*/  MOV R10, UR6 ;  /* 0x00000006000a7c02 */ /* 0x000fe20008000f00 */
[----:B------:R-:W-:Y:S01]  /*db70*/  IMAD.MOV.U32 R13, RZ, RZ, RZ ;  /* 0x000000ffff0d7224 */ /* 0x000fe200078e00ff */
[----:B-1----:R-:W-:-:S07]  /*db80*/  MOV R12, 0x1 ;  /* 0x00000001000c7802 */ /* 0x002fce0000000f00 */
[----:B------:R-:W-:-:S07]  /*db90*/  LEPC R20, `(.L_x_841) ;  /* 0x000000001014794e */ /* 0x000fce0000000000 */
[----:B0-2---:R-:W-:Y:S05]  /*dba0*/  CALL.ABS.NOINC R2 ;  /* 0x0000000002007343 */ /* 0x005fea0003c00000 */
.L_x_841:
[----:B------:R2:W5:Y:S02]  /*dbb0*/  LDG.E R0, desc[UR36][R22.64] ;  /* 0x0000002416007981 */ /* 0x000564000c1e1900 */
.L_x_840:
[----:B------:R-:W-:Y:S05]  /*dbc0*/  BSYNC B8 ;  /* 0x0000000000087941 */ /* 0x000fea0003800000 */
.L_x_839:
[----:B-----5:R-:W-:-:S04]  /*dbd0*/  FSETP.GTU.FTZ.AND P0, PT, R37, R0, PT ;  /* 0x000000002500720b */ /* 0x020fc80003f1c000 */
[----:B-1----:R-:W-:-:S05]  /*dbe0*/  SEL R3, RZ, 0x1, P0 ;  /* 0x00000001ff037807 */ /* 0x002fca0000000000 */
[----:B------:R1:W-:Y:S04]  /*dbf0*/  STG.E.U8 desc[UR36][R34.64], R3 ;  /* 0x0000000322007986 */ /* 0x0003e8000c101124 */
.L_x_7008:
[----:B-1----:R-:W3:Y:S01]  /*dc00*/  LDG.E R3, desc[UR36][R18.64] ;  /* 0x0000002412037981 */ /* 0x002ee2000c1e1900 */
[----:B------:R-:W-:Y:S01]  /*dc10*/  BSSY B8, `(.L_x_842) ;  /* 0x0000015000087945 */ /* 0x000fe20003800000 */
[C---:B---3--:R-:W-:Y:S02]  /*dc20*/  FSETP.GE.FTZ.AND P1, PT, R3.reuse, RZ, PT ;  /* 0x000000ff0300720b */ /* 0x048fe40003f36000 */
[----:B------:R-:W-:-:S13]  /*dc30*/  FSETP.GTU.FTZ.AND P0, PT, R3, 1, PT ;  /* 0x3f8000000300780b */ /* 0x000fda0003f1c000 */
[----:B------:R-:W-:Y:S05]  /*dc40*/  @!P0 BRA P1, `(.L_x_843) ;  /* 0x0000000000448947 */ /* 0x000fea0000800000 */
[----:B------:R-:W-:Y:S01]  /*dc50*/  MOV R0, 0x1a0 ;  /* 0x000001a000007802 */ /* 0x000fe20000000f00 */
[----:B------:R-:W-:Y:S01]  /*dc60*/  ULDC.64 UR4, c[0x4][0x190] ;  /* 0x0100640000047ab9 */ /* 0x000fe20000000a00 */
[----:B------:R-:W-:Y:S01]  /*dc70*/  ULDC.64 UR6, c[0x4][0x90] ;  /* 0x0100240000067ab9 */ /* 0x000fe20000000a00 */
[----:B------:R-:W-:Y:S01]  /*dc80*/  MOV R4, UR4 ;  /* 0x0000000400047c02 */ /* 0x000fe20008000f00 */
[----:B------:R1:W3:Y:S01]  /*dc90*/  LDC.64 R2, c[0x4][R0] ;  /* 0x0100000000027b82 */ /* 0x0002e20000000a00 */
[----:B------:R-:W-:Y:S01]  /*dca0*/  MOV R5, UR5 ;  /* 0x0000000500057c02 */ /* 0x000fe20008000f00 */
[----:B------:R-:W-:Y:S01]  /*dcb0*/  ULDC.64 UR4, c[0x4][0x178] ;  /* 0x01005e0000047ab9 */ /* 0x000fe20000000a00 */
[----:B------:R-:W-:Y:S01]  /*dcc0*/  HFMA2.MMA R8, -RZ, RZ, 0, 3.778934478759765625e-05 ;  /* 0x0000027aff087435 */ /* 0x000fe200000001ff */
[----:B------:R-:W-:Y:S01]  /*dcd0*/  IMAD.U32 R6, RZ, RZ, UR4 ;  /* 0x00000004ff067e24 */ /* 0x000fe2000f8e00ff */
[----:B------:R-:W-:Y:S01]  /*dce0*/  MOV R7, UR5 ;  /* 0x0000000500077c02 */ /* 0x000fe20008000f00 */
[----:B------:R-:W-:Y:S01]  /*dcf0*/  IMAD.U32 R11, RZ, RZ, UR7 ;  /* 0x00000007ff0b7e24 */ /* 0x000fe2000f8e00ff */
[----:B------:R-:W-:Y:S01]  /*dd00*/  MOV R10, UR6 ;  /* 0x00000006000a7c02 */ /* 0x000fe20008000f00 */
[----:B------:R-:W-:Y:S01]  /*dd10*/  IMAD.MOV.U32 R13, RZ, RZ, RZ ;  /* 0x000000ffff0d7224 */ /* 0x000fe200078e00ff */
[----:B-1----:R-:W-:-:S07]  /*dd20*/  MOV R12, 0x1 ;  /* 0x00000001000c7802 */ /* 0x002fce0000000f00 */
[----:B------:R-:W-:-:S07]  /*dd30*/  LEPC R20, `(.L_x_844) ;  /* 0x000000001014794e */ /* 0x000fce0000000000 */
[----:B0-23--:R-:W-:Y:S05]  /*dd40*/  CALL.ABS.NOINC R2 ;  /* 0x0000000002007343 */ /* 0x00dfea0003c00000 */
.L_x_844:
[----:B------:R1:W5:Y:S02]  /*dd50*/  LDG.E R3, desc[UR36][R18.64] ;  /* 0x0000002412037981 */ /* 0x000364000c1e1900 */
.L_x_843:
[----:B------:R-:W-:Y:S05]  /*dd60*/  BSYNC B8 ;  /* 0x0000000000087941 */ /* 0x000fea0003800000 */
.L_x_842:
[----:B-----5:R-:W-:-:S04]  /*dd70*/  FSETP.GTU.FTZ.AND P0, PT, R36, R3, PT ;  /* 0x000000032400720b */ /* 0x020fc80003f1c000 */
[----:B------:R-:W-:-:S05]  /*dd80*/  SEL R3, RZ, 0x1, P0 ;  /* 0x00000001ff037807 */ /* 0x000fca0000000000 */
[----:B------:R3:W-:Y:S04]  /*dd90*/  STG.E.U8 desc[UR36][R38.64], R3 ;  /* 0x0000000326007986 */ /* 0x0007e8000c101124 */
.L_x_7007:
[----:B------:R-:W-:Y:S05]  /*dda0*/  BSYNC B6 ;  /* 0x0000000000067941 */ /* 0x000fea0003800000 */
.L_x_831:
[----:B------:R-:W4:Y:S01]  /*ddb0*/  LDG.E R0, desc[UR36][R16.64] ;  /* 0x0000002410007981 */ /* 0x000f22000c1e1900 */
[----:B------:R-:W-:Y:S01]  /*ddc0*/  BSSY B8, `(.L_x_845) ;  /* 0x0000015000087945 */ /* 0x000fe20003800000 */
[C---:B----4-:R-:W-:Y:S02]  /*ddd0*/  FSETP.GE.FTZ.AND P1, PT, R0.reuse, RZ, PT ;  /* 0x000000ff0000720b */ /* 0x050fe40003f36000 */
[----:B------:R-:W-:-:S13]  /*dde0*/  FSETP.GTU.FTZ.AND P0, PT, R0, 1, PT ;  /* 0x3f8000000000780b */ /* 0x000fda0003f1c000 */
[----:B------:R-:W-:Y:S05]  /*ddf0*/  @!P0 BRA P1, `(.L_x_846) ;  /* 0x0000000000448947 */ /* 0x000fea0000800000 */
[----:B------:R-:W-:Y:S01]  /*de00*/  MOV R0, 0x1a0 ;  /* 0x000001a000007802 */ /* 0x000fe20000000f00 */
[----:B------:R-:W-:Y:S01]  /*de10*/  ULDC.64 UR4, c[0x4][0x198] ;  /* 0x0100660000047ab9 */ /* 0x000fe20000000a00 */
[----:B------:R-:W-:Y:S01]  /*de20*/  ULDC.64 UR6, c[0x4][0x90] ;  /* 0x0100240000067ab9 */ /* 0x000fe20000000a00 */
[----:B------:R-:W-:Y:S01]  /*de30*/  MOV R4, UR4 ;  /* 0x0000000400047c02 */ /* 0x000fe20008000f00 */
[----:B---3--:R3:W4:Y:S01]  /*de40*/  LDC.64 R2, c[0x4][R0] ;  /* 0x0100000000027b82 */ /* 0x0087220000000a00 */
[----:B------:R-:W-:Y:S01]  /*de50*/  MOV R5, UR5 ;  /* 0x0000000500057c02 */ /* 0x000fe20008000f00 */
[----:B------:R-:W-:Y:S01]  /*de60*/  ULDC.64 UR4, c[0x4][0x178] ;  /* 0x01005e0000047ab9 */ /* 0x000fe20000000a00 */
[----:B------:R-:W-:Y:S01]  /*de70*/  HFMA2.MMA R8, -RZ, RZ, 0, 3.8087368011474609375e-05 ;  /* 0x0000027fff087435 */ /* 0x000fe200000001ff */
[----:B------:R-:W-:Y:S01]  /*de80*/  IMAD.U32 R6, RZ, RZ, UR4 ;  /* 0x00000004ff067e24 */ /* 0x000fe2000f8e00ff */
[----:B------:R-:W-:Y:S01]  /*de90*/  MOV R7, UR5 ;  /* 0x0000000500077c02 */ /* 0x000fe20008000f00 */
[----:B------:R-:W-:Y:S01]  /*dea0*/  IMAD.U32 R11, RZ, RZ, UR7 ;  /* 0x00000007ff0b7e24 */ /* 0x000fe2000f8e00ff */
[----:B------:R-:W-:Y:S01]  /*deb0*/  MOV R10, UR6 ;  /* 0x00000006000a7c02 */ /* 0x000fe20008000f00 */
[----:B------:R-:W-:Y:S01]  /*dec0*/  IMAD.MOV.U32 R13, RZ, RZ, RZ ;  /* 0x000000ffff0d7224 */ /* 0x000fe200078e00ff */
[----:B---3--:R-:W-:-:S07]  /*ded0*/  MOV R12, 0x1 ;  /* 0x00000001000c7802 */ /* 0x008fce0000000f00 */
[----:B------:R-:W-:-:S07]  /*dee0*/  LEPC R20, `(.L_x_847) ;  /* 0x000000001014794e */ /* 0x000fce0000000000 */
[----:B012-4-:R-:W-:Y:S05]  /*def0*/  CALL.ABS.NOINC R2 ;  /* 0x0000000002007343 */ /* 0x017fea0003c00000 */
.L_x_847:
[----:B------:R4:W5:Y:S02]  /*df00*/  LDG.E R0, desc[UR36][R16.64] ;  /* 0x0000002410007981 */ /* 0x000964000c1e1900 */
.L_x_846:
[----:B------:R-:W-:Y:S05]  /*df10*/  BSYNC B8 ;  /* 0x0000000000087941 */ /* 0x000fea0003800000 */
.L_x_845:
[----:B-----5:R-:W-:-:S04]  /*df20*/  FSETP.GTU.FTZ.AND P0, PT, R31, R0, PT ;  /* 0x000000001f00720b */ /* 0x020fc80003f1c000 */
[----:B---3--:R-:W-:-:S05]  /*df30*/  SEL R3, RZ, 0x1, P0 ;  /* 0x00000001ff037807 */ /* 0x008fca0000000000 */
[----:B------:R3:W-:Y:S01]  /*df40*/  STG.E.U8 desc[UR36][R26.64], R3 ;  /* 0x000000031a007986 */ /* 0x0007e2000c101124 */
[----:B------:R-:W-:Y:S05]  /*df50*/  BRA `(.L_x_835) ;  /* 0x0000000000047947 */ /* 0x000fea0003800000 */
.L_x_7009:
[----:B------:R-:W-:Y:S05]  /*df60*/  BREAK B6 ;  /* 0x0000000000067942 */ /* 0x000fea0003800000 */
.L_x_835:
[----:B------:R-:W-:Y:S05]  /*df70*/  BSYNC B7 ;  /* 0x0000000000077941 */ /* 0x000fea0003800000 */
.L_x_830:
[----:B------:R-:W-:Y:S01]  /*df80*/  ULDC UR4, c[0x0][0x0] ;  /* 0x0000000000047ab9 */ /* 0x000fe20000000800 */
[----:B---3--:R-:W3:Y:S02]  /*df90*/  LDC R3, c[0x0][0xc] ;  /* 0x00000300ff037b82 */ /* 0x008ee40000000800 */
[----:B---3--:R-:W-:Y:S01]  /*dfa0*/  IMAD R3, R3, UR4, RZ ;  /* 0x0000000403037c24 */ /* 0x008fe2000f8e02ff */
[----:B------:R-:W-:-:S04]  /*dfb0*/  ULDC.64 UR4, c[0x0][0x550] ;  /* 0x0001540000047ab9 */ /* 0x000fc80000000a00 */
[----:B------:R-:W-:-:S04]  /*dfc0*/  LEA R28, P0, R3, R28, 0x2 ;  /* 0x0000001c031c7211 */ /* 0x000fc800078010ff */
[----:B------:R-:W-:Y:S02]  /*dfd0*/  IADD3.X R29, RZ, R29, RZ, P0, !PT ;  /* 0x0000001dff1d7210 */ /* 0x000fe400007fe4ff */
[----:B------:R-:W-:-:S04]  /*dfe0*/  ISETP.GE.U32.AND P0, PT, R28, UR4, PT ;  /* 0x000000041c007c0c */ /* 0x000fc8000bf06070 */
[----:B------:R-:W-:-:S13]  /*dff0*/  ISETP.GE.U32.AND.EX P0, PT, R29, UR5, PT, P0 ;  /* 0x000000051d007c0c */ /* 0x000fda000bf06100 */
[----:B------:R-:W-:Y:S05]  /*e000*/  @!P0 BRA `(.L_x_848) ;  /* 0xffffff2000308947 */ /* 0x000fea000383ffff */
[----:B------:R-:W-:Y:S05]  /*e010*/  EXIT ;  /* 0x000000000000794d */ /* 0x000fea0003800000 */
        .weak           $__internal_40_$__cuda_sm20_div_u64
        .type           $__internal_40_$__cuda_sm20_div_u64,@function
        .size           $__internal_40_$__cuda_sm20_div_u64,(.L_x_7562 - $__internal_40_$__cuda_sm20_div_u64)
$__internal_40_$__cuda_sm20_div_u64:
[----:B------:R-:W-:Y:S01]  /*e020*/  MOV R14, R4 ;  /* 0x00000004000e7202 */ /* 0x000fe20000000f00 */
[----:B------:R-:W-:-:S05]  /*e030*/  IMAD.MOV.U32 R15, RZ, RZ, R3 ;  /* 0x000000ffff0f7224 */ /* 0x000fca00078e0003 */
[----:B------:R-:W0:Y:S08]  /*e040*/  I2F.U64.RP R14, R14 ;  /* 0x0000000e000e7312 */ /* 0x000e300000309000 */
[----:B0-----:R-:W0:Y:S02]  /*e050*/  MUFU.RCP R14, R14 ;  /* 0x0000000e000e7308 */ /* 0x001e240000001000 */
[----:B0-----:R-:W-:-:S06]  /*e060*/  IADD3 R14, R14, 0x1ffffffe, RZ ;  /* 0x1ffffffe0e0e7810 */ /* 0x001fcc0007ffe0ff */
[----:B------:R-:W0:Y:S02]  /*e070*/  F2I.U64.TRUNC R14, R14 ;  /* 0x0000000e000e7311 */ /* 0x000e24000020d800 */
[----:B0-----:R-:W-:-:S04]  /*e080*/  IMAD.WIDE.U32 R22, R14, R4, RZ ;  /* 0x000000040e167225 */ /* 0x001fc800078e00ff */
[C---:B------:R-:W-:Y:S01]  /*e090*/  IMAD R13, R14.reuse, R3, R23 ;  /* 0x000000030e0d7224 */ /* 0x040fe200078e0217 */
[----:B------:R-:W-:Y:S01]  /*e0a0*/  IADD3 R26, P1, RZ, -R22, RZ ;  /* 0x80000016ff1a7210 */ /* 0x000fe20007f3e0ff */
[----:B------:R-:W-:Y:S02]  /*e0b0*/  IMAD.MOV.U32 R23, RZ, RZ, R14 ;  /* 0x000000ffff177224 */ /* 0x000fe400078e000e */
[----:B------:R-:W-:Y:S02]  /*e0c0*/  IMAD R13, R15, R4, R13 ;  /* 0x000000040f0d7224 */ /* 0x000fe400078e020d */
[----:B------:R-:W-:-:S03]  /*e0d0*/  IMAD.HI.U32 R22, R14, R26, RZ ;  /* 0x0000001a0e167227 */ /* 0x000fc600078e00ff */
[----:B------:R-:W-:-:S05]  /*e0e0*/  IADD3.X R13, RZ, ~R13, RZ, P1, !PT ;  /* 0x8000000dff0d7210 */ /* 0x000fca0000ffe4ff */
[----:B------:R-:W-:-:S04]  /*e0f0*/  IMAD.WIDE.U32 R22, P1, R14, R13, R22 ;  /* 0x0000000d0e167225 */ /* 0x000fc80007820016 */
[C---:B------:R-:W-:Y:S02]  /*e100*/  IMAD R14, R15.reuse, R13, RZ ;  /* 0x0000000d0f0e7224 */ /* 0x040fe400078e02ff */
[----:B------:R-:W-:-:S04]  /*e110*/  IMAD.HI.U32 R22, P2, R15, R26, R22 ;  /* 0x0000001a0f167227 */ /* 0x000fc80007840016 */
[----:B------:R-:W-:Y:S01]  /*e120*/  IMAD.HI.U32 R13, R15, R13, RZ ;  /* 0x0000000d0f0d7227 */ /* 0x000fe200078e00ff */
[----:B------:R-:W-:-:S04]  /*e130*/  IADD3 R23, P3, R14, R22, RZ ;  /* 0x000000160e177210 */ /* 0x000fc80007f7e0ff */
[----:B------:R-:W-:Y:S01]  /*e140*/  IADD3.X R13, R13, R15, RZ, P1, !PT ;  /* 0x0000000f0d0d7210 */ /* 0x000fe20000ffe4ff */
[----:B------:R-:W-:-:S03]  /*e150*/  IMAD.WIDE.U32 R14, R23, R4, RZ ;  /* 0x00000004170e7225 */ /* 0x000fc600078e00ff */
[----:B------:R-:W-:Y:S01]  /*e160*/  IADD3.X R13, RZ, RZ, R13, P3, P2 ;  /* 0x000000ffff0d7210 */ /* 0x000fe20001fe440d */
[----:B------:R-:W-:Y:S01]  /*e170*/  IMAD R22, R23, R3, R15 ;  /* 0x0000000317167224 */ /* 0x000fe200078e020f */
[----:B------:R-:W-:-:S03]  /*e180*/  IADD3 R15, P1, RZ, -R14, RZ ;  /* 0x8000000eff0f7210 */ /* 0x000fc60007f3e0ff */
[----:B------:R-:W-:Y:S02]  /*e190*/  IMAD R14, R13, R4, R22 ;  /* 0x000000040d0e7224 */ /* 0x000fe400078e0216 */
[----:B------:R-:W-:-:S03]  /*e1a0*/  IMAD.HI.U32 R22, R23, R15, RZ ;  /* 0x0000000f17167227 */ /* 0x000fc600078e00ff */
[----:B------:R-:W-:-:S05]  /*e1b0*/  IADD3.X R14, RZ, ~R14, RZ, P1, !PT ;  /* 0x8000000eff0e7210 */ /* 0x000fca0000ffe4ff */
[----:B------:R-:W-:-:S04]  /*e1c0*/  IMAD.WIDE.U32 R22, P1, R23, R14, R22 ;  /* 0x0000000e17167225 */ /* 0x000fc80007820016 */
[C---:B------:R-:W-:Y:S02]  /*e1d0*/  IMAD R26, R13.reuse, R14, RZ ;  /* 0x0000000e0d1a7224 */ /* 0x040fe400078e02ff */
[----:B------:R-:W-:Y:S01]  /*e1e0*/  IMAD.HI.U32 R22, P2, R13, R15, R22 ;  /* 0x0000000f0d167227 */ /* 0x000fe20007840016 */
[----:B------:R-:W-:-:S03]  /*e1f0*/  HFMA2.MMA R15, -RZ, RZ, 0, 0 ;  /* 0x00000000ff0f7435 */ /* 0x000fc600000001ff */
[----:B------:R-:W-:Y:S01]  /*e200*/  IMAD.HI.U32 R14, R13, R14, RZ ;  /* 0x0000000e0d0e7227 */ /* 0x000fe200078e00ff */
[----:B------:R-:W-:-:S03]  /*e210*/  IADD3 R22, P3, R26, R22, RZ ;  /* 0x000000161a167210 */ /* 0x000fc60007f7e0ff */
        /* <DEDUP_REMOVED lines=8> */
[----:B------:R-:W-:Y:S01]  /*e2a0*/  IADD3.X R14, R14, RZ, RZ, P1, !PT ;  /* 0x000000ff0e0e7210 */ /* 0x000fe20000ffe4ff */
[----:B------:R-:W-:-:S04]  /*e2b0*/  IMAD.WIDE.U32 R22, R13, R4, RZ ;  /* 0x000000040d167225 */ /* 0x000fc800078e00ff */
[----:B------:R-:W-:Y:S01]  /*e2c0*/  IMAD.X R14, RZ, RZ, R14, P2 ;  /* 0x000000ffff0e7224 */ /* 0x000fe200010e060e */
[----:B------:R-:W-:Y:S01]  /*e2d0*/  IADD3 R7, P1, -R22, R7, RZ ;  /* 0x0000000716077210 */ /* 0x000fe20007f3e1ff */
[----:B------:R-:W-:-:S03]  /*e2e0*/  IMAD R15, R13, R3, R23 ;  /* 0x000000030d0f7224 */ /* 0x000fc600078e0217 */
[-C--:B------:R-:W-:Y:S01]  /*e2f0*/  ISETP.GE.U32.AND P3, PT, R7, R4.reuse, PT ;  /* 0x000000040700720c */ /* 0x080fe20003f66070 */
[----:B------:R-:W-:-:S05]  /*e300*/  IMAD R15, R14, R4, R15 ;  /* 0x000000040e0f7224 */ /* 0x000fca00078e020f */
[----:B------:R-:W-:Y:S02]  /*e310*/  IADD3.X R5, ~R15, R5, RZ, P1, !PT ;  /* 0x000000050f057210 */ /* 0x000fe40000ffe5ff */
[----:B------:R-:W-:Y:S02]  /*e320*/  IADD3 R22, P1, R13, 0x1, RZ ;  /* 0x000000010d167810 */ /* 0x000fe40007f3e0ff */
[----:B------:R-:W-:Y:S02]  /*e330*/  IADD3 R15, P2, -R4, R7, RZ ;  /* 0x00000007040f7210 */ /* 0x000fe40007f5e1ff */
[----:B------:R-:W-:Y:S01]  /*e340*/  ISETP.GE.U32.AND.EX P3, PT, R5, R3, PT, P3 ;  /* 0x000000030500720c */ /* 0x000fe20003f66130 */
[----:B------:R-:W-:Y:S01]  /*e350*/  IMAD.X R26, RZ, RZ, R14, P1 ;  /* 0x000000ffff1a7224 */ /* 0x000fe200008e060e */
[----:B------:R-:W-:Y:S02]  /*e360*/  IADD3.X R23, ~R3, R5, RZ, P2, !PT ;  /* 0x0000000503177210 */ /* 0x000fe400017fe5ff */
[----:B------:R-:W-:-:S02]  /*e370*/  SEL R15, R15, R7, P3 ;  /* 0x000000070f0f7207 */ /* 0x000fc40001800000 */
[----:B------:R-:W-:Y:S02]  /*e380*/  SEL R13, R22, R13, P3 ;  /* 0x0000000d160d7207 */ /* 0x000fe40001800000 */
[----:B------:R-:W-:Y:S02]  /*e390*/  SEL R5, R23, R5, P3 ;  /* 0x0000000517057207 */ /* 0x000fe40001800000 */
[----:B------:R-:W-:Y:S02]  /*e3a0*/  SEL R14, R26, R14, P3 ;  /* 0x0000000e1a0e7207 */ /* 0x000fe40001800000 */
[----:B------:R-:W-:Y:S02]  /*e3b0*/  ISETP.GE.U32.AND P3, PT, R15, R4, PT ;  /* 0x000000040f00720c */ /* 0x000fe40003f66070 */
[----:B------:R-:W-:Y:S02]  /*e3c0*/  IADD3 R7, P2, R13, 0x1, RZ ;  /* 0x000000010d077810 */ /* 0x000fe40007f5e0ff */
[----:B------:R-:W-:-:S02]  /*e3d0*/  ISETP.GE.U32.AND.EX P3, PT, R5, R3, PT, P3 ;  /* 0x000000030500720c */ /* 0x000fc40003f66130 */
[----:B------:R-:W-:Y:S02]  /*e3e0*/  ISETP.NE.U32.AND P1, PT, R4, RZ, PT ;  /* 0x000000ff0400720c */ /* 0x000fe40003f25070 */
[-C--:B------:R-:W-:Y:S02]  /*e3f0*/  IADD3.X R4, RZ, R14.reuse, RZ, P2, !PT ;  /* 0x0000000eff047210 */ /* 0x080fe400017fe4ff */
[----:B------:R-:W-:Y:S02]  /*e400*/  SEL R13, R7, R13, P3 ;  /* 0x0000000d070d7207 */ /* 0x000fe40001800000 */
[----:B------:R-:W-:Y:S02]  /*e410*/  MOV R7, 0x0 ;  /* 0x0000000000077802 */ /* 0x000fe40000000f00 */
[----:B------:R-:W-:Y:S02]  /*e420*/  ISETP.NE.AND.EX P1, PT, R3, RZ, PT, P1 ;  /* 0x000000ff0300720c */ /* 0x000fe40003f25310 */
[----:B------:R-:W-:-:S02]  /*e430*/  SEL R3, R4, R14, P3 ;  /* 0x0000000e04037207 */ /* 0x000fc40001800000 */
[----:B------:R-:W-:Y:S02]  /*e440*/  SEL R14, R13, 0xffffffff, P1 ;  /* 0xffffffff0d0e7807 */ /* 0x000fe40000800000 */
[----:B------:R-:W-:Y:S01]  /*e450*/  SEL R3, R3, 0xffffffff, P1 ;  /* 0xffffffff03037807 */ /* 0x000fe20000800000 */
[----:B------:R-:W-:Y:S06]  /*e460*/  RET.REL.NODEC R6 `(_ZN2at4cuda57_GLOBAL__N__cd6b329d_24_DistributionBernoulli_cu_7537a20d21kernelPointwiseApply2IZNS_6native9templates4cuda28bernoulli_tensor_cuda_kernelIbfEEvRKNS_10TensorBaseES9_NS_15PhiloxCudaStateEEUliRbSB_SB_SB_RKfSD_SD_SD_E_bSC_mLin1ELin1ELi4ELi512ELi2EEEvNS0_6detail10TensorInfoIT0_T2_EENSG_IT1_SI_EESI_T_) ;  /* 0xffffff1806e47950 */ /* 0x000fec0003c3ffff */
.L_x_849:
        /* <DEDUP_REMOVED lines=9> */
.L_x_7562:


//--------------------- .text._ZN2at4cuda57_GLOBAL__N__cd6b329d_24_DistributionBernoulli_cu_7537a20d21kernelPointwiseApply2IZNS_6native9templates4cuda28bernoulli_tensor_cuda_kernelIbfEEvRKNS_10TensorBaseES9_NS_15PhiloxCudaStateEEUliRbSB_SB_SB_RKfSD_SD_SD_E_bSC_mLi1ELi1ELi4ELi512ELi2EEEvNS0_6detail10TensorInfoIT0_T2_EENSG_IT1_SI_EESI_T_ --------------------------
	.section	.text._ZN2at4cuda57_GLOBAL__N__cd6b329d_24_DistributionBernoulli_cu_7537a20d21kernelPointwiseApply2IZNS_6native9templates4cuda28bernoulli_tensor_cuda_kernelIbfEEvRKNS_10TensorBaseES9_NS_15PhiloxCudaStateEEUliRbSB_SB_SB_RKfSD_SD_SD_E_bSC_mLi1ELi1ELi4ELi512ELi2EEEvNS0_6detail10TensorInfoIT0_T2_EENSG_IT1_SI_EESI_T_,"ax",@progbits
	.align	128
.text._ZN2at4cuda57_GLOBAL__N__cd6b329d_24_DistributionBernoulli_cu_7537a20d21kernelPointwiseApply2IZNS_6native9templates4cuda28bernoulli_tensor_cuda_kernelIbfEEvRKNS_10TensorBaseES9_NS_15PhiloxCudaStateEEUliRbSB_SB_SB_RKfSD_SD_SD_E_bSC_mLi1ELi1ELi4ELi512ELi2EEEvNS0_6detail10TensorInfoIT0_T2_EENSG_IT1_SI_EESI_T_:
        .type           _ZN2at4cuda57_GLOBAL__N__cd6b329d_24_DistributionBernoulli_cu_7537a20d21kernelPointwiseApply2IZNS_6native9templates4cuda28bernoulli_tensor_cuda_kernelIbfEEvRKNS_10TensorBaseES9_NS_15PhiloxCudaStateEEUliRbSB_SB_SB_RKfSD_SD_SD_E_bSC_mLi1ELi1ELi4ELi512ELi2EEEvNS0_6detail10TensorInfoIT0_T2_EENSG_IT1_SI_EESI_T_,@function
        .size           _ZN2at4cuda57_GLOBAL__N__cd6b329d_24_DistributionBernoulli_cu_7537a20d21kernelPointwiseApply2IZNS_6native9templates4cuda28bernoulli_tensor_cuda_kernelIbfEEvRKNS_10TensorBaseES9_NS_15PhiloxCudaStateEEUliRbSB_SB_SB_RKfSD_SD_SD_E_bSC_mLi1ELi1ELi4ELi512ELi2EEEvNS0_6detail10TensorInfoIT0_T2_EENSG_IT1_SI_EESI_T_,(.L_x_7564 - _ZN2at4cuda57_GLOBAL__N__cd6b329d_24_DistributionBernoulli_cu_7537a20d21kernelPointwiseApply2IZNS_6native9templates4cuda28bernoulli_tensor_cuda_kernelIbfEEvRKNS_10TensorBaseES9_NS_15PhiloxCudaStateEEUliRbSB_SB_SB_RKfSD_SD_SD_E_bSC_mLi1ELi1ELi4ELi512ELi2EEEvNS0_6detail10TensorInfoIT0_T2_EENSG_IT1_SI_EESI_T_)
        .other          _ZN2at4cuda57_GLOBAL__N__cd6b329d_24_DistributionBernoulli_cu_7537a20d21kernelPointwiseApply2IZNS_6native9templates4cuda28bernoulli_tensor_cuda_kernelIbfEEvRKNS_10TensorBaseES9_NS_15PhiloxCudaStateEEUliRbSB_SB_SB_RKfSD_SD_SD_E_bSC_mLi1ELi1ELi4ELi512ELi2EEEvNS0_6detail10TensorInfoIT0_T2_EENSG_IT1_SI_EESI_T_,@"STO_CUDA_ENTRY STV_DEFAULT"
_ZN2at4cuda57_GLOBAL__N__cd6b329d_24_DistributionBernoulli_cu_7537a20d21kernelPointwiseApply2IZNS_6native9templates4cuda28bernoulli_tensor_cuda_kernelIbfEEvRKNS_10TensorBaseES9_NS_15PhiloxCudaStateEEUliRbSB_SB_SB_RKfSD_SD_SD_E_bSC_mLi1ELi1ELi4ELi512ELi2EEEvNS0_6detail10TensorInfoIT0_T2_EENSG_IT1_SI_EESI_T_:
[----:B------:R-:W0:Y:S01]  /*0000*/  LDC R1, c[0x0][0x28] ;  /* 0x00000a00ff017b82 */ /* 0x000e220000000800 */
[----:B------:R-:W1:Y:S01]  /*0010*/  S2R R30, SR_CTAID.X ;  /* 0x00000000001e7919 */ /* 0x000e620000002500 */
[----:B------:R-:W-:Y:S01]  /*0020*/  ULDC UR4, c[0x0][0x0] ;  /* 0x0000000000047ab9 */ /* 0x000fe20000000800 */
[----:B------:R-:W1:Y:S02]  /*0030*/  S2R R3, SR_TID.X ;  /* 0x0000000000037919 */ /* 0x000e640000002100 */
[----:B-1----:R-:W-:Y:S01]  /*0040*/  IMAD R30, R30, UR4, R3 ;  /* 0x000000041e1e7c24 */ /* 0x002fe2000f8e0203 */
[----:B------:R-:W-:-:S03]  /*0050*/  ULDC.64 UR4, c[0x0][0x550] ;  /* 0x0001540000047ab9 */ /* 0x000fc60000000a00 */
[----:B------:R-:W-:-:S05]  /*0060*/  IMAD.SHL.U32 R29, R30, 0x4, RZ ;  /* 0x000000041e1d7824 */ /* 0x000fca00078e00ff */
[----:B------:R-:W-:-:S04]  /*0070*/  ISETP.GE.U32.AND P0, PT, R29, UR4, PT ;  /* 0x000000041d007c0c */ /* 0x000fc8000bf06070 */
[----:B------:R-:W-:-:S13]  /*0080*/  ISETP.GE.U32.AND.EX P0, PT, RZ, UR5, PT, P0 ;  /* 0x00000005ff007c0c */ /* 0x000fda000bf06100 */
[----:B0-----:R-:W-:Y:S05]  /*0090*/  @P0 EXIT ;  /* 0x000000000000094d */ /* 0x001fea0003800000 */
[----:B------:R-:W-:Y:S01]  /*00a0*/  BSSY B10, `(.L_x_850) ;  /* 0x00001710000a7945 */ /* 0x000fe20003800000 */
[----:B------:R-:W-:Y:S01]  /*00b0*/  IMAD.MOV.U32 R28, RZ, RZ, RZ ;  /* 0x000000ffff1c7224 */ /* 0x000fe200078e00ff */
[----:B------:R-:W-:Y:S01]  /*00c0*/  ULDC.U8 UR48, c[0x0][0x56c] ;  /* 0x00015b0000307ab9 */ /* 0x000fe20000000000 */
[----:B------:R-:W-:Y:S01]  /*00d0*/  IMAD R2, R30, -0x326172a9, RZ ;  /* 0xcd9e8d571e027824 */ /* 0x000fe200078e02ff */
[----:B------:R-:W-:Y:S01]  /*00e0*/  ULDC.64 UR36, c[0x0][0x208] ;  /* 0x0000820000247ab9 */ /* 0x000fe20000000a00 */
[----:B------:R-:W-:Y:S01]  /*00f0*/  ULDC UR49, c[0x0][0x550] ;  /* 0x0001540000317ab9 */ /* 0x000fe20000000800 */
[----:B------:R-:W-:Y:S01]  /*0100*/  ULDC.64 UR38, c[0x0][0x480] ;  /* 0x0001200000267ab9 */ /* 0x000fe20000000a00 */
[----:B------:R-:W-:Y:S01]  /*0110*/  ULDC.64 UR40, c[0x0][0x3b0] ;  /* 0x0000ec0000287ab9 */ /* 0x000fe20000000a00 */
[----:B------:R-:W-:Y:S01]  /*0120*/  ULDC.64 UR42, c[0x0][0x2e0] ;  /* 0x0000b800002a7ab9 */ /* 0x000fe20000000a00 */
[----:B------:R-:W-:Y:S01]  /*0130*/  ULDC.64 UR44, c[0x0][0x210] ;  /* 0x00008400002c7ab9 */ /* 0x000fe20000000a00 */
[----:B------:R-:W-:-:S05]  /*0140*/  ULDC.64 UR46, c[0x0][0x550] ;  /* 0x00015400002e7ab9 */ /* 0x000fca0000000a00 */
.L_x_871:
[----:B------:R-:W-:-:S13]  /*0150*/  ISETP.NE.AND P0, PT, RZ, UR48, PT ;  /* 0x00000030ff007c0c */ /* 0x000fda000bf05270 */
[----:B0-2---:R-:W0:Y:S08]  /*0160*/  @P0 LDC.64 R4, c[0x0][0x560] ;  /* 0x00015800ff040b82 */ /* 0x005e300000000a00 */
[----:B-1----:R-:W1:Y:S08]  /*0170*/  LDC.64 R38, c[0x0][0x558] ;  /* 0x00015600ff267b82 */ /* 0x002e700000000a00 */
[----:B------:R-:W2:Y:S01]  /*0180*/  LDC R3, c[0x0][0x560] ;  /* 0x00015800ff037b82 */ /* 0x000ea20000000800 */
[----:B0-----:R-:W2:Y:S07]  /*0190*/  @P0 LDG.E.64 R4, desc[UR36][R4.64] ;  /* 0x0000002404040981 */ /* 0x001eae000c1e1b00 */
[----:B------:R-:W2:Y:S01]  /*01a0*/  @P0 LDC R7, c[0x0][0x568] ;  /* 0x00015a00ff070b82 */ /* 0x000ea20000000800 */
[----:B-1----:R-:W3:Y:S07]  /*01b0*/  @P0 LDG.E.64 R38, desc[UR36][R38.64] ;  /* 0x0000002426260981 */ /* 0x002eee000c1e1b00 */
[----:B------:R-:W0:Y:S01]  /*01c0*/  LDC R6, c[0x0][0x564] ;  /* 0x00015900ff067b82 */ /* 0x000e220000000800 */
[----:B------:R-:W-:-:S02]  /*01d0*/  IADD3 R8, P2, R29, 0x1, RZ ;  /* 0x000000011d087810 */ /* 0x000fc40007f5e0ff */
[----:B------:R-:W-:-:S04]  /*01e0*/  IADD3 R0, -R29, UR49, RZ ;  /* 0x000000311d007c10 */ /* 0x000fc8000fffe1ff */
[----:B------:R-:W-:Y:S02]  /*01f0*/  VIMNMX R0, R0, 0x4, PT ;  /* 0x0000000400007848 */ /* 0x000fe40003fe0100 */
[----:B--2---:R-:W-:Y:S01]  /*0200*/  @P0 IADD3 R3, P1, R4, R7, RZ ;  /* 0x0000000704030210 */ /* 0x004fe20007f3e0ff */
[----:B------:R-:W-:-:S04]  /*0210*/  IMAD.X R7, RZ, RZ, R28, P2 ;  /* 0x000000ffff077224 */ /* 0x000fc800010e061c */
[C---:B------:R-:W-:Y:S02]  /*0220*/  IMAD R9, R7.reuse, UR38, RZ ;  /* 0x0000002607097c24 */ /* 0x040fe4000f8e02ff */
[----:B0-----:R-:W-:Y:S01]  /*0230*/  @P0 IMAD.X R6, RZ, RZ, R5, P1 ;  /* 0x000000ffff060224 */ /* 0x001fe200008e0605 */
[----:B------:R-:W-:Y:S01]  /*0240*/  ISETP.GT.AND P0, PT, R0, 0x1, PT ;  /* 0x000000010000780c */ /* 0x000fe20003f04270 */
[----:B------:R-:W-:Y:S01]  /*0250*/  IMAD R13, R7, UR42, RZ ;  /* 0x0000002a070d7c24 */ /* 0x000fe2000f8e02ff */
[----:B------:R-:W-:Y:S01]  /*0260*/  IADD3 R7, P1, R29, 0x3, RZ ;  /* 0x000000031d077810 */ /* 0x000fe20007f3e0ff */
[----:B------:R-:W-:Y:S01]  /*0270*/  IMAD.WIDE.U32 R4, R8, UR38, RZ ;  /* 0x0000002608047c25 */ /* 0x000fe2000f8e00ff */
[----:B------:R-:W-:-:S03]  /*0280*/  SHF.R.U64 R14, R3, 0x2, R6 ;  /* 0x00000002030e7819 */ /* 0x000fc60000001206 */
[----:B------:R-:W-:Y:S01]  /*0290*/  IMAD R11, R8, UR39, R9 ;  /* 0x00000027080b7c24 */ /* 0x000fe2000f8e0209 */
[----:B------:R-:W-:Y:S01]  /*02a0*/  SEL R10, R4, RZ, P0 ;  /* 0x000000ff040a7207 */ /* 0x000fe20000000000 */
[C---:B------:R-:W-:Y:S02]  /*02b0*/  IMAD R13, R8.reuse, UR43, R13 ;  /* 0x0000002b080d7c24 */ /* 0x040fe4000f8e020d */
[----:B------:R-:W-:-:S04]  /*02c0*/  IMAD.WIDE.U32 R8, R8, UR42, RZ ;  /* 0x0000002a08087c25 */ /* 0x000fc8000f8e00ff */
[----:B------:R-:W-:Y:S01]  /*02d0*/  IMAD.IADD R11, R5, 0x1, R11 ;  /* 0x00000001050b7824 */ /* 0x000fe200078e020b */
[----:B------:R-:W-:Y:S01]  /*02e0*/  IADD3.X R5, RZ, R28, RZ, P1, !PT ;  /* 0x0000001cff057210 */ /* 0x000fe20000ffe4ff */
[----:B------:R-:W-:Y:S01]  /*02f0*/  IMAD.IADD R4, R9, 0x1, R13 ;  /* 0x0000000109047824 */ /* 0x000fe200078e020d */
[----:B------:R-:W-:Y:S01]  /*0300*/  SEL R31, R8, RZ, P0 ;  /* 0x000000ff081f7207 */ /* 0x000fe20000000000 */
[----:B------:R-:W-:Y:S01]  /*0310*/  VIADD R8, R14, 0x1 ;  /* 0x000000010e087836 */ /* 0x000fe20000000000 */
[----:B------:R-:W-:Y:S01]  /*0320*/  ISETP.GT.AND P1, PT, R0, 0x3, PT ;  /* 0x000000030000780c */ /* 0x000fe20003f24270 */
[C---:B------:R-:W-:Y:S01]  /*0330*/  IMAD R12, R5.reuse, UR38, RZ ;  /* 0x00000026050c7c24 */ /* 0x040fe2000f8e02ff */
[----:B------:R-:W-:Y:S01]  /*0340*/  SHF.R.U32.HI R13, RZ, 0x2, R6 ;  /* 0x00000002ff0d7819 */ /* 0x000fe20000011606 */
[----:B------:R-:W-:Y:S01]  /*0350*/  IMAD R16, R5, UR42, RZ ;  /* 0x0000002a05107c24 */ /* 0x000fe2000f8e02ff */
[----:B------:R-:W-:Y:S01]  /*0360*/  ISETP.NE.AND P2, PT, R8, RZ, PT ;  /* 0x000000ff0800720c */ /* 0x000fe20003f45270 */
[----:B------:R-:W-:Y:S01]  /*0370*/  IMAD.WIDE.U32 R32, R7, UR38, RZ ;  /* 0x0000002607207c25 */ /* 0x000fe2000f8e00ff */
[----:B------:R-:W-:-:S02]  /*0380*/  SEL R11, R11, RZ, P0 ;  /* 0x000000ff0b0b7207 */ /* 0x000fc40000000000 */
[----:B------:R-:W-:Y:S01]  /*0390*/  SEL R4, R4, RZ, P0 ;  /* 0x000000ff04047207 */ /* 0x000fe20000000000 */
[C---:B------:R-:W-:Y:S01]  /*03a0*/  IMAD R5, R7.reuse, UR39, R12 ;  /* 0x0000002707057c24 */ /* 0x040fe2000f8e020c */
[----:B------:R-:W-:Y:S01]  /*03b0*/  SEL R17, R32, RZ, P1 ;  /* 0x000000ff20117207 */ /* 0x000fe20000800000 */
[C---:B------:R-:W-:Y:S02]  /*03c0*/  IMAD R15, R7.reuse, UR43, R16 ;  /* 0x0000002b070f7c24 */ /* 0x040fe4000f8e0210 */
[----:B------:R-:W-:-:S04]  /*03d0*/  IMAD.WIDE.U32 R6, R7, UR42, RZ ;  /* 0x0000002a07067c25 */ /* 0x000fc8000f8e00ff */
[----:B------:R-:W-:Y:S01]  /*03e0*/  IMAD.IADD R32, R33, 0x1, R5 ;  /* 0x0000000121207824 */ /* 0x000fe200078e0205 */
[----:B------:R-:W-:Y:S01]  /*03f0*/  SEL R36, R6, RZ, P1 ;  /* 0x000000ff06247207 */ /* 0x000fe20000800000 */
[----:B------:R-:W-:Y:S02]  /*0400*/  IMAD.IADD R5, R7, 0x1, R15 ;  /* 0x0000000107057824 */ /* 0x000fe400078e020f */
[----:B------:R-:W-:Y:S01]  /*0410*/  IMAD.HI.U32 R9, R30, -0x326172a9, RZ ;  /* 0xcd9e8d571e097827 */ /* 0x000fe200078e00ff */
[----:B------:R-:W-:Y:S02]  /*0420*/  SEL R32, R32, RZ, P1 ;  /* 0x000000ff20207207 */ /* 0x000fe40000800000 */
[----:B------:R-:W-:Y:S01]  /*0430*/  IADD3 R36, P5, R36, UR44, RZ ;  /* 0x0000002c24247c10 */ /* 0x000fe2000ffbe0ff */
[----:B------:R-:W-:Y:S01]  /*0440*/  IMAD.WIDE.U32 R6, R14, -0x2daee0ad, RZ ;  /* 0xd2511f530e067825 */ /* 0x000fe200078e00ff */
[----:B---3--:R-:W-:Y:S02]  /*0450*/  LOP3.LUT R42, R9, R13, R38, 0x96, !PT ;  /* 0x0000000d092a7212 */ /* 0x008fe400078e9626 */
[----:B------:R-:W-:Y:S01]  /*0460*/  SEL R5, R5, RZ, P1 ;  /* 0x000000ff05057207 */ /* 0x000fe20000800000 */
[----:B------:R-:W-:Y:S01]  /*0470*/  VIADD R12, R13, 0x1 ;  /* 0x000000010d0c7836 */ /* 0x000fe20000000000 */
[----:B------:R-:W-:Y:S01]  /*0480*/  LOP3.LUT R34, R7, R39, RZ, 0x3c, !PT ;  /* 0x0000002707227212 */ /* 0x000fe200078e3cff */
[----:B------:R-:W-:Y:S01]  /*0490*/  IMAD.HI.U32 R7, R8, -0x2daee0ad, RZ ;  /* 0xd2511f5308077827 */ /* 0x000fe200078e00ff */
[----:B------:R-:W-:-:S02]  /*04a0*/  @P2 IADD3 R12, R13, RZ, RZ ;  /* 0x000000ff0d0c2210 */ /* 0x000fc40007ffe0ff */
[----:B------:R-:W-:Y:S01]  /*04b0*/  IADD3 R22, P2, R29, 0x2, RZ ;  /* 0x000000021d167810 */ /* 0x000fe20007f5e0ff */
[----:B------:R-:W-:Y:S01]  /*04c0*/  VIADD R21, R38, 0x9e3779b9 ;  /* 0x9e3779b926157836 */ /* 0x000fe20000000000 */
[----:B------:R-:W-:Y:S01]  /*04d0*/  LOP3.LUT R9, R12, R9, R38, 0x96, !PT ;  /* 0x000000090c097212 */ /* 0x000fe200078e9626 */
[----:B------:R-:W-:Y:S01]  /*04e0*/  IMAD.WIDE.U32 R42, R42, -0x2daee0ad, RZ ;  /* 0xd2511f532a2a7825 */ /* 0x000fe200078e00ff */
[----:B------:R-:W-:Y:S02]  /*04f0*/  LOP3.LUT R7, R7, R39, RZ, 0x3c, !PT ;  /* 0x0000002707077212 */ /* 0x000fe400078e3cff */
[----:B------:R-:W-:Y:S01]  /*0500*/  LOP3.LUT R21, R21, R2, RZ, 0x3c, !PT ;  /* 0x0000000215157212 */ /* 0x000fe200078e3cff */
[----:B------:R-:W-:Y:S01]  /*0510*/  VIADD R19, R39, 0xbb67ae85 ;  /* 0xbb67ae8527137836 */ /* 0x000fe20000000000 */
[----:B------:R-:W-:Y:S01]  /*0520*/  IADD3.X R37, R5, UR45, RZ, P5, !PT ;  /* 0x0000002d05257c10 */ /* 0x000fe2000affe4ff */
[----:B------:R-:W-:-:S03]  /*0530*/  IMAD.WIDE.U32 R34, R34, -0x326172a9, RZ ;  /* 0xcd9e8d5722227825 */ /* 0x000fc600078e00ff */
[----:B------:R-:W-:Y:S01]  /*0540*/  LOP3.LUT R14, R43, R6, R19, 0x96, !PT ;  /* 0x000000062b0e7212 */ /* 0x000fe200078e9613 */
[----:B------:R-:W-:Y:S01]  /*0550*/  VIADD R15, R6, 0xd2511f53 ;  /* 0xd2511f53060f7836 */ /* 0x000fe20000000000 */
[----:B------:R-:W-:Y:S01]  /*0560*/  LOP3.LUT R40, R21, R35, RZ, 0x3c, !PT ;  /* 0x0000002315287212 */ /* 0x000fe200078e3cff */
[----:B------:R-:W-:-:S04]  /*0570*/  IMAD.WIDE.U32 R8, R9, -0x2daee0ad, RZ ;  /* 0xd2511f5309087825 */ /* 0x000fc800078e00ff */
[----:B------:R-:W-:Y:S01]  /*0580*/  IMAD.WIDE.U32 R6, R7, -0x326172a9, RZ ;  /* 0xcd9e8d5707067825 */ /* 0x000fe200078e00ff */
[----:B------:R-:W-:-:S03]  /*0590*/  LOP3.LUT R20, R9, R15, R19, 0x96, !PT ;  /* 0x0000000f09147212 */ /* 0x000fc600078e9613 */
[----:B------:R-:W-:Y:S01]  /*05a0*/  VIADD R9, R39, 0x76cf5d0a ;  /* 0x76cf5d0a27097836 */ /* 0x000fe20000000000 */
[----:B------:R-:W-:Y:S01]  /*05b0*/  LOP3.LUT R24, R21, R7, RZ, 0x3c, !PT ;  /* 0x0000000715187212 */ /* 0x000fe200078e3cff */
[----:B------:R-:W-:Y:S01]  /*05c0*/  IMAD.WIDE.U32 R40, R40, -0x2daee0ad, RZ ;  /* 0xd2511f5328287825 */ /* 0x000fe200078e00ff */
[----:B------:R-:W-:-:S03]  /*05d0*/  IADD3 R7, R38, 0x3c6ef372, RZ ;  /* 0x3c6ef37226077810 */ /* 0x000fc60007ffe0ff */
[----:B------:R-:W-:Y:S01]  /*05e0*/  IMAD.X R27, RZ, RZ, R28, P2 ;  /* 0x000000ffff1b7224 */ /* 0x000fe200010e061c */
[----:B------:R-:W-:Y:S01]  /*05f0*/  LOP3.LUT R42, R41, R42, R9, 0x96, !PT ;  /* 0x0000002a292a7212 */ /* 0x000fe200078e9609 */
[----:B------:R-:W-:Y:S01]  /*0600*/  IMAD.WIDE.U32 R14, R14, -0x326172a9, RZ ;  /* 0xcd9e8d570e0e7825 */ /* 0x000fe200078e00ff */
[----:B------:R-:W-:-:S03]  /*0610*/  ISETP.GT.AND P2, PT, R0, 0x2, PT ;  /* 0x000000020000780c */ /* 0x000fc60003f44270 */
[----:B------:R-:W-:Y:S01]  /*0620*/  IMAD.WIDE.U32 R24, R24, -0x2daee0ad, RZ ;  /* 0xd2511f5318187825 */ /* 0x000fe200078e00ff */
[----:B------:R-:W-:-:S03]  /*0630*/  LOP3.LUT R34, R15, R34, R7, 0x96, !PT ;  /* 0x000000220f227212 */ /* 0x000fc600078e9607 */
[----:B------:R-:W-:Y:S01]  /*0640*/  IMAD.WIDE.U32 R20, R20, -0x326172a9, RZ ;  /* 0xcd9e8d5714147825 */ /* 0x000fe200078e00ff */
[----:B------:R-:W-:-:S03]  /*0650*/  LOP3.LUT R8, R25, R8, R9, 0x96, !PT ;  /* 0x0000000819087212 */ /* 0x000fc600078e9609 */
[----:B------:R-:W-:Y:S01]  /*0660*/  IMAD R23, R27, UR38, RZ ;  /* 0x000000261b177c24 */ /* 0x000fe2000f8e02ff */
[----:B------:R-:W-:Y:S01]  /*0670*/  LOP3.LUT R6, R21, R6, R7, 0x96, !PT ;  /* 0x0000000615067212 */ /* 0x000fe200078e9607 */
[----:B------:R-:W-:-:S04]  /*0680*/  IMAD.WIDE.U32 R12, R22, UR38, RZ ;  /* 0x00000026160c7c25 */ /* 0x000fc8000f8e00ff */
[----:B------:R-:W-:Y:S01]  /*0690*/  IMAD R19, R22, UR39, R23 ;  /* 0x0000002716137c24 */ /* 0x000fe2000f8e0217 */
[----:B------:R-:W-:Y:S01]  /*06a0*/  SEL R12, R12, RZ, P2 ;  /* 0x000000ff0c0c7207 */ /* 0x000fe20001000000 */
[----:B------:R-:W-:Y:S02]  /*06b0*/  VIADD R15, R38, 0xdaa66d2b ;  /* 0xdaa66d2b260f7836 */ /* 0x000fe40000000000 */
[----:B------:R-:W-:-:S04]  /*06c0*/  IMAD.WIDE.U32 R42, R42, -0x326172a9, RZ ;  /* 0xcd9e8d572a2a7825 */ /* 0x000fc800078e00ff */
[----:B------:R-:W-:Y:S01]  /*06d0*/  IMAD.IADD R19, R13, 0x1, R19 ;  /* 0x000000010d137824 */ /* 0x000fe200078e0213 */
[----:B------:R-:W-:Y:S01]  /*06e0*/  LOP3.LUT R14, R43, R14, R15, 0x96, !PT ;  /* 0x0000000e2b0e7212 */ /* 0x000fe200078e960f */
[----:B------:R-:W-:Y:S02]  /*06f0*/  VIADD R13, R39, 0x32370b8f ;  /* 0x32370b8f270d7836 */ /* 0x000fe40000000000 */
[----:B------:R-:W-:Y:S01]  /*0700*/  IMAD.WIDE.U32 R8, R8, -0x326172a9, RZ ;  /* 0xcd9e8d5708087825 */ /* 0x000fe200078e00ff */
[----:B------:R-:W-:-:S03]  /*0710*/  SEL R19, R19, RZ, P2 ;  /* 0x000000ff13137207 */ /* 0x000fc60001000000 */
[----:B------:R-:W-:Y:S01]  /*0720*/  IMAD.WIDE.U32 R6, R6, -0x2daee0ad, RZ ;  /* 0xd2511f5306067825 */ /* 0x000fe200078e00ff */
[----:B------:R-:W-:-:S03]  /*0730*/  LOP3.LUT R20, R9, R20, R15, 0x96, !PT ;  /* 0x0000001409147212 */ /* 0x000fc600078e960f */
[----:B------:R-:W-:Y:S01]  /*0740*/  IMAD.WIDE.U32 R34, R34, -0x2daee0ad, RZ ;  /* 0xd2511f5322227825 */ /* 0x000fe200078e00ff */
[----:B------:R-:W-:-:S03]  /*0750*/  LOP3.LUT R24, R7, R24, R13, 0x96, !PT ;  /* 0x0000001807187212 */ /* 0x000fc600078e960d */
[----:B------:R-:W-:Y:S01]  /*0760*/  VIADD R9, R39, 0xed9eba14 ;  /* 0xed9eba1427097836 */ /* 0x000fe20000000000 */
[----:B------:R-:W-:Y:S01]  /*0770*/  LOP3.LUT R40, R35, R40, R13, 0x96, !PT ;  /* 0x0000002823287212 */ /* 0x000fe200078e960d */
[----:B------:R-:W-:Y:S01]  /*0780*/  IMAD.WIDE.U32 R14, R14, -0x2daee0ad, RZ ;  /* 0xd2511f530e0e7825 */ /* 0x000fe200078e00ff */
[----:B------:R-:W-:-:S03]  /*0790*/  IADD3 R13, R39, -0x56f99767, RZ ;  /* 0xa9066899270d7810 */ /* 0x000fc60007ffe0ff */
[----:B------:R-:W-:Y:S01]  /*07a0*/  VIADD R7, R38, 0x78dde6e4 ;  /* 0x78dde6e426077836 */ /* 0x000fe20000000000 */
[----:B------:R-:W-:Y:S01]  /*07b0*/  LOP3.LUT R34, R15, R34, R9, 0x96, !PT ;  /* 0x000000220f227212 */ /* 0x000fe200078e9609 */
[----:B------:R-:W-:-:S04]  /*07c0*/  IMAD.WIDE.U32 R20, R20, -0x2daee0ad, RZ ;  /* 0xd2511f5314147825 */ /* 0x000fc800078e00ff */
[----:B------:R-:W-:Y:S01]  /*07d0*/  IMAD.WIDE.U32 R24, R24, -0x326172a9, RZ ;  /* 0xcd9e8d5718187825 */ /* 0x000fe200078e00ff */
[----:B------:R-:W-:-:S03]  /*07e0*/  LOP3.LUT R6, R21, R6, R9, 0x96, !PT ;  /* 0x0000000615067212 */ /* 0x000fc600078e9609 */
[----:B------:R-:W-:Y:S01]  /*07f0*/  IMAD.WIDE.U32 R40, R40, -0x326172a9, RZ ;  /* 0xcd9e8d5728287825 */ /* 0x000fe200078e00ff */
[----:B------:R-:W-:-:S03]  /*0800*/  LOP3.LUT R8, R25, R8, R7, 0x96, !PT ;  /* 0x0000000819087212 */ /* 0x000fc600078e9607 */
[----:B------:R-:W-:Y:S01]  /*0810*/  IMAD R27, R27, UR42, RZ ;  /* 0x0000002a1b1b7c24 */ /* 0x000fe2000f8e02ff */
[----:B------:R-:W-:Y:S01]  /*0820*/  LOP3.LUT R42, R41, R42, R7, 0x96, !PT ;  /* 0x0000002a292a7212 */ /* 0x000fe200078e9607 */
[----:B------:R-:W-:Y:S02]  /*0830*/  VIADD R15, R38, 0x1715609d ;  /* 0x1715609d260f7836 */ /* 0x000fe40000000000 */
[----:B------:R-:W-:-:S04]  /*0840*/  IMAD.WIDE.U32 R34, R34, -0x326172a9, RZ ;  /* 0xcd9e8d5722227825 */ /* 0x000fc800078e00ff */
[C---:B------:R-:W-:Y:S01]  /*0850*/  IMAD R27, R22.reuse, UR43, R27 ;  /* 0x0000002b161b7c24 */ /* 0x040fe2000f8e021b */
[----:B------:R-:W-:Y:S01]  /*0860*/  LOP3.LUT R40, R35, R40, R15, 0x96, !PT ;  /* 0x0000002823287212 */ /* 0x000fe200078e960f */
[----:B------:R-:W-:-:S04]  /*0870*/  IMAD.WIDE.U32 R22, R22, UR42, RZ ;  /* 0x0000002a16167c25 */ /* 0x000fc8000f8e00ff */
[----:B------:R-:W-:Y:S01]  /*0880*/  IMAD.WIDE.U32 R6, R6, -0x326172a9, RZ ;  /* 0xcd9e8d5706067825 */ /* 0x000fe200078e00ff */
[----:B------:R-:W-:Y:S02]  /*0890*/  SEL R26, R22, RZ, P2 ;  /* 0x000000ff161a7207 */ /* 0x000fe40001000000 */
[----:B------:R-:W-:Y:S01]  /*08a0*/  LEA R22, P3, R10, UR40, 0x2 ;  /* 0x000000280a167c11 */ /* 0x000fe2000f8610ff */
[----:B------:R-:W-:Y:S01]  /*08b0*/  IMAD.WIDE.U32 R8, R8, -0x2daee0ad, RZ ;  /* 0xd2511f5308087825 */ /* 0x000fe200078e00ff */
[----:B------:R-:W-:Y:S02]  /*08c0*/  LOP3.LUT R24, R7, R24, R15, 0x96, !PT ;  /* 0x0000001807187212 */ /* 0x000fe400078e960f */
[----:B------:R-:W-:Y:S01]  /*08d0*/  IADD3 R26, P4, R26, UR44, RZ ;  /* 0x0000002c1a1a7c10 */ /* 0x000fe2000ff9e0ff */
[----:B------:R-:W-:Y:S01]  /*08e0*/  IMAD.WIDE.U32 R42, R42, -0x2daee0ad, RZ ;  /* 0xd2511f532a2a7825 */ /* 0x000fe200078e00ff */
[----:B------:R-:W-:-:S03]  /*08f0*/  LOP3.LUT R20, R9, R20, R13, 0x96, !PT ;  /* 0x0000001409147212 */ /* 0x000fc600078e960d */
[----:B------:R-:W-:Y:S01]  /*0900*/  VIADD R9, R39, 0x646e171e ;  /* 0x646e171e27097836 */ /* 0x000fe20000000000 */
[----:B------:R-:W-:Y:S01]  /*0910*/  LOP3.LUT R14, R43, R14, R13, 0x96, !PT ;  /* 0x0000000e2b0e7212 */ /* 0x000fe200078e960d */
[----:B------:R-:W-:-:S04]  /*0920*/  IMAD.WIDE.U32 R40, R40, -0x2daee0ad, RZ ;  /* 0xd2511f5328287825 */ /* 0x000fc800078e00ff */
[----:B------:R-:W-:Y:S01]  /*0930*/  IMAD.IADD R27, R23, 0x1, R27 ;  /* 0x00000001171b7824 */ /* 0x000fe200078e021b */
[----:B------:R-:W-:Y:S01]  /*0940*/  LEA.HI.X R23, R10, UR41, R11, 0x2, P3 ;  /* 0x000000290a177c11 */ /* 0x000fe200098f140b */
[----:B------:R-:W-:Y:S01]  /*0950*/  IMAD.WIDE.U32 R24, R24, -0x2daee0ad, RZ ;  /* 0xd2511f5318187825 */ /* 0x000fe200078e00ff */
[--C-:B------:R-:W-:Y:S02]  /*0960*/  LOP3.LUT R10, R41, R42, R9.reuse, 0x96, !PT ;  /* 0x0000002a290a7212 */ /* 0x100fe400078e9609 */
[----:B------:R-:W-:Y:S01]  /*0970*/  LEA R18, P3, R12, UR40, 0x2 ;  /* 0x000000280c127c11 */ /* 0x000fe2000f8610ff */
[----:B------:R-:W-:Y:S01]  /*0980*/  VIADD R7, R38, 0xb54cda56 ;  /* 0xb54cda5626077836 */ /* 0x000fe20000000000 */
[----:B------:R-:W-:Y:S01]  /*0990*/  LOP3.LUT R8, R25, R8, R9, 0x96, !PT ;  /* 0x0000000819087212 */ /* 0x000fe200078e9609 */
[----:B------:R-:W-:Y:S01]  /*09a0*/  IMAD.WIDE.U32 R14, R14, -0x326172a9, RZ ;  /* 0xcd9e8d570e0e7825 */ /* 0x000fe200078e00ff */
[----:B------:R-:W-:Y:S02]  /*09b0*/  LEA.HI.X R19, R12, UR41, R19, 0x2, P3 ;  /* 0x000000290c137c11 */ /* 0x000fe400098f1413 */
[----:B------:R-:W-:Y:S01]  /*09c0*/  LEA R16, P3, R17, UR40, 0x2 ;  /* 0x0000002811107c11 */ /* 0x000fe2000f8610ff */
[----:B------:R-:W-:Y:S01]  /*09d0*/  IMAD.WIDE.U32 R20, R20, -0x326172a9, RZ ;  /* 0xcd9e8d5714147825 */ /* 0x000fe200078e00ff */
[----:B------:R-:W-:-:S02]  /*09e0*/  LOP3.LUT R34, R15, R34, R7, 0x96, !PT ;  /* 0x000000220f227212 */ /* 0x000fc400078e9607 */
[----:B------:R-:W-:Y:S01]  /*09f0*/  IADD3 R15, R38, 0x5384540f, RZ ;  /* 0x5384540f260f7810 */ /* 0x000fe20007ffe0ff */
[----:B------:R-:W-:Y:S01]  /*0a00*/  IMAD.WIDE.U32 R10, R10, -0x326172a9, RZ ;  /* 0xcd9e8d570a0a7825 */ /* 0x000fe200078e00ff */
[----:B------:R-:W-:Y:S02]  /*0a10*/  LOP3.LUT R6, R21, R6, R7, 0x96, !PT ;  /* 0x0000000615067212 */ /* 0x000fe400078e9607 */
[----:B------:R-:W-:Y:S01]  /*0a20*/  LEA.HI.X R17, R17, UR41, R32, 0x2, P3 ;  /* 0x0000002911117c11 */ /* 0x000fe200098f1420 */
[----:B------:R-:W-:Y:S01]  /*0a30*/  IMAD.WIDE.U32 R8, R8, -0x326172a9, RZ ;  /* 0xcd9e8d5708087825 */ /* 0x000fe200078e00ff */
[--C-:B------:R-:W-:Y:S02]  /*0a40*/  LOP3.LUT R14, R11, R14, R15.reuse, 0x96, !PT ;  /* 0x0000000e0b0e7212 */ /* 0x100fe400078e960f */
[----:B------:R-:W-:Y:S01]  /*0a50*/  SEL R27, R27, RZ, P2 ;  /* 0x000000ff1b1b7207 */ /* 0x000fe20001000000 */
[----:B------:R-:W-:Y:S01]  /*0a60*/  VIADD R13, R39, 0x1fd5c5a3 ;  /* 0x1fd5c5a3270d7836 */ /* 0x000fe20000000000 */
[----:B------:R-:W-:Y:S01]  /*0a70*/  LOP3.LUT R20, R9, R20, R15, 0x96, !PT ;  /* 0x0000001409147212 */ /* 0x000fe200078e960f */
[----:B------:R-:W-:Y:S01]  /*0a80*/  IMAD.WIDE.U32 R34, R34, -0x2daee0ad, RZ ;  /* 0xd2511f5322227825 */ /* 0x000fe200078e00ff */
[----:B------:R-:W-:-:S03]  /*0a90*/  IADD3.X R27, R27, UR45, RZ, P4, !PT ;  /* 0x0000002d1b1b7c10 */ /* 0x000fc6000a7fe4ff */
[----:B------:R-:W-:Y:S01]  /*0aa0*/  IMAD.WIDE.U32 R6, R6, -0x2daee0ad, RZ ;  /* 0xd2511f5306067825 */ /* 0x000fe200078e00ff */
[----:B------:R-:W-:-:S03]  /*0ab0*/  LOP3.LUT R12, R35, R40, R13, 0x96, !PT ;  /* 0x00000028230c7212 */ /* 0x000fc600078e960d */
[----:B------:R-:W-:Y:S01]  /*0ac0*/  VIADD R11, R39, 0xdb3d7428 ;  /* 0xdb3d7428270b7836 */ /* 0x000fe20000000000 */
[----:B------:R-:W-:Y:S01]  /*0ad0*/  LOP3.LUT R24, R7, R24, R13, 0x96, !PT ;  /* 0x0000001807187212 */ /* 0x000fe200078e960d */
[----:B------:R-:W-:-:S04]  /*0ae0*/  IMAD.WIDE.U32 R14, R14, -0x2daee0ad, RZ ;  /* 0xd2511f530e0e7825 */ /* 0x000fc800078e00ff */
[----:B------:R-:W-:Y:S01]  /*0af0*/  IMAD.WIDE.U32 R20, R20, -0x2daee0ad, RZ ;  /* 0xd2511f5314147825 */ /* 0x000fe200078e00ff */
[--C-:B------:R-:W-:Y:S02]  /*0b00*/  LOP3.LUT R9, R15, R34, R11.reuse, 0x96, !PT ;  /* 0x000000220f097212 */ /* 0x100fe400078e960b */
[----:B------:R-:W-:Y:S01]  /*0b10*/  LOP3.LUT R15, R3, 0x3, RZ, 0xc0, !PT ;  /* 0x00000003030f7812 */ /* 0x000fe200078ec0ff */
[----:B------:R-:W-:Y:S01]  /*0b20*/  VIADD R7, R38, 0xf1bbcdc8 ;  /* 0xf1bbcdc826077836 */ /* 0x000fe20000000000 */
[----:B------:R-:W-:Y:S01]  /*0b30*/  LOP3.LUT R6, R21, R6, R11, 0x96, !PT ;  /* 0x0000000615067212 */ /* 0x000fe200078e960b */
[----:B------:R-:W-:Y:S01]  /*0b40*/  IMAD.WIDE.U32 R12, R12, -0x326172a9, RZ ;  /* 0xcd9e8d570c0c7825 */ /* 0x000fe200078e00ff */
[----:B------:R-:W-:-:S03]  /*0b50*/  ISETP.NE.AND P0, PT, R15, 0x1, PT ;  /* 0x000000010f00780c */ /* 0x000fc60003f05270 */
[----:B------:R-:W-:Y:S01]  /*0b60*/  IMAD.WIDE.U32 R24, R24, -0x326172a9, RZ ;  /* 0xcd9e8d5718187825 */ /* 0x000fe200078e00ff */
[----:B------:R-:W-:-:S03]  /*0b70*/  LOP3.LUT R10, R13, R10, R7, 0x96, !PT ;  /* 0x0000000a0d0a7212 */ /* 0x000fc600078e9607 */
[----:B------:R-:W-:Y:S01]  /*0b80*/  VIADD R33, R38, 0x8ff34781 ;  /* 0x8ff3478126217836 */ /* 0x000fe20000000000 */
[----:B------:R-:W-:Y:S01]  /*0b90*/  LOP3.LUT R13, R25, R8, R7, 0x96, !PT ;  /* 0x00000008190d7212 */ /* 0x000fe200078e9607 */
[----:B------:R-:W-:-:S04]  /*0ba0*/  IMAD.WIDE.U32 R8, R9, -0x326172a9, RZ ;  /* 0xcd9e8d5709087825 */ /* 0x000fc800078e00ff */
[----:B------:R-:W-:Y:S01]  /*0bb0*/  IMAD.WIDE.U32 R6, R6, -0x326172a9, RZ ;  /* 0xcd9e8d5706067825 */ /* 0x000fe200078e00ff */
[--C-:B------:R-:W-:Y:S02]  /*0bc0*/  LOP3.LUT R12, R9, R12, R33.reuse, 0x96, !PT ;  /* 0x0000000c090c7212 */ /* 0x100fe400078e9621 */
[----:B------:R-:W-:Y:S01]  /*0bd0*/  MOV R3, R8 ;  /* 0x0000000800037202 */ /* 0x000fe20000000f00 */
[----:B------:R-:W-:Y:S01]  /*0be0*/  VIADD R35, R39, 0x96a522ad ;  /* 0x96a522ad27237836 */ /* 0x000fe20000000000 */
[----:B------:R-:W-:Y:S01]  /*0bf0*/  LOP3.LUT R33, R7, R24, R33, 0x96, !PT ;  /* 0x0000001807217212 */ /* 0x000fe200078e9621 */
[----:B------:R-:W-:Y:S01]  /*0c00*/  IMAD.WIDE.U32 R10, R10, -0x2daee0ad, RZ ;  /* 0xd2511f530a0a7825 */ /* 0x000fe200078e00ff */
[----:B------:R-:W-:-:S03]  /*0c10*/  IADD3 R24, P3, R31, UR44, RZ ;  /* 0x0000002c1f187c10 */ /* 0x000fc6000ff7e0ff */
[----:B------:R-:W-:Y:S01]  /*0c20*/  IMAD.HI.U32 R13, R13, -0x2daee0ad, RZ ;  /* 0xd2511f530d0d7827 */ /* 0x000fe200078e00ff */
[--C-:B------:R-:W-:Y:S02]  /*0c30*/  LOP3.LUT R14, R11, R14, R35.reuse, 0x96, !PT ;  /* 0x0000000e0b0e7212 */ /* 0x100fe400078e9623 */
[----:B------:R-:W-:Y:S01]  /*0c40*/  IADD3.X R25, R4, UR45, RZ, P3, !PT ;  /* 0x0000002d04197c10 */ /* 0x000fe20009ffe4ff */
[----:B------:R-:W-:Y:S01]  /*0c50*/  IMAD.MOV.U32 R5, RZ, RZ, R10 ;  /* 0x000000ffff057224 */ /* 0x000fe200078e000a */
[----:B------:R-:W-:Y:S01]  /*0c60*/  LOP3.LUT R13, R13, R20, R35, 0x96, !PT ;  /* 0x000000140d0d7212 */ /* 0x000fe200078e9623 */
[----:B------:R-:W-:Y:S01]  /*0c70*/  IMAD.MOV.U32 R4, RZ, RZ, R14 ;  /* 0x000000ffff047224 */ /* 0x000fe200078e000e */
[----:B------:R-:W-:Y:S06]  /*0c80*/  @!P0 BRA `(.L_x_851) ;  /* 0x0000000000408947 */ /* 0x000fec0003800000 */
[----:B------:R-:W-:-:S13]  /*0c90*/  ISETP.NE.AND P0, PT, R15, 0x2, PT ;  /* 0x000000020f00780c */ /* 0x000fda0003f05270 */
[----:B------:R-:W-:Y:S05]  /*0ca0*/  @!P0 BRA `(.L_x_852) ;  /* 0x0000000000288947 */ /* 0x000fea0003800000 */
[----:B------:R-:W-:Y:S01]  /*0cb0*/  ISETP.NE.AND P0, PT, R15, 0x3, PT ;  /* 0x000000030f00780c */ /* 0x000fe20003f05270 */
[----:B------:R-:W-:Y:S02]  /*0cc0*/  IMAD.MOV.U32 R4, RZ, RZ, R33 ;  /* 0x000000ffff047224 */ /* 0x000fe400078e0021 */
[----:B------:R-:W-:Y:S02]  /*0cd0*/  IMAD.MOV.U32 R5, RZ, RZ, R6 ;  /* 0x000000ffff057224 */ /* 0x000fe400078e0006 */
[----:B------:R-:W-:Y:S02]  /*0ce0*/  IMAD.MOV.U32 R3, RZ, RZ, R10 ;  /* 0x000000ffff037224 */ /* 0x000fe400078e000a */
[----:B------:R-:W-:-:S06]  /*0cf0*/  IMAD.MOV.U32 R33, RZ, RZ, R13 ;  /* 0x000000ffff217224 */ /* 0x000fcc00078e000d */
[----:B------:R-:W-:Y:S01]  /*0d00*/  @P0 MOV R4, R8 ;  /* 0x0000000800040202 */ /* 0x000fe20000000f00 */
[----:B------:R-:W-:Y:S02]  /*0d10*/  @P0 IMAD.MOV.U32 R5, RZ, RZ, R14 ;  /* 0x000000ffff050224 */ /* 0x000fe400078e000e */
[----:B------:R-:W-:Y:S02]  /*0d20*/  @P0 IMAD.MOV.U32 R3, RZ, RZ, R12 ;  /* 0x000000ffff030224 */ /* 0x000fe400078e000c */
[----:B------:R-:W-:Y:S01]  /*0d30*/  @P0 IMAD.MOV.U32 R33, RZ, RZ, R10 ;  /* 0x000000ffff210224 */ /* 0x000fe200078e000a */
[----:B------:R-:W-:Y:S06]  /*0d40*/  BRA `(.L_x_851) ;  /* 0x0000000000107947 */ /* 0x000fec0003800000 */
.L_x_852:
[----:B------:R-:W-:Y:S01]  /*0d50*/  MOV R5, R33 ;  /* 0x0000002100057202 */ /* 0x000fe20000000f00 */
[----:B------:R-:W-:Y:S02]  /*0d60*/  IMAD.MOV.U32 R4, RZ, RZ, R10 ;  /* 0x000000ffff047224 */ /* 0x000fe400078e000a */
[----:B------:R-:W-:Y:S02]  /*0d70*/  IMAD.MOV.U32 R3, RZ, RZ, R14 ;  /* 0x000000ffff037224 */ /* 0x000fe400078e000e */
[----:B------:R-:W-:-:S07]  /*0d80*/  IMAD.MOV.U32 R33, RZ, RZ, R6 ;  /* 0x000000ffff217224 */ /* 0x000fce00078e0006 */
.L_x_851:
[----:B------:R-:W-:Y:S01]  /*0d90*/  I2FP.F32.U32 R32, R4 ;  /* 0x0000000400207245 */ /* 0x000fe20000201000 */
[----:B------:R-:W-:Y:S01]  /*0da0*/  IMAD.MOV.U32 R7, RZ, RZ, 0x2f800000 ;  /* 0x2f800000ff077424 */ /* 0x000fe200078e00ff */
[----:B------:R-:W-:Y:S01]  /*0db0*/  I2FP.F32.U32 R3, R3 ;  /* 0x0000000300037245 */ /* 0x000fe20000201000 */
[----:B------:R-:W-:Y:S01]  /*0dc0*/  BSSY B9, `(.L_x_853) ;  /* 0x0000096000097945 */ /* 0x000fe20003800000 */
[----:B------:R-:W-:-:S03]  /*0dd0*/  I2FP.F32.U32 R4, R5 ;  /* 0x0000000500047245 */ /* 0x000fc60000201000 */
[----:B------:R-:W-:Y:S01]  /*0de0*/  BSSY B8, `(.L_x_854) ;  /* 0x0000063000087945 */ /* 0x000fe20003800000 */
[----:B------:R-:W-:Y:S01]  /*0df0*/  I2FP.F32.U32 R34, R33 ;  /* 0x0000002100227245 */ /* 0x000fe20000201000 */
[-C--:B------:R-:W-:Y:S01]  /*0e00*/  FFMA.FTZ R31, R3, R7.reuse, 1.1641532182693481445e-10 ;  /* 0x2f000000031f7423 */ /* 0x080fe20000010007 */
[-C--:B------:R-:W-:Y:S01]  /*0e10*/  FFMA.FTZ R32, R32, R7.reuse, 1.1641532182693481445e-10 ;  /* 0x2f00000020207423 */ /* 0x080fe20000010007 */
[-C--:B------:R-:W-:Y:S02]  /*0e20*/  FFMA.FTZ R33, R4, R7.reuse, 1.1641532182693481445e-10 ;  /* 0x2f00000004217423 */ /* 0x080fe40000010007 */
[----:B------:R-:W-:Y:S01]  /*0e30*/  FFMA.FTZ R34, R34, R7, 1.1641532182693481445e-10 ;  /* 0x2f00000022227423 */ /* 0x000fe20000010007 */
[----:B------:R-:W-:Y:S06]  /*0e40*/  @P2 BRA `(.L_x_855) ;  /* 0x0000000000182947 */ /* 0x000fec0003800000 */
[----:B------:R-:W-:-:S05]  /*0e50*/  IMAD.MOV.U32 R3, RZ, RZ, -0x1 ;  /* 0xffffffffff037424 */ /* 0x000fca00078e00ff */
[----:B------:R-:W-:-:S05]  /*0e60*/  VIADDMNMX.U32 R0, R0, R3, 0x2, PT ;  /* 0x0000000200007446 */ /* 0x000fca0003800003 */
[----:B------:R-:W-:-:S04]  /*0e70*/  IMAD.SHL.U32 R0, R0, 0x4, RZ ;  /* 0x0000000400007824 */ /* 0x000fc800078e00ff */
[----:B------:R-:W0:Y:S02]  /*0e80*/  LDC R4, c[0x2][R0] ;  /* 0x0080000000047b82 */ /* 0x000e240000000800 */
[----:B0-----:R-:W-:-:S04]  /*0e90*/  SHF.R.S32.HI R5, RZ, 0x1f, R4 ;  /* 0x0000001fff057819 */ /* 0x001fc80000011404 */
.L_x_7010:
[----:B------:R-:W-:Y:S05]  /*0ea0*/  BRX R4 -0xeb0                                                                                                                                                                                                                                                                                                                                                                                                                                                                                (*"BRANCH_TARGETS .L_x_7011,.L_x_7012,.L_x_7013"*) ;  /* 0xfffffff004547949 */ /* 0x000fea000383ffff */
.L_x_855:
        /* <DEDUP_REMOVED lines=16> */
[----:B------:R-:W-:Y:S01]  /*0fb0*/  IMAD.U32 R5, RZ, RZ, UR5 ;  /* 0x00000005ff057e24 */ /* 0x000fe2000f8e00ff */
[----:B------:R-:W-:Y:S01]  /*0fc0*/  ULDC.64 UR4, c[0x4][0x178] ;  /* 0x01005e0000047ab9 */ /* 0x000fe20000000a00 */
[----:B------:R-:W0:Y:S01]  /*0fd0*/  LDC.64 R14, c[0x4][R14] ;  /* 0x010000000e0e7b82 */ /* 0x000e220000000a00 */
[----:B------:R-:W-:Y:S01]  /*0fe0*/  IMAD.U32 R6, RZ, RZ, UR4 ;  /* 0x00000004ff067e24 */ /* 0x000fe2000f8e00ff */
[----:B------:R-:W-:Y:S01]  /*0ff0*/  MOV R11, UR7 ;  /* 0x00000007000b7c02 */ /* 0x000fe20008000f00 */
[----:B------:R-:W-:Y:S02]  /*1000*/  IMAD.U32 R7, RZ, RZ, UR5 ;  /* 0x00000005ff077e24 */ /* 0x000fe4000f8e00ff */
[----:B------:R-:W-:-:S02]  /*1010*/  IMAD.U32 R10, RZ, RZ, UR6 ;  /* 0x00000006ff0a7e24 */ /* 0x000fc4000f8e00ff */
[----:B------:R-:W-:Y:S02]  /*1020*/  IMAD.MOV.U32 R8, RZ, RZ, 0x270 ;  /* 0x00000270ff087424 */ /* 0x000fe400078e00ff */
[----:B------:R-:W-:Y:S02]  /*1030*/  IMAD.MOV.U32 R12, RZ, RZ, 0x1 ;  /* 0x00000001ff0c7424 */ /* 0x000fe400078e00ff */
[----:B------:R-:W-:-:S07]  /*1040*/  IMAD.MOV.U32 R13, RZ, RZ, RZ ;  /* 0x000000ffff0d7224 */ /* 0x000fce00078e00ff */
[----:B------:R-:W-:-:S07]  /*1050*/  LEPC R20, `(.L_x_861) ;  /* 0x000000001014794e */ /* 0x000fce0000000000 */
[----:B0-----:R-:W-:Y:S05]  /*1060*/  CALL.ABS.NOINC R14 ;  /* 0x000000000e007343 */ /* 0x001fea0003c00000 */
.L_x_861:
[----:B------:R0:W5:Y:S02]  /*1070*/  LDG.E R3, desc[UR36][R16.64] ;  /* 0x0000002410037981 */ /* 0x000164000c1e1900 */
.L_x_860:
[----:B------:R-:W-:Y:S05]  /*1080*/  BSYNC B6 ;  /* 0x0000000000067941 */ /* 0x000fea0003800000 */
.L_x_859:
[----:B-----5:R-:W-:-:S04]  /*1090*/  FSETP.GTU.FTZ.AND P0, PT, R34, R3, PT ;  /* 0x000000032200720b */ /* 0x020fc80003f1c000 */
[----:B------:R-:W-:-:S05]  /*10a0*/  SEL R3, RZ, 0x1, P0 ;  /* 0x00000001ff037807 */ /* 0x000fca0000000000 */
[----:B------:R1:W-:Y:S04]  /*10b0*/  STG.E.U8 desc[UR36][R36.64], R3 ;  /* 0x0000000324007986 */ /* 0x0003e8000c101124 */
.L_x_857:
[----:B------:R-:W-:Y:S05]  /*10c0*/  BSYNC B7 ;  /* 0x0000000000077941 */ /* 0x000fea0003800000 */
.L_x_856:
        /* <DEDUP_REMOVED lines=8> */
[----:B------:R-:W-:Y:S01]  /*1150*/  IMAD.U32 R4, RZ, RZ, UR4 ;  /* 0x00000004ff047e24 */ /* 0x000fe2000f8e00ff */
[----:B------:R-:W-:Y:S01]  /*1160*/  MOV R5, UR5 ;  /* 0x0000000500057c02 */ /* 0x000fe20008000f00 */
[----:B------:R-:W-:Y:S01]  /*1170*/  ULDC.64 UR4, c[0x4][0x178] ;  /* 0x01005e0000047ab9 */ /* 0x000fe20000000a00 */
[----:B------:R-:W2:Y:S01]  /*1180*/  LDC.64 R14, c[0x4][R14] ;  /* 0x010000000e0e7b82 */ /* 0x000ea20000000a00 */
[----:B------:R-:W-:Y:S01]  /*1190*/  HFMA2.MMA R8, -RZ, RZ, 0, 3.7491321563720703125e-05 ;  /* 0x00000275ff087435 */ /* 0x000fe200000001ff */
[----:B------:R-:W-:Y:S02]  /*11a0*/  IMAD.U32 R6, RZ, RZ, UR4 ;  /* 0x00000004ff067e24 */ /* 0x000fe4000f8e00ff */
[----:B------:R-:W-:-:S02]  /*11b0*/  IMAD.U32 R7, RZ, RZ, UR5 ;  /* 0x00000005ff077e24 */ /* 0x000fc4000f8e00ff */
[----:B------:R-:W-:Y:S02]  /*11c0*/  IMAD.U32 R10, RZ, RZ, UR6 ;  /* 0x00000006ff0a7e24 */ /* 0x000fe4000f8e00ff */
[----:B------:R-:W-:Y:S02]  /*11d0*/  IMAD.U32 R11, RZ, RZ, UR7 ;  /* 0x00000007ff0b7e24 */ /* 0x000fe4000f8e00ff */
[----:B------:R-:W-:Y:S02]  /*11e0*/  IMAD.MOV.U32 R12, RZ, RZ, 0x1 ;  /* 0x00000001ff0c7424 */ /* 0x000fe400078e00ff */
[----:B------:R-:W-:-:S07]  /*11f0*/  IMAD.MOV.U32 R13, RZ, RZ, RZ ;  /* 0x000000ffff0d7224 */ /* 0x000fce00078e00ff */
[----:B------:R-:W-:-:S07]  /*1200*/  LEPC R20, `(.L_x_864) ;  /* 0x000000001014794e */ /* 0x000fce0000000000 */
[----:B012---:R-:W-:Y:S05]  /*1210*/  CALL.ABS.NOINC R14 ;  /* 0x000000000e007343 */ /* 0x007fea0003c00000 */
.L_x_864:
[----:B------:R2:W5:Y:S02]  /*1220*/  LDG.E R0, desc[UR36][R18.64] ;  /* 0x0000002412007981 */ /* 0x000564000c1e1900 */
.L_x_863:
[----:B------:R-:W-:Y:S05]  /*1230*/  BSYNC B6 ;  /* 0x0000000000067941 */ /* 0x000fea0003800000 */
.L_x_862:
[----:B-----5:R-:W-:-:S04]  /*1240*/  FSETP.GTU.FTZ.AND P0, PT, R33, R0, PT ;  /* 0x000000002100720b */ /* 0x020fc80003f1c000 */
[----:B-1----:R-:W-:-:S05]  /*1250*/  SEL R3, RZ, 0x1, P0 ;  /* 0x00000001ff037807 */ /* 0x002fca0000000000 */
[----:B------:R1:W-:Y:S04]  /*1260*/  STG.E.U8 desc[UR36][R26.64], R3 ;  /* 0x000000031a007986 */ /* 0x0003e8000c101124 */
.L_x_7012:
        /* <DEDUP_REMOVED lines=8> */
[----:B------:R-:W-:Y:S01]  /*12f0*/  IMAD.U32 R4, RZ, RZ, UR4 ;  /* 0x00000004ff047e24 */ /* 0x000fe2000f8e00ff */
[----:B------:R-:W-:Y:S01]  /*1300*/  HFMA2.MMA R12, -RZ, RZ, 0, 5.9604644775390625e-08 ;  /* 0x00000001ff0c7435 */ /* 0x000fe200000001ff */
[----:B------:R-:W-:Y:S01]  /*1310*/  IMAD.U32 R5, RZ, RZ, UR5 ;  /* 0x00000005ff057e24 */ /* 0x000fe2000f8e00ff */
[----:B------:R-:W1:Y:S01]  /*1320*/  LDC.64 R14, c[0x4][R14] ;  /* 0x010000000e0e7b82 */ /* 0x000e620000000a00 */
[----:B------:R-:W-:Y:S01]  /*1330*/  ULDC.64 UR4, c[0x4][0x178] ;  /* 0x01005e0000047ab9 */ /* 0x000fe20000000a00 */
[----:B------:R-:W-:Y:S01]  /*1340*/  IMAD.U32 R10, RZ, RZ, UR6 ;  /* 0x00000006ff0a7e24 */ /* 0x000fe2000f8e00ff */
[----:B------:R-:W-:Y:S01]  /*1350*/  MOV R6, UR4 ;  /* 0x0000000400067c02 */ /* 0x000fe20008000f00 */
[----:B------:R-:W-:-:S02]  /*1360*/  IMAD.U32 R7, RZ, RZ, UR5 ;  /* 0x00000005ff077e24 */ /* 0x000fc4000f8e00ff */
[----:B------:R-:W-:Y:S02]  /*1370*/  IMAD.U32 R11, RZ, RZ, UR7 ;  /* 0x00000007ff0b7e24 */ /* 0x000fe4000f8e00ff */
[----:B------:R-:W-:Y:S02]  /*1380*/  IMAD.MOV.U32 R8, RZ, RZ, 0x27a ;  /* 0x0000027aff087424 */ /* 0x000fe400078e00ff */
[----:B------:R-:W-:-:S07]  /*1390*/  IMAD.MOV.U32 R13, RZ, RZ, RZ ;  /* 0x000000ffff0d7224 */ /* 0x000fce00078e00ff */
[----:B------:R-:W-:-:S07]  /*13a0*/  LEPC R20, `(.L_x_867) ;  /* 0x000000001014794e */ /* 0x000fce0000000000 */
[----:B012---:R-:W-:Y:S05]  /*13b0*/  CALL.ABS.NOINC R14 ;  /* 0x000000000e007343 */ /* 0x007fea0003c00000 */
.L_x_867:
[----:B------:R1:W5:Y:S02]  /*13c0*/  LDG.E R3, desc[UR36][R22.64] ;  /* 0x0000002416037981 */ /* 0x000364000c1e1900 */
.L_x_866:
[----:B------:R-:W-:Y:S05]  /*13d0*/  BSYNC B6 ;  /* 0x0000000000067941 */ /* 0x000fea0003800000 */
.L_x_865:
[----:B-----5:R-:W-:-:S04]  /*13e0*/  FSETP.GTU.FTZ.AND P0, PT, R32, R3, PT ;  /* 0x000000032000720b */ /* 0x020fc80003f1c000 */
[----:B------:R-:W-:-:S05]  /*13f0*/  SEL R3, RZ, 0x1, P0 ;  /* 0x00000001ff037807 */ /* 0x000fca0000000000 */
[----:B------:R3:W-:Y:S04]  /*1400*/  STG.E.U8 desc[UR36][R24.64], R3 ;  /* 0x0000000318007986 */ /* 0x0007e8000c101124 */
.L_x_7011:
[----:B------:R-:W-:Y:S05]  /*1410*/  BSYNC B8 ;  /* 0x0000000000087941 */ /* 0x000fea0003800000 */
.L_x_854:
[----:B------:R-:W-:Y:S01]  /*1420*/  IMAD R0, R28, UR38, RZ ;  /* 0x000000261c007c24 */ /* 0x000fe2000f8e02ff */
[C---:B------:R-:W-:Y:S01]  /*1430*/  IADD3 R6, -R29.reuse, UR49, RZ ;  /* 0x000000311d067c10 */ /* 0x040fe2000fffe1ff */
[----:B------:R-:W-:-:S03]  /*1440*/  IMAD.WIDE.U32 R4, R29, UR38, RZ ;  /* 0x000000261d047c25 */ /* 0x000fc6000f8e00ff */
[----:B------:R-:W-:Y:S01]  /*1450*/  ISETP.GT.AND P0, PT, R6, RZ, PT ;  /* 0x000000ff0600720c */ /* 0x000fe20003f04270 */
[----:B---3--:R-:W-:-:S03]  /*1460*/  IMAD R3, R29, UR39, R0 ;  /* 0x000000271d037c24 */ /* 0x008fc6000f8e0200 */
[----:B------:R-:W-:Y:S01]  /*1470*/  SEL R4, R4, RZ, P0 ;  /* 0x000000ff04047207 */ /* 0x000fe20000000000 */
[----:B------:R-:W-:Y:S01]  /*1480*/  IMAD.IADD R3, R5, 0x1, R3 ;  /* 0x0000000105037824 */ /* 0x000fe200078e0203 */
[----:B--2---:R-:W-:-:S04]  /*1490*/  P2R R18, PR, RZ, 0x1 ;  /* 0x00000001ff127803 */ /* 0x004fc80000000000 */
[----:B------:R-:W-:Y:S02]  /*14a0*/  SEL R3, R3, RZ, P0 ;  /* 0x000000ff03037207 */ /* 0x000fe40000000000 */
[----:B0-----:R-:W-:-:S04]  /*14b0*/  LEA R16, P0, R4, UR40, 0x2 ;  /* 0x0000002804107c11 */ /* 0x001fc8000f8010ff */
[----:B------:R-:W-:-:S05]  /*14c0*/  LEA.HI.X R17, R4, UR41, R3, 0x2, P0 ;  /* 0x0000002904117c11 */ /* 0x000fca00080f1403 */
        /* <DEDUP_REMOVED lines=11> */
[----:B------:R-:W0:Y:S01]  /*1580*/  LDC.64 R14, c[0x4][R14] ;  /* 0x010000000e0e7b82 */ /* 0x000e220000000a00 */
        /* <DEDUP_REMOVED lines=8> */
[----:B01----:R-:W-:Y:S05]  /*1610*/  CALL.ABS.NOINC R14 ;  /* 0x000000000e007343 */ /* 0x003fea0003c00000 */
.L_x_870:
[----:B------:R0:W5:Y:S02]  /*1620*/  LDG.E R0, desc[UR36][R16.64] ;  /* 0x0000002410007981 */ /* 0x000164000c1e1900 */
.L_x_869:
[----:B------:R-:W-:Y:S05]  /*1630*/  BSYNC B6 ;  /* 0x0000000000067941 */ /* 0x000fea0003800000 */
.L_x_868:
[----:B------:R-:W-:Y:S01]  /*1640*/  IMAD R6, R28, UR42, RZ ;  /* 0x0000002a1c067c24 */ /* 0x000fe2000f8e02ff */
[----:B------:R-:W-:Y:S01]  /*1650*/  ISETP.NE.AND P0, PT, R18, RZ, PT ;  /* 0x000000ff1200720c */ /* 0x000fe20003f05270 */
[----:B------:R-:W-:-:S04]  /*1660*/  IMAD.WIDE.U32 R4, R29, UR42, RZ ;  /* 0x0000002a1d047c25 */ /* 0x000fc8000f8e00ff */
[----:B------:R-:W-:Y:S01]  /*1670*/  IMAD R3, R29, UR43, R6 ;  /* 0x0000002b1d037c24 */ /* 0x000fe2000f8e0206 */
[----:B------:R-:W-:-:S03]  /*1680*/  SEL R4, R4, RZ, P0 ;  /* 0x000000ff04047207 */ /* 0x000fc60000000000 */
[----:B------:R-:W-:Y:S01]  /*1690*/  IMAD.IADD R3, R5, 0x1, R3 ;  /* 0x0000000105037824 */ /* 0x000fe200078e0203 */
[----:B------:R-:W-:-:S04]  /*16a0*/  IADD3 R4, P1, R4, UR44, RZ ;  /* 0x0000002c04047c10 */ /* 0x000fc8000ff3e0ff */
[----:B------:R-:W-:Y:S02]  /*16b0*/  SEL R3, R3, RZ, P0 ;  /* 0x000000ff03037207 */ /* 0x000fe40000000000 */
[----:B-----5:R-:W-:Y:S02]  /*16c0*/  FSETP.GTU.FTZ.AND P0, PT, R31, R0, PT ;  /* 0x000000001f00720b */ /* 0x020fe40003f1c000 */
[----:B------:R-:W-:Y:S02]  /*16d0*/  IADD3.X R5, R3, UR45, RZ, P1, !PT ;  /* 0x0000002d03057c10 */ /* 0x000fe40008ffe4ff */
[----:B------:R-:W-:-:S05]  /*16e0*/  SEL R3, RZ, 0x1, P0 ;  /* 0x00000001ff037807 */ /* 0x000fca0000000000 */
[----:B------:R2:W-:Y:S01]  /*16f0*/  STG.E.U8 desc[UR36][R4.64], R3 ;  /* 0x0000000304007986 */ /* 0x0005e2000c101124 */
[----:B------:R-:W-:Y:S05]  /*1700*/  BRA `(.L_x_858) ;  /* 0x0000000000047947 */ /* 0x000fea0003800000 */
.L_x_7013:
[----:B------:R-:W-:Y:S05]  /*1710*/  BREAK B8 ;  /* 0x0000000000087942 */ /* 0x000fea0003800000 */
.L_x_858:
[----:B------:R-:W-:Y:S05]  /*1720*/  BSYNC B9 ;  /* 0x0000000000097941 */ /* 0x000fea0003800000 */
.L_x_853:
[----:B------:R-:W-:Y:S01]  /*1730*/  ULDC UR4, c[0x0][0x0] ;  /* 0x0000000000047ab9 */ /* 0x000fe20000000800 */
[----:B------:R-:W3:Y:S02]  /*1740*/  LDC R0, c[0x0][0xc] ;  /* 0x00000300ff007b82 */ /* 0x000ee40000000800 */
[----:B---3--:R-:W-:-:S05]  /*1750*/  IMAD R0, R0, UR4, RZ ;  /* 0x0000000400007c24 */ /* 0x008fca000f8e02ff */
[----:B------:R-:W-:-:S05]  /*1760*/  LEA R29, P0, R0, R29, 0x2 ;  /* 0x0000001d001d7211 */ /* 0x000fca00078010ff */
[----:B------:R-:W-:Y:S01]  /*1770*/  IMAD.X R28, RZ, RZ, R28, P0 ;  /* 0x000000ffff1c7224 */ /* 0x000fe200000e061c */
[----:B------:R-:W-:-:S04]  /*1780*/  ISETP.GE.U32.AND P0, PT, R29, UR46, PT ;  /* 0x0000002e1d007c0c */ /* 0x000fc8000bf06070 */
[----:B------:R-:W-:-:S13]  /*1790*/  ISETP.GE.U32.AND.EX P0, PT, R28, UR47, PT, P0 ;  /* 0x0000002f1c007c0c */ /* 0x000fda000bf06100 */
[----:B------:R-:W-:Y:S05]  /*17a0*/  @!P0 BRA `(.L_x_871) ;  /* 0xffffffe800688947 */ /* 0x000fea000383ffff */
[----:B------:R-:W-:Y:S05]  /*17b0*/  BSYNC B10 ;  /* 0x00000000000a7941 */ /* 0x000fea0003800000 */
.L_x_850:
[----:B------:R-:W-:Y:S05]  /*17c0*/  EXIT ;  /* 0x000000000000794d */ /* 0x000fea0003800000 */
.L_x_872:
        /* <DEDUP_REMOVED lines=11> */
.L_x_7564:


//--------------------- .text._ZN2at4cuda57_GLOBAL__N__cd6b329d_24_DistributionBernoulli_cu_7537a20d21kernelPointwiseApply2IZNS_6native9templates4cuda28bernoulli_tensor_cuda_kernelIbfEEvRKNS_10TensorBaseES9_NS_15PhiloxCudaStateEEUliRbSB_SB_SB_RKfSD_SD_SD_E_bSC_jLin1ELin1ELi4ELi512ELi2EEEvNS0_6detail10TensorInfoIT0_T2_EENSG_IT1_SI_EESI_T_ --------------------------
	.section	.text._ZN2at4cuda57_GLOBAL__N__cd6b329d_24_DistributionBernoulli_cu_7537a20d21kernelPointwiseApply2IZNS_6native9templates4cuda28bernoulli_tensor_cuda_kernelIbfEEvRKNS_10TensorBaseES9_NS_15PhiloxCudaStateEEUliRbSB_SB_SB_RKfSD_SD_SD_E_bSC_jLin1ELin1ELi4ELi512ELi2EEEvNS0_6detail10TensorInfoIT0_T2_EENSG_IT1_SI_EESI_T_,"ax",@progbits
	.align	128
.text._ZN2at4cuda57_GLOBAL__N__cd6b329d_24_DistributionBernoulli_cu_7537a20d21kernelPointwiseApply2IZNS_6native9templates4cuda28bernoulli_tensor_cuda_kernelIbfEEvRKNS_10TensorBaseES9_NS_15PhiloxCudaStateEEUliRbSB_SB_SB_RKfSD_SD_SD_E_bSC_jLin1ELin1ELi4ELi512ELi2EEEvNS0_6detail10TensorInfoIT0_T2_EENSG_IT1_SI_EESI_T_:
        .type           _ZN2at4cuda57_GLOBAL__N__cd6b329d_24_DistributionBernoulli_cu_7537a20d21kernelPointwiseApply2IZNS_6native9templates4cuda28bernoulli_tensor_cuda_kernelIbfEEvRKNS_10TensorBaseES9_NS_15PhiloxCudaStateEEUliRbSB_SB_SB_RKfSD_SD_SD_E_bSC_jLin1ELin1ELi4ELi512ELi2EEEvNS0_6detail10TensorInfoIT0_T2_EENSG_IT1_SI_EESI_T_,@function
        .size           _ZN2at4cuda57_GLOBAL__N__cd6b329d_24_DistributionBernoulli_cu_7537a20d21kernelPointwiseApply2IZNS_6native9templates4cuda28bernoulli_tensor_cuda_kernelIbfEEvRKNS_10TensorBaseES9_NS_15PhiloxCudaStateEEUliRbSB_SB_SB_RKfSD_SD_SD_E_bSC_jLin1ELin1ELi4ELi512ELi2EEEvNS0_6detail10TensorInfoIT0_T2_EENSG_IT1_SI_EESI_T_,(.L_x_7565 - _ZN2at4cuda57_GLOBAL__N__cd6b329d_24_DistributionBernoulli_cu_7537a20d21kernelPointwiseApply2IZNS_6native9templates4cuda28bernoulli_tensor_cuda_kernelIbfEEvRKNS_10TensorBaseES9_NS_15PhiloxCudaStateEEUliRbSB_SB_SB_RKfSD_SD_SD_E_bSC_jLin1ELin1ELi4ELi512ELi2EEEvNS0_6detail10TensorInfoIT0_T2_EENSG_IT1_SI_EESI_T_)
        .other          _ZN2at4cuda57_GLOBAL__N__cd6b329d_24_DistributionBernoulli_cu_7537a20d21kernelPointwiseApply2IZNS_6native9templates4cuda28bernoulli_tensor_cuda_kernelIbfEEvRKNS_10TensorBaseES9_NS_15PhiloxCudaStateEEUliRbSB_SB_SB_RKfSD_SD_SD_E_bSC_jLin1ELin1ELi4ELi512ELi2EEEvNS0_6detail10TensorInfoIT0_T2_EENSG_IT1_SI_EESI_T_,@"STO_CUDA_ENTRY STV_DEFAULT"
_ZN2at4cuda57_GLOBAL__N__cd6b329d_24_DistributionBernoulli_cu_7537a20d21kernelPointwiseApply2IZNS_6native9templates4cuda28bernoulli_tensor_cuda_kernelIbfEEvRKNS_10TensorBaseES9_NS_15PhiloxCudaStateEEUliRbSB_SB_SB_RKfSD_SD_SD_E_bSC_jLin1ELin1ELi4ELi512ELi2EEEvNS0_6detail10TensorInfoIT0_T2_EENSG_IT1_SI_EESI_T_:
[----:B------:R-:W0:Y:S01]  /*0000*/  LDC R1, c[0x0][0x28] ;  /* 0x00000a00ff017b82 */ /* 0x000e220000000800 */
[----:B------:R-:W1:Y:S01]  /*0010*/  S2R R30, SR_CTAID.X ;  /* 0x00000000001e7919 */ /* 0x000e620000002500 */
[----:B------:R-:W-:Y:S01]  /*0020*/  ULDC UR4, c[0x0][0x0] ;  /* 0x0000000000047ab9 */ /* 0x000fe20000000800 */
[----:B------:R-:W1:Y:S02]  /*0030*/  S2R R3, SR_TID.X ;  /* 0x0000000000037919 */ /* 0x000e640000002100 */
[----:B-1----:R-:W-:Y:S01]  /*0040*/  IMAD R30, R30, UR4, R3 ;  /* 0x000000041e1e7c24 */ /* 0x002fe2000f8e0203 */
[----:B------:R-:W-:-:S03]  /*0050*/  ULDC UR4, c[0x0][0x3c0] ;  /* 0x0000f00000047ab9 */ /* 0x000fc60000000800 */
[----:B------:R-:W-:-:S05]  /*0060*/  IMAD.SHL.U32 R2, R30, 0x4, RZ ;  /* 0x000000041e027824 */ /* 0x000fca00078e00ff */
[----:B------:R-:W-:-:S13]  /*0070*/  ISETP.GE.U32.AND P0, PT, R2, UR4, PT ;  /* 0x0000000402007c0c */ /* 0x000fda000bf06070 */
[----:B0-----:R-:W-:Y:S05]  /*0080*/  @P0 EXIT ;  /* 0x000000000000094d */ /* 0x001fea0003800000 */
[----:B------:R-:W-:Y:S01]  /*0090*/  ULDC.U8 UR38, c[0x0][0x3dc] ;  /* 0x0000f70000267ab9 */ /* 0x000fe20000000000 */
[----:B------:R-:W-:-:S05]  /*00a0*/  ULDC.64 UR36, c[0x0][0x208] ;  /* 0x0000820000247ab9 */ /* 0x000fca0000000a00 */
.L_x_925:
[----:B------:R-:W-:Y:S01]  /*00b0*/  ULDC UR4, c[0x0][0x3c0] ;  /* 0x0000f00000047ab9 */ /* 0x000fe20000000800 */
[----:B------:R-:W-:Y:S01]  /*00c0*/  BSSY B0, `(.L_x_873) ;  /* 0x000019e000007945 */ /* 0x000fe20003800000 */
[----:B------:R-:W-:Y:S01]  /*00d0*/  IADD3 R0, -R2, UR4, RZ ;  /* 0x0000000402007c10 */ /* 0x000fe2000fffe1ff */
[----:B------:R-:W-:Y:S01]  /*00e0*/  HFMA2.MMA R26, -RZ, RZ, 0, 0 ;  /* 0x00000000ff1a7435 */ /* 0x000fe200000001ff */
[----:B------:R-:W-:Y:S02]  /*00f0*/  IMAD.MOV.U32 R28, RZ, RZ, RZ ;  /* 0x000000ffff1c7224 */ /* 0x000fe400078e00ff */
[----:B------:R-:W-:Y:S01]  /*0100*/  ISETP.GE.AND P0, PT, R0, 0x1, PT ;  /* 0x000000010000780c */ /* 0x000fe20003f06270 */
[----:B--2---:R-:W-:-:S12]  /*0110*/  IMAD.MOV.U32 R19, RZ, RZ, RZ ;  /* 0x000000ffff137224 */ /* 0x004fd800078e00ff */
[----:B01--4-:R-:W-:Y:S05]  /*0120*/  @!P0 BRA `(.L_x_874) ;  /* 0x00000018005c8947 */ /* 0x013fea0003800000 */
[----:B------:R-:W0:Y:S01]  /*0130*/  LDC R4, c[0x0][0x2e0] ;  /* 0x0000b800ff047b82 */ /* 0x000e220000000800 */
[----:B------:R-:W-:Y:S01]  /*0140*/  IMAD.MOV.U32 R19, RZ, RZ, RZ ;  /* 0x000000ffff137224 */ /* 0x000fe200078e00ff */
[----:B------:R-:W-:Y:S01]  /*0150*/  MOV R26, RZ ;  /* 0x000000ff001a7202 */ /* 0x000fe20000000f00 */
[----:B------:R-:W-:Y:S01]  /*0160*/  IMAD.MOV.U32 R3, RZ, RZ, R2 ;  /* 0x000000ffff037224 */ /* 0x000fe200078e0002 */
[----:B0-----:R-:W-:-:S13]  /*0170*/  ISETP.GE.AND P0, PT, R4, 0x2, PT ;  /* 0x000000020400780c */ /* 0x001fda0003f06270 */
[----:B------:R-:W-:Y:S05]  /*0180*/  @!P0 BRA `(.L_x_875) ;  /* 0x0000000c00108947 */ /* 0x000fea0003800000 */
[----:B------:R-:W-:Y:S01]  /*0190*/  LOP3.LUT R3, RZ, R4, RZ, 0x33, !PT ;  /* 0x00000004ff037212 */ /* 0x000fe200078e33ff */
[----:B------:R-:W-:Y:S01]  /*01a0*/  ULDC UR4, c[0x0][0x2e0] ;  /* 0x0000b80000047ab9 */ /* 0x000fe20000000800 */
[----:B------:R-:W-:Y:S01]  /*01b0*/  HFMA2.MMA R26, -RZ, RZ, 0, 0 ;  /* 0x00000000ff1a7435 */ /* 0x000fe200000001ff */
[----:B------:R-:W-:Y:S02]  /*01c0*/  MOV R7, UR4 ;  /* 0x0000000400077c02 */ /* 0x000fe40008000f00 */
[----:B------:R-:W-:-:S05]  /*01d0*/  VIMNMX R3, R3, -0x3, !PT ;  /* 0xfffffffd03037848 */ /* 0x000fca0007fe0100 */
[----:B------:R-:W-:-:S05]  /*01e0*/  IMAD.IADD R3, R3, 0x1, R4 ;  /* 0x0000000103037824 */ /* 0x000fca00078e0204 */
[C---:B------:R-:W-:Y:S01]  /*01f0*/  IADD3 R5, R3.reuse, 0x2, RZ ;  /* 0x0000000203057810 */ /* 0x040fe20007ffe0ff */
[----:B------:R-:W-:-:S03]  /*0200*/  VIADD R3, R3, 0x1 ;  /* 0x0000000103037836 */ /* 0x000fc60000000000 */
[----:B------:R-:W-:Y:S02]  /*0210*/  LOP3.LUT R6, R5, 0x3, RZ, 0xc0, !PT ;  /* 0x0000000305067812 */ /* 0x000fe400078ec0ff */
[----:B------:R-:W-:Y:S01]  /*0220*/  ISETP.GE.U32.AND P1, PT, R3, 0x3, PT ;  /* 0x000000030300780c */ /* 0x000fe20003f26070 */
[----:B------:R-:W-:Y:S01]  /*0230*/  IMAD.MOV.U32 R3, RZ, RZ, R2 ;  /* 0x000000ffff037224 */ /* 0x000fe200078e0002 */
[----:B------:R-:W-:-:S11]  /*0240*/  ISETP.NE.AND P0, PT, R6, RZ, PT ;  /* 0x000000ff0600720c */ /* 0x000fd60003f05270 */
[----:B------:R-:W-:Y:S05]  /*0250*/  @!P1 BRA `(.L_x_876) ;  /* 0x0000000400a09947 */ /* 0x000fea0003800000 */
[----:B------:R-:W-:Y:S01]  /*0260*/  BSSY B1, `(.L_x_876) ;  /* 0x0000067000017945 */ /* 0x000fe20003800000 */
[----:B------:R-:W-:Y:S01]  /*0270*/  IMAD.IADD R8, R5, 0x1, -R6 ;  /* 0x0000000105087824 */ /* 0x000fe200078e0a06 */
[----:B------:R-:W-:Y:S01]  /*0280*/  MOV R26, RZ ;  /* 0x000000ff001a7202 */ /* 0x000fe20000000f00 */
[----:B------:R-:W-:-:S07]  /*0290*/  IMAD.MOV.U32 R3, RZ, RZ, R2 ;  /* 0x000000ffff037224 */ /* 0x000fce00078e0002 */
.L_x_877:
[C---:B------:R-:W-:Y:S01]  /*02a0*/  IADD3 R10, R7.reuse, -0x1, RZ ;  /* 0xffffffff070a7810 */ /* 0x040fe20007ffe0ff */
[----:B------:R-:W-:Y:S02]  /*02b0*/  VIADD R8, R8, 0xfffffffc ;  /* 0xfffffffc08087836 */ /* 0x000fe40000000000 */
[----:B------:R-:W-:Y:S02]  /*02c0*/  VIADD R7, R7, 0xfffffffc ;  /* 0xfffffffc07077836 */ /* 0x000fe40000000000 */
[----:B------:R-:W-:-:S04]  /*02d0*/  IMAD.SHL.U32 R10, R10, 0x4, RZ ;  /* 0x000000040a0a7824 */ /* 0x000fc800078e00ff */
[----:B------:R-:W0:Y:S08]  /*02e0*/  LDC R12, c[0x0][R10+0x218] ;  /* 0x000086000a0c7b82 */ /* 0x000e300000000800 */
[----:B------:R-:W1:Y:S08]  /*02f0*/  LDC R9, c[0x0][R10+0x214] ;  /* 0x000085000a097b82 */ /* 0x000e700000000800 */
[----:B------:R-:W2:Y:S01]  /*0300*/  LDC R21, c[0x0][R10+0x270] ;  /* 0x00009c000a157b82 */ /* 0x000ea20000000800 */
[----:B0-----:R-:W0:Y:S01]  /*0310*/  I2F.U32.RP R13, R12 ;  /* 0x0000000c000d7306 */ /* 0x001e220000209000 */
[----:B------:R-:W-:Y:S01]  /*0320*/  IMAD.MOV R11, RZ, RZ, -R12 ;  /* 0x000000ffff0b7224 */ /* 0x000fe200078e0a0c */
[----:B------:R-:W-:-:S06]  /*0330*/  ISETP.NE.U32.AND P3, PT, R12, RZ, PT ;  /* 0x000000ff0c00720c */ /* 0x000fcc0003f65070 */
[----:B-1----:R-:W1:Y:S08]  /*0340*/  I2F.U32.RP R15, R9 ;  /* 0x00000009000f7306 */ /* 0x002e700000209000 */
[----:B0-----:R-:W0:Y:S08]  /*0350*/  MUFU.RCP R13, R13 ;  /* 0x0000000d000d7308 */ /* 0x001e300000001000 */
[----:B-1----:R-:W-:Y:S01]  /*0360*/  MUFU.RCP R15, R15 ;  /* 0x0000000f000f7308 */ /* 0x002fe20000001000 */
[----:B0-----:R-:W-:-:S07]  /*0370*/  IADD3 R4, R13, 0xffffffe, RZ ;  /* 0x0ffffffe0d047810 */ /* 0x001fce0007ffe0ff */
[----:B------:R0:W1:Y:S02]  /*0380*/  F2I.FTZ.U32.TRUNC.NTZ R5, R4 ;  /* 0x0000000400057305 */ /* 0x000064000021f000 */
[----:B0-----:R-:W-:Y:S01]  /*0390*/  HFMA2.MMA R4, -RZ, RZ, 0, 0 ;  /* 0x00000000ff047435 */ /* 0x001fe200000001ff */
[----:B-1----:R-:W-:-:S09]  /*03a0*/  IMAD R11, R11, R5, RZ ;  /* 0x000000050b0b7224 */ /* 0x002fd200078e02ff */
[----:B------:R-:W-:Y:S01]  /*03b0*/  IMAD.HI.U32 R14, R5, R11, R4 ;  /* 0x0000000b050e7227 */ /* 0x000fe200078e0004 */
[----:B------:R-:W-:Y:S01]  /*03c0*/  IADD3 R4, R15, 0xffffffe, RZ ;  /* 0x0ffffffe0f047810 */ /* 0x000fe20007ffe0ff */
[----:B------:R-:W0:Y:S03]  /*03d0*/  LDC R11, c[0x0][R10+0x210] ;  /* 0x000084000a0b7b82 */ /* 0x000e260000000800 */
[----:B------:R1:W3:Y:S01]  /*03e0*/  F2I.FTZ.U32.TRUNC.NTZ R5, R4 ;  /* 0x0000000400057305 */ /* 0x0002e2000021f000 */
[----:B------:R-:W-:-:S04]  /*03f0*/  IMAD.HI.U32 R14, R14, R3, RZ ;  /* 0x000000030e0e7227 */ /* 0x000fc800078e00ff */
[----:B------:R-:W-:-:S04]  /*0400*/  IMAD.MOV R13, RZ, RZ, -R14 ;  /* 0x000000ffff0d7224 */ /* 0x000fc800078e0a0e */
[----:B------:R-:W-:Y:S01]  /*0410*/  IMAD R13, R12, R13, R3 ;  /* 0x0000000d0c0d7224 */ /* 0x000fe200078e0203 */
[----:B-1----:R-:W-:-:S04]  /*0420*/  HFMA2.MMA R4, -RZ, RZ, 0, 0 ;  /* 0x00000000ff047435 */ /* 0x002fc800000001ff */
[----:B------:R-:W-:-:S13]  /*0430*/  ISETP.GE.U32.AND P1, PT, R13, R12, PT ;  /* 0x0000000c0d00720c */ /* 0x000fda0003f26070 */
[----:B------:R-:W-:Y:S02]  /*0440*/  @P1 IMAD.IADD R13, R13, 0x1, -R12 ;  /* 0x000000010d0d1824 */ /* 0x000fe400078e0a0c */
[----:B------:R-:W-:-:S03]  /*0450*/  @P1 VIADD R14, R14, 0x1 ;  /* 0x000000010e0e1836 */ /* 0x000fc60000000000 */
[----:B------:R-:W-:Y:S02]  /*0460*/  ISETP.GE.U32.AND P2, PT, R13, R12, PT ;  /* 0x0000000c0d00720c */ /* 0x000fe40003f46070 */
[----:B------:R-:W-:-:S05]  /*0470*/  IADD3 R13, RZ, -R9, RZ ;  /* 0x80000009ff0d7210 */ /* 0x000fca0007ffe0ff */
[----:B---3--:R-:W-:-:S04]  /*0480*/  IMAD R13, R13, R5, RZ ;  /* 0x000000050d0d7224 */ /* 0x008fc800078e02ff */
[----:B------:R-:W-:Y:S01]  /*0490*/  IMAD.HI.U32 R5, R5, R13, R4 ;  /* 0x0000000d05057227 */ /* 0x000fe200078e0004 */
[----:B0-----:R-:W0:Y:S01]  /*04a0*/  I2F.U32.RP R15, R11 ;  /* 0x0000000b000f7306 */ /* 0x001e220000209000 */
[----:B------:R-:W1:Y:S02]  /*04b0*/  LDC R13, c[0x0][R10+0x20c] ;  /* 0x000083000a0d7b82 */ /* 0x000e640000000800 */
[----:B------:R-:W-:Y:S01]  /*04c0*/  @P2 VIADD R14, R14, 0x1 ;  /* 0x000000010e0e2836 */ /* 0x000fe20000000000 */
[----:B------:R-:W-:Y:S02]  /*04d0*/  @!P3 LOP3.LUT R14, RZ, R12, RZ, 0x33, !PT ;  /* 0x0000000cff0eb212 */ /* 0x000fe400078e33ff */
[----:B------:R-:W-:-:S03]  /*04e0*/  ISETP.NE.U32.AND P3, PT, R9, RZ, PT ;  /* 0x000000ff0900720c */ /* 0x000fc60003f65070 */
[----:B------:R-:W-:-:S05]  /*04f0*/  IMAD.HI.U32 R16, R5, R14, RZ ;  /* 0x0000000e05107227 */ /* 0x000fca00078e00ff */
[----:B------:R-:W-:Y:S01]  /*0500*/  IADD3 R4, -R16, RZ, RZ ;  /* 0x000000ff10047210 */ /* 0x000fe20007ffe1ff */
[----:B0-----:R-:W0:Y:S04]  /*0510*/  MUFU.RCP R15, R15 ;  /* 0x0000000f000f7308 */ /* 0x001e280000001000 */
[----:B------:R-:W-:-:S05]  /*0520*/  IMAD R4, R9, R4, R14 ;  /* 0x0000000409047224 */ /* 0x000fca00078e020e */
[----:B------:R-:W-:Y:S01]  /*0530*/  ISETP.GE.U32.AND P1, PT, R4, R9, PT ;  /* 0x000000090400720c */ /* 0x000fe20003f26070 */
[----:B0-----:R-:W-:-:S12]  /*0540*/  VIADD R5, R15, 0xffffffe ;  /* 0x0ffffffe0f057836 */ /* 0x001fd80000000000 */
[----:B------:R-:W-:Y:S01]  /*0550*/  @P1 IADD3 R4, -R9, R4, RZ ;  /* 0x0000000409041210 */ /* 0x000fe20007ffe1ff */
[----:B------:R-:W0:Y:S01]  /*0560*/  F2I.FTZ.U32.TRUNC.NTZ R5, R5 ;  /* 0x0000000500057305 */ /* 0x000e22000021f000 */
[----:B------:R-:W-:Y:S02]  /*0570*/  @P1 IADD3 R16, R16, 0x1, RZ ;  /* 0x0000000110101810 */ /* 0x000fe40007ffe0ff */
[----:B------:R-:W-:Y:S01]  /*0580*/  ISETP.GE.U32.AND P2, PT, R4, R9, PT ;  /* 0x000000090400720c */ /* 0x000fe20003f46070 */
[----:B------:R-:W-:-:S04]  /*0590*/  IMAD.MOV R4, RZ, RZ, -R11 ;  /* 0x000000ffff047224 */ /* 0x000fc800078e0a0b */
[----:B-1----:R-:W1:Y:S01]  /*05a0*/  I2F.U32.RP R17, R13 ;  /* 0x0000000d00117306 */ /* 0x002e620000209000 */
[----:B0-----:R-:W-:Y:S01]  /*05b0*/  IMAD R15, R4, R5, RZ ;  /* 0x00000005040f7224 */ /* 0x001fe200078e02ff */
[----:B------:R-:W-:-:S06]  /*05c0*/  HFMA2.MMA R4, -RZ, RZ, 0, 0 ;  /* 0x00000000ff047435 */ /* 0x000fcc00000001ff */
[----:B------:R-:W-:Y:S01]  /*05d0*/  @P2 VIADD R16, R16, 0x1 ;  /* 0x0000000110102836 */ /* 0x000fe20000000000 */
[----:B------:R-:W-:Y:S02]  /*05e0*/  @!P3 LOP3.LUT R16, RZ, R9, RZ, 0x33, !PT ;  /* 0x00000009ff10b212 */ /* 0x000fe400078e33ff */
[----:B------:R-:W-:Y:S01]  /*05f0*/  ISETP.NE.U32.AND P3, PT, R11, RZ, PT ;  /* 0x000000ff0b00720c */ /* 0x000fe20003f65070 */
[----:B------:R-:W-:Y:S01]  /*0600*/  IMAD.HI.U32 R15, R5, R15, R4 ;  /* 0x0000000f050f7227 */ /* 0x000fe200078e0004 */
[----:B-1----:R-:W0:Y:S05]  /*0610*/  MUFU.RCP R17, R17 ;  /* 0x0000001100117308 */ /* 0x002e2a0000001000 */
[----:B------:R-:W-:Y:S01]  /*0620*/  IMAD.HI.U32 R18, R15, R16, RZ ;  /* 0x000000100f127227 */ /* 0x000fe200078e00ff */
[----:B------:R-:W-:-:S03]  /*0630*/  IADD3 R15, RZ, -R13, RZ ;  /* 0x8000000dff0f7210 */ /* 0x000fc60007ffe0ff */
[----:B------:R-:W-:-:S04]  /*0640*/  IMAD.MOV R4, RZ, RZ, -R18 ;  /* 0x000000ffff047224 */ /* 0x000fc800078e0a12 */
[----:B------:R-:W-:Y:S01]  /*0650*/  IMAD R4, R11, R4, R16 ;  /* 0x000000040b047224 */ /* 0x000fe200078e0210 */
[----:B0-----:R-:W-:-:S04]  /*0660*/  IADD3 R5, R17, 0xffffffe, RZ ;  /* 0x0ffffffe11057810 */ /* 0x001fc80007ffe0ff */
[C---:B------:R-:W-:Y:S02]  /*0670*/  ISETP.GE.U32.AND P1, PT, R4.reuse, R11, PT ;  /* 0x0000000b0400720c */ /* 0x040fe40003f26070 */
[----:B------:R-:W0:Y:S11]  /*0680*/  F2I.FTZ.U32.TRUNC.NTZ R5, R5 ;  /* 0x0000000500057305 */ /* 0x000e36000021f000 */
[----:B------:R-:W-:-:S02]  /*0690*/  @P1 IMAD.IADD R4, R4, 0x1, -R11 ;  /* 0x0000000104041824 */ /* 0x000fc400078e0a0b */
[----:B------:R-:W-:-:S03]  /*06a0*/  @P1 VIADD R18, R18, 0x1 ;  /* 0x0000000112121836 */ /* 0x000fc60000000000 */
[----:B------:R-:W-:Y:S01]  /*06b0*/  ISETP.GE.U32.AND P2, PT, R4, R11, PT ;  /* 0x0000000b0400720c */ /* 0x000fe20003f46070 */
[----:B0-----:R-:W-:Y:S02]  /*06c0*/  IMAD R15, R15, R5, RZ ;  /* 0x000000050f0f7224 */ /* 0x001fe400078e02ff */
[----:B------:R-:W-:-:S04]  /*06d0*/  IMAD.MOV.U32 R4, RZ, RZ, RZ ;  /* 0x000000ffff047224 */ /* 0x000fc800078e00ff */
[----:B------:R-:W-:Y:S02]  /*06e0*/  IMAD.HI.U32 R15, R5, R15, R4 ;  /* 0x0000000f050f7227 */ /* 0x000fe400078e0004 */
[----:B------:R-:W0:Y:S04]  /*06f0*/  LDC R4, c[0x0][R10+0x27c] ;  /* 0x00009f000a047b82 */ /* 0x000e280000000800 */
[----:B------:R-:W-:Y:S02]  /*0700*/  @P2 IADD3 R18, R18, 0x1, RZ ;  /* 0x0000000112122810 */ /* 0x000fe40007ffe0ff */
[----:B------:R-:W-:Y:S02]  /*0710*/  @!P3 LOP3.LUT R18, RZ, R11, RZ, 0x33, !PT ;  /* 0x0000000bff12b212 */ /* 0x000fe400078e33ff */
[----:B------:R-:W1:Y:S01]  /*0720*/  LDC R5, c[0x0][R10+0x278] ;  /* 0x00009e000a057b82 */ /* 0x000e620000000800 */
[----:B------:R-:W-:-:S02]  /*0730*/  ISETP.NE.U32.AND P3, PT, R13, RZ, PT ;  /* 0x000000ff0d00720c */ /* 0x000fc40003f65070 */
[----:B------:R-:W-:-:S05]  /*0740*/  IMAD.HI.U32 R17, R15, R18, RZ ;  /* 0x000000120f117227 */ /* 0x000fca00078e00ff */
[----:B------:R-:W-:Y:S01]  /*0750*/  IADD3 R20, -R17, RZ, RZ ;  /* 0x000000ff11147210 */ /* 0x000fe20007ffe1ff */
[----:B------:R-:W3:Y:S04]  /*0760*/  LDC R15, c[0x0][R10+0x274] ;  /* 0x00009d000a0f7b82 */ /* 0x000ee80000000800 */
[----:B------:R-:W-:-:S05]  /*0770*/  IMAD R20, R13, R20, R18 ;  /* 0x000000140d147224 */ /* 0x000fca00078e0212 */
[----:B------:R-:W-:-:S13]  /*0780*/  ISETP.GE.U32.AND P1, PT, R20, R13, PT ;  /* 0x0000000d1400720c */ /* 0x000fda0003f26070 */
[----:B------:R-:W-:Y:S01]  /*0790*/  @P1 IMAD.IADD R20, R20, 0x1, -R13 ;  /* 0x0000000114141824 */ /* 0x000fe200078e0a0d */
[----:B------:R-:W-:Y:S02]  /*07a0*/  @P1 IADD3 R17, R17, 0x1, RZ ;  /* 0x0000000111111810 */ /* 0x000fe40007ffe0ff */
[----:B------:R-:W-:Y:S02]  /*07b0*/  ISETP.NE.AND P1, PT, R8, RZ, PT ;  /* 0x000000ff0800720c */ /* 0x000fe40003f25270 */
[----:B------:R-:W-:Y:S02]  /*07c0*/  ISETP.GE.U32.AND P2, PT, R20, R13, PT ;  /* 0x0000000d1400720c */ /* 0x000fe40003f46070 */
[----:B------:R-:W-:-:S05]  /*07d0*/  IADD3 R20, -R14, RZ, RZ ;  /* 0x000000ff0e147210 */ /* 0x000fca0007ffe1ff */
[----:B------:R-:W-:Y:S02]  /*07e0*/  IMAD R3, R12, R20, R3 ;  /* 0x000000140c037224 */ /* 0x000fe400078e0203 */
[----:B------:R-:W-:Y:S02]  /*07f0*/  IMAD.MOV R12, RZ, RZ, -R16 ;  /* 0x000000ffff0c7224 */ /* 0x000fe400078e0a10 */
[----:B0-----:R-:W-:Y:S01]  /*0800*/  IMAD R3, R3, R4, R26 ;  /* 0x0000000403037224 */ /* 0x001fe200078e021a */
[----:B------:R-:W-:Y:S01]  /*0810*/  IADD3 R4, -R18, RZ, RZ ;  /* 0x000000ff12047210 */ /* 0x000fe20007ffe1ff */
[----:B------:R-:W-:Y:S01]  /*0820*/  @P2 VIADD R17, R17, 0x1 ;  /* 0x0000000111112836 */ /* 0x000fe20000000000 */
[----:B------:R-:W-:Y:S01]  /*0830*/  @!P3 LOP3.LUT R17, RZ, R13, RZ, 0x33, !PT ;  /* 0x0000000dff11b212 */ /* 0x000fe200078e33ff */
[----:B------:R-:W-:Y:S02]  /*0840*/  IMAD R14, R9, R12, R14 ;  /* 0x0000000c090e7224 */ /* 0x000fe400078e020e */
[----:B------:R-:W-:Y:S01]  /*0850*/  IMAD R16, R11, R4, R16 ;  /* 0x000000040b107224 */ /* 0x000fe200078e0210 */
[----:B------:R-:W-:Y:S01]  /*0860*/  IADD3 R4, -R17, RZ, RZ ;  /* 0x000000ff11047210 */ /* 0x000fe20007ffe1ff */
[----:B-1----:R-:W-:-:S04]  /*0870*/  IMAD R3, R14, R5, R3 ;  /* 0x000000050e037224 */ /* 0x002fc800078e0203 */
[----:B---3--:R-:W-:Y:S02]  /*0880*/  IMAD R3, R16, R15, R3 ;  /* 0x0000000f10037224 */ /* 0x008fe400078e0203 */
[----:B------:R-:W-:-:S04]  /*0890*/  IMAD R18, R13, R4, R18 ;  /* 0x000000040d127224 */ /* 0x000fc800078e0212 */
[----:B--2---:R-:W-:Y:S01]  /*08a0*/  IMAD R26, R18, R21, R3 ;  /* 0x00000015121a7224 */ /* 0x004fe200078e0203 */
[----:B------:R-:W-:Y:S01]  /*08b0*/  MOV R3, R17 ;  /* 0x0000001100037202 */ /* 0x000fe20000000f00 */
[----:B------:R-:W-:Y:S06]  /*08c0*/  @P1 BRA `(.L_x_877) ;  /* 0xfffffff800741947 */ /* 0x000fec000383ffff */
[----:B------:R-:W-:Y:S05]  /*08d0*/  BSYNC B1 ;  /* 0x0000000000017941 */ /* 0x000fea0003800000 */
.L_x_876:
[----:B------:R-:W-:Y:S05]  /*08e0*/  @!P0 BRA `(.L_x_875) ;  /* 0x0000000400388947 */ /* 0x000fea0003800000 */
[----:B------:R-:W-:-:S05]  /*08f0*/  VIADD R4, R7, 0xffffffff ;  /* 0xffffffff07047836 */ /* 0x000fca0000000000 */
[----:B------:R-:W-:-:S04]  /*0900*/  SHF.L.U32 R4, R4, 0x2, RZ ;  /* 0x0000000204047819 */ /* 0x000fc800000006ff */
[----:B------:R-:W0:Y:S02]  /*0910*/  LDC R10, c[0x0][R4+0x218] ;  /* 0x00008600040a7b82 */ /* 0x000e240000000800 */
[----:B0-----:R-:W0:Y:S01]  /*0920*/  I2F.U32.RP R5, R10 ;  /* 0x0000000a00057306 */ /* 0x001e220000209000 */
[----:B------:R-:W-:Y:S02]  /*0930*/  IADD3 R7, RZ, -R10, RZ ;  /* 0x8000000aff077210 */ /* 0x000fe40007ffe0ff */
[----:B------:R-:W-:-:S05]  /*0940*/  ISETP.NE.U32.AND P2, PT, R10, RZ, PT ;  /* 0x000000ff0a00720c */ /* 0x000fca0003f45070 */
[----:B0-----:R-:W0:Y:S02]  /*0950*/  MUFU.RCP R5, R5 ;  /* 0x0000000500057308 */ /* 0x001e240000001000 */
[----:B0-----:R-:W-:Y:S02]  /*0960*/  VIADD R8, R5, 0xffffffe ;  /* 0x0ffffffe05087836 */ /* 0x001fe40000000000 */
[----:B------:R-:W0:Y:S04]  /*0970*/  LDC R5, c[0x0][R4+0x27c] ;  /* 0x00009f0004057b82 */ /* 0x000e280000000800 */
[----:B------:R1:W2:Y:S02]  /*0980*/  F2I.FTZ.U32.TRUNC.NTZ R9, R8 ;  /* 0x0000000800097305 */ /* 0x0002a4000021f000 */
[----:B-1----:R-:W-:-:S02]  /*0990*/  IMAD.MOV.U32 R8, RZ, RZ, RZ ;  /* 0x000000ffff087224 */ /* 0x002fc400078e00ff */
[----:B--2---:R-:W-:-:S04]  /*09a0*/  IMAD R7, R7, R9, RZ ;  /* 0x0000000907077224 */ /* 0x004fc800078e02ff */
[----:B------:R-:W-:-:S06]  /*09b0*/  IMAD.HI.U32 R12, R9, R7, R8 ;  /* 0x00000007090c7227 */ /* 0x000fcc00078e0008 */
[----:B------:R-:W-:-:S05]  /*09c0*/  IMAD.HI.U32 R12, R12, R3, RZ ;  /* 0x000000030c0c7227 */ /* 0x000fca00078e00ff */
[----:B------:R-:W-:-:S05]  /*09d0*/  IADD3 R7, -R12, RZ, RZ ;  /* 0x000000ff0c077210 */ /* 0x000fca0007ffe1ff */
[----:B------:R-:W-:-:S05]  /*09e0*/  IMAD R7, R10, R7, R3 ;  /* 0x000000070a077224 */ /* 0x000fca00078e0203 */
[----:B------:R-:W-:-:S13]  /*09f0*/  ISETP.GE.U32.AND P0, PT, R7, R10, PT ;  /* 0x0000000a0700720c */ /* 0x000fda0003f06070 */
[----:B------:R-:W-:Y:S01]  /*0a00*/  @P0 IMAD.IADD R7, R7, 0x1, -R10 ;  /* 0x0000000107070824 */ /* 0x000fe200078e0a0a */
[----:B------:R-:W-:Y:S02]  /*0a10*/  @P0 IADD3 R12, R12, 0x1, RZ ;  /* 0x000000010c0c0810 */ /* 0x000fe40007ffe0ff */
[----:B------:R-:W-:Y:S02]  /*0a20*/  ISETP.NE.AND P0, PT, R6, 0x1, PT ;  /* 0x000000010600780c */ /* 0x000fe40003f05270 */
[----:B------:R-:W-:-:S13]  /*0a30*/  ISETP.GE.U32.AND P1, PT, R7, R10, PT ;  /* 0x0000000a0700720c */ /* 0x000fda0003f26070 */
[----:B------:R-:W-:Y:S01]  /*0a40*/  @P1 VIADD R12, R12, 0x1 ;  /* 0x000000010c0c1836 */ /* 0x000fe20000000000 */
[----:B------:R-:W-:-:S04]  /*0a50*/  @!P2 LOP3.LUT R12, RZ, R10, RZ, 0x33, !PT ;  /* 0x0000000aff0ca212 */ /* 0x000fc800078e33ff */
[----:B------:R-:W-:-:S05]  /*0a60*/  IADD3 R7, -R12, RZ, RZ ;  /* 0x000000ff0c077210 */ /* 0x000fca0007ffe1ff */
[----:B------:R-:W-:-:S04]  /*0a70*/  IMAD R3, R10, R7, R3 ;  /* 0x000000070a037224 */ /* 0x000fc800078e0203 */
[----:B0-----:R-:W-:Y:S02]  /*0a80*/  IMAD R26, R3, R5, R26 ;  /* 0x00000005031a7224 */ /* 0x001fe400078e021a */
[----:B------:R-:W-:Y:S01]  /*0a90*/  IMAD.MOV.U32 R3, RZ, RZ, R12 ;  /* 0x000000ffff037224 */ /* 0x000fe200078e000c */
[----:B------:R-:W-:Y:S06]  /*0aa0*/  @!P0 BRA `(.L_x_875) ;  /* 0x0000000000c88947 */ /* 0x000fec0003800000 */
[----:B------:R-:W0:Y:S02]  /*0ab0*/  LDC R3, c[0x0][R4+0x214] ;  /* 0x0000850004037b82 */ /* 0x000e240000000800 */
[----:B0-----:R-:W0:Y:S01]  /*0ac0*/  I2F.U32.RP R5, R3 ;  /* 0x0000000300057306 */ /* 0x001e220000209000 */
[----:B------:R-:W-:Y:S01]  /*0ad0*/  IMAD.MOV R7, RZ, RZ, -R3 ;  /* 0x000000ffff077224 */ /* 0x000fe200078e0a03 */
[----:B------:R-:W-:-:S06]  /*0ae0*/  ISETP.NE.U32.AND P2, PT, R3, RZ, PT ;  /* 0x000000ff0300720c */ /* 0x000fcc0003f45070 */
[----:B0-----:R-:W0:Y:S02]  /*0af0*/  MUFU.RCP R5, R5 ;  /* 0x0000000500057308 */ /* 0x001e240000001000 */
[----:B0-----:R-:W-:-:S06]  /*0b00*/  IADD3 R8, R5, 0xffffffe, RZ ;  /* 0x0ffffffe05087810 */ /* 0x001fcc0007ffe0ff */
[----:B------:R0:W1:Y:S02]  /*0b10*/  F2I.FTZ.U32.TRUNC.NTZ R9, R8 ;  /* 0x0000000800097305 */ /* 0x000064000021f000 */
[----:B0-----:R-:W-:Y:S01]  /*0b20*/  HFMA2.MMA R8, -RZ, RZ, 0, 0 ;  /* 0x00000000ff087435 */ /* 0x001fe200000001ff */
[----:B-1----:R-:W-:-:S09]  /*0b30*/  IMAD R7, R7, R9, RZ ;  /* 0x0000000907077224 */ /* 0x002fd200078e02ff */
[----:B------:R-:W-:Y:S02]  /*0b40*/  IMAD.HI.U32 R9, R9, R7, R8 ;  /* 0x0000000709097227 */ /* 0x000fe400078e0008 */
[----:B------:R-:W0:Y:S04]  /*0b50*/  LDC R7, c[0x0][R4+0x278] ;  /* 0x00009e0004077b82 */ /* 0x000e280000000800 */
[----:B------:R-:W-:-:S04]  /*0b60*/  IMAD.HI.U32 R9, R9, R12, RZ ;  /* 0x0000000c09097227 */ /* 0x000fc800078e00ff */
[----:B------:R-:W-:-:S04]  /*0b70*/  IMAD.MOV R10, RZ, RZ, -R9 ;  /* 0x000000ffff0a7224 */ /* 0x000fc800078e0a09 */
[----:B------:R-:W-:-:S05]  /*0b80*/  IMAD R10, R3, R10, R12 ;  /* 0x0000000a030a7224 */ /* 0x000fca00078e020c */
[----:B------:R-:W-:-:S13]  /*0b90*/  ISETP.GE.U32.AND P0, PT, R10, R3, PT ;  /* 0x000000030a00720c */ /* 0x000fda0003f06070 */
[----:B------:R-:W-:Y:S01]  /*0ba0*/  @P0 IADD3 R10, -R3, R10, RZ ;  /* 0x0000000a030a0210 */ /* 0x000fe20007ffe1ff */
[----:B------:R-:W-:Y:S01]  /*0bb0*/  @P0 VIADD R9, R9, 0x1 ;  /* 0x0000000109090836 */ /* 0x000fe20000000000 */
[----:B------:R-:W-:Y:S02]  /*0bc0*/  ISETP.NE.AND P0, PT, R6, 0x2, PT ;  /* 0x000000020600780c */ /* 0x000fe40003f05270 */
[----:B------:R-:W-:-:S13]  /*0bd0*/  ISETP.GE.U32.AND P1, PT, R10, R3, PT ;  /* 0x000000030a00720c */ /* 0x000fda0003f26070 */
[----:B------:R-:W-:Y:S02]  /*0be0*/  @P1 IADD3 R9, R9, 0x1, RZ ;  /* 0x0000000109091810 */ /* 0x000fe40007ffe0ff */
[----:B------:R-:W-:-:S05]  /*0bf0*/  @!P2 LOP3.LUT R9, RZ, R3, RZ, 0x33, !PT ;  /* 0x00000003ff09a212 */ /* 0x000fca00078e33ff */
[----:B------:R-:W-:-:S04]  /*0c00*/  IMAD.MOV R5, RZ, RZ, -R9 ;  /* 0x000000ffff057224 */ /* 0x000fc800078e0a09 */
[----:B------:R-:W-:Y:S01]  /*0c10*/  IMAD R5, R3, R5, R12 ;  /* 0x0000000503057224 */ /* 0x000fe200078e020c */
[----:B------:R-:W-:-:S03]  /*0c20*/  MOV R3, R9 ;  /* 0x0000000900037202 */ /* 0x000fc60000000f00 */
[----:B0-----:R-:W-:Y:S01]  /*0c30*/  IMAD R26, R5, R7, R26 ;  /* 0x00000007051a7224 */ /* 0x001fe200078e021a */
[----:B------:R-:W-:Y:S06]  /*0c40*/  @!P0 BRA `(.L_x_875) ;  /* 0x0000000000608947 */ /* 0x000fec0003800000 */
        /* <DEDUP_REMOVED lines=21> */
[----:B------:R-:W-:-:S04]  /*0da0*/  IMAD R3, R8, R6, R3 ;  /* 0x0000000608037224 */ /* 0x000fc800078e0203 */
[----:B0-----:R-:W-:Y:S02]  /*0db0*/  IMAD R26, R3, R5, R26 ;  /* 0x00000005031a7224 */ /* 0x001fe400078e021a */
[----:B------:R-:W-:-:S07]  /*0dc0*/  IMAD.MOV.U32 R3, RZ, RZ, R10 ;  /* 0x000000ffff037224 */ /* 0x000fce00078e000a */
.L_x_875:
[----:B------:R-:W0:Y:S01]  /*0dd0*/  LDC R4, c[0x0][0x3b8] ;  /* 0x0000ee00ff047b82 */ /* 0x000e220000000800 */
[----:B------:R-:W-:Y:S01]  /*0de0*/  ULDC UR4, c[0x0][0x27c] ;  /* 0x00009f0000047ab9 */ /* 0x000fe20000000800 */
[----:B------:R-:W-:Y:S01]  /*0df0*/  MOV R6, R2 ;  /* 0x0000000200067202 */ /* 0x000fe20000000f00 */
[----:B------:R-:W-:Y:S01]  /*0e00*/  IMAD R26, R3, UR4, R26 ;  /* 0x00000004031a7c24 */ /* 0x000fe2000f8e021a */
[----:B0-----:R-:W-:-:S13]  /*0e10*/  ISETP.GE.AND P0, PT, R4, 0x2, PT ;  /* 0x000000020400780c */ /* 0x001fda0003f06270 */
[----:B------:R-:W-:Y:S05]  /*0e20*/  @!P0 BRA `(.L_x_878) ;  /* 0x0000000c00148947 */ /* 0x000fea0003800000 */
[----:B------:R-:W-:Y:S01]  /*0e30*/  LOP3.LUT R3, RZ, R4, RZ, 0x33, !PT ;  /* 0x00000004ff037212 */ /* 0x000fe200078e33ff */
[----:B------:R-:W-:Y:S01]  /*0e40*/  ULDC UR4, c[0x0][0x3b8] ;  /* 0x0000ee0000047ab9 */ /* 0x000fe20000000800 */
[----:B------:R-:W-:Y:S01]  /*0e50*/  HFMA2.MMA R19, -RZ, RZ, 0, 0 ;  /* 0x00000000ff137435 */ /* 0x000fe200000001ff */
[----:B------:R-:W-:Y:S01]  /*0e60*/  MOV R7, UR4 ;  /* 0x0000000400077c02 */ /* 0x000fe20008000f00 */
[----:B------:R-:W-:Y:S01]  /*0e70*/  IMAD.MOV.U32 R6, RZ, RZ, R2 ;  /* 0x000000ffff067224 */ /* 0x000fe200078e0002 */
[----:B------:R-:W-:-:S05]  /*0e80*/  VIMNMX R3, R3, -0x3, !PT ;  /* 0xfffffffd03037848 */ /* 0x000fca0007fe0100 */
[----:B------:R-:W-:-:S04]  /*0e90*/  IMAD.IADD R3, R3, 0x1, R4 ;  /* 0x0000000103037824 */ /* 0x000fc800078e0204 */
[C---:B------:R-:W-:Y:S01]  /*0ea0*/  VIADD R4, R3.reuse, 0x1 ;  /* 0x0000000103047836 */ /* 0x040fe20000000000 */
[----:B------:R-:W-:-:S04]  /*0eb0*/  IADD3 R8, R3, 0x2, RZ ;  /* 0x0000000203087810 */ /* 0x000fc80007ffe0ff */
[----:B------:R-:W-:Y:S02]  /*0ec0*/  ISETP.GE.U32.AND P1, PT, R4, 0x3, PT ;  /* 0x000000030400780c */ /* 0x000fe40003f26070 */
[----:B------:R-:W-:-:S04]  /*0ed0*/  LOP3.LUT R3, R8, 0x3, RZ, 0xc0, !PT ;  /* 0x0000000308037812 */ /* 0x000fc800078ec0ff */
[----:B------:R-:W-:-:S07]  /*0ee0*/  ISETP.NE.AND P0, PT, R3, RZ, PT ;  /* 0x000000ff0300720c */ /* 0x000fce0003f05270 */
[----:B------:R-:W-:Y:S06]  /*0ef0*/  @!P1 BRA `(.L_x_879) ;  /* 0x0000000400a49947 */ /* 0x000fec0003800000 */
[----:B------:R-:W-:Y:S01]  /*0f00*/  BSSY B1, `(.L_x_879) ;  /* 0x0000068000017945 */ /* 0x000fe20003800000 */
[----:B------:R-:W-:Y:S01]  /*0f10*/  IMAD.IADD R8, R8, 0x1, -R3 ;  /* 0x0000000108087824 */ /* 0x000fe200078e0a03 */
[----:B------:R-:W-:Y:S01]  /*0f20*/  MOV R19, RZ ;  /* 0x000000ff00137202 */ /* 0x000fe20000000f00 */
[----:B------:R-:W-:-:S07]  /*0f30*/  IMAD.MOV.U32 R6, RZ, RZ, R2 ;  /* 0x000000ffff067224 */ /* 0x000fce00078e0002 */
.L_x_880:
[C---:B------:R-:W-:Y:S01]  /*0f40*/  IADD3 R10, R7.reuse, -0x1, RZ ;  /* 0xffffffff070a7810 */ /* 0x040fe20007ffe0ff */
[----:B------:R-:W-:Y:S01]  /*0f50*/  UMOV UR4, 0xd8 ;  /* 0x000000d800047882 */ /* 0x000fe20000000000 */
[----:B------:R-:W-:Y:S02]  /*0f60*/  IADD3 R8, R8, -0x4, RZ ;  /* 0xfffffffc08087810 */ /* 0x000fe40007ffe0ff */
[----:B------:R-:W-:Y:S02]  /*0f70*/  LEA R10, R10, UR4, 0x2 ;  /* 0x000000040a0a7c11 */ /* 0x000fe4000f8e10ff */
[----:B------:R-:W-:Y:S02]  /*0f80*/  IADD3 R7, R7, -0x4, RZ ;  /* 0xfffffffc07077810 */ /* 0x000fe40007ffe0ff */
[----:B------:R-:W0:Y:S08]  /*0f90*/  LDC R11, c[0x0][R10+0x218] ;  /* 0x000086000a0b7b82 */ /* 0x000e300000000800 */
[----:B------:R-:W1:Y:S08]  /*0fa0*/  LDC R9, c[0x0][R10+0x214] ;  /* 0x000085000a097b82 */ /* 0x000e700000000800 */
[----:B------:R-:W2:Y:S08]  /*0fb0*/  LDC R12, c[0x0][R10+0x210] ;  /* 0x000084000a0c7b82 */ /* 0x000eb00000000800 */
[----:B------:R-:W3:Y:S01]  /*0fc0*/  LDC R21, c[0x0][R10+0x270] ;  /* 0x00009c000a157b82 */ /* 0x000ee20000000800 */
[----:B0-----:R-:W0:Y:S01]  /*0fd0*/  I2F.U32.RP R13, R11 ;  /* 0x0000000b000d7306 */ /* 0x001e220000209000 */
[----:B------:R-:W-:-:S02]  /*0fe0*/  IADD3 R17, RZ, -R11, RZ ;  /* 0x8000000bff117210 */ /* 0x000fc40007ffe0ff */
[----:B------:R-:W-:-:S05]  /*0ff0*/  ISETP.NE.U32.AND P3, PT, R11, RZ, PT ;  /* 0x000000ff0b00720c */ /* 0x000fca0003f65070 */
[----:B-1----:R-:W1:Y:S08]  /*1000*/  I2F.U32.RP R15, R9 ;  /* 0x00000009000f7306 */ /* 0x002e700000209000 */
[----:B0-----:R-:W0:Y:S08]  /*1010*/  MUFU.RCP R13, R13 ;  /* 0x0000000d000d7308 */ /* 0x001e300000001000 */
[----:B-1----:R-:W-:Y:S08]  /*1020*/  MUFU.RCP R15, R15 ;  /* 0x0000000f000f7308 */ /* 0x002ff00000001000 */
[----:B--2---:R-:W1:Y:S01]  /*1030*/  I2F.U32.RP R16, R12 ;  /* 0x0000000c00107306 */ /* 0x004e620000209000 */
[----:B0-----:R-:W-:-:S02]  /*1040*/  VIADD R4, R13, 0xffffffe ;  /* 0x0ffffffe0d047836 */ /* 0x001fc40000000000 */
[----:B------:R-:W0:Y:S05]  /*1050*/  LDC R13, c[0x0][R10+0x20c] ;  /* 0x000083000a0d7b82 */ /* 0x000e2a0000000800 */
[----:B------:R2:W4:Y:S08]  /*1060*/  F2I.FTZ.U32.TRUNC.NTZ R5, R4 ;  /* 0x0000000400057305 */ /* 0x000530000021f000 */
[----:B-1----:R-:W-:Y:S01]  /*1070*/  MUFU.RCP R16, R16 ;  /* 0x0000001000107308 */ /* 0x002fe20000001000 */
[----:B--2---:R-:W-:-:S02]  /*1080*/  IMAD.MOV.U32 R4, RZ, RZ, RZ ;  /* 0x000000ffff047224 */ /* 0x004fc400078e00ff */
[----:B----4-:R-:W-:-:S04]  /*1090*/  IMAD R17, R17, R5, RZ ;  /* 0x0000000511117224 */ /* 0x010fc800078e02ff */
[----:B------:R-:W-:Y:S01]  /*10a0*/  IMAD.HI.U32 R5, R5, R17, R4 ;  /* 0x0000001105057227 */ /* 0x000fe200078e0004 */
[----:B------:R-:W-:-:S05]  /*10b0*/  IADD3 R17, RZ, -R12, RZ ;  /* 0x8000000cff117210 */ /* 0x000fca0007ffe0ff */
[----:B------:R-:W-:-:S05]  /*10c0*/  IMAD.HI.U32 R14, R5, R6, RZ ;  /* 0x00000006050e7227 */ /* 0x000fca00078e00ff */
[----:B------:R-:W-:-:S05]  /*10d0*/  IADD3 R5, -R14, RZ, RZ ;  /* 0x000000ff0e057210 */ /* 0x000fca0007ffe1ff */
[----:B------:R-:W-:Y:S02]  /*10e0*/  IMAD R4, R11, R5, R6 ;  /* 0x000000050b047224 */ /* 0x000fe400078e0206 */
[----:B------:R-:W-:-:S03]  /*10f0*/  VIADD R5, R15, 0xffffffe ;  /* 0x0ffffffe0f057836 */ /* 0x000fc60000000000 */
[----:B------:R-:W-:-:S03]  /*1100*/  ISETP.GE.U32.AND P1, PT, R4, R11, PT ;  /* 0x0000000b0400720c */ /* 0x000fc60003f26070 */
[----:B------:R-:W1:Y:S08]  /*1110*/  F2I.FTZ.U32.TRUNC.NTZ R5, R5 ;  /* 0x0000000500057305 */ /* 0x000e70000021f000 */
[----:B0-----:R-:W0:Y:S02]  /*1120*/  I2F.U32.RP R18, R13 ;  /* 0x0000000d00127306 */ /* 0x001e240000209000 */
[----:B------:R-:W-:-:S02]  /*1130*/  @P1 IADD3 R4, -R11, R4, RZ ;  /* 0x000000040b041210 */ /* 0x000fc40007ffe1ff */
[----:B------:R-:W-:Y:S02]  /*1140*/  @P1 IADD3 R14, R14, 0x1, RZ ;  /* 0x000000010e0e1810 */ /* 0x000fe40007ffe0ff */
[----:B------:R-:W-:Y:S01]  /*1150*/  ISETP.GE.U32.AND P2, PT, R4, R11, PT ;  /* 0x0000000b0400720c */ /* 0x000fe20003f46070 */
[----:B------:R-:W-:-:S04]  /*1160*/  IMAD.MOV R4, RZ, RZ, -R9 ;  /* 0x000000ffff047224 */ /* 0x000fc800078e0a09 */
[----:B-1----:R-:W-:Y:S02]  /*1170*/  IMAD R15, R4, R5, RZ ;  /* 0x00000005040f7224 */ /* 0x002fe400078e02ff */
[----:B------:R-:W-:Y:S01]  /*1180*/  IMAD.MOV.U32 R4, RZ, RZ, RZ ;  /* 0x000000ffff047224 */ /* 0x000fe200078e00ff */
[----:B0-----:R-:W-:Y:S03]  /*1190*/  MUFU.RCP R18, R18 ;  /* 0x0000001200127308 */ /* 0x001fe60000001000 */
[----:B------:R-:W-:Y:S01]  /*11a0*/  IMAD.HI.U32 R15, R5, R15, R4 ;  /* 0x0000000f050f7227 */ /* 0x000fe200078e0004 */
[----:B------:R-:W-:Y:S02]  /*11b0*/  IADD3 R5, R16, 0xffffffe, RZ ;  /* 0x0ffffffe10057810 */ /* 0x000fe40007ffe0ff */
[----:B------:R-:W-:Y:S02]  /*11c0*/  @P2 IADD3 R14, R14, 0x1, RZ ;  /* 0x000000010e0e2810 */ /* 0x000fe40007ffe0ff */
[----:B------:R-:W-:-:S02]  /*11d0*/  @!P3 LOP3.LUT R14, RZ, R11, RZ, 0x33, !PT ;  /* 0x0000000bff0eb212 */ /* 0x000fc400078e33ff */
[----:B------:R-:W0:Y:S01]  /*11e0*/  F2I.FTZ.U32.TRUNC.NTZ R5, R5 ;  /* 0x0000000500057305 */ /* 0x000e22000021f000 */
[----:B------:R-:W-:Y:S02]  /*11f0*/  ISETP.NE.U32.AND P3, PT, R9, RZ, PT ;  /* 0x000000ff0900720c */ /* 0x000fe40003f65070 */
[----:B------:R-:W-:-:S04]  /*1200*/  IMAD.HI.U32 R15, R15, R14, RZ ;  /* 0x0000000e0f0f7227 */ /* 0x000fc800078e00ff */
[----:B------:R-:W-:-:S04]  /*1210*/  IMAD.MOV R4, RZ, RZ, -R15 ;  /* 0x000000ffff047224 */ /* 0x000fc800078e0a0f */
[----:B------:R-:W-:Y:S02]  /*1220*/  IMAD R4, R9, R4, R14 ;  /* 0x0000000409047224 */ /* 0x000fe400078e020e */
[----:B0-----:R-:W-:-:S03]  /*1230*/  IMAD R17, R17, R5, RZ ;  /* 0x0000000511117224 */ /* 0x001fc600078e02ff */
[----:B------:R-:W-:-:S13]  /*1240*/  ISETP.GE.U32.AND P1, PT, R4, R9, PT ;  /* 0x000000090400720c */ /* 0x000fda0003f26070 */
[----:B------:R-:W-:Y:S02]  /*1250*/  @P1 IMAD.IADD R4, R4, 0x1, -R9 ;  /* 0x0000000104041824 */ /* 0x000fe400078e0a09 */
[----:B------:R-:W-:-:S03]  /*1260*/  @P1 VIADD R15, R15, 0x1 ;  /* 0x000000010f0f1836 */ /* 0x000fc60000000000 */
[----:B------:R-:W-:Y:S01]  /*1270*/  ISETP.GE.U32.AND P2, PT, R4, R9, PT ;  /* 0x000000090400720c */ /* 0x000fe20003f46070 */
[----:B------:R-:W-:-:S04]  /*1280*/  IMAD.MOV.U32 R4, RZ, RZ, RZ ;  /* 0x000000ffff047224 */ /* 0x000fc800078e00ff */
[----:B------:R-:W-:-:S08]  /*1290*/  IMAD.HI.U32 R4, R5, R17, R4 ;  /* 0x0000001105047227 */ /* 0x000fd000078e0004 */
[----:B------:R-:W-:Y:S02]  /*12a0*/  @P2 IADD3 R15, R15, 0x1, RZ ;  /* 0x000000010f0f2810 */ /* 0x000fe40007ffe0ff */
[----:B------:R-:W-:Y:S02]  /*12b0*/  @!P3 LOP3.LUT R15, RZ, R9, RZ, 0x33, !PT ;  /* 0x00000009ff0fb212 */ /* 0x000fe400078e33ff */
[----:B------:R-:W-:-:S03]  /*12c0*/  ISETP.NE.U32.AND P3, PT, R12, RZ, PT ;  /* 0x000000ff0c00720c */ /* 0x000fc60003f65070 */
[----:B------:R-:W-:-:S04]  /*12d0*/  IMAD.HI.U32 R16, R4, R15, RZ ;  /* 0x0000000f04107227 */ /* 0x000fc800078e00ff */
[----:B------:R-:W-:Y:S01]  /*12e0*/  VIADD R4, R18, 0xffffffe ;  /* 0x0ffffffe12047836 */ /* 0x000fe20000000000 */
[----:B------:R-:W-:Y:S01]  /*12f0*/  IADD3 R17, -R16, RZ, RZ ;  /* 0x000000ff10117210 */ /* 0x000fe20007ffe1ff */
[----:B------:R-:W0:Y:S02]  /*1300*/  LDC R18, c[0x0][R10+0x274] ;  /* 0x00009d000a127b82 */ /* 0x000e240000000800 */
[----:B------:R1:W2:Y:S02]  /*1310*/  F2I.FTZ.U32.TRUNC.NTZ R5, R4 ;  /* 0x0000000400057305 */ /* 0x0002a4000021f000 */
[----:B------:R-:W-:-:S05]  /*1320*/  IMAD R17, R12, R17, R15 ;  /* 0x000000110c117224 */ /* 0x000fca00078e020f */
[----:B------:R-:W-:Y:S01]  /*1330*/  ISETP.GE.U32.AND P1, PT, R17, R12, PT ;  /* 0x0000000c1100720c */ /* 0x000fe20003f26070 */
[----:B-1----:R-:W-:-:S12]  /*1340*/  HFMA2.MMA R4, -RZ, RZ, 0, 0 ;  /* 0x00000000ff047435 */ /* 0x002fd800000001ff */
[----:B------:R-:W-:Y:S02]  /*1350*/  @P1 IADD3 R17, -R12, R17, RZ ;  /* 0x000000110c111210 */ /* 0x000fe40007ffe1ff */
[----:B------:R-:W-:Y:S02]  /*1360*/  @P1 IADD3 R16, R16, 0x1, RZ ;  /* 0x0000000110101810 */ /* 0x000fe40007ffe0ff */
[----:B------:R-:W-:Y:S01]  /*1370*/  ISETP.GE.U32.AND P2, PT, R17, R12, PT ;  /* 0x0000000c1100720c */ /* 0x000fe20003f46070 */
[----:B------:R-:W-:-:S04]  /*1380*/  IMAD.MOV R17, RZ, RZ, -R13 ;  /* 0x000000ffff117224 */ /* 0x000fc800078e0a0d */
[----:B--2---:R-:W-:-:S04]  /*1390*/  IMAD R17, R17, R5, RZ ;  /* 0x0000000511117224 */ /* 0x004fc800078e02ff */
[----:B------:R-:W-:Y:S02]  /*13a0*/  IMAD.HI.U32 R17, R5, R17, R4 ;  /* 0x0000001105117227 */ /* 0x000fe400078e0004 */
[----:B------:R-:W1:Y:S02]  /*13b0*/  LDC R5, c[0x0][R10+0x27c] ;  /* 0x00009f000a057b82 */ /* 0x000e640000000800 */
[----:B------:R-:W-:Y:S01]  /*13c0*/  @P2 VIADD R16, R16, 0x1 ;  /* 0x0000000110102836 */ /* 0x000fe20000000000 */
[----:B------:R-:W-:Y:S02]  /*13d0*/  @!P3 LOP3.LUT R16, RZ, R12, RZ, 0x33, !PT ;  /* 0x0000000cff10b212 */ /* 0x000fe400078e33ff */
[----:B------:R-:W-:-:S03]  /*13e0*/  ISETP.NE.U32.AND P3, PT, R13, RZ, PT ;  /* 0x000000ff0d00720c */ /* 0x000fc60003f65070 */
[----:B------:R-:W-:Y:S02]  /*13f0*/  IMAD.HI.U32 R20, R17, R16, RZ ;  /* 0x0000001011147227 */ /* 0x000fe400078e00ff */
[----:B------:R-:W2:Y:S02]  /*1400*/  LDC R17, c[0x0][R10+0x278] ;  /* 0x00009e000a117b82 */ /* 0x000ea40000000800 */
[----:B------:R-:W-:-:S04]  /*1410*/  IMAD.MOV R4, RZ, RZ, -R20 ;  /* 0x000000ffff047224 */ /* 0x000fc800078e0a14 */
[----:B------:R-:W-:-:S05]  /*1420*/  IMAD R4, R13, R4, R16 ;  /* 0x000000040d047224 */ /* 0x000fca00078e0210 */
[----:B------:R-:W-:-:S13]  /*1430*/  ISETP.GE.U32.AND P1, PT, R4, R13, PT ;  /* 0x0000000d0400720c */ /* 0x000fda0003f26070 */
[----:B------:R-:W-:Y:S01]  /*1440*/  @P1 IADD3 R4, -R13, R4, RZ ;  /* 0x000000040d041210 */ /* 0x000fe20007ffe1ff */
[----:B------:R-:W-:Y:S01]  /*1450*/  @P1 VIADD R20, R20, 0x1 ;  /* 0x0000000114141836 */ /* 0x000fe20000000000 */
[----:B------:R-:W-:Y:S02]  /*1460*/  ISETP.NE.AND P1, PT, R8, RZ, PT ;  /* 0x000000ff0800720c */ /* 0x000fe40003f25270 */
[----:B------:R-:W-:Y:S01]  /*1470*/  ISETP.GE.U32.AND P2, PT, R4, R13, PT ;  /* 0x0000000d0400720c */ /* 0x000fe20003f46070 */
[----:B------:R-:W-:-:S04]  /*1480*/  IMAD.MOV R4, RZ, RZ, -R14 ;  /* 0x000000ffff047224 */ /* 0x000fc800078e0a0e */
[----:B------:R-:W-:Y:S01]  /*1490*/  IMAD R4, R11, R4, R6 ;  /* 0x000000040b047224 */ /* 0x000fe200078e0206 */
[----:B------:R-:W-:-:S03]  /*14a0*/  IADD3 R6, -R15, RZ, RZ ;  /* 0x000000ff0f067210 */ /* 0x000fc60007ffe1ff */
[----:B-1----:R-:W-:Y:S02]  /*14b0*/  IMAD R4, R4, R5, R19 ;  /* 0x0000000504047224 */ /* 0x002fe400078e0213 */
[----:B------:R-:W-:Y:S02]  /*14c0*/  IMAD.MOV R5, RZ, RZ, -R16 ;  /* 0x000000ffff057224 */ /* 0x000fe400078e0a10 */
[----:B------:R-:W-:Y:S01]  /*14d0*/  @P2 IADD3 R20, R20, 0x1, RZ ;  /* 0x0000000114142810 */ /* 0x000fe20007ffe0ff */
[----:B------:R-:W-:Y:S01]  /*14e0*/  IMAD R9, R9, R6, R14 ;  /* 0x0000000609097224 */ /* 0x000fe200078e020e */
[----:B------:R-:W-:Y:S01]  /*14f0*/  @!P3 LOP3.LUT R20, RZ, R13, RZ, 0x33, !PT ;  /* 0x0000000dff14b212 */ /* 0x000fe200078e33ff */
[----:B------:R-:W-:Y:S02]  /*1500*/  IMAD R15, R12, R5, R15 ;  /* 0x000000050c0f7224 */ /* 0x000fe400078e020f */
[----:B--2---:R-:W-:Y:S02]  /*1510*/  IMAD R4, R9, R17, R4 ;  /* 0x0000001109047224 */ /* 0x004fe400078e0204 */
[----:B------:R-:W-:-:S02]  /*1520*/  IMAD.MOV R5, RZ, RZ, -R20 ;  /* 0x000000ffff057224 */ /* 0x000fc400078e0a14 */
[----:B0-----:R-:W-:Y:S02]  /*1530*/  IMAD R4, R15, R18, R4 ;  /* 0x000000120f047224 */ /* 0x001fe400078e0204 */
[----:B------:R-:W-:Y:S02]  /*1540*/  IMAD R13, R13, R5, R16 ;  /* 0x000000050d0d7224 */ /* 0x000fe400078e0210 */
[----:B------:R-:W-:Y:S02]  /*1550*/  IMAD.MOV.U32 R6, RZ, RZ, R20 ;  /* 0x000000ffff067224 */ /* 0x000fe400078e0014 */
[----:B---3--:R-:W-:Y:S01]  /*1560*/  IMAD R19, R13, R21, R4 ;  /* 0x000000150d137224 */ /* 0x008fe200078e0204 */
[----:B------:R-:W-:Y:S06]  /*1570*/  @P1 BRA `(.L_x_880) ;  /* 0xfffffff800701947 */ /* 0x000fec000383ffff */
[----:B------:R-:W-:Y:S05]  /*1580*/  BSYNC B1 ;  /* 0x0000000000017941 */ /* 0x000fea0003800000 */
.L_x_879:
[----:B------:R-:W-:Y:S05]  /*1590*/  @!P0 BRA `(.L_x_878) ;  /* 0x0000000400388947 */ /* 0x000fea0003800000 */
[----:B------:R-:W-:Y:S01]  /*15a0*/  IADD3 R4, R7, -0x1, RZ ;  /* 0xffffffff07047810 */ /* 0x000fe20007ffe0ff */
[----:B------:R-:W-:-:S03]  /*15b0*/  UMOV UR4, 0xd8 ;  /* 0x000000d800047882 */ /* 0x000fc60000000000 */
[----:B------:R-:W-:-:S04]  /*15c0*/  LEA R4, R4, UR4, 0x2 ;  /* 0x0000000404047c11 */ /* 0x000fc8000f8e10ff */
        /* <DEDUP_REMOVED lines=31> */
[----:B0-----:R-:W-:Y:S02]  /*17c0*/  IADD3 R6, R5, 0xffffffe, RZ ;  /* 0x0ffffffe05067810 */ /* 0x001fe40007ffe0ff */
[----:B------:R-:W0:Y:S04]  /*17d0*/  LDC R5, c[0x0][R4+0x278] ;  /* 0x00009e0004057b82 */ /* 0x000e280000000800 */
[----:B------:R1:W2:Y:S02]  /*17e0*/  F2I.FTZ.U32.TRUNC.NTZ R7, R6 ;  /* 0x0000000600077305 */ /* 0x0002a4000021f000 */
[----:B-1----:R-:W-:Y:S01]  /*17f0*/  HFMA2.MMA R6, -RZ, RZ, 0, 0 ;  /* 0x00000000ff067435 */ /* 0x002fe200000001ff */
[----:B--2---:R-:W-:-:S09]  /*1800*/  IMAD R11, R11, R7, RZ ;  /* 0x000000070b0b7224 */ /* 0x004fd200078e02ff */
[----:B------:R-:W-:-:S06]  /*1810*/  IMAD.HI.U32 R10, R7, R11, R6 ;  /* 0x0000000b070a7227 */ /* 0x000fcc00078e0006 */
        /* <DEDUP_REMOVED lines=11> */
[----:B------:R-:W-:-:S04]  /*18d0*/  IMAD R8, R8, R7, R9 ;  /* 0x0000000708087224 */ /* 0x000fc800078e0209 */
[----:B0-----:R-:W-:Y:S01]  /*18e0*/  IMAD R19, R8, R5, R19 ;  /* 0x0000000508137224 */ /* 0x001fe200078e0213 */
        /* <DEDUP_REMOVED lines=9> */
[----:B-1----:R-:W-:Y:S01]  /*1980*/  MOV R8, RZ ;  /* 0x000000ff00087202 */ /* 0x002fe20000000f00 */
[----:B--2---:R-:W-:-:S04]  /*1990*/  IMAD R7, R7, R9, RZ ;  /* 0x0000000907077224 */ /* 0x004fc800078e02ff */
        /* <DEDUP_REMOVED lines=11> */
[----:B------:R-:W-:-:S04]  /*1a50*/  IMAD R6, R3, R7, R6 ;  /* 0x0000000703067224 */ /* 0x000fc800078e0206 */
[----:B0-----:R-:W-:Y:S01]  /*1a60*/  IMAD R19, R6, R5, R19 ;  /* 0x0000000506137224 */ /* 0x001fe200078e0213 */
[----:B------:R-:W-:-:S07]  /*1a70*/  MOV R6, R9 ;  /* 0x0000000900067202 */ /* 0x000fce0000000f00 */
.L_x_878:
[----:B------:R-:W-:Y:S02]  /*1a80*/  ULDC UR4, c[0x0][0x354] ;  /* 0x0000d50000047ab9 */ /* 0x000fe40000000800 */
[----:B------:R-:W-:-:S07]  /*1a90*/  IMAD R19, R6, UR4, R19 ;  /* 0x0000000406137c24 */ /* 0x000fce000f8e0213 */
.L_x_874:
[----:B------:R-:W-:Y:S05]  /*1aa0*/  BSYNC B0 ;  /* 0x0000000000007941 */ /* 0x000fea0003800000 */
.L_x_873:
[----:B------:R-:W-:Y:S01]  /*1ab0*/  VIMNMX R0, R0, 0x4, PT ;  /* 0x0000000400007848 */ /* 0x000fe20003fe0100 */
[----:B------:R-:W-:Y:S01]  /*1ac0*/  BSSY B0, `(.L_x_881) ;  /* 0x0000199000007945 */ /* 0x000fe20003800000 */
[----:B------:R-:W-:Y:S02]  /*1ad0*/  IMAD.MOV.U32 R15, RZ, RZ, RZ ;  /* 0x000000ffff0f7224 */ /* 0x000fe400078e00ff */
[----:B------:R-:W-:-:S13]  /*1ae0*/  ISETP.GE.AND P0, PT, R0, 0x2, PT ;  /* 0x000000020000780c */ /* 0x000fda0003f06270 */
[----:B------:R-:W-:Y:S05]  /*1af0*/  @!P0 BRA `(.L_x_882) ;  /* 0x0000001800548947 */ /* 0x000fea0003800000 */
[----:B------:R-:W0:Y:S01]  /*1b00*/  LDC R4, c[0x0][0x2e0] ;  /* 0x0000b800ff047b82 */ /* 0x000e220000000800 */
[----:B------:R-:W-:Y:S01]  /*1b10*/  IADD3 R15, R2, 0x1, RZ ;  /* 0x00000001020f7810 */ /* 0x000fe20007ffe0ff */
[----:B------:R-:W-:Y:S01]  /*1b20*/  HFMA2.MMA R28, -RZ, RZ, 0, 0 ;  /* 0x00000000ff1c7435 */ /* 0x000fe200000001ff */
[----:B------:R-:W-:-:S03]  /*1b30*/  IMAD.MOV.U32 R6, RZ, RZ, RZ ;  /* 0x000000ffff067224 */ /* 0x000fc600078e00ff */
[----:B------:R-:W-:Y:S01]  /*1b40*/  IMAD.MOV.U32 R3, RZ, RZ, R15 ;  /* 0x000000ffff037224 */ /* 0x000fe200078e000f */
        /* <DEDUP_REMOVED lines=10> */
[----:B------:R-:W-:Y:S02]  /*1bf0*/  ISETP.GE.U32.AND P1, PT, R3, 0x3, PT ;  /* 0x000000030300780c */ /* 0x000fe40003f26070 */
[----:B------:R-:W-:Y:S02]  /*1c00*/  LOP3.LUT R7, R4, 0x3, RZ, 0xc0, !PT ;  /* 0x0000000304077812 */ /* 0x000fe400078ec0ff */
[----:B------:R-:W-:Y:S02]  /*1c10*/  MOV R3, R15 ;  /* 0x0000000f00037202 */ /* 0x000fe40000000f00 */
[----:B------:R-:W-:-:S07]  /*1c20*/  ISETP.NE.AND P0, PT, R7, RZ, PT ;  /* 0x000000ff0700720c */ /* 0x000fce0003f05270 */
[----:B------:R-:W-:Y:S06]  /*1c30*/  @!P1 BRA `(.L_x_884) ;  /* 0x0000000400a09947 */ /* 0x000fec0003800000 */
[----:B------:R-:W-:Y:S01]  /*1c40*/  BSSY B1, `(.L_x_884) ;  /* 0x0000067000017945 */ /* 0x000fe20003800000 */
[----:B------:R-:W-:Y:S01]  /*1c50*/  IADD3 R9, R4, -R7, RZ ;  /* 0x8000000704097210 */ /* 0x000fe20007ffe0ff */
[----:B------:R-:W-:Y:S01]  /*1c60*/  IMAD.MOV.U32 R28, RZ, RZ, RZ ;  /* 0x000000ffff1c7224 */ /* 0x000fe200078e00ff */
[----:B------:R-:W-:-:S07]  /*1c70*/  MOV R3, R15 ;  /* 0x0000000f00037202 */ /* 0x000fce0000000f00 */
.L_x_885:
[C---:B------:R-:W-:Y:S01]  /*1c80*/  VIADD R11, R8.reuse, 0xffffffff ;  /* 0xffffffff080b7836 */ /* 0x040fe20000000000 */
[----:B------:R-:W-:Y:S02]  /*1c90*/  IADD3 R9, R9, -0x4, RZ ;  /* 0xfffffffc09097810 */ /* 0x000fe40007ffe0ff */
[----:B------:R-:W-:Y:S02]  /*1ca0*/  IADD3 R8, R8, -0x4, RZ ;  /* 0xfffffffc08087810 */ /* 0x000fe40007ffe0ff */
[----:B------:R-:W-:-:S04]  /*1cb0*/  SHF.L.U32 R11, R11, 0x2, RZ ;  /* 0x000000020b0b7819 */ /* 0x000fc800000006ff */
        /* <DEDUP_REMOVED lines=9> */
[----:B-1----:R-:W-:Y:S01]  /*1d50*/  MUFU.RCP R18, R18 ;  /* 0x0000001200127308 */ /* 0x002fe20000001000 */
[----:B0-----:R-:W-:-:S02]  /*1d60*/  VIADD R4, R14, 0xffffffe ;  /* 0x0ffffffe0e047836 */ /* 0x001fc40000000000 */
[----:B------:R-:W0:Y:S05]  /*1d70*/  LDC R14, c[0x0][R11+0x20c] ;  /* 0x000083000b0e7b82 */ /* 0x000e2a0000000800 */
[----:B------:R1:W4:Y:S02]  /*1d80*/  F2I.FTZ.U32.TRUNC.NTZ R5, R4 ;  /* 0x0000000400057305 */ /* 0x000324000021f000 */
[----:B-1----:R-:W-:Y:S02]  /*1d90*/  IMAD.MOV.U32 R4, RZ, RZ, RZ ;  /* 0x000000ffff047224 */ /* 0x002fe400078e00ff */
[----:B----4-:R-:W-:-:S04]  /*1da0*/  IMAD R13, R13, R5, RZ ;  /* 0x000000050d0d7224 */ /* 0x010fc800078e02ff */
[----:B------:R-:W-:Y:S02]  /*1db0*/  IMAD.HI.U32 R16, R5, R13, R4 ;  /* 0x0000000d05107227 */ /* 0x000fe400078e0004 */
[----:B------:R-:W1:Y:S02]  /*1dc0*/  LDC R13, c[0x0][R11+0x210] ;  /* 0x000084000b0d7b82 */ /* 0x000e640000000800 */
[----:B------:R-:W-:Y:S02]  /*1dd0*/  VIADD R4, R18, 0xffffffe ;  /* 0x0ffffffe12047836 */ /* 0x000fe40000000000 */
[----:B------:R-:W-:Y:S02]  /*1de0*/  IMAD.HI.U32 R17, R16, R3, RZ ;  /* 0x0000000310117227 */ /* 0x000fe400078e00ff */
[----:B------:R4:W5:Y:S03]  /*1df0*/  F2I.FTZ.U32.TRUNC.NTZ R5, R4 ;  /* 0x0000000400057305 */ /* 0x000966000021f000 */
[----:B------:R-:W-:-:S05]  /*1e00*/  IADD3 R21, -R17, RZ, RZ ;  /* 0x000000ff11157210 */ /* 0x000fca0007ffe1ff */
[----:B------:R-:W-:Y:S02]  /*1e10*/  IMAD R21, R12, R21, R3 ;  /* 0x000000150c157224 */ /* 0x000fe400078e0203 */
[----:B----4-:R-:W-:-:S03]  /*1e20*/  IMAD.MOV.U32 R4, RZ, RZ, RZ ;  /* 0x000000ffff047224 */ /* 0x010fc600078e00ff */
[----:B------:R-:W-:Y:S01]  /*1e30*/  ISETP.GE.U32.AND P1, PT, R21, R12, PT ;  /* 0x0000000c1500720c */ /* 0x000fe20003f26070 */
[----:B0-----:R-:W-:-:S12]  /*1e40*/  IMAD.MOV R23, RZ, RZ, -R14 ;  /* 0x000000ffff177224 */ /* 0x001fd800078e0a0e */
[----:B------:R-:W-:Y:S02]  /*1e50*/  @P1 IADD3 R21, -R12, R21, RZ ;  /* 0x000000150c151210 */ /* 0x000fe40007ffe1ff */
[----:B------:R-:W-:Y:S02]  /*1e60*/  @P1 IADD3 R17, R17, 0x1, RZ ;  /* 0x0000000111111810 */ /* 0x000fe40007ffe0ff */
[----:B------:R-:W-:Y:S01]  /*1e70*/  ISETP.GE.U32.AND P2, PT, R21, R12, PT ;  /* 0x0000000c1500720c */ /* 0x000fe20003f46070 */
[----:B------:R-:W-:-:S04]  /*1e80*/  IMAD.MOV R21, RZ, RZ, -R10 ;  /* 0x000000ffff157224 */ /* 0x000fc800078e0a0a */
[----:B-----5:R-:W-:-:S04]  /*1e90*/  IMAD R21, R21, R5, RZ ;  /* 0x0000000515157224 */ /* 0x020fc800078e02ff */
[----:B------:R-:W-:Y:S01]  /*1ea0*/  IMAD.HI.U32 R16, R5, R21, R4 ;  /* 0x0000001505107227 */ /* 0x000fe200078e0004 */
[----:B-1----:R-:W0:Y:S03]  /*1eb0*/  I2F.U32.RP R18, R13 ;  /* 0x0000000d00127306 */ /* 0x002e260000209000 */
[----:B------:R-:W-:Y:S02]  /*1ec0*/  @P2 IADD3 R17, R17, 0x1, RZ ;  /* 0x0000000111112810 */ /* 0x000fe40007ffe0ff */
[----:B------:R-:W-:Y:S02]  /*1ed0*/  @!P3 LOP3.LUT R17, RZ, R12, RZ, 0x33, !PT ;  /* 0x0000000cff11b212 */ /* 0x000fe400078e33ff */
[----:B------:R-:W-:-:S03]  /*1ee0*/  ISETP.NE.U32.AND P3, PT, R10, RZ, PT ;  /* 0x000000ff0a00720c */ /* 0x000fc60003f65070 */
[----:B------:R-:W-:-:S04]  /*1ef0*/  IMAD.HI.U32 R16, R16, R17, RZ ;  /* 0x0000001110107227 */ /* 0x000fc800078e00ff */
[----:B------:R-:W-:Y:S01]  /*1f00*/  IMAD.MOV R21, RZ, RZ, -R16 ;  /* 0x000000ffff157224 */ /* 0x000fe200078e0a10 */
[----:B0-----:R-:W0:Y:S03]  /*1f10*/  MUFU.RCP R18, R18 ;  /* 0x0000001200127308 */ /* 0x001e260000001000 */
[----:B------:R-:W-:-:S05]  /*1f20*/  IMAD R21, R10, R21, R17 ;  /* 0x000000150a157224 */ /* 0x000fca00078e0211 */
[----:B------:R-:W-:Y:S02]  /*1f30*/  ISETP.GE.U32.AND P1, PT, R21, R10, PT ;  /* 0x0000000a1500720c */ /* 0x000fe40003f26070 */
[----:B0-----:R-:W-:-:S11]  /*1f40*/  IADD3 R4, R18, 0xffffffe, RZ ;  /* 0x0ffffffe12047810 */ /* 0x001fd60007ffe0ff */
[----:B------:R-:W-:Y:S01]  /*1f50*/  @P1 IMAD.IADD R21, R21, 0x1, -R10 ;  /* 0x0000000115151824 */ /* 0x000fe200078e0a0a */
[----:B------:R-:W0:Y:S01]  /*1f60*/  I2F.U32.RP R18, R14 ;  /* 0x0000000e00127306 */ /* 0x000e220000209000 */
[----:B------:R-:W-:-:S03]  /*1f70*/  @P1 VIADD R16, R16, 0x1 ;  /* 0x0000000110101836 */ /* 0x000fc60000000000 */
[----:B------:R-:W-:Y:S02]  /*1f80*/  ISETP.GE.U32.AND P2, PT, R21, R10, PT ;  /* 0x0000000a1500720c */ /* 0x000fe40003f46070 */
[----:B------:R-:W-:Y:S02]  /*1f90*/  IADD3 R21, RZ, -R13, RZ ;  /* 0x8000000dff157210 */ /* 0x000fe40007ffe0ff */
[----:B------:R1:W4:Y:S08]  /*1fa0*/  F2I.FTZ.U32.TRUNC.NTZ R5, R4 ;  /* 0x0000000400057305 */ /* 0x000330000021f000 */
[----:B0-----:R-:W0:Y:S01]  /*1fb0*/  MUFU.RCP R18, R18 ;  /* 0x0000001200127308 */ /* 0x001e220000001000 */
[----:B-1----:R-:W-:Y:S01]  /*1fc0*/  IMAD.MOV.U32 R4, RZ, RZ, RZ ;  /* 0x000000ffff047224 */ /* 0x002fe200078e00ff */
[----:B------:R-:W-:-:S02]  /*1fd0*/  @P2 IADD3 R16, R16, 0x1, RZ ;  /* 0x0000000110102810 */ /* 0x000fc40007ffe0ff */
[----:B------:R-:W-:Y:S02]  /*1fe0*/  @!P3 LOP3.LUT R16, RZ, R10, RZ, 0x33, !PT ;  /* 0x0000000aff10b212 */ /* 0x000fe400078e33ff */
[----:B------:R-:W-:Y:S01]  /*1ff0*/  ISETP.NE.U32.AND P3, PT, R13, RZ, PT ;  /* 0x000000ff0d00720c */ /* 0x000fe20003f65070 */
[----:B----4-:R-:W-:-:S04]  /*2000*/  IMAD R21, R21, R5, RZ ;  /* 0x0000000515157224 */ /* 0x010fc800078e02ff */
[----:B------:R-:W-:-:S06]  /*2010*/  IMAD.HI.U32 R5, R5, R21, R4 ;  /* 0x0000001505057227 */ /* 0x000fcc00078e0004 */
[----:B------:R-:W-:-:S04]  /*2020*/  IMAD.HI.U32 R21, R5, R16, RZ ;  /* 0x0000001005157227 */ /* 0x000fc800078e00ff */
[----:B0-----:R-:W-:Y:S01]  /*2030*/  VIADD R5, R18, 0xffffffe ;  /* 0x0ffffffe12057836 */ /* 0x001fe20000000000 */
[----:B------:R-:W-:Y:S01]  /*2040*/  IADD3 R4, -R21, RZ, RZ ;  /* 0x000000ff15047210 */ /* 0x000fe20007ffe1ff */
[----:B------:R-:W0:Y:S04]  /*2050*/  LDC R18, c[0x0][R11+0x278] ;  /* 0x00009e000b127b82 */ /* 0x000e280000000800 */
[----:B------:R-:W-:Y:S01]  /*2060*/  IMAD R4, R13, R4, R16 ;  /* 0x000000040d047224 */ /* 0x000fe200078e0210 */
[----:B------:R-:W1:Y:S04]  /*2070*/  F2I.FTZ.U32.TRUNC.NTZ R5, R5 ;  /* 0x0000000500057305 */ /* 0x000e68000021f000 */
[----:B------:R-:W-:Y:S01]  /*2080*/  ISETP.GE.U32.AND P1, PT, R4, R13, PT ;  /* 0x0000000d0400720c */ /* 0x000fe20003f26070 */
[----:B-1----:R-:W-:-:S12]  /*2090*/  IMAD R23, R23, R5, RZ ;  /* 0x0000000517177224 */ /* 0x002fd800078e02ff */
[----:B------:R-:W-:Y:S02]  /*20a0*/  @P1 IADD3 R4, -R13, R4, RZ ;  /* 0x000000040d041210 */ /* 0x000fe40007ffe1ff */
[----:B------:R-:W-:Y:S02]  /*20b0*/  @P1 IADD3 R21, R21, 0x1, RZ ;  /* 0x0000000115151810 */ /* 0x000fe40007ffe0ff */
[----:B------:R-:W-:Y:S01]  /*20c0*/  ISETP.GE.U32.AND P2, PT, R4, R13, PT ;  /* 0x0000000d0400720c */ /* 0x000fe20003f46070 */
[----:B------:R-:W-:-:S10]  /*20d0*/  HFMA2.MMA R4, -RZ, RZ, 0, 0 ;  /* 0x00000000ff047435 */ /* 0x000fd400000001ff */
[----:B------:R-:W-:Y:S02]  /*20e0*/  IMAD.HI.U32 R4, R5, R23, R4 ;  /* 0x0000001705047227 */ /* 0x000fe400078e0004 */
[----:B------:R-:W1:Y:S02]  /*20f0*/  LDC R5, c[0x0][R11+0x27c] ;  /* 0x00009f000b057b82 */ /* 0x000e640000000800 */
[----:B------:R-:W-:Y:S01]  /*2100*/  @P2 VIADD R21, R21, 0x1 ;  /* 0x0000000115152836 */ /* 0x000fe20000000000 */
[----:B------:R-:W-:Y:S02]  /*2110*/  @!P3 LOP3.LUT R21, RZ, R13, RZ, 0x33, !PT ;  /* 0x0000000dff15b212 */ /* 0x000fe400078e33ff */
[----:B------:R-:W-:-:S03]  /*2120*/  ISETP.NE.U32.AND P3, PT, R14, RZ, PT ;  /* 0x000000ff0e00720c */ /* 0x000fc60003f65070 */
[----:B------:R-:W-:-:S04]  /*2130*/  IMAD.HI.U32 R4, R4, R21, RZ ;  /* 0x0000001504047227 */ /* 0x000fc800078e00ff */
        /* <DEDUP_REMOVED lines=16> */
[----:B0-----:R-:W-:Y:S02]  /*2240*/  IMAD R3, R10, R18, R3 ;  /* 0x000000120a037224 */ /* 0x001fe400078e0203 */
[----:B------:R-:W-:-:S02]  /*2250*/  IMAD.MOV R5, RZ, RZ, -R4 ;  /* 0x000000ffff057224 */ /* 0x000fc400078e0a04 */
[----:B--2---:R-:W-:Y:S02]  /*2260*/  IMAD R3, R16, R20, R3 ;  /* 0x0000001410037224 */ /* 0x004fe400078e0203 */
[----:B------:R-:W-:-:S04]  /*2270*/  IMAD R14, R14, R5, R21 ;  /* 0x000000050e0e7224 */ /* 0x000fc800078e0215 */
[----:B---3--:R-:W-:Y:S02]  /*2280*/  IMAD R28, R14, R22, R3 ;  /* 0x000000160e1c7224 */ /* 0x008fe400078e0203 */
[----:B------:R-:W-:Y:S01]  /*2290*/  IMAD.MOV.U32 R3, RZ, RZ, R4 ;  /* 0x000000ffff037224 */ /* 0x000fe200078e0004 */
[----:B------:R-:W-:Y:S06]  /*22a0*/  @P1 BRA `(.L_x_885) ;  /* 0xfffffff800741947 */ /* 0x000fec000383ffff */
[----:B------:R-:W-:Y:S05]  /*22b0*/  BSYNC B1 ;  /* 0x0000000000017941 */ /* 0x000fea0003800000 */
.L_x_884:
[----:B------:R-:W-:Y:S05]  /*22c0*/  @!P0 BRA `(.L_x_883) ;  /* 0x0000000400388947 */ /* 0x000fea0003800000 */
[----:B------:R-:W-:-:S05]  /*22d0*/  IADD3 R4, R8, -0x1, RZ ;  /* 0xffffffff08047810 */ /* 0x000fca0007ffe0ff */
[----:B------:R-:W-:-:S04]  /*22e0*/  IMAD.SHL.U32 R4, R4, 0x4, RZ ;  /* 0x0000000404047824 */ /* 0x000fc800078e00ff */
        /* <DEDUP_REMOVED lines=24> */
[----:B------:R-:W-:Y:S01]  /*2470*/  MOV R3, R12 ;  /* 0x0000000c00037202 */ /* 0x000fe20000000f00 */
[----:B------:R-:W-:Y:S06]  /*2480*/  @!P0 BRA `(.L_x_883) ;  /* 0x0000000000c88947 */ /* 0x000fec0003800000 */
[----:B------:R-:W0:Y:S02]  /*2490*/  LDC R3, c[0x0][R4+0x214] ;  /* 0x0000850004037b82 */ /* 0x000e240000000800 */
[----:B0-----:R-:W0:Y:S01]  /*24a0*/  I2F.U32.RP R5, R3 ;  /* 0x0000000300057306 */ /* 0x001e220000209000 */
[----:B------:R-:W-:Y:S02]  /*24b0*/  IADD3 R11, RZ, -R3, RZ ;  /* 0x80000003ff0b7210 */ /* 0x000fe40007ffe0ff */
[----:B------:R-:W-:-:S05]  /*24c0*/  ISETP.NE.U32.AND P2, PT, R3, RZ, PT ;  /* 0x000000ff0300720c */ /* 0x000fca0003f45070 */
[----:B0-----:R-:W0:Y:S02]  /*24d0*/  MUFU.RCP R5, R5 ;  /* 0x0000000500057308 */ /* 0x001e240000001000 */
[----:B0-----:R-:W-:-:S06]  /*24e0*/  VIADD R8, R5, 0xffffffe ;  /* 0x0ffffffe05087836 */ /* 0x001fcc0000000000 */
[----:B------:R0:W1:Y:S02]  /*24f0*/  F2I.FTZ.U32.TRUNC.NTZ R9, R8 ;  /* 0x0000000800097305 */ /* 0x000064000021f000 */
[----:B0-----:R-:W-:Y:S02]  /*2500*/  IMAD.MOV.U32 R8, RZ, RZ, RZ ;  /* 0x000000ffff087224 */ /* 0x001fe400078e00ff */
[----:B-1----:R-:W-:-:S04]  /*2510*/  IMAD R11, R11, R9, RZ ;  /* 0x000000090b0b7224 */ /* 0x002fc800078e02ff */
[----:B------:R-:W-:Y:S02]  /*2520*/  IMAD.HI.U32 R9, R9, R11, R8 ;  /* 0x0000000b09097227 */ /* 0x000fe400078e0008 */
[----:B------:R-:W0:Y:S04]  /*2530*/  LDC R11, c[0x0][R4+0x278] ;  /* 0x00009e00040b7b82 */ /* 0x000e280000000800 */
        /* <DEDUP_REMOVED lines=11> */
[----:B------:R-:W-:Y:S02]  /*25f0*/  IMAD R5, R3, R5, R12 ;  /* 0x0000000503057224 */ /* 0x000fe400078e020c */
[----:B------:R-:W-:Y:S02]  /*2600*/  IMAD.MOV.U32 R3, RZ, RZ, R9 ;  /* 0x000000ffff037224 */ /* 0x000fe400078e0009 */
        /* <DEDUP_REMOVED lines=26> */
.L_x_883:
[----:B------:R-:W0:Y:S01]  /*27b0*/  LDC R4, c[0x0][0x3b8] ;  /* 0x0000ee00ff047b82 */ /* 0x000e220000000800 */
[----:B------:R-:W-:Y:S02]  /*27c0*/  ULDC UR4, c[0x0][0x27c] ;  /* 0x00009f0000047ab9 */ /* 0x000fe40000000800 */
[----:B------:R-:W-:Y:S01]  /*27d0*/  IMAD R28, R3, UR4, R28 ;  /* 0x00000004031c7c24 */ /* 0x000fe2000f8e021c */
[----:B0-----:R-:W-:-:S13]  /*27e0*/  ISETP.GE.AND P0, PT, R4, 0x2, PT ;  /* 0x000000020400780c */ /* 0x001fda0003f06270 */
[----:B------:R-:W-:Y:S05]  /*27f0*/  @!P0 BRA `(.L_x_886) ;  /* 0x0000000c000c8947 */ /* 0x000fea0003800000 */
[----:B------:R-:W-:Y:S01]  /*2800*/  LOP3.LUT R3, RZ, R4, RZ, 0x33, !PT ;  /* 0x00000004ff037212 */ /* 0x000fe200078e33ff */
[----:B------:R-:W-:Y:S01]  /*2810*/  ULDC UR4, c[0x0][0x3b8] ;  /* 0x0000ee0000047ab9 */ /* 0x000fe20000000800 */
[----:B------:R-:W-:Y:S01]  /*2820*/  HFMA2.MMA R6, -RZ, RZ, 0, 0 ;  /* 0x00000000ff067435 */ /* 0x000fe200000001ff */
[----:B------:R-:W-:Y:S01]  /*2830*/  IMAD.U32 R7, RZ, RZ, UR4 ;  /* 0x00000004ff077e24 */ /* 0x000fe2000f8e00ff */
        /* <DEDUP_REMOVED lines=9> */
[----:B------:R-:W-:Y:S01]  /*28d0*/  IADD3 R8, R8, -R3, RZ ;  /* 0x8000000308087210 */ /* 0x000fe20007ffe0ff */
[----:B------:R-:W-:-:S07]  /*28e0*/  IMAD.MOV.U32 R6, RZ, RZ, RZ ;  /* 0x000000ffff067224 */ /* 0x000fce00078e00ff */
.L_x_888:
[C---:B------:R-:W-:Y:S01]  /*28f0*/  IADD3 R10, R7.reuse, -0x1, RZ ;  /* 0xffffffff070a7810 */ /* 0x040fe20007ffe0ff */
[----:B------:R-:W-:Y:S01]  /*2900*/  UMOV UR4, 0xd8 ;  /* 0x000000d800047882 */ /* 0x000fe20000000000 */
[----:B------:R-:W-:Y:S02]  /*2910*/  IADD3 R8, R8, -0x4, RZ ;  /* 0xfffffffc08087810 */ /* 0x000fe40007ffe0ff */
[----:B------:R-:W-:Y:S02]  /*2920*/  LEA R10, R10, UR4, 0x2 ;  /* 0x000000040a0a7c11 */ /* 0x000fe4000f8e10ff */
[----:B------:R-:W-:Y:S02]  /*2930*/  IADD3 R7, R7, -0x4, RZ ;  /* 0xfffffffc07077810 */ /* 0x000fe40007ffe0ff */
[----:B------:R-:W0:Y:S08]  /*2940*/  LDC R12, c[0x0][R10+0x218] ;  /* 0x000086000a0c7b82 */ /* 0x000e300000000800 */
[----:B------:R-:W1:Y:S08]  /*2950*/  LDC R9, c[0x0][R10+0x214] ;  /* 0x000085000a097b82 */ /* 0x000e700000000800 */
[----:B------:R-:W2:Y:S01]  /*2960*/  LDC R23, c[0x0][R10+0x270] ;  /* 0x00009c000a177b82 */ /* 0x000ea20000000800 */
[----:B0-----:R-:W0:Y:S01]  /*2970*/  I2F.U32.RP R13, R12 ;  /* 0x0000000c000d7306 */ /* 0x001e220000209000 */
[----:B------:R-:W-:-:S02]  /*2980*/  IADD3 R11, RZ, -R12, RZ ;  /* 0x8000000cff0b7210 */ /* 0x000fc40007ffe0ff */
[----:B------:R-:W-:-:S05]  /*2990*/  ISETP.NE.U32.AND P3, PT, R12, RZ, PT ;  /* 0x000000ff0c00720c */ /* 0x000fca0003f65070 */
[----:B-1----:R-:W1:Y:S08]  /*29a0*/  I2F.U32.RP R16, R9 ;  /* 0x0000000900107306 */ /* 0x002e700000209000 */
[----:B0-----:R-:W0:Y:S08]  /*29b0*/  MUFU.RCP R13, R13 ;  /* 0x0000000d000d7308 */ /* 0x001e300000001000 */
[----:B-1----:R-:W-:Y:S01]  /*29c0*/  MUFU.RCP R16, R16 ;  /* 0x0000001000107308 */ /* 0x002fe20000001000 */
[----:B0-----:R-:W-:-:S07]  /*29d0*/  VIADD R4, R13, 0xffffffe ;  /* 0x0ffffffe0d047836 */ /* 0x001fce0000000000 */
[----:B------:R0:W1:Y:S02]  /*29e0*/  F2I.FTZ.U32.TRUNC.NTZ R5, R4 ;  /* 0x0000000400057305 */ /* 0x000064000021f000 */
[----:B0-----:R-:W-:Y:S02]  /*29f0*/  IMAD.MOV.U32 R4, RZ, RZ, RZ ;  /* 0x000000ffff047224 */ /* 0x001fe400078e00ff */
[----:B-1----:R-:W-:-:S04]  /*2a00*/  IMAD R11, R11, R5, RZ ;  /* 0x000000050b0b7224 */ /* 0x002fc800078e02ff */
[----:B------:R-:W-:Y:S02]  /*2a10*/  IMAD.HI.U32 R14, R5, R11, R4 ;  /* 0x0000000b050e7227 */ /* 0x000fe400078e0004 */
[----:B------:R-:W0:Y:S02]  /*2a20*/  LDC R11, c[0x0][R10+0x210] ;  /* 0x000084000a0b7b82 */ /* 0x000e240000000800 */
[----:B------:R-:W-:Y:S02]  /*2a30*/  VIADD R4, R16, 0xffffffe ;  /* 0x0ffffffe10047836 */ /* 0x000fe40000000000 */
[----:B------:R-:W-:Y:S02]  /*2a40*/  IMAD.HI.U32 R14, R14, R15, RZ ;  /* 0x0000000f0e0e7227 */ /* 0x000fe400078e00ff */
[----:B------:R1:W3:Y:S03]  /*2a50*/  F2I.FTZ.U32.TRUNC.NTZ R5, R4 ;  /* 0x0000000400057305 */ /* 0x0002e6000021f000 */
[----:B------:R-:W-:-:S05]  /*2a60*/  IADD3 R13, -R14, RZ, RZ ;  /* 0x000000ff0e0d7210 */ /* 0x000fca0007ffe1ff */
[----:B------:R-:W-:Y:S02]  /*2a70*/  IMAD R13, R12, R13, R15 ;  /* 0x0000000d0c0d7224 */ /* 0x000fe400078e020f */
[----:B-1----:R-:W-:-:S03]  /*2a80*/  IMAD.MOV.U32 R4, RZ, RZ, RZ ;  /* 0x000000ffff047224 */ /* 0x002fc600078e00ff */
[----:B------:R-:W-:-:S13]  /*2a90*/  ISETP.GE.U32.AND P1, PT, R13, R12, PT ;  /* 0x0000000c0d00720c */ /* 0x000fda0003f26070 */
[----:B------:R-:W-:Y:S02]  /*2aa0*/  @P1 IADD3 R13, -R12, R13, RZ ;  /* 0x0000000d0c0d1210 */ /* 0x000fe40007ffe1ff */
[----:B------:R-:W-:Y:S02]  /*2ab0*/  @P1 IADD3 R14, R14, 0x1, RZ ;  /* 0x000000010e0e1810 */ /* 0x000fe40007ffe0ff */
[----:B------:R-:W-:Y:S01]  /*2ac0*/  ISETP.GE.U32.AND P2, PT, R13, R12, PT ;  /* 0x0000000c0d00720c */ /* 0x000fe20003f46070 */
[----:B------:R-:W-:-:S04]  /*2ad0*/  IMAD.MOV R13, RZ, RZ, -R9 ;  /* 0x000000ffff0d7224 */ /* 0x000fc800078e0a09 */
[----:B---3--:R-:W-:-:S04]  /*2ae0*/  IMAD R13, R13, R5, RZ ;  /* 0x000000050d0d7224 */ /* 0x008fc800078e02ff */
[----:B------:R-:W-:Y:S02]  /*2af0*/  IMAD.HI.U32 R5, R5, R13, R4 ;  /* 0x0000000d05057227 */ /* 0x000fe400078e0004 */
[----:B------:R-:W1:Y:S01]  /*2b00*/  LDC R13, c[0x0][R10+0x20c] ;  /* 0x000083000a0d7b82 */ /* 0x000e620000000800 */
[----:B0-----:R-:W0:Y:S01]  /*2b10*/  I2F.U32.RP R17, R11 ;  /* 0x0000000b00117306 */ /* 0x001e220000209000 */
        /* <DEDUP_REMOVED lines=9> */
[----:B------:R-:W-:Y:S02]  /*2bb0*/  @P1 IMAD.IADD R4, R4, 0x1, -R9 ;  /* 0x0000000104041824 */ /* 0x000fe400078e0a09 */
[----:B------:R-:W-:Y:S01]  /*2bc0*/  @P1 VIADD R16, R16, 0x1 ;  /* 0x0000000110101836 */ /* 0x000fe20000000000 */
[----:B------:R-:W0:Y:S02]  /*2bd0*/  F2I.FTZ.U32.TRUNC.NTZ R5, R5 ;  /* 0x0000000500057305 */ /* 0x000e24000021f000 */
[----:B------:R-:W-:Y:S02]  /*2be0*/  ISETP.GE.U32.AND P2, PT, R4, R9, PT ;  /* 0x000000090400720c */ /* 0x000fe40003f46070 */
[----:B------:R-:W-:-:S04]  /*2bf0*/  IADD3 R4, RZ, -R11, RZ ;  /* 0x8000000bff047210 */ /* 0x000fc80007ffe0ff */
[----:B-1----:R-:W1:Y:S07]  /*2c00*/  I2F.U32.RP R20, R13 ;  /* 0x0000000d00147306 */ /* 0x002e6e0000209000 */
[----:B------:R-:W-:Y:S01]  /*2c10*/  @P2 IADD3 R16, R16, 0x1, RZ ;  /* 0x0000000110102810 */ /* 0x000fe20007ffe0ff */
[----:B0-----:R-:W-:Y:S01]  /*2c20*/  IMAD R17, R4, R5, RZ ;  /* 0x0000000504117224 */ /* 0x001fe200078e02ff */
[----:B------:R-:W-:Y:S01]  /*2c30*/  @!P3 LOP3.LUT R16, RZ, R9, RZ, 0x33, !PT ;  /* 0x00000009ff10b212 */ /* 0x000fe200078e33ff */
[----:B------:R-:W-:Y:S01]  /*2c40*/  IMAD.MOV.U32 R4, RZ, RZ, RZ ;  /* 0x000000ffff047224 */ /* 0x000fe200078e00ff */
[----:B------:R-:W-:-:S03]  /*2c50*/  ISETP.NE.U32.AND P3, PT, R11, RZ, PT ;  /* 0x000000ff0b00720c */ /* 0x000fc60003f65070 */
[----:B------:R-:W-:Y:S01]  /*2c60*/  IMAD.HI.U32 R17, R5, R17, R4 ;  /* 0x0000001105117227 */ /* 0x000fe200078e0004 */
[----:B-1----:R-:W0:Y:S05]  /*2c70*/  MUFU.RCP R20, R20 ;  /* 0x0000001400147308 */ /* 0x002e2a0000001000 */
[----:B------:R-:W-:-:S04]  /*2c80*/  IMAD.HI.U32 R18, R17, R16, RZ ;  /* 0x0000001011127227 */ /* 0x000fc800078e00ff */
[----:B------:R-:W-:Y:S01]  /*2c90*/  IMAD.MOV R17, RZ, RZ, -R13 ;  /* 0x000000ffff117224 */ /* 0x000fe200078e0a0d */
[----:B------:R-:W-:-:S05]  /*2ca0*/  IADD3 R4, -R18, RZ, RZ ;  /* 0x000000ff12047210 */ /* 0x000fca0007ffe1ff */
[----:B------:R-:W-:Y:S02]  /*2cb0*/  IMAD R4, R11, R4, R16 ;  /* 0x000000040b047224 */ /* 0x000fe400078e0210 */
[----:B0-----:R-:W-:-:S03]  /*2cc0*/  VIADD R5, R20, 0xffffffe ;  /* 0x0ffffffe14057836 */ /* 0x001fc60000000000 */
[----:B------:R-:W-:Y:S01]  /*2cd0*/  ISETP.GE.U32.AND P1, PT, R4, R11, PT ;  /* 0x0000000b0400720c */ /* 0x000fe20003f26070 */
[----:B------:R-:W0:Y:S02]  /*2ce0*/  LDC R20, c[0x0][R10+0x274] ;  /* 0x00009d000a147b82 */ /* 0x000e240000000800 */
[----:B------:R-:W1:Y:S10]  /*2cf0*/  F2I.FTZ.U32.TRUNC.NTZ R5, R5 ;  /* 0x0000000500057305 */ /* 0x000e74000021f000 */
[----:B------:R-:W-:-:S02]  /*2d00*/  @P1 IADD3 R4, -R11, R4, RZ ;  /* 0x000000040b041210 */ /* 0x000fc40007ffe1ff */
[----:B------:R-:W-:Y:S02]  /*2d10*/  @P1 IADD3 R18, R18, 0x1, RZ ;  /* 0x0000000112121810 */ /* 0x000fe40007ffe0ff */
[----:B------:R-:W-:Y:S01]  /*2d20*/  ISETP.GE.U32.AND P2, PT, R4, R11, PT ;  /* 0x0000000b0400720c */ /* 0x000fe20003f46070 */
[----:B------:R-:W-:Y:S01]  /*2d30*/  HFMA2.MMA R4, -RZ, RZ, 0, 0 ;  /* 0x00000000ff047435 */ /* 0x000fe200000001ff */
[----:B-1----:R-:W-:-:S09]  /*2d40*/  IMAD R17, R17, R5, RZ ;  /* 0x0000000511117224 */ /* 0x002fd200078e02ff */
[----:B------:R-:W-:Y:S02]  /*2d50*/  IMAD.HI.U32 R17, R5, R17, R4 ;  /* 0x0000001105117227 */ /* 0x000fe400078e0004 */
[----:B------:R-:W1:Y:S02]  /*2d60*/  LDC R4, c[0x0][R10+0x27c] ;  /* 0x00009f000a047b82 */ /* 0x000e640000000800 */
[----:B------:R-:W-:Y:S01]  /*2d70*/  @P2 VIADD R18, R18, 0x1 ;  /* 0x0000000112122836 */ /* 0x000fe20000000000 */
[----:B------:R-:W-:Y:S01]  /*2d80*/  @!P3 LOP3.LUT R18, RZ, R11, RZ, 0x33, !PT ;  /* 0x0000000bff12b212 */ /* 0x000fe200078e33ff */
[----:B------:R-:W-:Y:S01]  /*2d90*/  IMAD.MOV R5, RZ, RZ, -R14 ;  /* 0x000000ffff057224 */ /* 0x000fe200078e0a0e */
[----:B------:R-:W-:-:S03]  /*2da0*/  ISETP.NE.U32.AND P3, PT, R13, RZ, PT ;  /* 0x000000ff0d00720c */ /* 0x000fc60003f65070 */
[----:B------:R-:W-:Y:S02]  /*2db0*/  IMAD.HI.U32 R21, R17, R18, RZ ;  /* 0x0000001211157227 */ /* 0x000fe400078e00ff */
[----:B------:R-:W3:Y:S02]  /*2dc0*/  LDC R17, c[0x0][R10+0x278] ;  /* 0x00009e000a117b82 */ /* 0x000ee40000000800 */
[----:B------:R-:W-:Y:S02]  /*2dd0*/  IMAD.MOV R22, RZ, RZ, -R21 ;  /* 0x000000ffff167224 */ /* 0x000fe400078e0a15 */
[----:B------:R-:W-:Y:S01]  /*2de0*/  IMAD R5, R12, R5, R15 ;  /* 0x000000050c057224 */ /* 0x000fe200078e020f */
[----:B------:R-:W-:Y:S01]  /*2df0*/  IADD3 R12, -R16, RZ, RZ ;  /* 0x000000ff100c7210 */ /* 0x000fe20007ffe1ff */
[----:B------:R-:W-:-:S04]  /*2e00*/  IMAD R22, R13, R22, R18 ;  /* 0x000000160d167224 */ /* 0x000fc800078e0212 */
[----:B------:R-:W-:Y:S01]  /*2e10*/  IMAD R9, R9, R12, R14 ;  /* 0x0000000c09097224 */ /* 0x000fe200078e020e */
[----:B------:R-:W-:-:S13]  /*2e20*/  ISETP.GE.U32.AND P1, PT, R22, R13, PT ;  /* 0x0000000d1600720c */ /* 0x000fda0003f26070 */
[----:B------:R-:W-:Y:S01]  /*2e30*/  @P1 IADD3 R22, -R13, R22, RZ ;  /* 0x000000160d161210 */ /* 0x000fe20007ffe1ff */
[----:B------:R-:W-:Y:S01]  /*2e40*/  @P1 VIADD R21, R21, 0x1 ;  /* 0x0000000115151836 */ /* 0x000fe20000000000 */
[----:B------:R-:W-:Y:S02]  /*2e50*/  ISETP.NE.AND P1, PT, R8, RZ, PT ;  /* 0x000000ff0800720c */ /* 0x000fe40003f25270 */
[----:B------:R-:W-:Y:S01]  /*2e60*/  ISETP.GE.U32.AND P2, PT, R22, R13, PT ;  /* 0x0000000d1600720c */ /* 0x000fe20003f46070 */
[----:B-1----:R-:W-:Y:S02]  /*2e70*/  IMAD R4, R5, R4, R6 ;  /* 0x0000000405047224 */ /* 0x002fe400078e0206 */
[----:B------:R-:W-:-:S10]  /*2e80*/  IMAD.MOV R5, RZ, RZ, -R18 ;  /* 0x000000ffff057224 */ /* 0x000fd400078e0a12 */
[----:B------:R-:W-:Y:S02]  /*2e90*/  @P2 IADD3 R21, R21, 0x1, RZ ;  /* 0x0000000115152810 */ /* 0x000fe40007ffe0ff */
[----:B------:R-:W-:Y:S01]  /*2ea0*/  @!P3 LOP3.LUT R21, RZ, R13, RZ, 0x33, !PT ;  /* 0x0000000dff15b212 */ /* 0x000fe200078e33ff */
[----:B------:R-:W-:Y:S02]  /*2eb0*/  IMAD R11, R11, R5, R16 ;  /* 0x000000050b0b7224 */ /* 0x000fe400078e0210 */
[----:B---3--:R-:W-:Y:S02]  /*2ec0*/  IMAD R4, R9, R17, R4 ;  /* 0x0000001109047224 */ /* 0x008fe400078e0204 */
[----:B------:R-:W-:Y:S02]  /*2ed0*/  IMAD.MOV R5, RZ, RZ, -R21 ;  /* 0x000000ffff057224 */ /* 0x000fe400078e0a15 */
[----:B0-----:R-:W-:Y:S02]  /*2ee0*/  IMAD R4, R11, R20, R4 ;  /* 0x000000140b047224 */ /* 0x001fe400078e0204 */
[----:B------:R-:W-:-:S02]  /*2ef0*/  IMAD R13, R13, R5, R18 ;  /* 0x000000050d0d7224 */ /* 0x000fc400078e0212 */
[----:B------:R-:W-:Y:S02]  /*2f00*/  IMAD.MOV.U32 R15, RZ, RZ, R21 ;  /* 0x000000ffff0f7224 */ /* 0x000fe400078e0015 */
[----:B--2---:R-:W-:Y:S01]  /*2f10*/  IMAD R6, R13, R23, R4 ;  /* 0x000000170d067224 */ /* 0x004fe200078e0204 */
[----:B------:R-:W-:Y:S06]  /*2f20*/  @P1 BRA `(.L_x_888) ;  /* 0xfffffff800701947 */ /* 0x000fec000383ffff */
[----:B------:R-:W-:Y:S05]  /*2f30*/  BSYNC B1 ;  /* 0x0000000000017941 */ /* 0x000fea0003800000 */
.L_x_887:
        /* <DEDUP_REMOVED lines=55> */
[----:B------:R-:W0:Y:S08]  /*32b0*/  LDC R10, c[0x0][R4+0x210] ;  /* 0x00008400040a7b82 */ /* 0x000e300000000800 */
[----:B------:R-:W1:Y:S01]  /*32c0*/  LDC R7, c[0x0][R4+0x274] ;  /* 0x00009d0004077b82 */ /* 0x000e620000000800 */
[----:B0-----:R-:W0:Y:S01]  /*32d0*/  I2F.U32.RP R3, R10 ;  /* 0x0000000a00037306 */ /* 0x001e220000209000 */
[----:B------:R-:W-:Y:S01]  /*32e0*/  IMAD.MOV R5, RZ, RZ, -R10 ;  /* 0x000000ffff057224 */ /* 0x000fe200078e0a0a */
[----:B------:R-:W-:-:S06]  /*32f0*/  ISETP.NE.U32.AND P2, PT, R10, RZ, PT ;  /* 0x000000ff0a00720c */ /* 0x000fcc0003f45070 */
[----:B0-----:R-:W0:Y:S02]  /*3300*/  MUFU.RCP R3, R3 ;  /* 0x0000000300037308 */ /* 0x001e240000001000 */
[----:B0-----:R-:W-:-:S06]  /*3310*/  IADD3 R8, R3, 0xffffffe, RZ ;  /* 0x0ffffffe03087810 */ /* 0x001fcc0007ffe0ff */
[----:B------:R0:W2:Y:S02]  /*3320*/  F2I.FTZ.U32.TRUNC.NTZ R9, R8 ;  /* 0x0000000800097305 */ /* 0x0000a4000021f000 */
[----:B0-----:R-:W-:Y:S01]  /*3330*/  MOV R8, RZ ;  /* 0x000000ff00087202 */ /* 0x001fe20000000f00 */
        /* <DEDUP_REMOVED lines=13> */
[----:B------:R-:W-:-:S03]  /*3410*/  MOV R15, R12 ;  /* 0x0000000c000f7202 */ /* 0x000fc60000000f00 */
[----:B-1----:R-:W-:-:S07]  /*3420*/  IMAD R6, R3, R7, R6 ;  /* 0x0000000703067224 */ /* 0x002fce00078e0206 */
.L_x_886:
[----:B------:R-:W-:Y:S02]  /*3430*/  ULDC UR4, c[0x0][0x354] ;  /* 0x0000d50000047ab9 */ /* 0x000fe40000000800 */
[----:B------:R-:W-:-:S07]  /*3440*/  IMAD R15, R15, UR4, R6 ;  /* 0x000000040f0f7c24 */ /* 0x000fce000f8e0206 */
.L_x_882:
[----:B------:R-:W-:Y:S05]  /*3450*/  BSYNC B0 ;  /* 0x0000000000007941 */ /* 0x000fea0003800000 */
.L_x_881:
[----:B------:R-:W-:Y:S01]  /*3460*/  ISETP.GE.AND P0, PT, R0, 0x3, PT ;  /* 0x000000030000780c */ /* 0x000fe20003f06270 */
[----:B------:R-:W-:Y:S01]  /*3470*/  BSSY B0, `(.L_x_889) ;  /* 0x000019a000007945 */ /* 0x000fe20003800000 */
[----:B------:R-:W-:Y:S01]  /*3480*/  HFMA2.MMA R36, -RZ, RZ, 0, 0 ;  /* 0x00000000ff247435 */ /* 0x000fe200000001ff */
[----:B------:R-:W-:Y:S02]  /*3490*/  IMAD.MOV.U32 R38, RZ, RZ, RZ ;  /* 0x000000ffff267224 */ /* 0x000fe400078e00ff */
[----:B------:R-:W-:-:S08]  /*34a0*/  IMAD.MOV.U32 R18, RZ, RZ, RZ ;  /* 0x000000ffff127224 */ /* 0x000fd000078e00ff */
[----:B------:R-:W-:Y:S05]  /*34b0*/  @!P0 BRA `(.L_x_890) ;  /* 0x0000001800548947 */ /* 0x000fea0003800000 */
[----:B------:R-:W0:Y:S01]  /*34c0*/  LDC R4, c[0x0][0x2e0] ;  /* 0x0000b800ff047b82 */ /* 0x000e220000000800 */
[----:B------:R-:W-:Y:S01]  /*34d0*/  IADD3 R3, R2, 0x2, RZ ;  /* 0x0000000202037810 */ /* 0x000fe20007ffe0ff */
[----:B------:R-:W-:Y:S01]  /*34e0*/  IMAD.MOV.U32 R18, RZ, RZ, RZ ;  /* 0x000000ffff127224 */ /* 0x000fe200078e00ff */
[----:B------:R-:W-:-:S03]  /*34f0*/  MOV R36, RZ ;  /* 0x000000ff00247202 */ /* 0x000fc60000000f00 */
[----:B------:R-:W-:Y:S01]  /*3500*/  IMAD.MOV.U32 R7, RZ, RZ, R3 ;  /* 0x000000ffff077224 */ /* 0x000fe200078e0003 */
[----:B0-----:R-:W-:-:S13]  /*3510*/  ISETP.GE.AND P0, PT, R4, 0x2, PT ;  /* 0x000000020400780c */ /* 0x001fda0003f06270 */
[----:B------:R-:W-:Y:S05]  /*3520*/  @!P0 BRA `(.L_x_891) ;  /* 0x0000000c000c8947 */ /* 0x000fea0003800000 */
[----:B------:R-:W-:Y:S01]  /*3530*/  LOP3.LUT R5, RZ, R4, RZ, 0x33, !PT ;  /* 0x00000004ff057212 */ /* 0x000fe200078e33ff */
[----:B------:R-:W-:Y:S01]  /*3540*/  ULDC UR4, c[0x0][0x2e0] ;  /* 0x0000b80000047ab9 */ /* 0x000fe20000000800 */
[----:B------:R-:W-:Y:S01]  /*3550*/  IMAD.MOV.U32 R36, RZ, RZ, RZ ;  /* 0x000000ffff247224 */ /* 0x000fe200078e00ff */
[----:B------:R-:W-:Y:S01]  /*3560*/  MOV R7, R3 ;  /* 0x0000000300077202 */ /* 0x000fe20000000f00 */
[----:B------:R-:W-:Y:S01]  /*3570*/  IMAD.U32 R8, RZ, RZ, UR4 ;  /* 0x00000004ff087e24 */ /* 0x000fe2000f8e00ff */
[----:B------:R-:W-:-:S04]  /*3580*/  VIMNMX R5, R5, -0x3, !PT ;  /* 0xfffffffd05057848 */ /* 0x000fc80007fe0100 */
[----:B------:R-:W-:-:S05]  /*3590*/  IADD3 R5, R5, R4, RZ ;  /* 0x0000000405057210 */ /* 0x000fca0007ffe0ff */
        /* <DEDUP_REMOVED lines=8> */
[----:B------:R-:W-:Y:S01]  /*3620*/  IMAD.MOV.U32 R36, RZ, RZ, RZ ;  /* 0x000000ffff247224 */ /* 0x000fe200078e00ff */
[----:B------:R-:W-:-:S07]  /*3630*/  MOV R7, R3 ;  /* 0x0000000300077202 */ /* 0x000fce0000000f00 */
.L_x_893:
        /* <DEDUP_REMOVED lines=23> */
[----:B------:R4:W-:Y:S03]  /*37b0*/  F2I.FTZ.U32.TRUNC.NTZ R5, R4 ;  /* 0x0000000400057305 */ /* 0x0009e6000021f000 */
[----:B------:R-:W-:-:S05]  /*37c0*/  IADD3 R17, -R14, RZ, RZ ;  /* 0x000000ff0e117210 */ /* 0x000fca0007ffe1ff */
[----:B------:R-:W-:Y:S02]  /*37d0*/  IMAD R17, R10, R17, R7 ;  /* 0x000000110a117224 */ /* 0x000fe400078e0207 */
[----:B----4-:R-:W-:-:S03]  /*37e0*/  IMAD.MOV.U32 R4, RZ, RZ, RZ ;  /* 0x000000ffff047224 */ /* 0x010fc600078e00ff */
[----:B------:R-:W-:Y:S01]  /*37f0*/  ISETP.GE.U32.AND P1, PT, R17, R10, PT ;  /* 0x0000000a1100720c */ /* 0x000fe20003f26070 */
[----:B0-----:R-:W0:-:S12]  /*3800*/  I2F.U32.RP R21, R16 ;  /* 0x0000001000157306 */ /* 0x001e180000209000 */
[----:B------:R-:W-:Y:S02]  /*3810*/  @P1 IADD3 R17, -R10, R17, RZ ;  /* 0x000000110a111210 */ /* 0x000fe40007ffe1ff */
[----:B------:R-:W-:Y:S02]  /*3820*/  @P1 IADD3 R14, R14, 0x1, RZ ;  /* 0x000000010e0e1810 */ /* 0x000fe40007ffe0ff */
[----:B------:R-:W-:Y:S01]  /*3830*/  ISETP.GE.U32.AND P2, PT, R17, R10, PT ;  /* 0x0000000a1100720c */ /* 0x000fe20003f46070 */
[----:B------:R-:W-:Y:S01]  /*3840*/  IMAD.MOV R17, RZ, RZ, -R11 ;  /* 0x000000ffff117224 */ /* 0x000fe200078e0a0b */
[----:B0-----:R-:W-:Y:S03]  /*3850*/  MUFU.RCP R21, R21 ;  /* 0x0000001500157308 */ /* 0x001fe60000001000 */
[----:B------:R-:W-:-:S04]  /*3860*/  IMAD R17, R17, R5, RZ ;  /* 0x0000000511117224 */ /* 0x000fc800078e02ff */
[----:B------:R-:W-:Y:S02]  /*3870*/  IMAD.HI.U32 R5, R5, R17, R4 ;  /* 0x0000001105057227 */ /* 0x000fe400078e0004 */
[----:B-1----:R-:W0:Y:S02]  /*3880*/  I2F.U32.RP R17, R13 ;  /* 0x0000000d00117306 */ /* 0x002e240000209000 */
[----:B------:R-:W-:Y:S02]  /*3890*/  @P2 IADD3 R14, R14, 0x1, RZ ;  /* 0x000000010e0e2810 */ /* 0x000fe40007ffe0ff */
[----:B------:R-:W-:Y:S02]  /*38a0*/  @!P3 LOP3.LUT R14, RZ, R10, RZ, 0x33, !PT ;  /* 0x0000000aff0eb212 */ /* 0x000fe400078e33ff */
[----:B------:R-:W-:-:S03]  /*38b0*/  ISETP.NE.U32.AND P3, PT, R11, RZ, PT ;  /* 0x000000ff0b00720c */ /* 0x000fc60003f65070 */
[----:B------:R-:W-:-:S04]  /*38c0*/  IMAD.HI.U32 R20, R5, R14, RZ ;  /* 0x0000000e05147227 */ /* 0x000fc800078e00ff */
[----:B------:R-:W-:Y:S02]  /*38d0*/  IMAD.MOV R4, RZ, RZ, -R20 ;  /* 0x000000ffff047224 */ /* 0x000fe400078e0a14 */
[--C-:B------:R-:W-:Y:S01]  /*38e0*/  IMAD.MOV R24, RZ, RZ, -R14.reuse ;  /* 0x000000ffff187224 */ /* 0x100fe200078e0a0e */
[----:B0-----:R-:W0:Y:S01]  /*38f0*/  MUFU.RCP R17, R17 ;  /* 0x0000001100117308 */ /* 0x001e220000001000 */
[----:B------:R-:W-:Y:S02]  /*3900*/  IMAD R4, R11, R4, R14 ;  /* 0x000000040b047224 */ /* 0x000fe400078e020e */
[----:B------:R-:W-:-:S03]  /*3910*/  IMAD R7, R10, R24, R7 ;  /* 0x000000180a077224 */ /* 0x000fc600078e0207 */
[----:B------:R-:W-:Y:S01]  /*3920*/  ISETP.GE.U32.AND P1, PT, R4, R11, PT ;  /* 0x0000000b0400720c */ /* 0x000fe20003f26070 */
[----:B--2---:R-:W-:Y:S01]  /*3930*/  IMAD R7, R7, R22, R36 ;  /* 0x0000001607077224 */ /* 0x004fe200078e0224 */
[----:B0-----:R-:W-:-:S11]  /*3940*/  IADD3 R5, R17, 0xffffffe, RZ ;  /* 0x0ffffffe11057810 */ /* 0x001fd60007ffe0ff */
[----:B------:R-:W-:Y:S02]  /*3950*/  @P1 IMAD.IADD R4, R4, 0x1, -R11 ;  /* 0x0000000104041824 */ /* 0x000fe400078e0a0b */
[----:B------:R-:W-:Y:S01]  /*3960*/  @P1 VIADD R20, R20, 0x1 ;  /* 0x0000000114141836 */ /* 0x000fe20000000000 */
[----:B------:R-:W0:Y:S02]  /*3970*/  F2I.FTZ.U32.TRUNC.NTZ R5, R5 ;  /* 0x0000000500057305 */ /* 0x000e24000021f000 */
[----:B------:R-:W-:Y:S02]  /*3980*/  ISETP.GE.U32.AND P2, PT, R4, R11, PT ;  /* 0x0000000b0400720c */ /* 0x000fe40003f46070 */
[----:B------:R-:W-:-:S11]  /*3990*/  IADD3 R4, RZ, -R13, RZ ;  /* 0x8000000dff047210 */ /* 0x000fd60007ffe0ff */
[----:B------:R-:W-:Y:S01]  /*39a0*/  @P2 IADD3 R20, R20, 0x1, RZ ;  /* 0x0000000114142810 */ /* 0x000fe20007ffe0ff */
[----:B0-----:R-:W-:Y:S01]  /*39b0*/  IMAD R17, R4, R5, RZ ;  /* 0x0000000504117224 */ /* 0x001fe200078e02ff */
[----:B------:R-:W-:Y:S01]  /*39c0*/  @!P3 LOP3.LUT R20, RZ, R11, RZ, 0x33, !PT ;  /* 0x0000000bff14b212 */ /* 0x000fe200078e33ff */
[----:B------:R-:W-:Y:S01]  /*39d0*/  IMAD.MOV.U32 R4, RZ, RZ, RZ ;  /* 0x000000ffff047224 */ /* 0x000fe200078e00ff */
[----:B------:R-:W-:Y:S02]  /*39e0*/  ISETP.NE.U32.AND P3, PT, R13, RZ, PT ;  /* 0x000000ff0d00720c */ /* 0x000fe40003f65070 */
[----:B------:R-:W-:Y:S01]  /*39f0*/  IADD3 R10, -R20, RZ, RZ ;  /* 0x000000ff140a7210 */ /* 0x000fe20007ffe1ff */
[----:B------:R-:W-:-:S04]  /*3a00*/  IMAD.HI.U32 R17, R5, R17, R4 ;  /* 0x0000001105117227 */ /* 0x000fc800078e0004 */
[----:B------:R-:W-:Y:S02]  /*3a10*/  VIADD R5, R21, 0xffffffe ;  /* 0x0ffffffe15057836 */ /* 0x000fe40000000000 */
[----:B------:R-:W-:-:S04]  /*3a20*/  IMAD.HI.U32 R17, R17, R20, RZ ;  /* 0x0000001411117227 */ /* 0x000fc800078e00ff */
[----:B------:R-:W0:Y:S01]  /*3a30*/  F2I.FTZ.U32.TRUNC.NTZ R5, R5 ;  /* 0x0000000500057305 */ /* 0x000e22000021f000 */
[----:B------:R-:W-:Y:S01]  /*3a40*/  IADD3 R4, -R17, RZ, RZ ;  /* 0x000000ff11047210 */ /* 0x000fe20007ffe1ff */
[----:B------:R-:W-:-:S04]  /*3a50*/  IMAD R14, R11, R10, R14 ;  /* 0x0000000a0b0e7224 */ /* 0x000fc800078e020e */
[----:B------:R-:W-:Y:S02]  /*3a60*/  IMAD R4, R13, R4, R20 ;  /* 0x000000040d047224 */ /* 0x000fe400078e0214 */
[----:B---3--:R-:W-:-:S03]  /*3a70*/  IMAD R14, R14, R23, R7 ;  /* 0x000000170e0e7224 */ /* 0x008fc600078e0207 */
[----:B------:R-:W-:-:S13]  /*3a80*/  ISETP.GE.U32.AND P1, PT, R4, R13, PT ;  /* 0x0000000d0400720c */ /* 0x000fda0003f26070 */
[----:B------:R-:W-:Y:S02]  /*3a90*/  @P1 IADD3 R4, -R13, R4, RZ ;  /* 0x000000040d041210 */ /* 0x000fe40007ffe1ff */
[----:B------:R-:W-:Y:S02]  /*3aa0*/  @P1 IADD3 R17, R17, 0x1, RZ ;  /* 0x0000000111111810 */ /* 0x000fe40007ffe0ff */
[----:B------:R-:W-:Y:S01]  /*3ab0*/  ISETP.GE.U32.AND P2, PT, R4, R13, PT ;  /* 0x0000000d0400720c */ /* 0x000fe20003f46070 */
[----:B------:R-:W-:-:S04]  /*3ac0*/  IMAD.MOV R4, RZ, RZ, -R16 ;  /* 0x000000ffff047224 */ /* 0x000fc800078e0a10 */
[----:B0-----:R-:W-:Y:S01]  /*3ad0*/  IMAD R21, R4, R5, RZ ;  /* 0x0000000504157224 */ /* 0x001fe200078e02ff */
[----:B------:R-:W-:-:S07]  /*3ae0*/  HFMA2.MMA R4, -RZ, RZ, 0, 0 ;  /* 0x00000000ff047435 */ /* 0x000fce00000001ff */
[----:B------:R-:W-:Y:S01]  /*3af0*/  @P2 VIADD R17, R17, 0x1 ;  /* 0x0000000111112836 */ /* 0x000fe20000000000 */
[----:B------:R-:W-:Y:S02]  /*3b00*/  @!P3 LOP3.LUT R17, RZ, R13, RZ, 0x33, !PT ;  /* 0x0000000dff11b212 */ /* 0x000fe400078e33ff */
[----:B------:R-:W-:Y:S01]  /*3b10*/  IMAD.HI.U32 R4, R5, R21, R4 ;  /* 0x0000001505047227 */ /* 0x000fe200078e0004 */
[----:B------:R-:W-:Y:S01]  /*3b20*/  ISETP.NE.U32.AND P3, PT, R16, RZ, PT ;  /* 0x000000ff1000720c */ /* 0x000fe20003f65070 */
[----:B------:R-:W0:Y:S02]  /*3b30*/  LDC R21, c[0x0][R12+0x274] ;  /* 0x00009d000c157b82 */ /* 0x000e240000000800 */
[----:B------:R-:W-:Y:S02]  /*3b40*/  IMAD.MOV R10, RZ, RZ, -R17 ;  /* 0x000000ffff0a7224 */ /* 0x000fe400078e0a11 */
[----:B------:R-:W-:-:S04]  /*3b50*/  IMAD.HI.U32 R4, R4, R17, RZ ;  /* 0x0000001104047227 */ /* 0x000fc800078e00ff */
[----:B------:R-:W-:Y:S01]  /*3b60*/  IMAD.MOV R25, RZ, RZ, -R4 ;  /* 0x000000ffff197224 */ /* 0x000fe200078e0a04 */
[----:B------:R-:W1:Y:S01]  /*3b70*/  LDC R5, c[0x0][R12+0x270] ;  /* 0x00009c000c057b82 */ /* 0x000e620000000800 */
[----:B------:R-:W-:Y:S02]  /*3b80*/  IMAD R13, R13, R10, R20 ;  /* 0x0000000a0d0d7224 */ /* 0x000fe400078e0214 */
[----:B------:R-:W-:-:S05]  /*3b90*/  IMAD R25, R16, R25, R17 ;  /* 0x0000001910197224 */ /* 0x000fca00078e0211 */
[----:B------:R-:W-:-:S13]  /*3ba0*/  ISETP.GE.U32.AND P1, PT, R25, R16, PT ;  /* 0x000000101900720c */ /* 0x000fda0003f26070 */
[----:B------:R-:W-:Y:S01]  /*3bb0*/  @P1 IADD3 R25, -R16, R25, RZ ;  /* 0x0000001910191210 */ /* 0x000fe20007ffe1ff */
[----:B------:R-:W-:Y:S01]  /*3bc0*/  @P1 VIADD R4, R4, 0x1 ;  /* 0x0000000104041836 */ /* 0x000fe20000000000 */
[----:B------:R-:W-:Y:S02]  /*3bd0*/  ISETP.NE.AND P1, PT, R9, RZ, PT ;  /* 0x000000ff0900720c */ /* 0x000fe40003f25270 */
[----:B------:R-:W-:-:S13]  /*3be0*/  ISETP.GE.U32.AND P2, PT, R25, R16, PT ;  /* 0x000000101900720c */ /* 0x000fda0003f46070 */
[----:B------:R-:W-:Y:S01]  /*3bf0*/  @P2 IADD3 R4, R4, 0x1, RZ ;  /* 0x0000000104042810 */ /* 0x000fe20007ffe0ff */
[----:B0-----:R-:W-:Y:S01]  /*3c00*/  IMAD R14, R13, R21, R14 ;  /* 0x000000150d0e7224 */ /* 0x001fe200078e020e */
[----:B------:R-:W-:-:S05]  /*3c10*/  @!P3 LOP3.LUT R4, RZ, R16, RZ, 0x33, !PT ;  /* 0x00000010ff04b212 */ /* 0x000fca00078e33ff */
[----:B------:R-:W-:-:S04]  /*3c20*/  IMAD.MOV R7, RZ, RZ, -R4 ;  /* 0x000000ffff077224 */ /* 0x000fc800078e0a04 */
[----:B------:R-:W-:Y:S02]  /*3c30*/  IMAD R16, R16, R7, R17 ;  /* 0x0000000710107224 */ /* 0x000fe400078e0211 */
[----:B------:R-:W-:Y:S02]  /*3c40*/  IMAD.MOV.U32 R7, RZ, RZ, R4 ;  /* 0x000000ffff077224 */ /* 0x000fe400078e0004 */
[----:B-1----:R-:W-:Y:S01]  /*3c50*/  IMAD R36, R16, R5, R14 ;  /* 0x0000000510247224 */ /* 0x002fe200078e020e */
[----:B------:R-:W-:Y:S06]  /*3c60*/  @P1 BRA `(.L_x_893) ;  /* 0xfffffff800741947 */ /* 0x000fec000383ffff */
[----:B------:R-:W-:Y:S05]  /*3c70*/  BSYNC B1 ;  /* 0x0000000000017941 */ /* 0x000fea0003800000 */
.L_x_892:
        /* <DEDUP_REMOVED lines=39> */
[----:B------:R-:W-:Y:S02]  /*3ef0*/  IMAD.HI.U32 R7, R9, R12, RZ ;  /* 0x0000000c09077227 */ /* 0x000fe400078e00ff */
[----:B------:R-:W0:Y:S03]  /*3f00*/  LDC R9, c[0x0][R4+0x278] ;  /* 0x00009e0004097b82 */ /* 0x000e260000000800 */
        /* <DEDUP_REMOVED lines=34> */
[----:B------:R-:W-:Y:S02]  /*4130*/  IMAD R5, R6, R5, R7 ;  /* 0x0000000506057224 */ /* 0x000fe400078e0207 */
[----:B------:R-:W-:Y:S02]  /*4140*/  IMAD.MOV.U32 R7, RZ, RZ, R10 ;  /* 0x000000ffff077224 */ /* 0x000fe400078e000a */
[----:B0-----:R-:W-:-:S07]  /*4150*/  IMAD R36, R5, R11, R36 ;  /* 0x0000000b05247224 */ /* 0x001fce00078e0224 */
.L_x_891:
[----:B------:R-:W0:Y:S01]  /*4160*/  LDC R4, c[0x0][0x3b8] ;  /* 0x0000ee00ff047b82 */ /* 0x000e220000000800 */
[----:B------:R-:W-:Y:S02]  /*4170*/  ULDC UR4, c[0x0][0x27c] ;  /* 0x00009f0000047ab9 */ /* 0x000fe40000000800 */
[----:B------:R-:W-:Y:S01]  /*4180*/  IMAD R36, R7, UR4, R36 ;  /* 0x0000000407247c24 */ /* 0x000fe2000f8e0224 */
[----:B0-----:R-:W-:-:S13]  /*4190*/  ISETP.GE.AND P0, PT, R4, 0x2, PT ;  /* 0x000000020400780c */ /* 0x001fda0003f06270 */
[----:B------:R-:W-:Y:S05]  /*41a0*/  @!P0 BRA `(.L_x_894) ;  /* 0x0000000c00108947 */ /* 0x000fea0003800000 */
[----:B------:R-:W-:Y:S01]  /*41b0*/  LOP3.LUT R5, RZ, R4, RZ, 0x33, !PT ;  /* 0x00000004ff057212 */ /* 0x000fe200078e33ff */
[----:B------:R-:W-:Y:S01]  /*41c0*/  ULDC UR4, c[0x0][0x3b8] ;  /* 0x0000ee0000047ab9 */ /* 0x000fe20000000800 */
[----:B------:R-:W-:Y:S01]  /*41d0*/  IMAD.MOV.U32 R18, RZ, RZ, RZ ;  /* 0x000000ffff127224 */ /* 0x000fe200078e00ff */
[----:B------:R-:W-:Y:S02]  /*41e0*/  MOV R7, UR4 ;  /* 0x0000000400077c02 */ /* 0x000fe40008000f00 */
        /* <DEDUP_REMOVED lines=8> */
[----:B------:R-:W-:Y:S01]  /*4270*/  HFMA2.MMA R18, -RZ, RZ, 0, 0 ;  /* 0x00000000ff127435 */ /* 0x000fe200000001ff */
[----:B------:R-:W-:Y:S01]  /*4280*/  BSSY B1, `(.L_x_895) ;  /* 0x0000066000017945 */ /* 0x000fe20003800000 */
[----:B------:R-:W-:-:S09]  /*4290*/  IMAD.IADD R8, R9, 0x1, -R6 ;  /* 0x0000000109087824 */ /* 0x000fd200078e0a06 */
.L_x_896:
[C---:B------:R-:W-:Y:S01]  /*42a0*/  VIADD R11, R7.reuse, 0xffffffff ;  /* 0xffffffff070b7836 */ /* 0x040fe20000000000 */
[----:B------:R-:W-:Y:S01]  /*42b0*/  UMOV UR4, 0xd8 ;  /* 0x000000d800047882 */ /* 0x000fe20000000000 */
[----:B------:R-:W-:Y:S02]  /*42c0*/  VIADD R8, R8, 0xfffffffc ;  /* 0xfffffffc08087836 */ /* 0x000fe40000000000 */
[----:B------:R-:W-:Y:S01]  /*42d0*/  VIADD R7, R7, 0xfffffffc ;  /* 0xfffffffc07077836 */ /* 0x000fe20000000000 */
[----:B------:R-:W-:-:S04]  /*42e0*/  LEA R11, R11, UR4, 0x2 ;  /* 0x000000040b0b7c11 */ /* 0x000fc8000f8e10ff */
[----:B------:R-:W0:Y:S08]  /*42f0*/  LDC R10, c[0x0][R11+0x218] ;  /* 0x000086000b0a7b82 */ /* 0x000e300000000800 */
[----:B------:R-:W1:Y:S08]  /*4300*/  LDC R9, c[0x0][R11+0x214] ;  /* 0x000085000b097b82 */ /* 0x000e700000000800 */
[----:B------:R-:W2:Y:S08]  /*4310*/  LDC R12, c[0x0][R11+0x210] ;  /* 0x000084000b0c7b82 */ /* 0x000eb00000000800 */
[----:B------:R-:W3:Y:S01]  /*4320*/  LDC R22, c[0x0][R11+0x278] ;  /* 0x00009e000b167b82 */ /* 0x000ee20000000800 */
[----:B0-----:R-:W0:Y:S01]  /*4330*/  I2F.U32.RP R13, R10 ;  /* 0x0000000a000d7306 */ /* 0x001e220000209000 */
[----:B------:R-:W-:Y:S01]  /*4340*/  IMAD.MOV R17, RZ, RZ, -R10 ;  /* 0x000000ffff117224 */ /* 0x000fe200078e0a0a */
[----:B------:R-:W-:-:S06]  /*4350*/  ISETP.NE.U32.AND P3, PT, R10, RZ, PT ;  /* 0x000000ff0a00720c */ /* 0x000fcc0003f65070 */
[----:B-1----:R-:W1:Y:S08]  /*4360*/  I2F.U32.RP R16, R9 ;  /* 0x0000000900107306 */ /* 0x002e700000209000 */
[----:B0-----:R-:W0:Y:S01]  /*4370*/  MUFU.RCP R13, R13 ;  /* 0x0000000d000d7308 */ /* 0x001e220000001000 */
[----:B--2---:R-:W-:-:S07]  /*4380*/  IMAD.MOV R21, RZ, RZ, -R12 ;  /* 0x000000ffff157224 */ /* 0x004fce00078e0a0c */
[----:B-1----:R-:W-:Y:S01]  /*4390*/  MUFU.RCP R16, R16 ;  /* 0x0000001000107308 */ /* 0x002fe20000001000 */
[----:B0-----:R-:W-:-:S07]  /*43a0*/  IADD3 R4, R13, 0xffffffe, RZ ;  /* 0x0ffffffe0d047810 */ /* 0x001fce0007ffe0ff */
[----:B------:R0:W1:Y:S02]  /*43b0*/  F2I.FTZ.U32.TRUNC.NTZ R5, R4 ;  /* 0x0000000400057305 */ /* 0x000064000021f000 */
[----:B0-----:R-:W-:Y:S01]  /*43c0*/  MOV R4, RZ ;  /* 0x000000ff00047202 */ /* 0x001fe20000000f00 */
[----:B-1----:R-:W-:-:S04]  /*43d0*/  IMAD R17, R17, R5, RZ ;  /* 0x0000000511117224 */ /* 0x002fc800078e02ff */
[----:B------:R-:W-:Y:S01]  /*43e0*/  IMAD.HI.U32 R14, R5, R17, R4 ;  /* 0x00000011050e7227 */ /* 0x000fe200078e0004 */
[----:B------:R-:W-:Y:S02]  /*43f0*/  IADD3 R4, R16, 0xffffffe, RZ ;  /* 0x0ffffffe10047810 */ /* 0x000fe40007ffe0ff */
[----:B------:R-:W0:Y:S03]  /*4400*/  I2F.U32.RP R16, R12 ;  /* 0x0000000c00107306 */ /* 0x000e260000209000 */
[----:B------:R-:W-:-:S04]  /*4410*/  IMAD.HI.U32 R14, R14, R3, RZ ;  /* 0x000000030e0e7227 */ /* 0x000fc800078e00ff */
[----:B------:R-:W-:Y:S01]  /*4420*/  IMAD.MOV R13, RZ, RZ, -R14 ;  /* 0x000000ffff0d7224 */ /* 0x000fe200078e0a0e */
[----:B------:R1:W2:Y:S03]  /*4430*/  F2I.FTZ.U32.TRUNC.NTZ R5, R4 ;  /* 0x0000000400057305 */ /* 0x0002a6000021f000 */
[----:B------:R-:W-:-:S05]  /*4440*/  IMAD R13, R10, R13, R3 ;  /* 0x0000000d0a0d7224 */ /* 0x000fca00078e0203 */
[----:B------:R-:W-:Y:S01]  /*4450*/  ISETP.GE.U32.AND P1, PT, R13, R10, PT ;  /* 0x0000000a0d00720c */ /* 0x000fe20003f26070 */
[----:B0-----:R-:W0:Y:S01]  /*4460*/  MUFU.RCP R16, R16 ;  /* 0x0000001000107308 */ /* 0x001e220000001000 */
[----:B-1----:R-:W-:-:S11]  /*4470*/  MOV R4, RZ ;  /* 0x000000ff00047202 */ /* 0x002fd60000000f00 */
[----:B------:R-:W-:Y:S02]  /*4480*/  @P1 IMAD.IADD R13, R13, 0x1, -R10 ;  /* 0x000000010d0d1824 */ /* 0x000fe400078e0a0a */
[----:B------:R-:W-:-:S03]  /*4490*/  @P1 VIADD R14, R14, 0x1 ;  /* 0x000000010e0e1836 */ /* 0x000fc60000000000 */
[----:B------:R-:W-:Y:S02]  /*44a0*/  ISETP.GE.U32.AND P2, PT, R13, R10, PT ;  /* 0x0000000a0d00720c */ /* 0x000fe40003f46070 */
[----:B------:R-:W-:-:S05]  /*44b0*/  IADD3 R13, RZ, -R9, RZ ;  /* 0x80000009ff0d7210 */ /* 0x000fca0007ffe0ff */
[----:B--2---:R-:W-:-:S04]  /*44c0*/  IMAD R13, R13, R5, RZ ;  /* 0x000000050d0d7224 */ /* 0x004fc800078e02ff */
[----:B------:R-:W-:Y:S02]  /*44d0*/  IMAD.HI.U32 R5, R5, R13, R4 ;  /* 0x0000000d05057227 */ /* 0x000fe400078e0004 */
[----:B------:R-:W1:Y:S02]  /*44e0*/  LDC R13, c[0x0][R11+0x20c] ;  /* 0x000083000b0d7b82 */ /* 0x000e640000000800 */
[----:B------:R-:W-:Y:S01]  /*44f0*/  @P2 VIADD R14, R14, 0x1 ;  /* 0x000000010e0e2836 */ /* 0x000fe20000000000 */
[----:B------:R-:W-:Y:S02]  /*4500*/  @!P3 LOP3.LUT R14, RZ, R10, RZ, 0x33, !PT ;  /* 0x0000000aff0eb212 */ /* 0x000fe400078e33ff */
[----:B------:R-:W-:Y:S02]  /*4510*/  ISETP.NE.U32.AND P3, PT, R9, RZ, PT ;  /* 0x000000ff0900720c */ /* 0x000fe40003f65070 */
[----:B------:R-:W-:Y:S01]  /*4520*/  IADD3 R23, -R14, RZ, RZ ;  /* 0x000000ff0e177210 */ /* 0x000fe20007ffe1ff */
[----:B------:R-:W-:-:S04]  /*4530*/  IMAD.HI.U32 R17, R5, R14, RZ ;  /* 0x0000000e05117227 */ /* 0x000fc800078e00ff */
[----:B0-----:R-:W-:Y:S01]  /*4540*/  VIADD R5, R16, 0xffffffe ;  /* 0x0ffffffe10057836 */ /* 0x001fe20000000000 */
[----:B------:R-:W-:Y:S01]  /*4550*/  IADD3 R4, -R17, RZ, RZ ;  /* 0x000000ff11047210 */ /* 0x000fe20007ffe1ff */
[----:B------:R-:W-:-:S04]  /*4560*/  IMAD R3, R10, R23, R3 ;  /* 0x000000170a037224 */ /* 0x000fc800078e0203 */
[----:B------:R-:W-:Y:S01]  /*4570*/  IMAD R4, R9, R4, R14 ;  /* 0x0000000409047224 */ /* 0x000fe200078e020e */
[----:B------:R-:W0:Y:S04]  /*4580*/  F2I.FTZ.U32.TRUNC.NTZ R5, R5 ;  /* 0x0000000500057305 */ /* 0x000e28000021f000 */
[----:B------:R-:W-:Y:S01]  /*4590*/  ISETP.GE.U32.AND P1, PT, R4, R9, PT ;  /* 0x000000090400720c */ /* 0x000fe20003f26070 */
[----:B0-----:R-:W-:-:S12]  /*45a0*/  IMAD R21, R21, R5, RZ ;  /* 0x0000000515157224 */ /* 0x001fd800078e02ff */
[----:B------:R-:W-:Y:S02]  /*45b0*/  @P1 IADD3 R4, -R9, R4, RZ ;  /* 0x0000000409041210 */ /* 0x000fe40007ffe1ff */
[----:B------:R-:W-:Y:S02]  /*45c0*/  @P1 IADD3 R17, R17, 0x1, RZ ;  /* 0x0000000111111810 */ /* 0x000fe40007ffe0ff */
[----:B------:R-:W-:Y:S02]  /*45d0*/  ISETP.GE.U32.AND P2, PT, R4, R9, PT ;  /* 0x000000090400720c */ /* 0x000fe40003f46070 */
[----:B------:R-:W-:-:S05]  /*45e0*/  MOV R4, RZ ;  /* 0x000000ff00047202 */ /* 0x000fca0000000f00 */
[----:B------:R-:W-:Y:S01]  /*45f0*/  IMAD.HI.U32 R4, R5, R21, R4 ;  /* 0x0000001505047227 */ /* 0x000fe200078e0004 */
[----:B-1----:R-:W0:Y:S05]  /*4600*/  I2F.U32.RP R20, R13 ;  /* 0x0000000d00147306 */ /* 0x002e2a0000209000 */
[----:B------:R-:W-:Y:S01]  /*4610*/  @P2 VIADD R17, R17, 0x1 ;  /* 0x0000000111112836 */ /* 0x000fe20000000000 */
[----:B------:R-:W-:Y:S02]  /*4620*/  @!P3 LOP3.LUT R17, RZ, R9, RZ, 0x33, !PT ;  /* 0x00000009ff11b212 */ /* 0x000fe400078e33ff */
[----:B------:R-:W-:-:S03]  /*4630*/  ISETP.NE.U32.AND P3, PT, R12, RZ, PT ;  /* 0x000000ff0c00720c */ /* 0x000fc60003f65070 */
[----:B------:R-:W-:-:S04]  /*4640*/  IMAD.HI.U32 R16, R4, R17, RZ ;  /* 0x0000001104107227 */ /* 0x000fc800078e00ff */
[----:B------:R-:W-:Y:S01]  /*4650*/  IMAD.MOV R21, RZ, RZ, -R16 ;  /* 0x000000ffff157224 */ /* 0x000fe200078e0a10 */
[----:B0-----:R-:W0:Y:S01]  /*4660*/  MUFU.RCP R20, R20 ;  /* 0x0000001400147308 */ /* 0x001e220000001000 */
[--C-:B------:R-:W-:Y:S02]  /*4670*/  IMAD.MOV R10, RZ, RZ, -R17.reuse ;  /* 0x000000ffff0a7224 */ /* 0x100fe400078e0a11 */
[----:B------:R-:W-:Y:S02]  /*4680*/  IMAD R21, R12, R21, R17 ;  /* 0x000000150c157224 */ /* 0x000fe400078e0211 */
[----:B------:R-:W-:-:S03]  /*4690*/  IMAD R14, R9, R10, R14 ;  /* 0x0000000a090e7224 */ /* 0x000fc600078e020e */
[C---:B------:R-:W-:Y:S02]  /*46a0*/  ISETP.GE.U32.AND P1, PT, R21.reuse, R12, PT ;  /* 0x0000000c1500720c */ /* 0x040fe40003f26070 */
[----:B0-----:R-:W-:Y:S02]  /*46b0*/  IADD3 R4, R20, 0xffffffe, RZ ;  /* 0x0ffffffe14047810 */ /* 0x001fe40007ffe0ff */
[----:B------:R-:W0:Y:S02]  /*46c0*/  LDC R20, c[0x0][R11+0x274] ;  /* 0x00009d000b147b82 */ /* 0x000e240000000800 */
[----:B------:R1:W2:Y:S07]  /*46d0*/  F2I.FTZ.U32.TRUNC.NTZ R5, R4 ;  /* 0x0000000400057305 */ /* 0x0002ae000021f000 */
[----:B------:R-:W-:-:S02]  /*46e0*/  @P1 IMAD.IADD R21, R21, 0x1, -R12 ;  /* 0x0000000115151824 */ /* 0x000fc400078e0a0c */
[----:B------:R-:W-:-:S03]  /*46f0*/  @P1 VIADD R16, R16, 0x1 ;  /* 0x0000000110101836 */ /* 0x000fc60000000000 */
[----:B------:R-:W-:Y:S02]  /*4700*/  ISETP.GE.U32.AND P2, PT, R21, R12, PT ;  /* 0x0000000c1500720c */ /* 0x000fe40003f46070 */
[----:B------:R-:W-:Y:S01]  /*4710*/  IADD3 R21, RZ, -R13, RZ ;  /* 0x8000000dff157210 */ /* 0x000fe20007ffe0ff */
[----:B-1----:R-:W-:-:S04]  /*4720*/  IMAD.MOV.U32 R4, RZ, RZ, RZ ;  /* 0x000000ffff047224 */ /* 0x002fc800078e00ff */
[----:B--2---:R-:W-:-:S06]  /*4730*/  IMAD R21, R21, R5, RZ ;  /* 0x0000000515157224 */ /* 0x004fcc00078e02ff */
[----:B------:R-:W-:Y:S01]  /*4740*/  @P2 IADD3 R16, R16, 0x1, RZ ;  /* 0x0000000110102810 */ /* 0x000fe20007ffe0ff */
[----:B------:R-:W-:Y:S01]  /*4750*/  IMAD.HI.U32 R5, R5, R21, R4 ;  /* 0x0000001505057227 */ /* 0x000fe200078e0004 */
[----:B------:R-:W-:Y:S01]  /*4760*/  @!P3 LOP3.LUT R16, RZ, R12, RZ, 0x33, !PT ;  /* 0x0000000cff10b212 */ /* 0x000fe200078e33ff */
[----:B------:R-:W1:Y:S01]  /*4770*/  LDC R21, c[0x0][R11+0x27c] ;  /* 0x00009f000b157b82 */ /* 0x000e620000000800 */
[----:B------:R-:W-:Y:S02]  /*4780*/  ISETP.NE.U32.AND P3, PT, R13, RZ, PT ;  /* 0x000000ff0d00720c */ /* 0x000fe40003f65070 */
[----:B------:R-:W-:Y:S01]  /*4790*/  IADD3 R9, -R16, RZ, RZ ;  /* 0x000000ff10097210 */ /* 0x000fe20007ffe1ff */
[----:B------:R-:W-:-:S04]  /*47a0*/  IMAD.HI.U32 R4, R5, R16, RZ ;  /* 0x0000001005047227 */ /* 0x000fc800078e00ff */
[----:B------:R-:W2:Y:S01]  /*47b0*/  LDC R5, c[0x0][R11+0x270] ;  /* 0x00009c000b057b82 */ /* 0x000ea20000000800 */
[----:B------:R-:W-:Y:S01]  /*47c0*/  IADD3 R24, -R4, RZ, RZ ;  /* 0x000000ff04187210 */ /* 0x000fe20007ffe1ff */
[----:B------:R-:W-:-:S04]  /*47d0*/  IMAD R12, R12, R9, R17 ;  /* 0x000000090c0c7224 */ /* 0x000fc800078e0211 */
[----:B------:R-:W-:-:S05]  /*47e0*/  IMAD R24, R13, R24, R16 ;  /* 0x000000180d187224 */ /* 0x000fca00078e0210 */
[----:B------:R-:W-:-:S13]  /*47f0*/  ISETP.GE.U32.AND P1, PT, R24, R13, PT ;  /* 0x0000000d1800720c */ /* 0x000fda0003f26070 */
[----:B------:R-:W-:Y:S01]  /*4800*/  @P1 IMAD.IADD R24, R24, 0x1, -R13 ;  /* 0x0000000118181824 */ /* 0x000fe200078e0a0d */
[----:B------:R-:W-:Y:S02]  /*4810*/  @P1 IADD3 R4, R4, 0x1, RZ ;  /* 0x0000000104041810 */ /* 0x000fe40007ffe0ff */
[----:B------:R-:W-:Y:S02]  /*4820*/  ISETP.NE.AND P1, PT, R8, RZ, PT ;  /* 0x000000ff0800720c */ /* 0x000fe40003f25270 */
[----:B------:R-:W-:Y:S01]  /*4830*/  ISETP.GE.U32.AND P2, PT, R24, R13, PT ;  /* 0x0000000d1800720c */ /* 0x000fe20003f46070 */
[----:B-1----:R-:W-:-:S12]  /*4840*/  IMAD R3, R3, R21, R18 ;  /* 0x0000001503037224 */ /* 0x002fd800078e0212 */
[----:B------:R-:W-:Y:S01]  /*4850*/  @P2 VIADD R4, R4, 0x1 ;  /* 0x0000000104042836 */ /* 0x000fe20000000000 */
[----:B------:R-:W-:Y:S01]  /*4860*/  @!P3 LOP3.LUT R4, RZ, R13, RZ, 0x33, !PT ;  /* 0x0000000dff04b212 */ /* 0x000fe200078e33ff */
[----:B---3--:R-:W-:-:S03]  /*4870*/  IMAD R3, R14, R22, R3 ;  /* 0x000000160e037224 */ /* 0x008fc600078e0203 */
[----:B------:R-:W-:Y:S01]  /*4880*/  IADD3 R9, -R4, RZ, RZ ;  /* 0x000000ff04097210 */ /* 0x000fe20007ffe1ff */
[----:B0-----:R-:W-:Y:S01]  /*4890*/  IMAD R12, R12, R20, R3 ;  /* 0x000000140c0c7224 */ /* 0x001fe200078e0203 */
[----:B------:R-:W-:-:S03]  /*48a0*/  MOV R3, R4 ;  /* 0x0000000400037202 */ /* 0x000fc60000000f00 */
[----:B------:R-:W-:-:S04]  /*48b0*/  IMAD R13, R13, R9, R16 ;  /* 0x000000090d0d7224 */ /* 0x000fc800078e0210 */
[----:B--2---:R-:W-:Y:S01]  /*48c0*/  IMAD R18, R13, R5, R12 ;  /* 0x000000050d127224 */ /* 0x004fe200078e020c */
[----:B------:R-:W-:Y:S06]  /*48d0*/  @P1 BRA `(.L_x_896) ;  /* 0xfffffff800701947 */ /* 0x000fec000383ffff */
[----:B------:R-:W-:Y:S05]  /*48e0*/  BSYNC B1 ;  /* 0x0000000000017941 */ /* 0x000fea0003800000 */
.L_x_895:
[----:B------:R-:W-:Y:S05]  /*48f0*/  @!P0 BRA `(.L_x_894) ;  /* 0x00000004003c8947 */ /* 0x000fea0003800000 */
[----:B------:R-:W-:Y:S01]  /*4900*/  VIADD R4, R7, 0xffffffff ;  /* 0xffffffff07047836 */ /* 0x000fe20000000000 */
[----:B------:R-:W-:-:S04]  /*4910*/  UMOV UR4, 0xd8 ;  /* 0x000000d800047882 */ /* 0x000fc80000000000 */
[----:B------:R-:W-:-:S04]  /*4920*/  LEA R4, R4, UR4, 0x2 ;  /* 0x0000000404047c11 */ /* 0x000fc8000f8e10ff */
        /* <DEDUP_REMOVED lines=76> */
.L_x_894:
[----:B------:R-:W-:Y:S02]  /*4df0*/  ULDC UR4, c[0x0][0x354] ;  /* 0x0000d50000047ab9 */ /* 0x000fe40000000800 */
[----:B------:R-:W-:-:S07]  /*4e00*/  IMAD R18, R3, UR4, R18 ;  /* 0x0000000403127c24 */ /* 0x000fce000f8e0212 */
.L_x_890:
[----:B------:R-:W-:Y:S05]  /*4e10*/  BSYNC B0 ;  /* 0x0000000000007941 */ /* 0x000fea0003800000 */
.L_x_889:
[----:B------:R-:W-:Y:S01]  /*4e20*/  ISETP.GE.AND P0, PT, R0, 0x4, PT ;  /* 0x000000040000780c */ /* 0x000fe20003f06270 */
[----:B------:R-:W-:Y:S01]  /*4e30*/  BSSY B0, `(.L_x_897) ;  /* 0x0000197000007945 */ /* 0x000fe20003800000 */
[----:B------:R-:W-:-:S11]  /*4e40*/  IMAD.MOV.U32 R14, RZ, RZ, RZ ;  /* 0x000000ffff0e7224 */ /* 0x000fd600078e00ff */
        /* <DEDUP_REMOVED lines=25> */
.L_x_901:
[C---:B------:R-:W-:Y:S01]  /*4fe0*/  VIADD R12, R8.reuse, 0xffffffff ;  /* 0xffffffff080c7836 */ /* 0x040fe20000000000 */
[----:B------:R-:W-:Y:S02]  /*4ff0*/  IADD3 R9, R9, -0x4, RZ ;  /* 0xfffffffc09097810 */ /* 0x000fe40007ffe0ff */
[----:B------:R-:W-:Y:S02]  /*5000*/  IADD3 R8, R8, -0x4, RZ ;  /* 0xfffffffc08087810 */ /* 0x000fe40007ffe0ff */
[----:B------:R-:W-:-:S04]  /*5010*/  SHF.L.U32 R12, R12, 0x2, RZ ;  /* 0x000000020c0c7819 */ /* 0x000fc800000006ff */
        /* <DEDUP_REMOVED lines=51> */
[----:B------:R-:W-:-:S02]  /*5350*/  ISETP.NE.U32.AND P3, PT, R13, RZ, PT ;  /* 0x000000ff0d00720c */ /* 0x000fc40003f65070 */
[----:B------:R-:W-:Y:S01]  /*5360*/  IADD3 R10, -R20, RZ, RZ ;  /* 0x000000ff140a7210 */ /* 0x000fe20007ffe1ff */
[----:B------:R-:W-:Y:S01]  /*5370*/  IMAD.HI.U32 R21, R5, R21, R4 ;  /* 0x0000001505157227 */ /* 0x000fe200078e0004 */
[----:B-1----:R-:W0:Y:S03]  /*5380*/  MUFU.RCP R23, R23 ;  /* 0x0000001700177308 */ /* 0x002e260000001000 */
[----:B------:R-:W-:Y:S02]  /*5390*/  IMAD R16, R11, R10, R16 ;  /* 0x0000000a0b107224 */ /* 0x000fe400078e0210 */
        /* <DEDUP_REMOVED lines=16> */
[----:B------:R-:W-:Y:S02]  /*54a0*/  @!P3 LOP3.LUT R22, RZ, R13, RZ, 0x33, !PT ;  /* 0x0000000dff16b212 */ /* 0x000fe400078e33ff */
[----:B------:R-:W-:-:S03]  /*54b0*/  ISETP.NE.U32.AND P3, PT, R17, RZ, PT ;  /* 0x000000ff1100720c */ /* 0x000fc60003f65070 */
[----:B------:R-:W-:Y:S02]  /*54c0*/  IMAD.HI.U32 R4, R21, R22, RZ ;  /* 0x0000001615047227 */ /* 0x000fe400078e00ff */
[----:B------:R-:W3:Y:S02]  /*54d0*/  LDC R21, c[0x0][R12+0x274] ;  /* 0x00009d000c157b82 */ /* 0x000ee40000000800 */
[----:B------:R-:W-:Y:S02]  /*54e0*/  IMAD.MOV R32, RZ, RZ, -R4 ;  /* 0x000000ffff207224 */ /* 0x000fe400078e0a04 */
[--C-:B------:R-:W-:Y:S02]  /*54f0*/  IMAD.MOV R10, RZ, RZ, -R22.reuse ;  /* 0x000000ffff0a7224 */ /* 0x100fe400078e0a16 */
[----:B------:R-:W-:Y:S02]  /*5500*/  IMAD R32, R17, R32, R22 ;  /* 0x0000002011207224 */ /* 0x000fe400078e0216 */
[----:B------:R-:W-:-:S02]  /*5510*/  IMAD R13, R13, R10, R20 ;  /* 0x0000000a0d0d7224 */ /* 0x000fc400078e0214 */
[----:B0-----:R-:W-:Y:S01]  /*5520*/  IMAD R7, R7, R23, R38 ;  /* 0x0000001707077224 */ /* 0x001fe200078e0226 */
[----:B------:R-:W-:-:S03]  /*5530*/  ISETP.GE.U32.AND P1, PT, R32, R17, PT ;  /* 0x000000112000720c */ /* 0x000fc60003f26070 */
[----:B--2---:R-:W-:-:S10]  /*5540*/  IMAD R16, R16, R24, R7 ;  /* 0x0000001810107224 */ /* 0x004fd400078e0207 */
[----:B------:R-:W-:Y:S01]  /*5550*/  @P1 IADD3 R32, -R17, R32, RZ ;  /* 0x0000002011201210 */ /* 0x000fe20007ffe1ff */
[----:B------:R-:W-:Y:S01]  /*5560*/  @P1 VIADD R4, R4, 0x1 ;  /* 0x0000000104041836 */ /* 0x000fe20000000000 */
[----:B------:R-:W-:Y:S02]  /*5570*/  ISETP.NE.AND P1, PT, R9, RZ, PT ;  /* 0x000000ff0900720c */ /* 0x000fe40003f25270 */
[----:B------:R-:W-:-:S13]  /*5580*/  ISETP.GE.U32.AND P2, PT, R32, R17, PT ;  /* 0x000000112000720c */ /* 0x000fda0003f46070 */
[----:B------:R-:W-:Y:S02]  /*5590*/  @P2 IADD3 R4, R4, 0x1, RZ ;  /* 0x0000000104042810 */ /* 0x000fe40007ffe0ff */
[----:B------:R-:W-:-:S05]  /*55a0*/  @!P3 LOP3.LUT R4, RZ, R17, RZ, 0x33, !PT ;  /* 0x00000011ff04b212 */ /* 0x000fca00078e33ff */
[----:B------:R-:W-:Y:S02]  /*55b0*/  IMAD.MOV R7, RZ, RZ, -R4 ;  /* 0x000000ffff077224 */ /* 0x000fe400078e0a04 */
[----:B---3--:R-:W-:Y:S02]  /*55c0*/  IMAD R16, R13, R21, R16 ;  /* 0x000000150d107224 */ /* 0x008fe400078e0210 */
[----:B------:R-:W-:Y:S02]  /*55d0*/  IMAD R17, R17, R7, R22 ;  /* 0x0000000711117224 */ /* 0x000fe400078e0216 */
[----:B------:R-:W-:Y:S02]  /*55e0*/  IMAD.MOV.U32 R7, RZ, RZ, R4 ;  /* 0x000000ffff077224 */ /* 0x000fe400078e0004 */
[----:B-1----:R-:W-:Y:S01]  /*55f0*/  IMAD R38, R17, R5, R16 ;  /* 0x0000000511267224 */ /* 0x002fe200078e0210 */
[----:B------:R-:W-:Y:S06]  /*5600*/  @P1 BRA `(.L_x_901) ;  /* 0xfffffff800741947 */ /* 0x000fec000383ffff */
[----:B------:R-:W-:Y:S05]  /*5610*/  BSYNC B1 ;  /* 0x0000000000017941 */ /* 0x000fea0003800000 */
.L_x_900:
        /* <DEDUP_REMOVED lines=78> */
.L_x_899:
[----:B------:R-:W0:Y:S01]  /*5b00*/  LDC R4, c[0x0][0x3b8] ;  /* 0x0000ee00ff047b82 */ /* 0x000e220000000800 */
[----:B------:R-:W-:Y:S02]  /*5b10*/  ULDC UR4, c[0x0][0x27c] ;  /* 0x00009f0000047ab9 */ /* 0x000fe40000000800 */
[----:B------:R-:W-:Y:S01]  /*5b20*/  IMAD R38, R7, UR4, R38 ;  /* 0x0000000407267c24 */ /* 0x000fe2000f8e0226 */
[----:B0-----:R-:W-:-:S13]  /*5b30*/  ISETP.GE.AND P0, PT, R4, 0x2, PT ;  /* 0x000000020400780c */ /* 0x001fda0003f06270 */
[----:B------:R-:W-:Y:S05]  /*5b40*/  @!P0 BRA `(.L_x_902) ;  /* 0x0000000c000c8947 */ /* 0x000fea0003800000 */
[----:B------:R-:W-:Y:S01]  /*5b50*/  LOP3.LUT R3, RZ, R4, RZ, 0x33, !PT ;  /* 0x00000004ff037212 */ /* 0x000fe200078e33ff */
[----:B------:R-:W-:Y:S02]  /*5b60*/  ULDC UR4, c[0x0][0x3b8] ;  /* 0x0000ee0000047ab9 */ /* 0x000fe40000000800 */
[----:B------:R-:W-:Y:S02]  /*5b70*/  MOV R7, UR4 ;  /* 0x0000000400077c02 */ /* 0x000fe40008000f00 */
[----:B------:R-:W-:-:S04]  /*5b80*/  VIMNMX R3, R3, -0x3, !PT ;  /* 0xfffffffd03037848 */ /* 0x000fc80007fe0100 */
[----:B------:R-:W-:-:S05]  /*5b90*/  IADD3 R3, R3, R4, RZ ;  /* 0x0000000403037210 */ /* 0x000fca0007ffe0ff */
[C---:B------:R-:W-:Y:S01]  /*5ba0*/  VIADD R5, R3.reuse, 0x2 ;  /* 0x0000000203057836 */ /* 0x040fe20000000000 */
[----:B------:R-:W-:-:S04]  /*5bb0*/  IADD3 R3, R3, 0x1, RZ ;  /* 0x0000000103037810 */ /* 0x000fc80007ffe0ff */
[----:B------:R-:W-:Y:S01]  /*5bc0*/  ISETP.GE.U32.AND P1, PT, R3, 0x3, PT ;  /* 0x000000030300780c */ /* 0x000fe20003f26070 */
[----:B------:R-:W-:Y:S01]  /*5bd0*/  IMAD.MOV.U32 R3, RZ, RZ, RZ ;  /* 0x000000ffff037224 */ /* 0x000fe200078e00ff */
[----:B------:R-:W-:-:S04]  /*5be0*/  LOP3.LUT R6, R5, 0x3, RZ, 0xc0, !PT ;  /* 0x0000000305067812 */ /* 0x000fc800078ec0ff */
[----:B------:R-:W-:-:S07]  /*5bf0*/  ISETP.NE.AND P0, PT, R6, RZ, PT ;  /* 0x000000ff0600720c */ /* 0x000fce0003f05270 */
[----:B------:R-:W-:Y:S06]  /*5c00*/  @!P1 BRA `(.L_x_903) ;  /* 0x0000000400a09947 */ /* 0x000fec0003800000 */
[----:B------:R-:W-:Y:S01]  /*5c10*/  HFMA2.MMA R3, -RZ, RZ, 0, 0 ;  /* 0x00000000ff037435 */ /* 0x000fe200000001ff */
[----:B------:R-:W-:Y:S01]  /*5c20*/  BSSY B1, `(.L_x_903) ;  /* 0x0000066000017945 */ /* 0x000fe20003800000 */
[----:B------:R-:W-:-:S09]  /*5c30*/  IMAD.IADD R8, R5, 0x1, -R6 ;  /* 0x0000000105087824 */ /* 0x000fd200078e0a06 */
.L_x_904:
[C---:B------:R-:W-:Y:S01]  /*5c40*/  VIADD R11, R7.reuse, 0xffffffff ;  /* 0xffffffff070b7836 */ /* 0x040fe20000000000 */
[----:B------:R-:W-:Y:S01]  /*5c50*/  UMOV UR4, 0xd8 ;  /* 0x000000d800047882 */ /* 0x000fe20000000000 */
[----:B------:R-:W-:Y:S02]  /*5c60*/  VIADD R8, R8, 0xfffffffc ;  /* 0xfffffffc08087836 */ /* 0x000fe40000000000 */
[----:B------:R-:W-:Y:S01]  /*5c70*/  VIADD R7, R7, 0xfffffffc ;  /* 0xfffffffc07077836 */ /* 0x000fe20000000000 */
[----:B------:R-:W-:-:S04]  /*5c80*/  LEA R11, R11, UR4, 0x2 ;  /* 0x000000040b0b7c11 */ /* 0x000fc8000f8e10ff */
        /* <DEDUP_REMOVED lines=8> */
[----:B-1----:R-:W-:Y:S08]  /*5d10*/  MUFU.RCP R17, R17 ;  /* 0x0000001100117308 */ /* 0x002ff00000001000 */
[----:B--2---:R-:W1:Y:S01]  /*5d20*/  I2F.U32.RP R20, R12 ;  /* 0x0000000c00147306 */ /* 0x004e620000209000 */
[----:B0-----:R-:W-:-:S02]  /*5d30*/  IADD3 R4, R16, 0xffffffe, RZ ;  /* 0x0ffffffe10047810 */ /* 0x001fc40007ffe0ff */
[----:B------:R-:W0:Y:S05]  /*5d40*/  LDC R16, c[0x0][R11+0x20c] ;  /* 0x000083000b107b82 */ /* 0x000e2a0000000800 */
[----:B------:R2:W3:Y:S08]  /*5d50*/  F2I.FTZ.U32.TRUNC.NTZ R5, R4 ;  /* 0x0000000400057305 */ /* 0x0004f0000021f000 */
[----:B-1----:R-:W-:Y:S01]  /*5d60*/  MUFU.RCP R20, R20 ;  /* 0x0000001400147308 */ /* 0x002fe20000001000 */
[----:B--2---:R-:W-:Y:S01]  /*5d70*/  MOV R4, RZ ;  /* 0x000000ff00047202 */ /* 0x004fe20000000f00 */
[----:B---3--:R-:W-:-:S04]  /*5d80*/  IMAD R13, R13, R5, RZ ;  /* 0x000000050d0d7224 */ /* 0x008fc800078e02ff */
[----:B------:R-:W-:-:S06]  /*5d90*/  IMAD.HI.U32 R5, R5, R13, R4 ;  /* 0x0000000d05057227 */ /* 0x000fcc00078e0004 */
[----:B------:R-:W-:-:S04]  /*5da0*/  IMAD.HI.U32 R13, R5, R14, RZ ;  /* 0x0000000e050d7227 */ /* 0x000fc800078e00ff */
[----:B------:R-:W-:-:S04]  /*5db0*/  IMAD.MOV R5, RZ, RZ, -R13 ;  /* 0x000000ffff057224 */ /* 0x000fc800078e0a0d */
[----:B------:R-:W-:Y:S01]  /*5dc0*/  IMAD R4, R9, R5, R14 ;  /* 0x0000000509047224 */ /* 0x000fe200078e020e */
[----:B------:R-:W-:-:S04]  /*5dd0*/  IADD3 R5, R17, 0xffffffe, RZ ;  /* 0x0ffffffe11057810 */ /* 0x000fc80007ffe0ff */
[C---:B------:R-:W-:Y:S02]  /*5de0*/  ISETP.GE.U32.AND P1, PT, R4.reuse, R9, PT ;  /* 0x000000090400720c */ /* 0x040fe40003f26070 */
[----:B------:R-:W1:Y:S08]  /*5df0*/  F2I.FTZ.U32.TRUNC.NTZ R5, R5 ;  /* 0x0000000500057305 */ /* 0x000e70000021f000 */
[----:B0-----:R-:W0:Y:S03]  /*5e00*/  I2F.U32.RP R22, R16 ;  /* 0x0000001000167306 */ /* 0x001e260000209000 */
[----:B------:R-:W-:-:S02]  /*5e10*/  @P1 IMAD.IADD R4, R4, 0x1, -R9 ;  /* 0x0000000104041824 */ /* 0x000fc400078e0a09 */
[----:B------:R-:W-:-:S03]  /*5e20*/  @P1 VIADD R13, R13, 0x1 ;  /* 0x000000010d0d1836 */ /* 0x000fc60000000000 */
[----:B------:R-:W-:Y:S02]  /*5e30*/  ISETP.GE.U32.AND P2, PT, R4, R9, PT ;  /* 0x000000090400720c */ /* 0x000fe40003f46070 */
[----:B------:R-:W-:-:S05]  /*5e40*/  IADD3 R4, RZ, -R10, RZ ;  /* 0x8000000aff047210 */ /* 0x000fca0007ffe0ff */
[----:B-1----:R-:W-:Y:S01]  /*5e50*/  IMAD R17, R4, R5, RZ ;  /* 0x0000000504117224 */ /* 0x002fe200078e02ff */
[----:B------:R-:W-:Y:S01]  /*5e60*/  MOV R4, RZ ;  /* 0x000000ff00047202 */ /* 0x000fe20000000f00 */
[----:B0-----:R-:W-:Y:S04]  /*5e70*/  MUFU.RCP R22, R22 ;  /* 0x0000001600167308 */ /* 0x001fe80000001000 */
[----:B------:R-:W-:Y:S01]  /*5e80*/  @P2 VIADD R13, R13, 0x1 ;  /* 0x000000010d0d2836 */ /* 0x000fe20000000000 */
[----:B------:R-:W-:Y:S01]  /*5e90*/  @!P3 LOP3.LUT R13, RZ, R9, RZ, 0x33, !PT ;  /* 0x00000009ff0db212 */ /* 0x000fe200078e33ff */
[----:B------:R-:W-:Y:S01]  /*5ea0*/  IMAD.HI.U32 R4, R5, R17, R4 ;  /* 0x0000001105047227 */ /* 0x000fe200078e0004 */
[----:B------:R-:W-:Y:S02]  /*5eb0*/  ISETP.NE.U32.AND P3, PT, R10, RZ, PT ;  /* 0x000000ff0a00720c */ /* 0x000fe40003f65070 */
[----:B------:R-:W-:-:S03]  /*5ec0*/  IADD3 R24, -R13, RZ, RZ ;  /* 0x000000ff0d187210 */ /* 0x000fc60007ffe1ff */
[----:B------:R-:W-:-:S04]  /*5ed0*/  IMAD.HI.U32 R17, R4, R13, RZ ;  /* 0x0000000d04117227 */ /* 0x000fc800078e00ff */
[----:B------:R-:W-:Y:S01]  /*5ee0*/  VIADD R4, R20, 0xffffffe ;  /* 0x0ffffffe14047836 */ /* 0x000fe20000000000 */
[----:B------:R-:W-:Y:S01]  /*5ef0*/  IADD3 R21, -R17, RZ, RZ ;  /* 0x000000ff11157210 */ /* 0x000fe20007ffe1ff */
[----:B------:R-:W-:Y:S02]  /*5f00*/  IMAD R14, R9, R24, R14 ;  /* 0x00000018090e7224 */ /* 0x000fe400078e020e */
[----:B------:R0:W1:Y:S02]  /*5f10*/  F2I.FTZ.U32.TRUNC.NTZ R5, R4 ;  /* 0x0000000400057305 */ /* 0x000064000021f000 */
[----:B------:R-:W-:-:S05]  /*5f20*/  IMAD R21, R10, R21, R13 ;  /* 0x000000150a157224 */ /* 0x000fca00078e020d */
[----:B------:R-:W-:Y:S02]  /*5f30*/  ISETP.GE.U32.AND P1, PT, R21, R10, PT ;  /* 0x0000000a1500720c */ /* 0x000fe40003f26070 */
[----:B0-----:R-:W-:-:S11]  /*5f40*/  MOV R4, RZ ;  /* 0x000000ff00047202 */ /* 0x001fd60000000f00 */
[----:B------:R-:W-:Y:S02]  /*5f50*/  @P1 IADD3 R21, -R10, R21, RZ ;  /* 0x000000150a151210 */ /* 0x000fe40007ffe1ff */
[----:B------:R-:W-:Y:S02]  /*5f60*/  @P1 IADD3 R17, R17, 0x1, RZ ;  /* 0x0000000111111810 */ /* 0x000fe40007ffe0ff */
[----:B------:R-:W-:Y:S01]  /*5f70*/  ISETP.GE.U32.AND P2, PT, R21, R10, PT ;  /* 0x0000000a1500720c */ /* 0x000fe20003f46070 */
[----:B------:R-:W-:-:S04]  /*5f80*/  IMAD.MOV R21, RZ, RZ, -R12 ;  /* 0x000000ffff157224 */ /* 0x000fc800078e0a0c */
[----:B-1----:R-:W-:-:S04]  /*5f90*/  IMAD R21, R21, R5, RZ ;  /* 0x0000000515157224 */ /* 0x002fc800078e02ff */
[----:B------:R-:W-:Y:S01]  /*5fa0*/  IMAD.HI.U32 R20, R5, R21, R4 ;  /* 0x0000001505147227 */ /* 0x000fe200078e0004 */
[----:B------:R-:W-:Y:S02]  /*5fb0*/  IADD3 R4, R22, 0xffffffe, RZ ;  /* 0x0ffffffe16047810 */ /* 0x000fe40007ffe0ff */
[----:B------:R-:W0:Y:S01]  /*5fc0*/  LDC R22, c[0x0][R11+0x27c] ;  /* 0x00009f000b167b82 */ /* 0x000e220000000800 */
[----:B------:R-:W-:Y:S01]  /*5fd0*/  @P2 VIADD R17, R17, 0x1 ;  /* 0x0000000111112836 */ /* 0x000fe20000000000 */
[----:B------:R-:W-:Y:S01]  /*5fe0*/  @!P3 LOP3.LUT R17, RZ, R10, RZ, 0x33, !PT ;  /* 0x0000000aff11b212 */ /* 0x000fe200078e33ff */
[----:B------:R1:W2:Y:S01]  /*5ff0*/  F2I.FTZ.U32.TRUNC.NTZ R5, R4 ;  /* 0x0000000400057305 */ /* 0x0002a2000021f000 */
[----:B------:R-:W-:-:S03]  /*6000*/  ISETP.NE.U32.AND P3, PT, R12, RZ, PT ;  /* 0x000000ff0c00720c */ /* 0x000fc60003f65070 */
[----:B------:R-:W-:-:S04]  /*6010*/  IMAD.HI.U32 R21, R20, R17, RZ ;  /* 0x0000001114157227 */ /* 0x000fc800078e00ff */
[----:B------:R-:W-:Y:S02]  /*6020*/  IMAD.MOV R23, RZ, RZ, -R21 ;  /* 0x000000ffff177224 */ /* 0x000fe400078e0a15 */
[----:B-1----:R-:W-:Y:S02]  /*6030*/  IMAD.MOV.U32 R4, RZ, RZ, RZ ;  /* 0x000000ffff047224 */ /* 0x002fe400078e00ff */
[--C-:B------:R-:W-:Y:S02]  /*6040*/  IMAD R23, R12, R23, R17.reuse ;  /* 0x000000170c177224 */ /* 0x100fe400078e0211 */
[----:B------:R-:W-:-:S03]  /*6050*/  IMAD.MOV R9, RZ, RZ, -R17 ;  /* 0x000000ffff097224 */ /* 0x000fc600078e0a11 */
[----:B------:R-:W-:Y:S01]  /*6060*/  ISETP.GE.U32.AND P1, PT, R23, R12, PT ;  /* 0x0000000c1700720c */ /* 0x000fe20003f26070 */
[----:B------:R-:W-:-:S12]  /*6070*/  IMAD R13, R10, R9, R13 ;  /* 0x000000090a0d7224 */ /* 0x000fd800078e020d */
[----:B------:R-:W-:Y:S02]  /*6080*/  @P1 IMAD.IADD R23, R23, 0x1, -R12 ;  /* 0x0000000117171824 */ /* 0x000fe400078e0a0c */
[----:B------:R-:W-:-:S03]  /*6090*/  @P1 VIADD R21, R21, 0x1 ;  /* 0x0000000115151836 */ /* 0x000fc60000000000 */
[----:B------:R-:W-:Y:S02]  /*60a0*/  ISETP.GE.U32.AND P2, PT, R23, R12, PT ;  /* 0x0000000c1700720c */ /* 0x000fe40003f46070 */
[----:B------:R-:W-:-:S05]  /*60b0*/  IADD3 R23, RZ, -R16, RZ ;  /* 0x80000010ff177210 */ /* 0x000fca0007ffe0ff */
[----:B--2---:R-:W-:Y:S02]  /*60c0*/  IMAD R23, R23, R5, RZ ;  /* 0x0000000517177224 */ /* 0x004fe400078e02ff */
[----:B0-----:R-:W-:Y:S02]  /*60d0*/  IMAD R14, R14, R22, R3 ;  /* 0x000000160e0e7224 */ /* 0x001fe400078e0203 */
[----:B------:R-:W-:Y:S02]  /*60e0*/  IMAD.HI.U32 R20, R5, R23, R4 ;  /* 0x0000001705147227 */ /* 0x000fe400078e0004 */
[----:B------:R-:W-:Y:S01]  /*60f0*/  @P2 IADD3 R21, R21, 0x1, RZ ;  /* 0x0000000115152810 */ /* 0x000fe20007ffe0ff */
[----:B------:R-:W0:Y:S01]  /*6100*/  LDC R23, c[0x0][R11+0x278] ;  /* 0x00009e000b177b82 */ /* 0x000e220000000800 */
[----:B------:R-:W-:Y:S02]  /*6110*/  @!P3 LOP3.LUT R21, RZ, R12, RZ, 0x33, !PT ;  /* 0x0000000cff15b212 */ /* 0x000fe400078e33ff */
[----:B------:R-:W-:-:S02]  /*6120*/  ISETP.NE.U32.AND P3, PT, R16, RZ, PT ;  /* 0x000000ff1000720c */ /* 0x000fc40003f65070 */
[----:B------:R-:W-:Y:S01]  /*6130*/  IADD3 R3, -R21, RZ, RZ ;  /* 0x000000ff15037210 */ /* 0x000fe20007ffe1ff */
[----:B------:R-:W-:Y:S02]  /*6140*/  IMAD.HI.U32 R4, R20, R21, RZ ;  /* 0x0000001514047227 */ /* 0x000fe400078e00ff */
[----:B------:R-:W1:Y:S02]  /*6150*/  LDC R20, c[0x0][R11+0x274] ;  /* 0x00009d000b147b82 */ /* 0x000e640000000800 */
[----:B------:R-:W-:Y:S01]  /*6160*/  IMAD R12, R12, R3, R17 ;  /* 0x000000030c0c7224 */ /* 0x000fe200078e0211 */
[----:B------:R-:W-:-:S05]  /*6170*/  IADD3 R25, -R4, RZ, RZ ;  /* 0x000000ff04197210 */ /* 0x000fca0007ffe1ff */
[----:B------:R-:W-:Y:S01]  /*6180*/  IMAD R25, R16, R25, R21 ;  /* 0x0000001910197224 */ /* 0x000fe200078e0215 */
[----:B------:R-:W2:Y:S04]  /*6190*/  LDC R5, c[0x0][R11+0x270] ;  /* 0x00009c000b057b82 */ /* 0x000ea80000000800 */
[----:B------:R-:W-:-:S13]  /*61a0*/  ISETP.GE.U32.AND P1, PT, R25, R16, PT ;  /* 0x000000101900720c */ /* 0x000fda0003f26070 */
[----:B------:R-:W-:Y:S01]  /*61b0*/  @P1 IMAD.IADD R25, R25, 0x1, -R16 ;  /* 0x0000000119191824 */ /* 0x000fe200078e0a10 */
[----:B------:R-:W-:Y:S02]  /*61c0*/  @P1 IADD3 R4, R4, 0x1, RZ ;  /* 0x0000000104041810 */ /* 0x000fe40007ffe0ff */
[----:B------:R-:W-:Y:S02]  /*61d0*/  ISETP.NE.AND P1, PT, R8, RZ, PT ;  /* 0x000000ff0800720c */ /* 0x000fe40003f25270 */
[----:B------:R-:W-:Y:S01]  /*61e0*/  ISETP.GE.U32.AND P2, PT, R25, R16, PT ;  /* 0x000000101900720c */ /* 0x000fe20003f46070 */
[----:B0-----:R-:W-:-:S12]  /*61f0*/  IMAD R13, R13, R23, R14 ;  /* 0x000000170d0d7224 */ /* 0x001fd800078e020e */
[----:B------:R-:W-:Y:S01]  /*6200*/  @P2 VIADD R4, R4, 0x1 ;  /* 0x0000000104042836 */ /* 0x000fe20000000000 */
[----:B------:R-:W-:Y:S01]  /*6210*/  @!P3 LOP3.LUT R4, RZ, R16, RZ, 0x33, !PT ;  /* 0x00000010ff04b212 */ /* 0x000fe200078e33ff */
[----:B-1----:R-:W-:-:S03]  /*6220*/  IMAD R12, R12, R20, R13 ;  /* 0x000000140c0c7224 */ /* 0x002fc600078e020d */
[----:B------:R-:W-:Y:S02]  /*6230*/  IADD3 R3, -R4, RZ, RZ ;  /* 0x000000ff04037210 */ /* 0x000fe40007ffe1ff */
[----:B------:R-:W-:-:S03]  /*6240*/  MOV R14, R4 ;  /* 0x00000004000e7202 */ /* 0x000fc60000000f00 */
[----:B------:R-:W-:-:S04]  /*6250*/  IMAD R3, R16, R3, R21 ;  /* 0x0000000310037224 */ /* 0x000fc800078e0215 */
[----:B--2---:R-:W-:Y:S01]  /*6260*/  IMAD R3, R3, R5, R12 ;  /* 0x0000000503037224 */ /* 0x004fe200078e020c */
[----:B------:R-:W-:Y:S06]  /*6270*/  @P1 BRA `(.L_x_904) ;  /* 0xfffffff800701947 */ /* 0x000fec000383ffff */
[----:B------:R-:W-:Y:S05]  /*6280*/  BSYNC B1 ;  /* 0x0000000000017941 */ /* 0x000fea0003800000 */
.L_x_903:
        /* <DEDUP_REMOVED lines=79> */
.L_x_902:
[----:B------:R-:W-:Y:S02]  /*6780*/  ULDC UR4, c[0x0][0x354] ;  /* 0x0000d50000047ab9 */ /* 0x000fe40000000800 */
[----:B------:R-:W-:-:S07]  /*6790*/  IMAD R14, R14, UR4, R3 ;  /* 0x000000040e0e7c24 */ /* 0x000fce000f8e0203 */
.L_x_898:
[----:B------:R-:W-:Y:S05]  /*67a0*/  BSYNC B0 ;  /* 0x0000000000007941 */ /* 0x000fea0003800000 */
.L_x_897:
[----:B------:R-:W-:Y:S01]  /*67b0*/  ISETP.NE.AND P0, PT, RZ, UR38, PT ;  /* 0x00000026ff007c0c */ /* 0x000fe2000bf05270 */
[----:B------:R-:W0:Y:S08]  /*67c0*/  LDC.64 R34, c[0x0][0x3c8] ;  /* 0x0000f200ff227b82 */ /* 0x000e300000000a00 */
[----:B------:R-:W1:Y:S08]  /*67d0*/  LDC R7, c[0x0][0x3d0] ;  /* 0x0000f400ff077b82 */ /* 0x000e700000000800 */
[----:B------:R-:W2:Y:S01]  /*67e0*/  LDC R24, c[0x0][0x3d4] ;  /* 0x0000f500ff187b82 */ /* 0x000ea20000000800 */
[----:B------:R-:W-:Y:S01]  /*67f0*/  IMAD.HI.U32 R9, R30, -0x326172a9, RZ ;  /* 0xcd9e8d571e097827 */ /* 0x000fe200078e00ff */
[----:B------:R-:W-:-:S06]  /*6800*/  ULDC.64 UR4, c[0x0][0x210] ;  /* 0x0000840000047ab9 */ /* 0x000fcc0000000a00 */
[----:B------:R-:W3:Y:S01]  /*6810*/  @P0 LDC.64 R4, c[0x0][0x3d0] ;  /* 0x0000f400ff040b82 */ /* 0x000ee20000000a00 */
[----:B0-----:R-:W4:Y:S07]  /*6820*/  @P0 LDG.E.64 R34, desc[UR36][R34.64] ;  /* 0x0000002422220981 */ /* 0x001f2e000c1e1b00 */
[----:B------:R-:W1:Y:S01]  /*6830*/  @P0 LDC R3, c[0x0][0x3d8] ;  /* 0x0000f600ff030b82 */ /* 0x000e620000000800 */
[----:B---3--:R-:W1:Y:S01]  /*6840*/  @P0 LDG.E.64 R4, desc[UR36][R4.64] ;  /* 0x0000002404040981 */ /* 0x008e62000c1e1b00 */
[----:B------:R-:W-:-:S05]  /*6850*/  IADD3 R26, P3, R26, UR4, RZ ;  /* 0x000000041a1a7c10 */ /* 0x000fca000ff7e0ff */
[----:B------:R-:W-:Y:S01]  /*6860*/  IMAD.X R27, RZ, RZ, UR5, P3 ;  /* 0x00000005ff1b7e24 */ /* 0x000fe200098e06ff */
[----:B------:R-:W-:-:S04]  /*6870*/  IADD3 R38, P2, R38, UR4, RZ ;  /* 0x0000000426267c10 */ /* 0x000fc8000ff5e0ff */
[----:B------:R-:W-:Y:S02]  /*6880*/  IADD3.X R39, RZ, UR5, RZ, P2, !PT ;  /* 0x00000005ff277c10 */ /* 0x000fe400097fe4ff */
[----:B-1----:R-:W-:-:S04]  /*6890*/  @P0 IADD3 R7, P1, R4, R3, RZ ;  /* 0x0000000304070210 */ /* 0x002fc80007f3e0ff */
[----:B--2---:R-:W-:-:S04]  /*68a0*/  @P0 IADD3.X R24, RZ, R5, RZ, P1, !PT ;  /* 0x00000005ff180210 */ /* 0x004fc80000ffe4ff */
[----:B------:R-:W-:-:S05]  /*68b0*/  SHF.R.U64 R10, R7, 0x2, R24 ;  /* 0x00000002070a7819 */ /* 0x000fca0000001218 */
[----:B------:R-:W-:-:S05]  /*68c0*/  VIADD R6, R10, 0x1 ;  /* 0x000000010a067836 */ /* 0x000fca0000000000 */
[----:B------:R-:W-:Y:S01]  /*68d0*/  ISETP.NE.AND P0, PT, R6, RZ, PT ;  /* 0x000000ff0600720c */ /* 0x000fe20003f05270 */
[----:B------:R-:W-:Y:S01]  /*68e0*/  IMAD R4, R30, -0x326172a9, RZ ;  /* 0xcd9e8d571e047824 */ /* 0x000fe200078e02ff */
[----:B------:R-:W-:Y:S02]  /*68f0*/  SHF.R.U32.HI R24, RZ, 0x2, R24 ;  /* 0x00000002ff187819 */ /* 0x000fe40000011618 */
[----:B----4-:R-:W-:Y:S01]  /*6900*/  IADD3 R3, R34, -0x61c88647, RZ ;  /* 0x9e3779b922037810 */ /* 0x010fe20007ffe0ff */
[----:B------:R-:W-:-:S03]  /*6910*/  IMAD.HI.U32 R11, R6, -0x2daee0ad, RZ ;  /* 0xd2511f53060b7827 */ /* 0x000fc600078e00ff */
[----:B------:R-:W-:Y:S01]  /*6920*/  LOP3.LUT R3, R3, R4, RZ, 0x3c, !PT ;  /* 0x0000000403037212 */ /* 0x000fe200078e3cff */
[----:B------:R-:W-:Y:S02]  /*6930*/  VIADD R8, R24, 0x1 ;  /* 0x0000000118087836 */ /* 0x000fe40000000000 */
[----:B------:R-:W-:Y:S02]  /*6940*/  IMAD.WIDE.U32 R4, R10, -0x2daee0ad, RZ ;  /* 0xd2511f530a047825 */ /* 0x000fe400078e00ff */
[----:B------:R-:W-:Y:S02]  /*6950*/  @P0 IADD3 R8, R24, RZ, RZ ;  /* 0x000000ff18080210 */ /* 0x000fe40007ffe0ff */
[--C-:B------:R-:W-:Y:S02]  /*6960*/  LOP3.LUT R24, R9, R24, R34.reuse, 0x96, !PT ;  /* 0x0000001809187212 */ /* 0x100fe400078e9622 */
[----:B------:R-:W-:Y:S02]  /*6970*/  LOP3.LUT R8, R8, R9, R34, 0x96, !PT ;  /* 0x0000000908087212 */ /* 0x000fe400078e9622 */
[----:B------:R-:W-:-:S02]  /*6980*/  LOP3.LUT R12, R5, R35, RZ, 0x3c, !PT ;  /* 0x00000023050c7212 */ /* 0x000fc400078e3cff */
        /* <DEDUP_REMOVED lines=8> */
[----:B------:R-:W-:Y:S02]  /*6a10*/  LOP3.LUT R22, R3, R13, RZ, 0x3c, !PT ;  /* 0x0000000d03167212 */ /* 0x000fe400078e3cff */
[----:B------:R-:W-:Y:S02]  /*6a20*/  LOP3.LUT R5, R11, R5, R17, 0x96, !PT ;  /* 0x000000050b057212 */ /* 0x000fe400078e9611 */
[----:B------:R-:W-:Y:S01]  /*6a30*/  LOP3.LUT R16, R3, R9, RZ, 0x3c, !PT ;  /* 0x0000000903107212 */ /* 0x000fe200078e3cff */
        /* <DEDUP_REMOVED lines=8> */
[----:B------:R-:W-:-:S04]  /*6ac0*/  LOP3.LUT R11, R17, R10, R3, 0x96, !PT ;  /* 0x0000000a110b7212 */ /* 0x000fc800078e9603 */
[----:B------:R-:W-:Y:S01]  /*6ad0*/  LOP3.LUT R10, R5, R8, R9, 0x96, !PT ;  /* 0x00000008050a7212 */ /* 0x000fe200078e9609 */
[----:B------:R-:W-:Y:S02]  /*6ae0*/  VIADD R3, R35, 0x32370b8f ;  /* 0x32370b8f23037836 */ /* 0x000fe40000000000 */
[----:B------:R-:W-:Y:S01]  /*6af0*/  IMAD.WIDE.U32 R24, R25, -0x2daee0ad, RZ ;  /* 0xd2511f5319187825 */ /* 0x000fe200078e00ff */
[----:B------:R-:W-:-:S03]  /*6b00*/  IADD3 R5, R34, -0x255992d5, RZ ;  /* 0xdaa66d2b22057810 */ /* 0x000fc60007ffe0ff */
        /* <DEDUP_REMOVED lines=40> */
[----:B------:R-:W-:-:S04]  /*6d90*/  IMAD.WIDE.U32 R32, R32, -0x2daee0ad, RZ ;  /* 0xd2511f5320207825 */ /* 0x000fc800078e00ff */
[----:B------:R-:W-:Y:S01]  /*6da0*/  IMAD.WIDE.U32 R8, R11, -0x326172a9, RZ ;  /* 0xcd9e8d570b087825 */ /* 0x000fe200078e00ff */
[----:B------:R-:W-:-:S03]  /*6db0*/  LOP3.LUT R24, R13, R20, R5, 0x96, !PT ;  /* 0x000000140d187212 */ /* 0x000fc600078e9605 */
[----:B------:R-:W-:Y:S01]  /*6dc0*/  IMAD.WIDE.U32 R10, R10, -0x2daee0ad, RZ ;  /* 0xd2511f530a0a7825 */ /* 0x000fe200078e00ff */
[----:B------:R-:W-:Y:S02]  /*6dd0*/  LOP3.LUT R22, R33, R22, R3, 0x96, !PT ;  /* 0x0000001621167212 */ /* 0x000fe400078e9603 */
[----:B------:R-:W-:Y:S02]  /*6de0*/  LOP3.LUT R20, R9, R4, R5, 0x96, !PT ;  /* 0x0000000409147212 */ /* 0x000fe400078e9605 */
[----:B------:R-:W-:Y:S01]  /*6df0*/  LOP3.LUT R23, R11, R16, R3, 0x96, !PT ;  /* 0x000000100b177212 */ /* 0x000fe200078e9603 */
[----:B------:R-:W-:Y:S02]  /*6e00*/  VIADD R3, R35, 0xdb3d7428 ;  /* 0xdb3d742823037836 */ /* 0x000fe40000000000 */
[----:B------:R-:W-:Y:S01]  /*6e10*/  IMAD.WIDE.U32 R24, R24, -0x2daee0ad, RZ ;  /* 0xd2511f5318187825 */ /* 0x000fe200078e00ff */
[----:B------:R-:W-:Y:S01]  /*6e20*/  IADD3 R9, R34, -0xe443238, RZ ;  /* 0xf1bbcdc822097810 */ /* 0x000fe20007ffe0ff */
[----:B------:R-:W0:Y:S02]  /*6e30*/  LDC.64 R16, c[0x0][0x2e8] ;  /* 0x0000ba00ff107b82 */ /* 0x000e240000000a00 */
[----:B------:R-:W-:-:S04]  /*6e40*/  IMAD.WIDE.U32 R4, R22, -0x326172a9, RZ ;  /* 0xcd9e8d5716047825 */ /* 0x000fc800078e00ff */
[----:B------:R-:W-:-:S04]  /*6e50*/  IMAD.WIDE.U32 R20, R20, -0x2daee0ad, RZ ;  /* 0xd2511f5314147825 */ /* 0x000fc800078e00ff */
[----:B------:R-:W-:Y:S01]  /*6e60*/  IMAD.WIDE.U32 R22, R23, -0x326172a9, RZ ;  /* 0xcd9e8d5717167825 */ /* 0x000fe200078e00ff */
[--C-:B------:R-:W-:Y:S02]  /*6e70*/  LOP3.LUT R11, R25, R32, R3.reuse, 0x96, !PT ;  /* 0x00000020190b7212 */ /* 0x100fe400078e9603 */
[----:B------:R-:W-:Y:S02]  /*6e80*/  LOP3.LUT R13, R21, R10, R3, 0x96, !PT ;  /* 0x0000000a150d7212 */ /* 0x000fe400078e9603 */
[----:B------:R-:W-:Y:S02]  /*6e90*/  LOP3.LUT R3, R23, R8, R9, 0x96, !PT ;  /* 0x0000000817037212 */ /* 0x000fe400078e9609 */
[----:B------:R-:W-:-:S03]  /*6ea0*/  IADD3 R35, R35, -0x695add53, RZ ;  /* 0x96a522ad23237810 */ /* 0x000fc60007ffe0ff */
[----:B------:R-:W-:-:S05]  /*6eb0*/  IMAD.HI.U32 R6, R3, -0x2daee0ad, RZ ;  /* 0xd2511f5303067827 */ /* 0x000fca00078e00ff */
[----:B------:R-:W-:Y:S02]  /*6ec0*/  LOP3.LUT R6, R6, R20, R35, 0x96, !PT ;  /* 0x0000001406067212 */ /* 0x000fe400078e9623 */
[----:B------:R-:W-:Y:S02]  /*6ed0*/  LOP3.LUT R20, R7, 0x3, RZ, 0xc0, !PT ;  /* 0x0000000307147812 */ /* 0x000fe400078ec0ff */
[----:B------:R-:W-:Y:S02]  /*6ee0*/  LOP3.LUT R12, R5, R12, R9, 0x96, !PT ;  /* 0x0000000c050c7212 */ /* 0x000fe400078e9609 */
[----:B------:R-:W-:Y:S01]  /*6ef0*/  ISETP.NE.AND P3, PT, R20, 0x1, PT ;  /* 0x000000011400780c */ /* 0x000fe20003f65270 */
[----:B------:R-:W-:Y:S02]  /*6f00*/  VIADD R5, R34, 0x8ff34781 ;  /* 0x8ff3478122057836 */ /* 0x000fe40000000000 */
[----:B------:R-:W-:Y:S01]  /*6f10*/  IMAD.WIDE.U32 R8, R12, -0x2daee0ad, RZ ;  /* 0xd2511f530c087825 */ /* 0x000fe200078e00ff */
[----:B------:R-:W-:-:S03]  /*6f20*/  IADD3 R36, P1, R36, UR4, RZ ;  /* 0x0000000424247c10 */ /* 0x000fc6000ff3e0ff */
[----:B------:R-:W-:Y:S01]  /*6f30*/  IMAD.WIDE.U32 R10, R11, -0x326172a9, RZ ;  /* 0xcd9e8d570b0a7825 */ /* 0x000fe200078e00ff */
[----:B------:R-:W-:-:S03]  /*6f40*/  IADD3 R28, P0, R28, UR4, RZ ;  /* 0x000000041c1c7c10 */ /* 0x000fc6000ff1e0ff */
[----:B------:R-:W-:Y:S01]  /*6f50*/  IMAD.WIDE.U32 R12, R13, -0x326172a9, RZ ;  /* 0xcd9e8d570d0c7825 */ /* 0x000fe200078e00ff */
[----:B------:R-:W-:Y:S02]  /*6f60*/  LOP3.LUT R3, R9, R24, R35, 0x96, !PT ;  /* 0x0000001809037212 */ /* 0x000fe400078e9623 */
[----:B------:R-:W-:Y:S01]  /*6f70*/  LOP3.LUT R4, R11, R4, R5, 0x96, !PT ;  /* 0x000000040b047212 */ /* 0x000fe200078e9605 */
[----:B0-----:R-:W-:Y:S01]  /*6f80*/  IMAD.WIDE.U32 R24, R19, 0x4, R16 ;  /* 0x0000000413187825 */ /* 0x001fe200078e0010 */
[----:B------:R-:W-:Y:S02]  /*6f90*/  LOP3.LUT R5, R13, R22, R5, 0x96, !PT ;  /* 0x000000160d057212 */ /* 0x000fe400078e9605 */
[----:B------:R-:W-:Y:S01]  /*6fa0*/  IADD3.X R29, RZ, UR5, RZ, P0, !PT ;  /* 0x00000005ff1d7c10 */ /* 0x000fe200087fe4ff */
[----:B------:R-:W-:Y:S02]  /*6fb0*/  IMAD.X R37, RZ, RZ, UR5, P1 ;  /* 0x00000005ff257e24 */ /* 0x000fe400088e06ff */
[----:B------:R-:W-:Y:S01]  /*6fc0*/  IMAD.WIDE.U32 R22, R15, 0x4, R16 ;  /* 0x000000040f167825 */ /* 0x000fe200078e0010 */
[----:B------:R-:W-:-:S03]  /*6fd0*/  MOV R7, R10 ;  /* 0x0000000a00077202 */ /* 0x000fc60000000f00 */
[----:B------:R-:W-:-:S04]  /*6fe0*/  IMAD.WIDE.U32 R18, R18, 0x4, R16 ;  /* 0x0000000412127825 */ /* 0x000fc800078e0010 */
[----:B------:R-:W-:-:S04]  /*6ff0*/  IMAD.WIDE.U32 R16, R14, 0x4, R16 ;  /* 0x000000040e107825 */ /* 0x000fc800078e0010 */
        /* <DEDUP_REMOVED lines=15> */
.L_x_906:
[----:B------:R-:W-:Y:S01]  /*70f0*/  MOV R15, R5 ;  /* 0x00000005000f7202 */ /* 0x000fe20000000f00 */
[----:B------:R-:W-:Y:S01]  /*7100*/  IMAD.MOV.U32 R7, RZ, RZ, R3 ;  /* 0x000000ffff077224 */ /* 0x000fe200078e0003 */
[----:B------:R-:W-:Y:S01]  /*7110*/  MOV R14, R8 ;  /* 0x00000008000e7202 */ /* 0x000fe20000000f00 */
[----:B------:R-:W-:-:S07]  /*7120*/  IMAD.MOV.U32 R5, RZ, RZ, R12 ;  /* 0x000000ffff057224 */ /* 0x000fce00078e000c */
.L_x_905:
        /* <DEDUP_REMOVED lines=13> */
[----:B------:R-:W-:-:S05]  /*7200*/  IMAD.MOV.U32 R3, RZ, RZ, -0x1 ;  /* 0xffffffffff037424 */ /* 0x000fca00078e00ff */
[----:B------:R-:W-:-:S04]  /*7210*/  VIADDMNMX.U32 R0, R0, R3, 0x2, PT ;  /* 0x0000000200007446 */ /* 0x000fc80003800003 */
[----:B------:R-:W-:-:S04]  /*7220*/  SHF.L.U32 R0, R0, 0x2, RZ ;  /* 0x0000000200007819 */ /* 0x000fc800000006ff */
[----:B------:R-:W0:Y:S02]  /*7230*/  LDC R4, c[0x2][R0] ;  /* 0x0080000000047b82 */ /* 0x000e240000000800 */
[----:B0-----:R-:W-:-:S04]  /*7240*/  SHF.R.S32.HI R5, RZ, 0x1f, R4 ;  /* 0x0000001fff057819 */ /* 0x001fc80000011404 */
.L_x_7014:
[----:B------:R-:W-:Y:S05]  /*7250*/  BRX R4 -0x7260                                                                                                                                                                                                                                                                                                                                                                                                                                                                               (*"BRANCH_TARGETS .L_x_7015,.L_x_7016,.L_x_7017"*) ;  /* 0xffffff8c04687949 */ /* 0x000fea000383ffff */
.L_x_909:
        /* <DEDUP_REMOVED lines=18> */
[----:B------:R-:W0:Y:S01]  /*7380*/  LDC.64 R14, c[0x4][R14] ;  /* 0x010000000e0e7b82 */ /* 0x000e220000000a00 */
[----:B------:R-:W-:Y:S01]  /*7390*/  HFMA2.MMA R12, -RZ, RZ, 0, 5.9604644775390625e-08 ;  /* 0x00000001ff0c7435 */ /* 0x000fe200000001ff */
[----:B------:R-:W-:Y:S01]  /*73a0*/  IMAD.U32 R6, RZ, RZ, UR4 ;  /* 0x00000004ff067e24 */ /* 0x000fe2000f8e00ff */
[----:B------:R-:W-:Y:S01]  /*73b0*/  MOV R7, UR5 ;  /* 0x0000000500077c02 */ /* 0x000fe20008000f00 */
[----:B------:R-:W-:Y:S01]  /*73c0*/  IMAD.U32 R10, RZ, RZ, UR6 ;  /* 0x00000006ff0a7e24 */ /* 0x000fe2000f8e00ff */
[----:B------:R-:W-:Y:S01]  /*73d0*/  MOV R11, UR7 ;  /* 0x00000007000b7c02 */ /* 0x000fe20008000f00 */
[----:B------:R-:W-:-:S02]  /*73e0*/  IMAD.MOV.U32 R8, RZ, RZ, 0x270 ;  /* 0x00000270ff087424 */ /* 0x000fc400078e00ff */
[----:B------:R-:W-:-:S07]  /*73f0*/  IMAD.MOV.U32 R13, RZ, RZ, RZ ;  /* 0x000000ffff0d7224 */ /* 0x000fce00078e00ff */
[----:B------:R-:W-:-:S07]  /*7400*/  LEPC R20, `(.L_x_915) ;  /* 0x000000001014794e */ /* 0x000fce0000000000 */
[----:B0-----:R-:W-:Y:S05]  /*7410*/  CALL.ABS.NOINC R14 ;  /* 0x000000000e007343 */ /* 0x001fea0003c00000 */
.L_x_915:
[----:B------:R0:W5:Y:S02]  /*7420*/  LDG.E R3, desc[UR36][R16.64] ;  /* 0x0000002410037981 */ /* 0x000164000c1e1900 */
.L_x_914:
[----:B------:R-:W-:Y:S05]  /*7430*/  BSYNC B6 ;  /* 0x0000000000067941 */ /* 0x000fea0003800000 */
.L_x_913:
[----:B-----5:R-:W-:-:S04]  /*7440*/  FSETP.GTU.FTZ.AND P0, PT, R34, R3, PT ;  /* 0x000000032200720b */ /* 0x020fc80003f1c000 */
[----:B------:R-:W-:-:S05]  /*7450*/  SEL R3, RZ, 0x1, P0 ;  /* 0x00000001ff037807 */ /* 0x000fca0000000000 */
[----:B------:R1:W-:Y:S04]  /*7460*/  STG.E.U8 desc[UR36][R38.64], R3 ;  /* 0x0000000326007986 */ /* 0x0003e8000c101124 */
.L_x_911:
[----:B------:R-:W-:Y:S05]  /*7470*/  BSYNC B7 ;  /* 0x0000000000077941 */ /* 0x000fea0003800000 */
.L_x_910:
        /* <DEDUP_REMOVED lines=11> */
[----:B------:R-:W2:Y:S01]  /*7530*/  LDC.64 R14, c[0x4][R14] ;  /* 0x010000000e0e7b82 */ /* 0x000ea20000000a00 */
[----:B------:R-:W-:Y:S01]  /*7540*/  HFMA2.MMA R8, -RZ, RZ, 0, 3.7491321563720703125e-05 ;  /* 0x00000275ff087435 */ /* 0x000fe200000001ff */
[----:B------:R-:W-:Y:S01]  /*7550*/  MOV R6, UR4 ;  /* 0x0000000400067c02 */ /* 0x000fe20008000f00 */
[----:B------:R-:W-:Y:S01]  /*7560*/  IMAD.U32 R7, RZ, RZ, UR5 ;  /* 0x00000005ff077e24 */ /* 0x000fe2000f8e00ff */
[----:B------:R-:W-:Y:S01]  /*7570*/  MOV R10, UR6 ;  /* 0x00000006000a7c02 */ /* 0x000fe20008000f00 */
[----:B------:R-:W-:Y:S01]  /*7580*/  IMAD.U32 R11, RZ, RZ, UR7 ;  /* 0x00000007ff0b7e24 */ /* 0x000fe2000f8e00ff */
[----:B------:R-:W-:Y:S01]  /*7590*/  MOV R13, RZ ;  /* 0x000000ff000d7202 */ /* 0x000fe20000000f00 */
[----:B------:R-:W-:-:S07]  /*75a0*/  IMAD.MOV.U32 R12, RZ, RZ, 0x1 ;  /* 0x00000001ff0c7424 */ /* 0x000fce00078e00ff */
[----:B------:R-:W-:-:S07]  /*75b0*/  LEPC R20, `(.L_x_918) ;  /* 0x000000001014794e */ /* 0x000fce0000000000 */
[----:B012---:R-:W-:Y:S05]  /*75c0*/  CALL.ABS.NOINC R14 ;  /* 0x000000000e007343 */ /* 0x007fea0003c00000 */
.L_x_918:
[----:B------:R2:W5:Y:S02]  /*75d0*/  LDG.E R0, desc[UR36][R18.64] ;  /* 0x0000002412007981 */ /* 0x000564000c1e1900 */
.L_x_917:
[----:B------:R-:W-:Y:S05]  /*75e0*/  BSYNC B6 ;  /* 0x0000000000067941 */ /* 0x000fea0003800000 */
.L_x_916:
[----:B-----5:R-:W-:-:S04]  /*75f0*/  FSETP.GTU.FTZ.AND P0, PT, R33, R0, PT ;  /* 0x000000002100720b */ /* 0x020fc80003f1c000 */
[----:B-1----:R-:W-:-:S05]  /*7600*/  SEL R3, RZ, 0x1, P0 ;  /* 0x00000001ff037807 */ /* 0x002fca0000000000 */
[----:B------:R1:W-:Y:S04]  /*7610*/  STG.E.U8 desc[UR36][R36.64], R3 ;  /* 0x0000000324007986 */ /* 0x0003e8000c101124 */
.L_x_7016:
        /* <DEDUP_REMOVED lines=11> */
[----:B------:R-:W1:Y:S01]  /*76d0*/  LDC.64 R14, c[0x4][R14] ;  /* 0x010000000e0e7b82 */ /* 0x000e620000000a00 */
        /* <DEDUP_REMOVED lines=8> */
[----:B012---:R-:W-:Y:S05]  /*7760*/  CALL.ABS.NOINC R14 ;  /* 0x000000000e007343 */ /* 0x007fea0003c00000 */
.L_x_921:
[----:B------:R1:W5:Y:S02]  /*7770*/  LDG.E R3, desc[UR36][R22.64] ;  /* 0x0000002416037981 */ /* 0x000364000c1e1900 */
.L_x_920:
[----:B------:R-:W-:Y:S05]  /*7780*/  BSYNC B6 ;  /* 0x0000000000067941 */ /* 0x000fea0003800000 */
.L_x_919:
[----:B-----5:R-:W-:-:S04]  /*7790*/  FSETP.GTU.FTZ.AND P0, PT, R32, R3, PT ;  /* 0x000000032000720b */ /* 0x020fc80003f1c000 */
[----:B------:R-:W-:-:S05]  /*77a0*/  SEL R3, RZ, 0x1, P0 ;  /* 0x00000001ff037807 */ /* 0x000fca0000000000 */
[----:B------:R3:W-:Y:S04]  /*77b0*/  STG.E.U8 desc[UR36][R28.64], R3 ;  /* 0x000000031c007986 */ /* 0x0007e8000c101124 */
.L_x_7015:
[----:B------:R-:W-:Y:S05]  /*77c0*/  BSYNC B8 ;  /* 0x0000000000087941 */ /* 0x000fea0003800000 */
.L_x_908:
        /* <DEDUP_REMOVED lines=9> */
[----:B------:R4:W0:Y:S01]  /*7860*/  LDC.64 R14, c[0x4][R0] ;  /* 0x01000000000e7b82 */ /* 0x0008220000000a00 */
[----:B------:R-:W-:Y:S01]  /*7870*/  IMAD.U32 R5, RZ, RZ, UR5 ;  /* 0x00000005ff057e24 */ /* 0x000fe2000f8e00ff */
[----:B------:R-:W-:Y:S01]  /*7880*/  ULDC.64 UR4, c[0x4][0x178] ;  /* 0x01005e0000047ab9 */ /* 0x000fe20000000a00 */
[----:B------:R-:W-:Y:S01]  /*7890*/  HFMA2.MMA R8, -RZ, RZ, 0, 3.8087368011474609375e-05 ;  /* 0x0000027fff087435 */ /* 0x000fe200000001ff */
[----:B------:R-:W-:Y:S01]  /*78a0*/  MOV R6, UR4 ;  /* 0x0000000400067c02 */ /* 0x000fe20008000f00 */
[----:B------:R-:W-:Y:S01]  /*78b0*/  IMAD.U32 R7, RZ, RZ, UR5 ;  /* 0x00000005ff077e24 */ /* 0x000fe2000f8e00ff */
[----:B------:R-:W-:Y:S01]  /*78c0*/  MOV R10, UR6 ;  /* 0x00000006000a7c02 */ /* 0x000fe20008000f00 */
[----:B------:R-:W-:Y:S01]  /*78d0*/  IMAD.U32 R11, RZ, RZ, UR7 ;  /* 0x00000007ff0b7e24 */ /* 0x000fe2000f8e00ff */
[----:B------:R-:W-:Y:S01]  /*78e0*/  MOV R13, RZ ;  /* 0x000000ff000d7202 */ /* 0x000fe20000000f00 */
[----:B----4-:R-:W-:-:S07]  /*78f0*/  IMAD.MOV.U32 R12, RZ, RZ, 0x1 ;  /* 0x00000001ff0c7424 */ /* 0x010fce00078e00ff */
[----:B------:R-:W-:-:S07]  /*7900*/  LEPC R20, `(.L_x_924) ;  /* 0x000000001014794e */ /* 0x000fce0000000000 */
[----:B0123--:R-:W-:Y:S05]  /*7910*/  CALL.ABS.NOINC R14 ;  /* 0x000000000e007343 */ /* 0x00ffea0003c00000 */
.L_x_924:
[----:B------:R4:W5:Y:S02]  /*7920*/  LDG.E R0, desc[UR36][R24.64] ;  /* 0x0000002418007981 */ /* 0x000964000c1e1900 */
.L_x_923:
[----:B------:R-:W-:Y:S05]  /*7930*/  BSYNC B6 ;  /* 0x0000000000067941 */ /* 0x000fea0003800000 */
.L_x_922:
[----:B-----5:R-:W-:-:S04]  /*7940*/  FSETP.GTU.FTZ.AND P0, PT, R31, R0, PT ;  /* 0x000000001f00720b */ /* 0x020fc80003f1c000 */
[----:B---3--:R-:W-:-:S05]  /*7950*/  SEL R3, RZ, 0x1, P0 ;  /* 0x00000001ff037807 */ /* 0x008fca0000000000 */
[----:B------:R3:W-:Y:S01]  /*7960*/  STG.E.U8 desc[UR36][R26.64], R3 ;  /* 0x000000031a007986 */ /* 0x0007e2000c101124 */
[----:B------:R-:W-:Y:S05]  /*7970*/  BRA `(.L_x_912) ;  /* 0x0000000000047947 */ /* 0x000fea0003800000 */
.L_x_7017:
[----:B------:R-:W-:Y:S05]  /*7980*/  BREAK B8 ;  /* 0x0000000000087942 */ /* 0x000fea0003800000 */
.L_x_912:
[----:B------:R-:W-:Y:S05]  /*7990*/  BSYNC B9 ;  /* 0x0000000000097941 */ /* 0x000fea0003800000 */
.L_x_907:
[----:B------:R-:W-:Y:S01]  /*79a0*/  ULDC UR4, c[0x0][0x0] ;  /* 0x0000000000047ab9 */ /* 0x000fe20000000800 */
[----:B---3--:R-:W3:Y:S01]  /*79b0*/  LDC R3, c[0x0][0xc] ;  /* 0x00000300ff037b82 */ /* 0x008ee20000000800 */
[----:B------:R-:W-:-:S06]  /*79c0*/  USHF.L.U32 UR4, UR4, 0x2, URZ ;  /* 0x0000000204047899 */ /* 0x000fcc000800063f */
[----:B---3--:R-:W-:Y:S01]  /*79d0*/  IMAD R2, R3, UR4, R2 ;  /* 0x0000000403027c24 */ /* 0x008fe2000f8e0202 */
[----:B------:R-:W-:-:S04]  /*79e0*/  ULDC UR4, c[0x0][0x3c0] ;  /* 0x0000f00000047ab9 */ /* 0x000fc80000000800 */
[----:B------:R-:W-:-:S13]  /*79f0*/  ISETP.GE.U32.AND P0, PT, R2, UR4, PT ;  /* 0x0000000402007c0c */ /* 0x000fda000bf06070 */
[----:B------:R-:W-:Y:S05]  /*7a00*/  @!P0 BRA `(.L_x_925) ;  /* 0xffffff8400a88947 */ /* 0x000fea000383ffff */
[----:B------:R-:W-:Y:S05]  /*7a10*/  EXIT ;  /* 0x000000000000794d */ /* 0x000fea0003800000 */
.L_x_926:
        /* <DEDUP_REMOVED lines=14> */
.L_x_7565:


//--------------------- .text._ZN2at4cuda57_GLOBAL__N__cd6b329d_24_DistributionBernoulli_cu_7537a20d21kernelPointwiseApply2IZNS_6native9templates4cuda28bernoulli_tensor_cuda_kernelIbfEEvRKNS_10TensorBaseES9_NS_15PhiloxCudaStateEEUliRbSB_SB_SB_RKfSD_SD_SD_E_bSC_jLin1ELi2ELi4ELi512ELi2EEEvNS0_6detail10TensorInfoIT0_T2_EENSG_IT1_SI_EESI_T_ --------------------------
	.section	.text._ZN2at4cuda57_GLOBAL__N__cd6b329d_24_DistributionBernoulli_cu_7537a20d21kernelPointwiseApply2IZNS_6native9templates4cuda28bernoulli_tensor_cuda_kernelIbfEEvRKNS_10TensorBaseES9_NS_15PhiloxCudaStateEEUliRbSB_SB_SB_RKfSD_SD_SD_E_bSC_jLin1ELi2ELi4ELi512ELi2EEEvNS0_6detail10TensorInfoIT0_T2_EENSG_IT1_SI_EESI_T_,"ax",@progbits
	.align	128
.text._ZN2at4cuda57_GLOBAL__N__cd6b329d_24_DistributionBernoulli_cu_7537a20d21kernelPointwiseApply2IZNS_6native9templates4cuda28bernoulli_tensor_cuda_kernelIbfEEvRKNS_10TensorBaseES9_NS_15PhiloxCudaStateEEUliRbSB_SB_SB_RKfSD_SD_SD_E_bSC_jLin1ELi2ELi4ELi512ELi2EEEvNS0_6detail10TensorInfoIT0_T2_EENSG_IT1_SI_EESI_T_:
        .type           _ZN2at4cuda57_GLOBAL__N__cd6b329d_24_DistributionBernoulli_cu_7537a20d21kernelPointwiseApply2IZNS_6native9templates4cuda28bernoulli_tensor_cuda_kernelIbfEEvRKNS_10TensorBaseES9_NS_15PhiloxCudaStateEEUliRbSB_SB_SB_RKfSD_SD_SD_E_bSC_jLin1ELi2ELi4ELi512ELi2EEEvNS0_6detail10TensorInfoIT0_T2_EENSG_IT1_SI_EESI_T_,@function
        .size           _ZN2at4cuda57_GLOBAL__N__cd6b329d_24_DistributionBernoulli_cu_7537a20d21kernelPointwiseApply2IZNS_6native9templates4cuda28bernoulli_tensor_cuda_kernelIbfEEvRKNS_10TensorBaseES9_NS_15PhiloxCudaStateEEUliRbSB_SB_SB_RKfSD_SD_SD_E_bSC_jLin1ELi2ELi4ELi512ELi2EEEvNS0_6detail10TensorInfoIT0_T2_EENSG_IT1_SI_EESI_T_,(.L_x_7566 - _ZN2at4cuda57_GLOBAL__N__cd6b329d_24_DistributionBernoulli_cu_7537a20d21kernelPointwiseApply2IZNS_6native9templates4cuda28bernoulli_tensor_cuda_kernelIbfEEvRKNS_10TensorBaseES9_NS_15PhiloxCudaStateEEUliRbSB_SB_SB_RKfSD_SD_SD_E_bSC_jLin1ELi2ELi4ELi512ELi2EEEvNS0_6detail10TensorInfoIT0_T2_EENSG_IT1_SI_EESI_T_)
        .other          _ZN2at4cuda57_GLOBAL__N__cd6b329d_24_DistributionBernoulli_cu_7537a20d21kernelPointwiseApply2IZNS_6native9templates4cuda28bernoulli_tensor_cuda_kernelIbfEEvRKNS_10TensorBaseES9_NS_15PhiloxCudaStateEEUliRbSB_SB_SB_RKfSD_SD_SD_E_bSC_jLin1ELi2ELi4ELi512ELi2EEEvNS0_6detail10TensorInfoIT0_T2_EENSG_IT1_SI_EESI_T_,@"STO_CUDA_ENTRY STV_DEFAULT"
_ZN2at4cuda57_GLOBAL__N__cd6b329d_24_DistributionBernoulli_cu_7537a20d21kernelPointwiseApply2IZNS_6native9templates4cuda28bernoulli_tensor_cuda_kernelIbfEEvRKNS_10TensorBaseES9_NS_15PhiloxCudaStateEEUliRbSB_SB_SB_RKfSD_SD_SD_E_bSC_jLin1ELi2ELi4ELi512ELi2EEEvNS0_6detail10TensorInfoIT0_T2_EENSG_IT1_SI_EESI_T_:
        /* <DEDUP_REMOVED lines=11> */
.L_x_967:
        /* <DEDUP_REMOVED lines=10> */
[----:B------:R-:W-:Y:S02]  /*0150*/  MOV R3, R2 ;  /* 0x0000000200037202 */ /* 0x000fe40000000f00 */
[----:B0-----:R-:W-:-:S13]  /*0160*/  ISETP.GE.AND P0, PT, R4, 0x2, PT ;  /* 0x000000020400780c */ /* 0x001fda0003f06270 */
[----:B------:R-:W-:Y:S05]  /*0170*/  @!P0 BRA `(.L_x_929) ;  /* 0x0000000c00108947 */ /* 0x000fea0003800000 */
[----:B------:R-:W-:Y:S01]  /*0180*/  LOP3.LUT R3, RZ, R4, RZ, 0x33, !PT ;  /* 0x00000004ff037212 */ /* 0x000fe200078e33ff */
[----:B------:R-:W-:Y:S01]  /*0190*/  ULDC UR4, c[0x0][0x2e0] ;  /* 0x0000b80000047ab9 */ /* 0x000fe20000000800 */
[----:B------:R-:W-:Y:S01]  /*01a0*/  IMAD.MOV.U32 R26, RZ, RZ, RZ ;  /* 0x000000ffff1a7224 */ /* 0x000fe200078e00ff */
[----:B------:R-:W-:Y:S02]  /*01b0*/  MOV R5, UR4 ;  /* 0x0000000400057c02 */ /* 0x000fe40008000f00 */
[----:B------:R-:W-:-:S05]  /*01c0*/  VIMNMX R3, R3, -0x3, !PT ;  /* 0xfffffffd03037848 */ /* 0x000fca0007fe0100 */
[----:B------:R-:W-:-:S04]  /*01d0*/  IMAD.IADD R3, R3, 0x1, R4 ;  /* 0x0000000103037824 */ /* 0x000fc800078e0204 */
[C---:B------:R-:W-:Y:S01]  /*01e0*/  VIADD R7, R3.reuse, 0x2 ;  /* 0x0000000203077836 */ /* 0x040fe20000000000 */
[----:B------:R-:W-:-:S04]  /*01f0*/  IADD3 R3, R3, 0x1, RZ ;  /* 0x0000000103037810 */ /* 0x000fc80007ffe0ff */
[----:B------:R-:W-:Y:S01]  /*0200*/  ISETP.GE.U32.AND P1, PT, R3, 0x3, PT ;  /* 0x000000030300780c */ /* 0x000fe20003f26070 */
[----:B------:R-:W-:Y:S01]  /*0210*/  IMAD.MOV.U32 R3, RZ, RZ, R2 ;  /* 0x000000ffff037224 */ /* 0x000fe200078e0002 */
[----:B------:R-:W-:-:S04]  /*0220*/  LOP3.LUT R4, R7, 0x3, RZ, 0xc0, !PT ;  /* 0x0000000307047812 */ /* 0x000fc800078ec0ff */
[----:B------:R-:W-:-:S07]  /*0230*/  ISETP.NE.AND P0, PT, R4, RZ, PT ;  /* 0x000000ff0400720c */ /* 0x000fce0003f05270 */
[----:B------:R-:W-:Y:S06]  /*0240*/  @!P1 BRA `(.L_x_930) ;  /* 0x0000000400a09947 */ /* 0x000fec0003800000 */
[----:B------:R-:W-:Y:S01]  /*0250*/  BSSY B1, `(.L_x_930) ;  /* 0x0000067000017945 */ /* 0x000fe20003800000 */
[----:B------:R-:W-:Y:S01]  /*0260*/  IMAD.IADD R6, R7, 0x1, -R4 ;  /* 0x0000000107067824 */ /* 0x000fe200078e0a04 */
[----:B------:R-:W-:Y:S01]  /*0270*/  MOV R3, R2 ;  /* 0x0000000200037202 */ /* 0x000fe20000000f00 */
[----:B------:R-:W-:-:S07]  /*0280*/  IMAD.MOV.U32 R26, RZ, RZ, RZ ;  /* 0x000000ffff1a7224 */ /* 0x000fce00078e00ff */
.L_x_931:
[C---:B------:R-:W-:Y:S01]  /*0290*/  VIADD R8, R5.reuse, 0xffffffff ;  /* 0xffffffff05087836 */ /* 0x040fe20000000000 */
[----:B------:R-:W-:Y:S01]  /*02a0*/  IADD3 R6, R6, -0x4, RZ ;  /* 0xfffffffc06067810 */ /* 0x000fe20007ffe0ff */
[----:B------:R-:W-:Y:S01]  /*02b0*/  IMAD.MOV.U32 R12, RZ, RZ, RZ ;  /* 0x000000ffff0c7224 */ /* 0x000fe200078e00ff */
[----:B------:R-:W-:Y:S01]  /*02c0*/  IADD3 R5, R5, -0x4, RZ ;  /* 0xfffffffc05057810 */ /* 0x000fe20007ffe0ff */
        /* <DEDUP_REMOVED lines=9> */
[----:B-1----:R-:W1:Y:S01]  /*0360*/  MUFU.RCP R16, R16 ;  /* 0x0000001000107308 */ /* 0x002e620000001000 */
[----:B0-----:R-:W-:-:S07]  /*0370*/  IADD3 R13, R11, 0xffffffe, RZ ;  /* 0x0ffffffe0b0d7810 */ /* 0x001fce0007ffe0ff */
[----:B------:R-:W0:Y:S01]  /*0380*/  F2I.FTZ.U32.TRUNC.NTZ R13, R13 ;  /* 0x0000000d000d7305 */ /* 0x000e22000021f000 */
[----:B-1----:R-:W-:-:S07]  /*0390*/  VIADD R14, R16, 0xffffffe ;  /* 0x0ffffffe100e7836 */ /* 0x002fce0000000000 */
[----:B------:R1:W3:Y:S01]  /*03a0*/  F2I.FTZ.U32.TRUNC.NTZ R15, R14 ;  /* 0x0000000e000f7305 */ /* 0x0002e2000021f000 */
[----:B0-----:R-:W-:Y:S02]  /*03b0*/  IMAD R9, R9, R13, RZ ;  /* 0x0000000d09097224 */ /* 0x001fe400078e02ff */
[----:B-1----:R-:W-:Y:S02]  /*03c0*/  IMAD.MOV.U32 R14, RZ, RZ, RZ ;  /* 0x000000ffff0e7224 */ /* 0x002fe400078e00ff */
[----:B------:R-:W-:Y:S02]  /*03d0*/  IMAD.HI.U32 R12, R13, R9, R12 ;  /* 0x000000090d0c7227 */ /* 0x000fe400078e000c */
[----:B------:R-:W0:Y:S04]  /*03e0*/  LDC R9, c[0x0][R8+0x210] ;  /* 0x0000840008097b82 */ /* 0x000e280000000800 */
[----:B------:R-:W-:-:S05]  /*03f0*/  IMAD.HI.U32 R12, R12, R3, RZ ;  /* 0x000000030c0c7227 */ /* 0x000fca00078e00ff */
[----:B------:R-:W-:-:S05]  /*0400*/  IADD3 R11, -R12, RZ, RZ ;  /* 0x000000ff0c0b7210 */ /* 0x000fca0007ffe1ff */
[----:B------:R-:W-:-:S05]  /*0410*/  IMAD R11, R10, R11, R3 ;  /* 0x0000000b0a0b7224 */ /* 0x000fca00078e0203 */
        /* <DEDUP_REMOVED lines=36> */
[----:B------:R-:W-:-:S03]  /*0660*/  ISETP.GE.U32.AND P1, PT, R14, R9, PT ;  /* 0x000000090e00720c */ /* 0x000fc60003f26070 */
[----:B------:R-:W0:Y:S10]  /*0670*/  F2I.FTZ.U32.TRUNC.NTZ R15, R15 ;  /* 0x0000000f000f7305 */ /* 0x000e34000021f000 */
[----:B------:R-:W-:-:S02]  /*0680*/  @P1 IADD3 R14, -R9, R14, RZ ;  /* 0x0000000e090e1210 */ /* 0x000fc40007ffe1ff */
[----:B------:R-:W-:Y:S02]  /*0690*/  @P1 IADD3 R18, R18, 0x1, RZ ;  /* 0x0000000112121810 */ /* 0x000fe40007ffe0ff */
[----:B------:R-:W-:Y:S01]  /*06a0*/  ISETP.GE.U32.AND P2, PT, R14, R9, PT ;  /* 0x000000090e00720c */ /* 0x000fe20003f46070 */
[----:B------:R-:W-:Y:S01]  /*06b0*/  HFMA2.MMA R14, -RZ, RZ, 0, 0 ;  /* 0x00000000ff0e7435 */ /* 0x000fe200000001ff */
[----:B0-----:R-:W-:Y:S02]  /*06c0*/  IMAD R17, R13, R15, RZ ;  /* 0x0000000f0d117224 */ /* 0x001fe400078e02ff */
[----:B------:R-:W0:Y:S07]  /*06d0*/  LDC R13, c[0x0][R8+0x27c] ;  /* 0x00009f00080d7b82 */ /* 0x000e2e0000000800 */
[----:B------:R-:W-:-:S02]  /*06e0*/  IMAD.HI.U32 R17, R15, R17, R14 ;  /* 0x000000110f117227 */ /* 0x000fc400078e000e */
[----:B------:R-:W1:Y:S02]  /*06f0*/  LDC R14, c[0x0][R8+0x278] ;  /* 0x00009e00080e7b82 */ /* 0x000e640000000800 */
[----:B------:R-:W-:Y:S01]  /*0700*/  @P2 VIADD R18, R18, 0x1 ;  /* 0x0000000112122836 */ /* 0x000fe20000000000 */
[----:B------:R-:W-:Y:S02]  /*0710*/  @!P3 LOP3.LUT R18, RZ, R9, RZ, 0x33, !PT ;  /* 0x00000009ff12b212 */ /* 0x000fe400078e33ff */
[----:B------:R-:W-:-:S03]  /*0720*/  ISETP.NE.U32.AND P3, PT, R11, RZ, PT ;  /* 0x000000ff0b00720c */ /* 0x000fc60003f65070 */
[----:B------:R-:W-:Y:S01]  /*0730*/  IMAD.HI.U32 R17, R17, R18, RZ ;  /* 0x0000001211117227 */ /* 0x000fe200078e00ff */
[----:B------:R-:W3:Y:S03]  /*0740*/  LDC R15, c[0x0][R8+0x274] ;  /* 0x00009d00080f7b82 */ /* 0x000ee60000000800 */
        /* <DEDUP_REMOVED lines=10> */
[----:B0-----:R-:W-:Y:S02]  /*07f0*/  IMAD R3, R3, R13, R26 ;  /* 0x0000000d03037224 */ /* 0x001fe400078e021a */
[----:B------:R-:W-:Y:S02]  /*0800*/  IMAD R12, R7, R10, R12 ;  /* 0x0000000a070c7224 */ /* 0x000fe400078e020c */
[----:B------:R-:W-:Y:S01]  /*0810*/  @P2 IADD3 R17, R17, 0x1, RZ ;  /* 0x0000000111112810 */ /* 0x000fe20007ffe0ff */
[----:B------:R-:W-:Y:S01]  /*0820*/  IMAD.MOV R7, RZ, RZ, -R18 ;  /* 0x000000ffff077224 */ /* 0x000fe200078e0a12 */
[----:B------:R-:W-:Y:S01]  /*0830*/  @!P3 LOP3.LUT R17, RZ, R11, RZ, 0x33, !PT ;  /* 0x0000000bff11b212 */ /* 0x000fe200078e33ff */
[----:B-1----:R-:W-:Y:S02]  /*0840*/  IMAD R3, R12, R14, R3 ;  /* 0x0000000e0c037224 */ /* 0x002fe400078e0203 */
[----:B------:R-:W-:Y:S02]  /*0850*/  IMAD R16, R9, R7, R16 ;  /* 0x0000000709107224 */ /* 0x000fe400078e0210 */
[----:B------:R-:W-:-:S02]  /*0860*/  IMAD.MOV R7, RZ, RZ, -R17 ;  /* 0x000000ffff077224 */ /* 0x000fc400078e0a11 */
[----:B---3--:R-:W-:Y:S02]  /*0870*/  IMAD R3, R16, R15, R3 ;  /* 0x0000000f10037224 */ /* 0x008fe400078e0203 */
[----:B------:R-:W-:-:S04]  /*0880*/  IMAD R18, R11, R7, R18 ;  /* 0x000000070b127224 */ /* 0x000fc800078e0212 */
[----:B--2---:R-:W-:Y:S02]  /*0890*/  IMAD R26, R18, R19, R3 ;  /* 0x00000013121a7224 */ /* 0x004fe400078e0203 */
[----:B------:R-:W-:Y:S01]  /*08a0*/  IMAD.MOV.U32 R3, RZ, RZ, R17 ;  /* 0x000000ffff037224 */ /* 0x000fe200078e0011 */
[----:B------:R-:W-:Y:S06]  /*08b0*/  @P1 BRA `(.L_x_931) ;  /* 0xfffffff800741947 */ /* 0x000fec000383ffff */
[----:B------:R-:W-:Y:S05]  /*08c0*/  BSYNC B1 ;  /* 0x0000000000017941 */ /* 0x000fea0003800000 */
.L_x_930:
        /* <DEDUP_REMOVED lines=79> */
.L_x_929:
[----:B------:R-:W-:Y:S01]  /*0dc0*/  ULDC UR4, c[0x0][0x2f4] ;  /* 0x0000bd0000047ab9 */ /* 0x000fe20000000800 */
[----:B------:R-:W-:Y:S01]  /*0dd0*/  ULDC UR5, c[0x0][0x354] ;  /* 0x0000d50000057ab9 */ /* 0x000fe20000000800 */
[----:B------:R-:W0:Y:S01]  /*0de0*/  I2F.U32.RP R6, UR4 ;  /* 0x0000000400067d06 */ /* 0x000e220008209000 */
[----:B------:R-:W-:-:S07]  /*0df0*/  ISETP.NE.U32.AND P2, PT, RZ, UR4, PT ;  /* 0x00000004ff007c0c */ /* 0x000fce000bf45070 */
[----:B0-----:R-:W0:Y:S02]  /*0e00*/  MUFU.RCP R6, R6 ;  /* 0x0000000600067308 */ /* 0x001e240000001000 */
[----:B0-----:R-:W-:-:S06]  /*0e10*/  VIADD R4, R6, 0xffffffe ;  /* 0x0ffffffe06047836 */ /* 0x001fcc0000000000 */
[----:B------:R0:W1:Y:S02]  /*0e20*/  F2I.FTZ.U32.TRUNC.NTZ R5, R4 ;  /* 0x0000000400057305 */ /* 0x000064000021f000 */
[----:B0-----:R-:W-:Y:S01]  /*0e30*/  IMAD.MOV.U32 R4, RZ, RZ, RZ ;  /* 0x000000ffff047224 */ /* 0x001fe200078e00ff */
[----:B-1----:R-:W-:-:S05]  /*0e40*/  IADD3 R7, RZ, -R5, RZ ;  /* 0x80000005ff077210 */ /* 0x002fca0007ffe0ff */
[----:B------:R-:W-:-:S04]  /*0e50*/  IMAD R7, R7, UR4, RZ ;  /* 0x0000000407077c24 */ /* 0x000fc8000f8e02ff */
[----:B------:R-:W-:-:S06]  /*0e60*/  IMAD.HI.U32 R5, R5, R7, R4 ;  /* 0x0000000705057227 */ /* 0x000fcc00078e0004 */
[----:B------:R-:W-:-:S05]  /*0e70*/  IMAD.HI.U32 R5, R5, R2, RZ ;  /* 0x0000000205057227 */ /* 0x000fca00078e00ff */
[----:B------:R-:W-:-:S05]  /*0e80*/  IADD3 R7, -R5, RZ, RZ ;  /* 0x000000ff05077210 */ /* 0x000fca0007ffe1ff */
[----:B------:R-:W-:-:S05]  /*0e90*/  IMAD R7, R7, UR4, R2 ;  /* 0x0000000407077c24 */ /* 0x000fca000f8e0202 */
[----:B------:R-:W-:-:S13]  /*0ea0*/  ISETP.GE.U32.AND P0, PT, R7, UR4, PT ;  /* 0x0000000407007c0c */ /* 0x000fda000bf06070 */
[----:B------:R-:W-:Y:S01]  /*0eb0*/  @P0 VIADD R7, R7, -UR4 ;  /* 0x8000000407070c36 */ /* 0x000fe20008000000 */
[----:B------:R-:W-:-:S04]  /*0ec0*/  @P0 IADD3 R5, R5, 0x1, RZ ;  /* 0x0000000105050810 */ /* 0x000fc80007ffe0ff */
[----:B------:R-:W-:-:S13]  /*0ed0*/  ISETP.GE.U32.AND P1, PT, R7, UR4, PT ;  /* 0x0000000407007c0c */ /* 0x000fda000bf26070 */
[----:B------:R-:W-:Y:S01]  /*0ee0*/  @P1 VIADD R5, R5, 0x1 ;  /* 0x0000000105051836 */ /* 0x000fe20000000000 */
[----:B------:R-:W-:-:S04]  /*0ef0*/  @!P2 LOP3.LUT R5, RZ, UR4, RZ, 0x33, !PT ;  /* 0x00000004ff05ac12 */ /* 0x000fc8000f8e33ff */
[----:B------:R-:W-:-:S05]  /*0f00*/  IADD3 R7, -R5, RZ, RZ ;  /* 0x000000ff05077210 */ /* 0x000fca0007ffe1ff */
[----:B------:R-:W-:Y:S01]  /*0f10*/  IMAD R4, R7, UR4, R2 ;  /* 0x0000000407047c24 */ /* 0x000fe2000f8e0202 */
[----:B------:R-:W-:-:S03]  /*0f20*/  ULDC UR4, c[0x0][0x358] ;  /* 0x0000d60000047ab9 */ /* 0x000fc60000000800 */
[----:B------:R-:W-:Y:S01]  /*0f30*/  IMAD R4, R4, UR4, RZ ;  /* 0x0000000404047c24 */ /* 0x000fe2000f8e02ff */
[----:B------:R-:W-:Y:S02]  /*0f40*/  ULDC UR4, c[0x0][0x27c] ;  /* 0x00009f0000047ab9 */ /* 0x000fe40000000800 */
[----:B------:R-:W-:Y:S02]  /*0f50*/  IMAD R26, R3, UR4, R26 ;  /* 0x00000004031a7c24 */ /* 0x000fe4000f8e021a */
[----:B------:R-:W-:-:S07]  /*0f60*/  IMAD R19, R5, UR5, R4 ;  /* 0x0000000505137c24 */ /* 0x000fce000f8e0204 */
.L_x_928:
[----:B------:R-:W-:Y:S05]  /*0f70*/  BSYNC B0 ;  /* 0x0000000000007941 */ /* 0x000fea0003800000 */
.L_x_927:
[----:B------:R-:W-:Y:S01]  /*0f80*/  VIMNMX R0, R0, 0x4, PT ;  /* 0x0000000400007848 */ /* 0x000fe20003fe0100 */
[----:B------:R-:W-:Y:S01]  /*0f90*/  BSSY B0, `(.L_x_932) ;  /* 0x00000e8000007945 */ /* 0x000fe20003800000 */
[----:B------:R-:W-:Y:S02]  /*0fa0*/  IMAD.MOV.U32 R15, RZ, RZ, RZ ;  /* 0x000000ffff0f7224 */ /* 0x000fe400078e00ff */
[----:B------:R-:W-:-:S13]  /*0fb0*/  ISETP.GE.AND P0, PT, R0, 0x2, PT ;  /* 0x000000020000780c */ /* 0x000fda0003f06270 */
[----:B------:R-:W-:Y:S05]  /*0fc0*/  @!P0 BRA `(.L_x_933) ;  /* 0x0000000c00908947 */ /* 0x000fea0003800000 */
[----:B------:R-:W0:Y:S01]  /*0fd0*/  LDC R4, c[0x0][0x2e0] ;  /* 0x0000b800ff047b82 */ /* 0x000e220000000800 */
[----:B------:R-:W-:Y:S01]  /*0fe0*/  IADD3 R3, R2, 0x1, RZ ;  /* 0x0000000102037810 */ /* 0x000fe20007ffe0ff */
[----:B------:R-:W-:-:S03]  /*0ff0*/  IMAD.MOV.U32 R28, RZ, RZ, RZ ;  /* 0x000000ffff1c7224 */ /* 0x000fc600078e00ff */
[----:B------:R-:W-:Y:S02]  /*1000*/  MOV R7, R3 ;  /* 0x0000000300077202 */ /* 0x000fe40000000f00 */
        /* <DEDUP_REMOVED lines=8> */
[----:B------:R-:W-:-:S05]  /*1090*/  IMAD.IADD R5, R5, 0x1, R4 ;  /* 0x0000000105057824 */ /* 0x000fca00078e0204 */
[C---:B------:R-:W-:Y:S01]  /*10a0*/  IADD3 R9, R5.reuse, 0x2, RZ ;  /* 0x0000000205097810 */ /* 0x040fe20007ffe0ff */
[----:B------:R-:W-:-:S03]  /*10b0*/  VIADD R5, R5, 0x1 ;  /* 0x0000000105057836 */ /* 0x000fc60000000000 */
[----:B------:R-:W-:Y:S02]  /*10c0*/  LOP3.LUT R6, R9, 0x3, RZ, 0xc0, !PT ;  /* 0x0000000309067812 */ /* 0x000fe400078ec0ff */
[----:B------:R-:W-:Y:S02]  /*10d0*/  ISETP.GE.U32.AND P1, PT, R5, 0x3, PT ;  /* 0x000000030500780c */ /* 0x000fe40003f26070 */
[----:B------:R-:W-:-:S11]  /*10e0*/  ISETP.NE.AND P0, PT, R6, RZ, PT ;  /* 0x000000ff0600720c */ /* 0x000fd60003f05270 */
[----:B------:R-:W-:Y:S05]  /*10f0*/  @!P1 BRA `(.L_x_935) ;  /* 0x0000000400a09947 */ /* 0x000fea0003800000 */
[----:B------:R-:W-:Y:S01]  /*1100*/  BSSY B1, `(.L_x_935) ;  /* 0x0000067000017945 */ /* 0x000fe20003800000 */
[----:B------:R-:W-:Y:S01]  /*1110*/  IMAD.IADD R9, R9, 0x1, -R6 ;  /* 0x0000000109097824 */ /* 0x000fe200078e0a06 */
[----:B------:R-:W-:Y:S01]  /*1120*/  MOV R28, RZ ;  /* 0x000000ff001c7202 */ /* 0x000fe20000000f00 */
[----:B------:R-:W-:-:S07]  /*1130*/  IMAD.MOV.U32 R7, RZ, RZ, R3 ;  /* 0x000000ffff077224 */ /* 0x000fce00078e0003 */
.L_x_936:
[C---:B------:R-:W-:Y:S01]  /*1140*/  IADD3 R11, R8.reuse, -0x1, RZ ;  /* 0xffffffff080b7810 */ /* 0x040fe20007ffe0ff */
[----:B------:R-:W-:Y:S02]  /*1150*/  VIADD R9, R9, 0xfffffffc ;  /* 0xfffffffc09097836 */ /* 0x000fe40000000000 */
[----:B------:R-:W-:Y:S02]  /*1160*/  VIADD R8, R8, 0xfffffffc ;  /* 0xfffffffc08087836 */ /* 0x000fe40000000000 */
[----:B------:R-:W-:-:S04]  /*1170*/  IMAD.SHL.U32 R11, R11, 0x4, RZ ;  /* 0x000000040b0b7824 */ /* 0x000fc800078e00ff */
        /* <DEDUP_REMOVED lines=8> */
[----:B0-----:R-:W0:Y:S08]  /*1200*/  MUFU.RCP R14, R14 ;  /* 0x0000000e000e7308 */ /* 0x001e300000001000 */
[----:B-1----:R-:W-:Y:S01]  /*1210*/  MUFU.RCP R18, R18 ;  /* 0x0000001200127308 */ /* 0x002fe20000001000 */
[----:B0-----:R-:W-:-:S02]  /*1220*/  IADD3 R4, R14, 0xffffffe, RZ ;  /* 0x0ffffffe0e047810 */ /* 0x001fc40007ffe0ff */
[----:B------:R-:W0:Y:S05]  /*1230*/  LDC R14, c[0x0][R11+0x20c] ;  /* 0x000083000b0e7b82 */ /* 0x000e2a0000000800 */
[----:B------:R1:W4:Y:S02]  /*1240*/  F2I.FTZ.U32.TRUNC.NTZ R5, R4 ;  /* 0x0000000400057305 */ /* 0x000324000021f000 */
[----:B-1----:R-:W-:Y:S01]  /*1250*/  HFMA2.MMA R4, -RZ, RZ, 0, 0 ;  /* 0x00000000ff047435 */ /* 0x002fe200000001ff */
[----:B----4-:R-:W-:-:S09]  /*1260*/  IMAD R13, R13, R5, RZ ;  /* 0x000000050d0d7224 */ /* 0x010fd200078e02ff */
[----:B------:R-:W-:Y:S01]  /*1270*/  IMAD.HI.U32 R16, R5, R13, R4 ;  /* 0x0000000d05107227 */ /* 0x000fe200078e0004 */
[----:B------:R-:W-:Y:S01]  /*1280*/  IADD3 R4, R18, 0xffffffe, RZ ;  /* 0x0ffffffe12047810 */ /* 0x000fe20007ffe0ff */
[----:B------:R-:W1:Y:S03]  /*1290*/  LDC R13, c[0x0][R11+0x210] ;  /* 0x000084000b0d7b82 */ /* 0x000e660000000800 */
[----:B------:R4:W5:Y:S01]  /*12a0*/  F2I.FTZ.U32.TRUNC.NTZ R5, R4 ;  /* 0x0000000400057305 */ /* 0x000962000021f000 */
[----:B------:R-:W-:-:S04]  /*12b0*/  IMAD.HI.U32 R15, R16, R7, RZ ;  /* 0x00000007100f7227 */ /* 0x000fc800078e00ff */
[----:B------:R-:W-:-:S04]  /*12c0*/  IMAD.MOV R17, RZ, RZ, -R15 ;  /* 0x000000ffff117224 */ /* 0x000fc800078e0a0f */
[----:B------:R-:W-:Y:S01]  /*12d0*/  IMAD R17, R12, R17, R7 ;  /* 0x000000110c117224 */ /* 0x000fe200078e0207 */
[----:B----4-:R-:W-:-:S04]  /*12e0*/  HFMA2.MMA R4, -RZ, RZ, 0, 0 ;  /* 0x00000000ff047435 */ /* 0x010fc800000001ff */
[----:B------:R-:W-:Y:S02]  /*12f0*/  ISETP.GE.U32.AND P1, PT, R17, R12, PT ;  /* 0x0000000c1100720c */ /* 0x000fe40003f26070 */
[----:B0-----:R-:W-:-:S11]  /*1300*/  IADD3 R21, RZ, -R14, RZ ;  /* 0x8000000eff157210 */ /* 0x001fd60007ffe0ff */
[----:B------:R-:W-:Y:S02]  /*1310*/  @P1 IMAD.IADD R17, R17, 0x1, -R12 ;  /* 0x0000000111111824 */ /* 0x000fe400078e0a0c */
[----:B------:R-:W-:-:S03]  /*1320*/  @P1 VIADD R15, R15, 0x1 ;  /* 0x000000010f0f1836 */ /* 0x000fc60000000000 */
[----:B------:R-:W-:Y:S02]  /*1330*/  ISETP.GE.U32.AND P2, PT, R17, R12, PT ;  /* 0x0000000c1100720c */ /* 0x000fe40003f46070 */
[----:B------:R-:W-:-:S05]  /*1340*/  IADD3 R17, RZ, -R10, RZ ;  /* 0x8000000aff117210 */ /* 0x000fca0007ffe0ff */
[----:B-----5:R-:W-:-:S04]  /*1350*/  IMAD R17, R17, R5, RZ ;  /* 0x0000000511117224 */ /* 0x020fc800078e02ff */
[----:B------:R-:W-:Y:S01]  /*1360*/  IMAD.HI.U32 R16, R5, R17, R4 ;  /* 0x0000001105107227 */ /* 0x000fe200078e0004 */
[----:B-1----:R-:W0:Y:S03]  /*1370*/  I2F.U32.RP R18, R13 ;  /* 0x0000000d00127306 */ /* 0x002e260000209000 */
        /* <DEDUP_REMOVED lines=8> */
[----:B0-----:R-:W-:Y:S02]  /*1400*/  VIADD R4, R18, 0xffffffe ;  /* 0x0ffffffe12047836 */ /* 0x001fe40000000000 */
[----:B------:R-:W0:Y:S10]  /*1410*/  I2F.U32.RP R18, R14 ;  /* 0x0000000e00127306 */ /* 0x000e340000209000 */
[----:B------:R-:W-:-:S02]  /*1420*/  @P1 IADD3 R17, -R10, R17, RZ ;  /* 0x000000110a111210 */ /* 0x000fc40007ffe1ff */
[----:B------:R-:W-:Y:S02]  /*1430*/  @P1 IADD3 R16, R16, 0x1, RZ ;  /* 0x0000000110101810 */ /* 0x000fe40007ffe0ff */
[----:B------:R-:W-:Y:S01]  /*1440*/  ISETP.GE.U32.AND P2, PT, R17, R10, PT ;  /* 0x0000000a1100720c */ /* 0x000fe20003f46070 */
[----:B------:R-:W-:Y:S01]  /*1450*/  IMAD.MOV R17, RZ, RZ, -R13 ;  /* 0x000000ffff117224 */ /* 0x000fe200078e0a0d */
[----:B------:R1:W4:Y:S08]  /*1460*/  F2I.FTZ.U32.TRUNC.NTZ R5, R4 ;  /* 0x0000000400057305 */ /* 0x000330000021f000 */
[----:B0-----:R-:W0:Y:S01]  /*1470*/  MUFU.RCP R18, R18 ;  /* 0x0000001200127308 */ /* 0x001e220000001000 */
[----:B-1----:R-:W-:-:S02]  /*1480*/  HFMA2.MMA R4, -RZ, RZ, 0, 0 ;  /* 0x00000000ff047435 */ /* 0x002fc400000001ff */
[----:B------:R-:W-:Y:S01]  /*1490*/  @P2 VIADD R16, R16, 0x1 ;  /* 0x0000000110102836 */ /* 0x000fe20000000000 */
[----:B------:R-:W-:Y:S02]  /*14a0*/  @!P3 LOP3.LUT R16, RZ, R10, RZ, 0x33, !PT ;  /* 0x0000000aff10b212 */ /* 0x000fe400078e33ff */
[----:B------:R-:W-:Y:S01]  /*14b0*/  ISETP.NE.U32.AND P3, PT, R13, RZ, PT ;  /* 0x000000ff0d00720c */ /* 0x000fe20003f65070 */
[----:B----4-:R-:W-:-:S04]  /*14c0*/  IMAD R17, R17, R5, RZ ;  /* 0x0000000511117224 */ /* 0x010fc800078e02ff */
[----:B------:R-:W-:-:S06]  /*14d0*/  IMAD.HI.U32 R5, R5, R17, R4 ;  /* 0x0000001105057227 */ /* 0x000fcc00078e0004 */
[----:B------:R-:W-:Y:S01]  /*14e0*/  IMAD.HI.U32 R17, R5, R16, RZ ;  /* 0x0000001005117227 */ /* 0x000fe200078e00ff */
[----:B0-----:R-:W-:-:S03]  /*14f0*/  IADD3 R5, R18, 0xffffffe, RZ ;  /* 0x0ffffffe12057810 */ /* 0x001fc60007ffe0ff */
[----:B------:R-:W-:-:S03]  /*1500*/  IMAD.MOV R4, RZ, RZ, -R17 ;  /* 0x000000ffff047224 */ /* 0x000fc600078e0a11 */
[----:B------:R-:W0:Y:S01]  /*1510*/  F2I.FTZ.U32.TRUNC.NTZ R5, R5 ;  /* 0x0000000500057305 */ /* 0x000e22000021f000 */
[----:B------:R-:W-:-:S05]  /*1520*/  IMAD R4, R13, R4, R16 ;  /* 0x000000040d047224 */ /* 0x000fca00078e0210 */
[----:B------:R-:W-:Y:S01]  /*1530*/  ISETP.GE.U32.AND P1, PT, R4, R13, PT ;  /* 0x0000000d0400720c */ /* 0x000fe20003f26070 */
[----:B0-----:R-:W-:-:S12]  /*1540*/  IMAD R21, R21, R5, RZ ;  /* 0x0000000515157224 */ /* 0x001fd800078e02ff */
[----:B------:R-:W-:Y:S02]  /*1550*/  @P1 IMAD.IADD R4, R4, 0x1, -R13 ;  /* 0x0000000104041824 */ /* 0x000fe400078e0a0d */
[----:B------:R-:W-:-:S03]  /*1560*/  @P1 VIADD R17, R17, 0x1 ;  /* 0x0000000111111836 */ /* 0x000fc60000000000 */
[----:B------:R-:W-:Y:S01]  /*1570*/  ISETP.GE.U32.AND P2, PT, R4, R13, PT ;  /* 0x0000000d0400720c */ /* 0x000fe20003f46070 */
[----:B------:R-:W-:-:S04]  /*1580*/  IMAD.MOV.U32 R4, RZ, RZ, RZ ;  /* 0x000000ffff047224 */ /* 0x000fc800078e00ff */
[----:B------:R-:W-:Y:S02]  /*1590*/  IMAD.HI.U32 R18, R5, R21, R4 ;  /* 0x0000001505127227 */ /* 0x000fe400078e0004 */
[----:B------:R-:W0:Y:S06]  /*15a0*/  LDC R4, c[0x0][R11+0x27c] ;  /* 0x00009f000b047b82 */ /* 0x000e2c0000000800 */
[----:B------:R-:W-:Y:S02]  /*15b0*/  @P2 IADD3 R17, R17, 0x1, RZ ;  /* 0x0000000111112810 */ /* 0x000fe40007ffe0ff */
[----:B------:R-:W-:-:S02]  /*15c0*/  @!P3 LOP3.LUT R17, RZ, R13, RZ, 0x33, !PT ;  /* 0x0000000dff11b212 */ /* 0x000fc400078e33ff */
[----:B------:R-:W-:-:S03]  /*15d0*/  ISETP.NE.U32.AND P3, PT, R14, RZ, PT ;  /* 0x000000ff0e00720c */ /* 0x000fc60003f65070 */
[----:B------:R-:W-:Y:S02]  /*15e0*/  IMAD.HI.U32 R21, R18, R17, RZ ;  /* 0x0000001112157227 */ /* 0x000fe400078e00ff */
[----:B------:R-:W1:Y:S03]  /*15f0*/  LDC R18, c[0x0][R11+0x278] ;  /* 0x00009e000b127b82 */ /* 0x000e660000000800 */
[----:B------:R-:W-:-:S05]  /*1600*/  IADD3 R5, -R21, RZ, RZ ;  /* 0x000000ff15057210 */ /* 0x000fca0007ffe1ff */
        /* <DEDUP_REMOVED lines=16> */
[----:B-1----:R-:W-:Y:S01]  /*1710*/  IMAD R4, R15, R18, R4 ;  /* 0x000000120f047224 */ /* 0x002fe200078e0204 */
[----:B------:R-:W-:-:S03]  /*1720*/  MOV R7, R21 ;  /* 0x0000001500077202 */ /* 0x000fc60000000f00 */
[----:B--2---:R-:W-:Y:S02]  /*1730*/  IMAD R4, R13, R20, R4 ;  /* 0x000000140d047224 */ /* 0x004fe400078e0204 */
[----:B------:R-:W-:-:S04]  /*1740*/  IMAD R17, R14, R5, R17 ;  /* 0x000000050e117224 */ /* 0x000fc800078e0211 */
[----:B---3--:R-:W-:Y:S01]  /*1750*/  IMAD R28, R17, R22, R4 ;  /* 0x00000016111c7224 */ /* 0x008fe200078e0204 */
[----:B------:R-:W-:Y:S06]  /*1760*/  @P1 BRA `(.L_x_936) ;  /* 0xfffffff800741947 */ /* 0x000fec000383ffff */
[----:B------:R-:W-:Y:S05]  /*1770*/  BSYNC B1 ;  /* 0x0000000000017941 */ /* 0x000fea0003800000 */
.L_x_935:
        /* <DEDUP_REMOVED lines=38> */
[----:B------:R-:W-:-:S06]  /*19e0*/  IMAD.HI.U32 R9, R9, R11, R8 ;  /* 0x0000000b09097227 */ /* 0x000fcc00078e0008 */
[----:B------:R-:W-:Y:S02]  /*19f0*/  IMAD.HI.U32 R7, R9, R12, RZ ;  /* 0x0000000c09077227 */ /* 0x000fe400078e00ff */
[----:B------:R-:W0:Y:S02]  /*1a00*/  LDC R9, c[0x0][R4+0x278] ;  /* 0x00009e0004097b82 */ /* 0x000e240000000800 */
        /* <DEDUP_REMOVED lines=20> */
[----:B0-----:R-:W-:Y:S01]  /*1b50*/  MOV R8, RZ ;  /* 0x000000ff00087202 */ /* 0x001fe20000000f00 */
[----:B-1----:R-:W-:-:S04]  /*1b60*/  IMAD R11, R11, R9, RZ ;  /* 0x000000090b0b7224 */ /* 0x002fc800078e02ff */
[----:B------:R-:W-:Y:S02]  /*1b70*/  IMAD.HI.U32 R10, R9, R11, R8 ;  /* 0x0000000b090a7227 */ /* 0x000fe400078e0008 */
[----:B------:R-:W0:Y:S04]  /*1b80*/  LDC R11, c[0x0][R4+0x274] ;  /* 0x00009d00040b7b82 */ /* 0x000e280000000800 */
        /* <DEDUP_REMOVED lines=12> */
[----:B0-----:R-:W-:-:S07]  /*1c50*/  IMAD R28, R5, R11, R28 ;  /* 0x0000000b051c7224 */ /* 0x001fce00078e021c */
.L_x_934:
[----:B------:R-:W-:Y:S01]  /*1c60*/  ULDC UR4, c[0x0][0x2f4] ;  /* 0x0000bd0000047ab9 */ /* 0x000fe20000000800 */
[----:B------:R-:W-:Y:S01]  /*1c70*/  IMAD.MOV.U32 R4, RZ, RZ, RZ ;  /* 0x000000ffff047224 */ /* 0x000fe200078e00ff */
[----:B------:R-:W0:Y:S01]  /*1c80*/  I2F.U32.RP R6, UR4 ;  /* 0x0000000400067d06 */ /* 0x000e220008209000 */
[----:B------:R-:W-:Y:S01]  /*1c90*/  ISETP.NE.U32.AND P2, PT, RZ, UR4, PT ;  /* 0x00000004ff007c0c */ /* 0x000fe2000bf45070 */
[----:B------:R-:W-:-:S06]  /*1ca0*/  ULDC UR5, c[0x0][0x354] ;  /* 0x0000d50000057ab9 */ /* 0x000fcc0000000800 */
[----:B0-----:R-:W0:Y:S02]  /*1cb0*/  MUFU.RCP R6, R6 ;  /* 0x0000000600067308 */ /* 0x001e240000001000 */
[----:B0-----:R-:W-:-:S06]  /*1cc0*/  VIADD R5, R6, 0xffffffe ;  /* 0x0ffffffe06057836 */ /* 0x001fcc0000000000 */
[----:B------:R-:W0:Y:S02]  /*1cd0*/  F2I.FTZ.U32.TRUNC.NTZ R5, R5 ;  /* 0x0000000500057305 */ /* 0x000e24000021f000 */
[----:B0-----:R-:W-:-:S05]  /*1ce0*/  IADD3 R9, RZ, -R5, RZ ;  /* 0x80000005ff097210 */ /* 0x001fca0007ffe0ff */
        /* <DEDUP_REMOVED lines=18> */
.L_x_933:
[----:B------:R-:W-:Y:S05]  /*1e10*/  BSYNC B0 ;  /* 0x0000000000007941 */ /* 0x000fea0003800000 */
.L_x_932:
        /* <DEDUP_REMOVED lines=29> */
.L_x_941:
        /* <DEDUP_REMOVED lines=15> */
[----:B------:R1:W3:Y:S02]  /*20e0*/  F2I.FTZ.U32.TRUNC.NTZ R5, R4 ;  /* 0x0000000400057305 */ /* 0x0002e4000021f000 */
[----:B-1----:R-:W-:Y:S01]  /*20f0*/  HFMA2.MMA R4, -RZ, RZ, 0, 0 ;  /* 0x00000000ff047435 */ /* 0x002fe200000001ff */
[----:B---3--:R-:W-:-:S09]  /*2100*/  IMAD R13, R13, R5, RZ ;  /* 0x000000050d0d7224 */ /* 0x008fd200078e02ff */
[----:B------:R-:W-:Y:S01]  /*2110*/  IMAD.HI.U32 R14, R5, R13, R4 ;  /* 0x0000000d050e7227 */ /* 0x000fe200078e0004 */
[----:B------:R-:W-:Y:S01]  /*2120*/  IADD3 R4, R18, 0xffffffe, RZ ;  /* 0x0ffffffe12047810 */ /* 0x000fe20007ffe0ff */
[----:B------:R-:W1:Y:S03]  /*2130*/  LDC R13, c[0x0][R12+0x210] ;  /* 0x000084000c0d7b82 */ /* 0x000e660000000800 */
[----:B------:R3:W-:Y:S01]  /*2140*/  F2I.FTZ.U32.TRUNC.NTZ R5, R4 ;  /* 0x0000000400057305 */ /* 0x0007e2000021f000 */
[----:B------:R-:W-:-:S04]  /*2150*/  IMAD.HI.U32 R14, R14, R7, RZ ;  /* 0x000000070e0e7227 */ /* 0x000fc800078e00ff */
[----:B------:R-:W-:-:S04]  /*2160*/  IMAD.MOV R17, RZ, RZ, -R14 ;  /* 0x000000ffff117224 */ /* 0x000fc800078e0a0e */
[----:B------:R-:W-:Y:S01]  /*2170*/  IMAD R17, R10, R17, R7 ;  /* 0x000000110a117224 */ /* 0x000fe200078e0207 */
[----:B---3--:R-:W-:-:S04]  /*2180*/  HFMA2.MMA R4, -RZ, RZ, 0, 0 ;  /* 0x00000000ff047435 */ /* 0x008fc800000001ff */
[----:B------:R-:W-:Y:S01]  /*2190*/  ISETP.GE.U32.AND P1, PT, R17, R10, PT ;  /* 0x0000000a1100720c */ /* 0x000fe20003f26070 */
[----:B0-----:R-:W0:Y:S01]  /*21a0*/  I2F.U32.RP R20, R16 ;  /* 0x0000001000147306 */ /* 0x001e220000209000 */
[----:B------:R-:W-:-:S11]  /*21b0*/  IADD3 R21, RZ, -R16, RZ ;  /* 0x80000010ff157210 */ /* 0x000fd60007ffe0ff */
[----:B------:R-:W-:Y:S02]  /*21c0*/  @P1 IMAD.IADD R17, R17, 0x1, -R10 ;  /* 0x0000000111111824 */ /* 0x000fe400078e0a0a */
[----:B------:R-:W-:-:S03]  /*21d0*/  @P1 VIADD R14, R14, 0x1 ;  /* 0x000000010e0e1836 */ /* 0x000fc60000000000 */
[----:B------:R-:W-:Y:S02]  /*21e0*/  ISETP.GE.U32.AND P2, PT, R17, R10, PT ;  /* 0x0000000a1100720c */ /* 0x000fe40003f46070 */
[----:B------:R-:W-:Y:S01]  /*21f0*/  IADD3 R17, RZ, -R11, RZ ;  /* 0x8000000bff117210 */ /* 0x000fe20007ffe0ff */
[----:B0-----:R-:W-:Y:S04]  /*2200*/  MUFU.RCP R20, R20 ;  /* 0x0000001400147308 */ /* 0x001fe80000001000 */
[----:B------:R-:W-:-:S04]  /*2210*/  IMAD R17, R17, R5, RZ ;  /* 0x0000000511117224 */ /* 0x000fc800078e02ff */
[----:B------:R-:W-:Y:S02]  /*2220*/  IMAD.HI.U32 R5, R5, R17, R4 ;  /* 0x0000001105057227 */ /* 0x000fe400078e0004 */
[----:B-1----:R-:W0:Y:S02]  /*2230*/  I2F.U32.RP R17, R13 ;  /* 0x0000000d00117306 */ /* 0x002e240000209000 */
        /* <DEDUP_REMOVED lines=14> */
[----:B0-----:R-:W-:Y:S01]  /*2320*/  IMAD R17, R4, R5, RZ ;  /* 0x0000000504117224 */ /* 0x001fe200078e02ff */
[----:B------:R-:W-:-:S07]  /*2330*/  HFMA2.MMA R4, -RZ, RZ, 0, 0 ;  /* 0x00000000ff047435 */ /* 0x000fce00000001ff */
[----:B------:R-:W-:Y:S01]  /*2340*/  @P2 VIADD R18, R18, 0x1 ;  /* 0x0000000112122836 */ /* 0x000fe20000000000 */
[----:B------:R-:W-:Y:S02]  /*2350*/  @!P3 LOP3.LUT R18, RZ, R11, RZ, 0x33, !PT ;  /* 0x0000000bff12b212 */ /* 0x000fe400078e33ff */
[----:B------:R-:W-:Y:S01]  /*2360*/  ISETP.NE.U32.AND P3, PT, R13, RZ, PT ;  /* 0x000000ff0d00720c */ /* 0x000fe20003f65070 */
[----:B------:R-:W-:Y:S01]  /*2370*/  IMAD.HI.U32 R17, R5, R17, R4 ;  /* 0x0000001105117227 */ /* 0x000fe200078e0004 */
[----:B------:R-:W-:Y:S02]  /*2380*/  IADD3 R5, R20, 0xffffffe, RZ ;  /* 0x0ffffffe14057810 */ /* 0x000fe40007ffe0ff */
[----:B------:R-:W0:Y:S03]  /*2390*/  LDC R20, c[0x0][R12+0x274] ;  /* 0x00009d000c147b82 */ /* 0x000e260000000800 */
[----:B------:R-:W-:Y:S01]  /*23a0*/  IMAD.HI.U32 R17, R17, R18, RZ ;  /* 0x0000001211117227 */ /* 0x000fe200078e00ff */
[----:B------:R-:W1:Y:S03]  /*23b0*/  F2I.FTZ.U32.TRUNC.NTZ R5, R5 ;  /* 0x0000000500057305 */ /* 0x000e66000021f000 */
[----:B------:R-:W-:-:S04]  /*23c0*/  IMAD.MOV R4, RZ, RZ, -R17 ;  /* 0x000000ffff047224 */ /* 0x000fc800078e0a11 */
[----:B------:R-:W-:-:S05]  /*23d0*/  IMAD R4, R13, R4, R18 ;  /* 0x000000040d047224 */ /* 0x000fca00078e0212 */
[----:B------:R-:W-:Y:S01]  /*23e0*/  ISETP.GE.U32.AND P1, PT, R4, R13, PT ;  /* 0x0000000d0400720c */ /* 0x000fe20003f26070 */
[----:B-1----:R-:W-:-:S12]  /*23f0*/  IMAD R21, R21, R5, RZ ;  /* 0x0000000515157224 */ /* 0x002fd800078e02ff */
[----:B------:R-:W-:Y:S02]  /*2400*/  @P1 IMAD.IADD R4, R4, 0x1, -R13 ;  /* 0x0000000104041824 */ /* 0x000fe400078e0a0d */
[----:B------:R-:W-:-:S03]  /*2410*/  @P1 VIADD R17, R17, 0x1 ;  /* 0x0000000111111836 */ /* 0x000fc60000000000 */
[----:B------:R-:W-:Y:S01]  /*2420*/  ISETP.GE.U32.AND P2, PT, R4, R13, PT ;  /* 0x0000000d0400720c */ /* 0x000fe20003f46070 */
[----:B------:R-:W-:-:S04]  /*2430*/  IMAD.MOV.U32 R4, RZ, RZ, RZ ;  /* 0x000000ffff047224 */ /* 0x000fc800078e00ff */
[----:B------:R-:W-:Y:S02]  /*2440*/  IMAD.HI.U32 R4, R5, R21, R4 ;  /* 0x0000001505047227 */ /* 0x000fe400078e0004 */
[----:B------:R-:W1:Y:S06]  /*2450*/  LDC R21, c[0x0][R12+0x27c] ;  /* 0x00009f000c157b82 */ /* 0x000e6c0000000800 */
[----:B------:R-:W-:Y:S02]  /*2460*/  @P2 IADD3 R17, R17, 0x1, RZ ;  /* 0x0000000111112810 */ /* 0x000fe40007ffe0ff */
[----:B------:R-:W-:Y:S01]  /*2470*/  @!P3 LOP3.LUT R17, RZ, R13, RZ, 0x33, !PT ;  /* 0x0000000dff11b212 */ /* 0x000fe200078e33ff */
[----:B------:R-:W3:Y:S01]  /*2480*/  LDC R5, c[0x0][R12+0x270] ;  /* 0x00009c000c057b82 */ /* 0x000ee20000000800 */
[----:B------:R-:W-:-:S03]  /*2490*/  ISETP.NE.U32.AND P3, PT, R16, RZ, PT ;  /* 0x000000ff1000720c */ /* 0x000fc60003f65070 */
[----:B------:R-:W-:-:S05]  /*24a0*/  IMAD.HI.U32 R4, R4, R17, RZ ;  /* 0x0000001104047227 */ /* 0x000fca00078e00ff */
        /* <DEDUP_REMOVED lines=10> */
[----:B-1----:R-:W-:Y:S02]  /*2550*/  IMAD R7, R7, R21, R36 ;  /* 0x0000001507077224 */ /* 0x002fe400078e0224 */
[----:B------:R-:W-:Y:S01]  /*2560*/  IMAD R14, R11, R10, R14 ;  /* 0x0000000a0b0e7224 */ /* 0x000fe200078e020e */
[----:B------:R-:W-:Y:S01]  /*2570*/  IADD3 R10, -R17, RZ, RZ ;  /* 0x000000ff110a7210 */ /* 0x000fe20007ffe1ff */
[----:B------:R-:W-:Y:S01]  /*2580*/  @P2 VIADD R4, R4, 0x1 ;  /* 0x0000000104042836 */ /* 0x000fe20000000000 */
[----:B------:R-:W-:Y:S01]  /*2590*/  @!P3 LOP3.LUT R4, RZ, R16, RZ, 0x33, !PT ;  /* 0x00000010ff04b212 */ /* 0x000fe200078e33ff */
[----:B--2---:R-:W-:-:S02]  /*25a0*/  IMAD R7, R14, R22, R7 ;  /* 0x000000160e077224 */ /* 0x004fc400078e0207 */
[----:B------:R-:W-:Y:S01]  /*25b0*/  IMAD R13, R13, R10, R18 ;  /* 0x0000000a0d0d7224 */ /* 0x000fe200078e0212 */
[----:B------:R-:W-:-:S03]  /*25c0*/  IADD3 R10, -R4, RZ, RZ ;  /* 0x000000ff040a7210 */ /* 0x000fc60007ffe1ff */
[----:B0-----:R-:W-:Y:S01]  /*25d0*/  IMAD R20, R13, R20, R7 ;  /* 0x000000140d147224 */ /* 0x001fe200078e0207 */
[----:B------:R-:W-:Y:S01]  /*25e0*/  MOV R7, R4 ;  /* 0x0000000400077202 */ /* 0x000fe20000000f00 */
[----:B------:R-:W-:-:S04]  /*25f0*/  IMAD R16, R16, R10, R17 ;  /* 0x0000000a10107224 */ /* 0x000fc800078e0211 */
[----:B---3--:R-:W-:Y:S01]  /*2600*/  IMAD R36, R16, R5, R20 ;  /* 0x0000000510247224 */ /* 0x008fe200078e0214 */
[----:B------:R-:W-:Y:S06]  /*2610*/  @P1 BRA `(.L_x_941) ;  /* 0xfffffff800741947 */ /* 0x000fec000383ffff */
[----:B------:R-:W-:Y:S05]  /*2620*/  BSYNC B1 ;  /* 0x0000000000017941 */ /* 0x000fea0003800000 */
.L_x_940:
        /* <DEDUP_REMOVED lines=78> */
.L_x_939:
        /* <DEDUP_REMOVED lines=27> */
.L_x_938:
[----:B------:R-:W-:Y:S05]  /*2cc0*/  BSYNC B0 ;  /* 0x0000000000007941 */ /* 0x000fea0003800000 */
.L_x_937:
[----:B------:R-:W-:Y:S01]  /*2cd0*/  ISETP.GE.AND P0, PT, R0, 0x4, PT ;  /* 0x000000040000780c */ /* 0x000fe20003f06270 */
[----:B------:R-:W-:Y:S01]  /*2ce0*/  BSSY B0, `(.L_x_942) ;  /* 0x00000e8000007945 */ /* 0x000fe20003800000 */
[----:B------:R-:W-:-:S11]  /*2cf0*/  IMAD.MOV.U32 R14, RZ, RZ, RZ ;  /* 0x000000ffff0e7224 */ /* 0x000fd600078e00ff */
        /* <DEDUP_REMOVED lines=9> */
[----:B------:R-:W-:Y:S01]  /*2d90*/  MOV R7, R3 ;  /* 0x0000000300077202 */ /* 0x000fe20000000f00 */
[----:B------:R-:W-:Y:S01]  /*2da0*/  IMAD.MOV.U32 R38, RZ, RZ, RZ ;  /* 0x000000ffff267224 */ /* 0x000fe200078e00ff */
[----:B------:R-:W-:Y:S02]  /*2db0*/  VIMNMX R5, R5, -0x3, !PT ;  /* 0xfffffffd05057848 */ /* 0x000fe40007fe0100 */
[----:B------:R-:W-:-:S03]  /*2dc0*/  MOV R8, UR4 ;  /* 0x0000000400087c02 */ /* 0x000fc60008000f00 */
[----:B------:R-:W-:-:S04]  /*2dd0*/  IMAD.IADD R5, R5, 0x1, R4 ;  /* 0x0000000105057824 */ /* 0x000fc800078e0204 */
[C---:B------:R-:W-:Y:S01]  /*2de0*/  VIADD R6, R5.reuse, 0x2 ;  /* 0x0000000205067836 */ /* 0x040fe20000000000 */
[----:B------:R-:W-:-:S04]  /*2df0*/  IADD3 R4, R5, 0x1, RZ ;  /* 0x0000000105047810 */ /* 0x000fc80007ffe0ff */
[----:B------:R-:W-:Y:S02]  /*2e00*/  ISETP.GE.U32.AND P1, PT, R4, 0x3, PT ;  /* 0x000000030400780c */ /* 0x000fe40003f26070 */
[----:B------:R-:W-:-:S11]  /*2e10*/  LOP3.LUT P0, R6, R6, 0x3, RZ, 0xc0, !PT ;  /* 0x0000000306067812 */ /* 0x000fd6000780c0ff */
[----:B------:R-:W-:Y:S05]  /*2e20*/  @!P1 BRA `(.L_x_945) ;  /* 0x0000000400a89947 */ /* 0x000fea0003800000 */
[----:B------:R-:W-:Y:S01]  /*2e30*/  VIADD R5, R5, 0x2 ;  /* 0x0000000205057836 */ /* 0x000fe20000000000 */
[----:B------:R-:W-:Y:S01]  /*2e40*/  BSSY B1, `(.L_x_945) ;  /* 0x0000068000017945 */ /* 0x000fe20003800000 */
[----:B------:R-:W-:Y:S01]  /*2e50*/  MOV R7, R3 ;  /* 0x0000000300077202 */ /* 0x000fe20000000f00 */
[----:B------:R-:W-:Y:S02]  /*2e60*/  IMAD.MOV.U32 R38, RZ, RZ, RZ ;  /* 0x000000ffff267224 */ /* 0x000fe400078e00ff */
[----:B------:R-:W-:-:S04]  /*2e70*/  LOP3.LUT R4, R5, 0x3, RZ, 0xc0, !PT ;  /* 0x0000000305047812 */ /* 0x000fc800078ec0ff */
[----:B------:R-:W-:-:S07]  /*2e80*/  IADD3 R9, R5, -R4, RZ ;  /* 0x8000000405097210 */ /* 0x000fce0007ffe0ff */
.L_x_946:
        /* <DEDUP_REMOVED lines=100> */
.L_x_945:
        /* <DEDUP_REMOVED lines=78> */
.L_x_944:
[----:B------:R-:W-:Y:S01]  /*39b0*/  ULDC UR4, c[0x0][0x2f4] ;  /* 0x0000bd0000047ab9 */ /* 0x000fe20000000800 */
[----:B------:R-:W-:Y:S01]  /*39c0*/  MOV R4, RZ ;  /* 0x000000ff00047202 */ /* 0x000fe20000000f00 */
[----:B------:R-:W0:Y:S01]  /*39d0*/  I2F.U32.RP R6, UR4 ;  /* 0x0000000400067d06 */ /* 0x000e220008209000 */
[----:B------:R-:W-:Y:S01]  /*39e0*/  ISETP.NE.U32.AND P2, PT, RZ, UR4, PT ;  /* 0x00000004ff007c0c */ /* 0x000fe2000bf45070 */
[----:B------:R-:W-:-:S06]  /*39f0*/  ULDC UR5, c[0x0][0x354] ;  /* 0x0000d50000057ab9 */ /* 0x000fcc0000000800 */
[----:B0-----:R-:W0:Y:S02]  /*3a00*/  MUFU.RCP R6, R6 ;  /* 0x0000000600067308 */ /* 0x001e240000001000 */
[----:B0-----:R-:W-:-:S06]  /*3a10*/  IADD3 R5, R6, 0xffffffe, RZ ;  /* 0x0ffffffe06057810 */ /* 0x001fcc0007ffe0ff */
[----:B------:R-:W0:Y:S02]  /*3a20*/  F2I.FTZ.U32.TRUNC.NTZ R5, R5 ;  /* 0x0000000500057305 */ /* 0x000e24000021f000 */
[----:B0-----:R-:W-:-:S04]  /*3a30*/  IMAD.MOV R9, RZ, RZ, -R5 ;  /* 0x000000ffff097224 */ /* 0x001fc800078e0a05 */
[----:B------:R-:W-:-:S04]  /*3a40*/  IMAD R9, R9, UR4, RZ ;  /* 0x0000000409097c24 */ /* 0x000fc8000f8e02ff */
[----:B------:R-:W-:-:S06]  /*3a50*/  IMAD.HI.U32 R4, R5, R9, R4 ;  /* 0x0000000905047227 */ /* 0x000fcc00078e0004 */
[----:B------:R-:W-:-:S04]  /*3a60*/  IMAD.HI.U32 R14, R4, R3, RZ ;  /* 0x00000003040e7227 */ /* 0x000fc800078e00ff */
[----:B------:R-:W-:-:S04]  /*3a70*/  IMAD.MOV R4, RZ, RZ, -R14 ;  /* 0x000000ffff047224 */ /* 0x000fc800078e0a0e */
[----:B------:R-:W-:-:S05]  /*3a80*/  IMAD R4, R4, UR4, R3 ;  /* 0x0000000404047c24 */ /* 0x000fca000f8e0203 */
[----:B------:R-:W-:-:S13]  /*3a90*/  ISETP.GE.U32.AND P0, PT, R4, UR4, PT ;  /* 0x0000000404007c0c */ /* 0x000fda000bf06070 */
[----:B------:R-:W-:Y:S01]  /*3aa0*/  @P0 IADD3 R4, R4, -UR4, RZ ;  /* 0x8000000404040c10 */ /* 0x000fe2000fffe0ff */
[----:B------:R-:W-:-:S03]  /*3ab0*/  @P0 VIADD R14, R14, 0x1 ;  /* 0x000000010e0e0836 */ /* 0x000fc60000000000 */
[----:B------:R-:W-:-:S13]  /*3ac0*/  ISETP.GE.U32.AND P1, PT, R4, UR4, PT ;  /* 0x0000000404007c0c */ /* 0x000fda000bf26070 */
[----:B------:R-:W-:Y:S02]  /*3ad0*/  @P1 IADD3 R14, R14, 0x1, RZ ;  /* 0x000000010e0e1810 */ /* 0x000fe40007ffe0ff */
[----:B------:R-:W-:-:S05]  /*3ae0*/  @!P2 LOP3.LUT R14, RZ, UR4, RZ, 0x33, !PT ;  /* 0x00000004ff0eac12 */ /* 0x000fca000f8e33ff */
[----:B------:R-:W-:-:S04]  /*3af0*/  IMAD.MOV R4, RZ, RZ, -R14 ;  /* 0x000000ffff047224 */ /* 0x000fc800078e0a0e */
[----:B------:R-:W-:Y:S01]  /*3b00*/  IMAD R3, R4, UR4, R3 ;  /* 0x0000000404037c24 */ /* 0x000fe2000f8e0203 */
[----:B------:R-:W-:-:S03]  /*3b10*/  ULDC UR4, c[0x0][0x358] ;  /* 0x0000d60000047ab9 */ /* 0x000fc60000000800 */
[----:B------:R-:W-:Y:S01]  /*3b20*/  IMAD R3, R3, UR4, RZ ;  /* 0x0000000403037c24 */ /* 0x000fe2000f8e02ff */
[----:B------:R-:W-:Y:S02]  /*3b30*/  ULDC UR4, c[0x0][0x27c] ;  /* 0x00009f0000047ab9 */ /* 0x000fe40000000800 */
[----:B------:R-:W-:Y:S02]  /*3b40*/  IMAD R38, R7, UR4, R38 ;  /* 0x0000000407267c24 */ /* 0x000fe4000f8e0226 */
[----:B------:R-:W-:-:S07]  /*3b50*/  IMAD R14, R14, UR5, R3 ;  /* 0x000000050e0e7c24 */ /* 0x000fce000f8e0203 */
.L_x_943:
[----:B------:R-:W-:Y:S05]  /*3b60*/  BSYNC B0 ;  /* 0x0000000000007941 */ /* 0x000fea0003800000 */
.L_x_942:
        /* <DEDUP_REMOVED lines=148> */
.L_x_948:
[----:B------:R-:W-:Y:S01]  /*44b0*/  MOV R15, R5 ;  /* 0x00000005000f7202 */ /* 0x000fe20000000f00 */
[----:B------:R-:W-:Y:S01]  /*44c0*/  IMAD.MOV.U32 R7, RZ, RZ, R3 ;  /* 0x000000ffff077224 */ /* 0x000fe200078e0003 */
[----:B------:R-:W-:Y:S01]  /*44d0*/  MOV R14, R8 ;  /* 0x00000008000e7202 */ /* 0x000fe20000000f00 */
[----:B------:R-:W-:-:S07]  /*44e0*/  IMAD.MOV.U32 R5, RZ, RZ, R12 ;  /* 0x000000ffff057224 */ /* 0x000fce00078e000c */
.L_x_947:
        /* <DEDUP_REMOVED lines=18> */
.L_x_7018:
[----:B------:R-:W-:Y:S05]  /*4610*/  BRX R4 -0x4620                                                                                                                                                                                                                                                                                                                                                                                                                                                                               (*"BRANCH_TARGETS .L_x_7019,.L_x_7020,.L_x_7021"*) ;  /* 0xffffffb804787949 */ /* 0x000fea000383ffff */
.L_x_951:
        /* <DEDUP_REMOVED lines=28> */
.L_x_957:
[----:B------:R0:W5:Y:S02]  /*47e0*/  LDG.E R3, desc[UR36][R16.64] ;  /* 0x0000002410037981 */ /* 0x000164000c1e1900 */
.L_x_956:
[----:B------:R-:W-:Y:S05]  /*47f0*/  BSYNC B6 ;  /* 0x0000000000067941 */ /* 0x000fea0003800000 */
.L_x_955:
[----:B-----5:R-:W-:-:S04]  /*4800*/  FSETP.GTU.FTZ.AND P0, PT, R34, R3, PT ;  /* 0x000000032200720b */ /* 0x020fc80003f1c000 */
[----:B------:R-:W-:-:S05]  /*4810*/  SEL R3, RZ, 0x1, P0 ;  /* 0x00000001ff037807 */ /* 0x000fca0000000000 */
[----:B------:R1:W-:Y:S04]  /*4820*/  STG.E.U8 desc[UR36][R38.64], R3 ;  /* 0x0000000326007986 */ /* 0x0003e8000c101124 */
.L_x_953:
[----:B------:R-:W-:Y:S05]  /*4830*/  BSYNC B7 ;  /* 0x0000000000077941 */ /* 0x000fea0003800000 */
.L_x_952:
        /* <DEDUP_REMOVED lines=21> */
.L_x_960:
[----:B------:R2:W5:Y:S02]  /*4990*/  LDG.E R0, desc[UR36][R18.64] ;  /* 0x0000002412007981 */ /* 0x000564000c1e1900 */
.L_x_959:
[----:B------:R-:W-:Y:S05]  /*49a0*/  BSYNC B6 ;  /* 0x0000000000067941 */ /* 0x000fea0003800000 */
.L_x_958:
[----:B-----5:R-:W-:-:S04]  /*49b0*/  FSETP.GTU.FTZ.AND P0, PT, R33, R0, PT ;  /* 0x000000002100720b */ /* 0x020fc80003f1c000 */
[----:B-1----:R-:W-:-:S05]  /*49c0*/  SEL R3, RZ, 0x1, P0 ;  /* 0x00000001ff037807 */ /* 0x002fca0000000000 */
[----:B------:R1:W-:Y:S04]  /*49d0*/  STG.E.U8 desc[UR36][R36.64], R3 ;  /* 0x0000000324007986 */ /* 0x0003e8000c101124 */
.L_x_7020:
        /* <DEDUP_REMOVED lines=21> */
.L_x_963:
[----:B------:R1:W5:Y:S02]  /*4b30*/  LDG.E R3, desc[UR36][R22.64] ;  /* 0x0000002416037981 */ /* 0x000364000c1e1900 */
.L_x_962:
[----:B------:R-:W-:Y:S05]  /*4b40*/  BSYNC B6 ;  /* 0x0000000000067941 */ /* 0x000fea0003800000 */
.L_x_961:
[----:B-----5:R-:W-:-:S04]  /*4b50*/  FSETP.GTU.FTZ.AND P0, PT, R32, R3, PT ;  /* 0x000000032000720b */ /* 0x020fc80003f1c000 */
[----:B------:R-:W-:-:S05]  /*4b60*/  SEL R3, RZ, 0x1, P0 ;  /* 0x00000001ff037807 */ /* 0x000fca0000000000 */
[----:B------:R3:W-:Y:S04]  /*4b70*/  STG.E.U8 desc[UR36][R28.64], R3 ;  /* 0x000000031c007986 */ /* 0x0007e8000c101124 */
.L_x_7019:
[----:B------:R-:W-:Y:S05]  /*4b80*/  BSYNC B8 ;  /* 0x0000000000087941 */ /* 0x000fea0003800000 */
.L_x_950:
        /* <DEDUP_REMOVED lines=21> */
.L_x_966:
[----:B------:R4:W5:Y:S02]  /*4ce0*/  LDG.E R0, desc[UR36][R24.64] ;  /* 0x0000002418007981 */ /* 0x000964000c1e1900 */
.L_x_965:
[----:B------:R-:W-:Y:S05]  /*4cf0*/  BSYNC B6 ;  /* 0x0000000000067941 */ /* 0x000fea0003800000 */
.L_x_964:
[----:B-----5:R-:W-:-:S04]  /*4d00*/  FSETP.GTU.FTZ.AND P0, PT, R31, R0, PT ;  /* 0x000000001f00720b */ /* 0x020fc80003f1c000 */
[----:B---3--:R-:W-:-:S05]  /*4d10*/  SEL R3, RZ, 0x1, P0 ;  /* 0x00000001ff037807 */ /* 0x008fca0000000000 */
[----:B------:R3:W-:Y:S01]  /*4d20*/  STG.E.U8 desc[UR36][R26.64], R3 ;  /* 0x000000031a007986 */ /* 0x0007e2000c101124 */
[----:B------:R-:W-:Y:S05]  /*4d30*/  BRA `(.L_x_954) ;  /* 0x0000000000047947 */ /* 0x000fea0003800000 */
.L_x_7021:
[----:B------:R-:W-:Y:S05]  /*4d40*/  BREAK B8 ;  /* 0x0000000000087942 */ /* 0x000fea0003800000 */
.L_x_954:
[----:B------:R-:W-:Y:S05]  /*4d50*/  BSYNC B9 ;  /* 0x0000000000097941 */ /* 0x000fea0003800000 */
.L_x_949:
        /* <DEDUP_REMOVED lines=8> */
.L_x_968:
        /* <DEDUP_REMOVED lines=10> */
.L_x_7566:


//--------------------- .text._ZN2at4cuda57_GLOBAL__N__cd6b329d_24_DistributionBernoulli_cu_7537a20d21kernelPointwiseApply2IZNS_6native9templates4cuda28bernoulli_tensor_cuda_kernelIbfEEvRKNS_10TensorBaseES9_NS_15PhiloxCudaStateEEUliRbSB_SB_SB_RKfSD_SD_SD_E_bSC_jLin1ELi1ELi4ELi512ELi2EEEvNS0_6detail10TensorInfoIT0_T2_EENSG_IT1_SI_EESI_T_ --------------------------
	.section	.text._ZN2at4cuda57_GLOBAL__N__cd6b329d_24_DistributionBernoulli_cu_7537a20d21kernelPointwiseApply2IZNS_6native9templates4cuda28bernoulli_tensor_cuda_kernelIbfEEvRKNS_10TensorBaseES9_NS_15PhiloxCudaStateEEUliRbSB_SB_SB_RKfSD_SD_SD_E_bSC_jLin1ELi1ELi4ELi512ELi2EEEvNS0_6detail10TensorInfoIT0_T2_EENSG_IT1_SI_EESI_T_,"ax",@progbits
	.align	128
.text._ZN2at4cuda57_GLOBAL__N__cd6b329d_24_DistributionBernoulli_cu_7537a20d21kernelPointwiseApply2IZNS_6native9templates4cuda28bernoulli_tensor_cuda_kernelIbfEEvRKNS_10TensorBaseES9_NS_15PhiloxCudaStateEEUliRbSB_SB_SB_RKfSD_SD_SD_E_bSC_jLin1ELi1ELi4ELi512ELi2EEEvNS0_6detail10TensorInfoIT0_T2_EENSG_IT1_SI_EESI_T_:
        .type           _ZN2at4cuda57_GLOBAL__N__cd6b329d_24_DistributionBernoulli_cu_7537a20d21kernelPointwiseApply2IZNS_6native9templates4cuda28bernoulli_tensor_cuda_kernelIbfEEvRKNS_10TensorBaseES9_NS_15PhiloxCudaStateEEUliRbSB_SB_SB_RKfSD_SD_SD_E_bSC_jLin1ELi1ELi4ELi512ELi2EEEvNS0_6detail10TensorInfoIT0_T2_EENSG_IT1_SI_EESI_T_,@function
        .size           _ZN2at4cuda57_GLOBAL__N__cd6b329d_24_DistributionBernoulli_cu_7537a20d21kernelPointwiseApply2IZNS_6native9templates4cuda28bernoulli_tensor_cuda_kernelIbfEEvRKNS_10TensorBaseES9_NS_15PhiloxCudaStateEEUliRbSB_SB_SB_RKfSD_SD_SD_E_bSC_jLin1ELi1ELi4ELi512ELi2EEEvNS0_6detail10TensorInfoIT0_T2_EENSG_IT1_SI_EESI_T_,(.L_x_7567 - _ZN2at4cuda57_GLOBAL__N__cd6b329d_24_DistributionBernoulli_cu_7537a20d21kernelPointwiseApply2IZNS_6native9templates4cuda28bernoulli_tensor_cuda_kernelIbfEEvRKNS_10TensorBaseES9_NS_15PhiloxCudaStateEEUliRbSB_SB_SB_RKfSD_SD_SD_E_bSC_jLin1ELi1ELi4ELi512ELi2EEEvNS0_6detail10TensorInfoIT0_T2_EENSG_IT1_SI_EESI_T_)
        .other          _ZN2at4cuda57_GLOBAL__N__cd6b329d_24_DistributionBernoulli_cu_7537a20d21kernelPointwiseApply2IZNS_6native9templates4cuda28bernoulli_tensor_cuda_kernelIbfEEvRKNS_10TensorBaseES9_NS_15PhiloxCudaStateEEUliRbSB_SB_SB_RKfSD_SD_SD_E_bSC_jLin1ELi1ELi4ELi512ELi2EEEvNS0_6detail10TensorInfoIT0_T2_EENSG_IT1_SI_EESI_T_,@"STO_CUDA_ENTRY STV_DEFAULT"
_ZN2at4cuda57_GLOBAL__N__cd6b329d_24_DistributionBernoulli_cu_7537a20d21kernelPointwiseApply2IZNS_6native9templates4cuda28bernoulli_tensor_cuda_kernelIbfEEvRKNS_10TensorBaseES9_NS_15PhiloxCudaStateEEUliRbSB_SB_SB_RKfSD_SD_SD_E_bSC_jLin1ELi1ELi4ELi512ELi2EEEvNS0_6detail10TensorInfoIT0_T2_EENSG_IT1_SI_EESI_T_:
        /* <DEDUP_REMOVED lines=11> */
.L_x_1009:
[----:B0-----:R-:W0:Y:S01]  /*00b0*/  LDC R30, c[0x0][0x3c0] ;  /* 0x0000f000ff1e7b82 */ /* 0x001e220000000800 */
[----:B------:R-:W-:Y:S01]  /*00c0*/  BSSY B0, `(.L_x_969) ;  /* 0x00000d1000007945 */ /* 0x000fe20003800000 */
[----:B------:R-:W-:Y:S01]  /*00d0*/  HFMA2.MMA R22, -RZ, RZ, 0, 0 ;  /* 0x00000000ff167435 */ /* 0x000fe200000001ff */
[----:B-1----:R-:W-:Y:S02]  /*00e0*/  IMAD.MOV.U32 R18, RZ, RZ, RZ ;  /* 0x000000ffff127224 */ /* 0x002fe400078e00ff */
[----:B0-----:R-:W-:-:S05]  /*00f0*/  IMAD.IADD R0, R30, 0x1, -R31 ;  /* 0x000000011e007824 */ /* 0x001fca00078e0a1f */
[----:B------:R-:W-:-:S13]  /*0100*/  ISETP.GE.AND P0, PT, R0, 0x1, PT ;  /* 0x000000010000780c */ /* 0x000fda0003f06270 */
[----:B------:R-:W-:Y:S05]  /*0110*/  @!P0 BRA `(.L_x_970) ;  /* 0x0000000c002c8947 */ /* 0x000fea0003800000 */
[----:B------:R-:W0:Y:S01]  /*0120*/  LDC R5, c[0x0][0x2e0] ;  /* 0x0000b800ff057b82 */ /* 0x000e220000000800 */
[----:B------:R-:W-:Y:S01]  /*0130*/  IMAD.MOV.U32 R18, RZ, RZ, RZ ;  /* 0x000000ffff127224 */ /* 0x000fe200078e00ff */
[----:B------:R-:W-:Y:S02]  /*0140*/  MOV R3, R31 ;  /* 0x0000001f00037202 */ /* 0x000fe40000000f00 */
[----:B0-----:R-:W-:-:S13]  /*0150*/  ISETP.GE.AND P0, PT, R5, 0x2, PT ;  /* 0x000000020500780c */ /* 0x001fda0003f06270 */
[----:B------:R-:W-:Y:S05]  /*0160*/  @!P0 BRA `(.L_x_971) ;  /* 0x0000000c00108947 */ /* 0x000fea0003800000 */
[----:B------:R-:W-:Y:S01]  /*0170*/  LOP3.LUT R0, RZ, R5, RZ, 0x33, !PT ;  /* 0x00000005ff007212 */ /* 0x000fe200078e33ff */
[----:B------:R-:W-:Y:S01]  /*0180*/  ULDC UR4, c[0x0][0x2e0] ;  /* 0x0000b80000047ab9 */ /* 0x000fe20000000800 */
[----:B------:R-:W-:Y:S02]  /*0190*/  IMAD.MOV.U32 R18, RZ, RZ, RZ ;  /* 0x000000ffff127224 */ /* 0x000fe400078e00ff */
[----:B------:R-:W-:Y:S01]  /*01a0*/  VIMNMX R0, R0, -0x3, !PT ;  /* 0xfffffffd00007848 */ /* 0x000fe20007fe0100 */
[----:B------:R-:W-:-:S04]  /*01b0*/  IMAD.MOV.U32 R3, RZ, RZ, R31 ;  /* 0x000000ffff037224 */ /* 0x000fc800078e001f */
[----:B------:R-:W-:-:S04]  /*01c0*/  IMAD.IADD R0, R0, 0x1, R5 ;  /* 0x0000000100007824 */ /* 0x000fc800078e0205 */
[C---:B------:R-:W-:Y:S01]  /*01d0*/  VIADD R5, R0.reuse, 0x2 ;  /* 0x0000000200057836 */ /* 0x040fe20000000000 */
[----:B------:R-:W-:-:S04]  /*01e0*/  IADD3 R2, R0, 0x1, RZ ;  /* 0x0000000100027810 */ /* 0x000fc80007ffe0ff */
[----:B------:R-:W-:Y:S02]  /*01f0*/  ISETP.GE.U32.AND P1, PT, R2, 0x3, PT ;  /* 0x000000030200780c */ /* 0x000fe40003f26070 */
[----:B------:R-:W-:Y:S02]  /*0200*/  LOP3.LUT R0, R5, 0x3, RZ, 0xc0, !PT ;  /* 0x0000000305007812 */ /* 0x000fe400078ec0ff */
[----:B------:R-:W-:Y:S02]  /*0210*/  MOV R2, UR4 ;  /* 0x0000000400027c02 */ /* 0x000fe40008000f00 */
[----:B------:R-:W-:-:S07]  /*0220*/  ISETP.NE.AND P0, PT, R0, RZ, PT ;  /* 0x000000ff0000720c */ /* 0x000fce0003f05270 */
[----:B------:R-:W-:Y:S06]  /*0230*/  @!P1 BRA `(.L_x_972) ;  /* 0x0000000400a09947 */ /* 0x000fec0003800000 */
[----:B------:R-:W-:Y:S01]  /*0240*/  BSSY B1, `(.L_x_972) ;  /* 0x0000067000017945 */ /* 0x000fe20003800000 */
[----:B------:R-:W-:Y:S01]  /*0250*/  IMAD.IADD R4, R5, 0x1, -R0 ;  /* 0x0000000105047824 */ /* 0x000fe200078e0a00 */
[----:B------:R-:W-:Y:S01]  /*0260*/  MOV R3, R31 ;  /* 0x0000001f00037202 */ /* 0x000fe20000000f00 */
[----:B------:R-:W-:-:S07]  /*0270*/  IMAD.MOV.U32 R18, RZ, RZ, RZ ;  /* 0x000000ffff127224 */ /* 0x000fce00078e00ff */
.L_x_973:
[C---:B------:R-:W-:Y:S01]  /*0280*/  VIADD R6, R2.reuse, 0xffffffff ;  /* 0xffffffff02067836 */ /* 0x040fe20000000000 */
[----:B------:R-:W-:Y:S01]  /*0290*/  IADD3 R2, R2, -0x4, RZ ;  /* 0xfffffffc02027810 */ /* 0x000fe20007ffe0ff */
[----:B------:R-:W-:Y:S02]  /*02a0*/  IMAD.MOV.U32 R10, RZ, RZ, RZ ;  /* 0x000000ffff0a7224 */ /* 0x000fe400078e00ff */
[----:B------:R-:W-:Y:S02]  /*02b0*/  IMAD.SHL.U32 R6, R6, 0x4, RZ ;  /* 0x0000000406067824 */ /* 0x000fe400078e00ff */
[----:B------:R-:W-:Y:S02]  /*02c0*/  VIADD R4, R4, 0xfffffffc ;  /* 0xfffffffc04047836 */ /* 0x000fe40000000000 */
        /* <DEDUP_REMOVED lines=21> */
[----:B------:R-:W-:Y:S02]  /*0420*/  @P1 IMAD.IADD R9, R9, 0x1, -R8 ;  /* 0x0000000109091824 */ /* 0x000fe400078e0a08 */
[----:B------:R-:W-:-:S03]  /*0430*/  @P1 VIADD R10, R10, 0x1 ;  /* 0x000000010a0a1836 */ /* 0x000fc60000000000 */
[----:B------:R-:W-:Y:S02]  /*0440*/  ISETP.GE.U32.AND P2, PT, R9, R8, PT ;  /* 0x000000080900720c */ /* 0x000fe40003f46070 */
[----:B------:R-:W-:-:S05]  /*0450*/  IADD3 R9, RZ, -R5, RZ ;  /* 0x80000005ff097210 */ /* 0x000fca0007ffe0ff */
[----:B---3--:R-:W-:Y:S01]  /*0460*/  IMAD R9, R9, R13, RZ ;  /* 0x0000000d09097224 */ /* 0x008fe200078e02ff */
[----:B0-----:R-:W0:Y:S03]  /*0470*/  I2F.U32.RP R11, R7 ;  /* 0x00000007000b7306 */ /* 0x001e260000209000 */
[----:B------:R-:W-:Y:S02]  /*0480*/  IMAD.HI.U32 R13, R13, R9, R12 ;  /* 0x000000090d0d7227 */ /* 0x000fe400078e000c */
[----:B------:R-:W-:Y:S01]  /*0490*/  @P2 IADD3 R10, R10, 0x1, RZ ;  /* 0x000000010a0a2810 */ /* 0x000fe20007ffe0ff */
[----:B------:R-:W1:Y:S01]  /*04a0*/  LDC R9, c[0x0][R6+0x20c] ;  /* 0x0000830006097b82 */ /* 0x000e620000000800 */
        /* <DEDUP_REMOVED lines=8> */
[----:B------:R-:W-:Y:S01]  /*0530*/  ISETP.GE.U32.AND P1, PT, R12, R5, PT ;  /* 0x000000050c00720c */ /* 0x000fe20003f26070 */
[----:B0-----:R-:W-:-:S12]  /*0540*/  VIADD R13, R11, 0xffffffe ;  /* 0x0ffffffe0b0d7836 */ /* 0x001fd80000000000 */
[----:B------:R-:W-:Y:S01]  /*0550*/  @P1 IADD3 R12, -R5, R12, RZ ;  /* 0x0000000c050c1210 */ /* 0x000fe20007ffe1ff */
[----:B------:R-:W-:Y:S01]  /*0560*/  @P1 VIADD R14, R14, 0x1 ;  /* 0x000000010e0e1836 */ /* 0x000fe20000000000 */
[----:B------:R-:W0:Y:S02]  /*0570*/  F2I.FTZ.U32.TRUNC.NTZ R13, R13 ;  /* 0x0000000d000d7305 */ /* 0x000e24000021f000 */
[----:B------:R-:W-:Y:S01]  /*0580*/  ISETP.GE.U32.AND P2, PT, R12, R5, PT ;  /* 0x000000050c00720c */ /* 0x000fe20003f46070 */
[----:B------:R-:W-:-:S05]  /*0590*/  IMAD.MOV R12, RZ, RZ, -R7 ;  /* 0x000000ffff0c7224 */ /* 0x000fca00078e0a07 */
[----:B-1----:R-:W1:Y:S01]  /*05a0*/  I2F.U32.RP R15, R9 ;  /* 0x00000009000f7306 */ /* 0x002e620000209000 */
[----:B0-----:R-:W-:-:S06]  /*05b0*/  IMAD R11, R12, R13, RZ ;  /* 0x0000000d0c0b7224 */ /* 0x001fcc00078e02ff */
[----:B------:R-:W-:Y:S01]  /*05c0*/  @P2 IADD3 R14, R14, 0x1, RZ ;  /* 0x000000010e0e2810 */ /* 0x000fe20007ffe0ff */
[----:B------:R-:W-:Y:S01]  /*05d0*/  IMAD.MOV.U32 R12, RZ, RZ, RZ ;  /* 0x000000ffff0c7224 */ /* 0x000fe200078e00ff */
[----:B------:R-:W-:Y:S02]  /*05e0*/  @!P3 LOP3.LUT R14, RZ, R5, RZ, 0x33, !PT ;  /* 0x00000005ff0eb212 */ /* 0x000fe400078e33ff */
[----:B------:R-:W-:Y:S01]  /*05f0*/  ISETP.NE.U32.AND P3, PT, R7, RZ, PT ;  /* 0x000000ff0700720c */ /* 0x000fe20003f65070 */
[----:B------:R-:W-:Y:S01]  /*0600*/  IMAD.HI.U32 R11, R13, R11, R12 ;  /* 0x0000000b0d0b7227 */ /* 0x000fe200078e000c */
[----:B------:R-:W-:-:S05]  /*0610*/  IADD3 R8, -R14, RZ, RZ ;  /* 0x000000ff0e087210 */ /* 0x000fca0007ffe1ff */
[----:B------:R-:W-:Y:S01]  /*0620*/  IMAD.HI.U32 R16, R11, R14, RZ ;  /* 0x0000000e0b107227 */ /* 0x000fe200078e00ff */
[----:B-1----:R-:W0:Y:S03]  /*0630*/  MUFU.RCP R15, R15 ;  /* 0x0000000f000f7308 */ /* 0x002e260000001000 */
[----:B------:R-:W-:Y:S02]  /*0640*/  IMAD.MOV R12, RZ, RZ, -R16 ;  /* 0x000000ffff0c7224 */ /* 0x000fe400078e0a10 */
[----:B------:R-:W-:Y:S02]  /*0650*/  IMAD.MOV R11, RZ, RZ, -R9 ;  /* 0x000000ffff0b7224 */ /* 0x000fe400078e0a09 */
[----:B------:R-:W-:Y:S02]  /*0660*/  IMAD R12, R7, R12, R14 ;  /* 0x0000000c070c7224 */ /* 0x000fe400078e020e */
[----:B------:R-:W-:-:S03]  /*0670*/  IMAD R10, R5, R8, R10 ;  /* 0x00000008050a7224 */ /* 0x000fc600078e020a */
[----:B------:R-:W-:Y:S02]  /*0680*/  ISETP.GE.U32.AND P1, PT, R12, R7, PT ;  /* 0x000000070c00720c */ /* 0x000fe40003f26070 */
[----:B0-----:R-:W-:-:S06]  /*0690*/  IADD3 R13, R15, 0xffffffe, RZ ;  /* 0x0ffffffe0f0d7810 */ /* 0x001fcc0007ffe0ff */
[----:B------:R-:W0:Y:S05]  /*06a0*/  F2I.FTZ.U32.TRUNC.NTZ R13, R13 ;  /* 0x0000000d000d7305 */ /* 0x000e2a000021f000 */
[----:B------:R-:W-:Y:S01]  /*06b0*/  @P1 IMAD.IADD R12, R12, 0x1, -R7 ;  /* 0x000000010c0c1824 */ /* 0x000fe200078e0a07 */
[----:B------:R-:W-:-:S04]  /*06c0*/  @P1 IADD3 R16, R16, 0x1, RZ ;  /* 0x0000000110101810 */ /* 0x000fc80007ffe0ff */
[----:B------:R-:W-:Y:S01]  /*06d0*/  ISETP.GE.U32.AND P2, PT, R12, R7, PT ;  /* 0x000000070c00720c */ /* 0x000fe20003f46070 */
[----:B------:R-:W-:Y:S02]  /*06e0*/  IMAD.MOV.U32 R12, RZ, RZ, RZ ;  /* 0x000000ffff0c7224 */ /* 0x000fe400078e00ff */
[----:B0-----:R-:W-:Y:S02]  /*06f0*/  IMAD R15, R11, R13, RZ ;  /* 0x0000000d0b0f7224 */ /* 0x001fe400078e02ff */
[----:B------:R-:W0:Y:S02]  /*0700*/  LDC R11, c[0x0][R6+0x27c] ;  /* 0x00009f00060b7b82 */ /* 0x000e240000000800 */
[----:B------:R-:W-:-:S06]  /*0710*/  IMAD.HI.U32 R15, R13, R15, R12 ;  /* 0x0000000f0d0f7227 */ /* 0x000fcc00078e000c */
[----:B------:R-:W-:Y:S01]  /*0720*/  @P2 VIADD R16, R16, 0x1 ;  /* 0x0000000110102836 */ /* 0x000fe20000000000 */
[----:B------:R-:W-:Y:S01]  /*0730*/  @!P3 LOP3.LUT R16, RZ, R7, RZ, 0x33, !PT ;  /* 0x00000007ff10b212 */ /* 0x000fe200078e33ff */
[----:B------:R-:W1:Y:S01]  /*0740*/  LDC R12, c[0x0][R6+0x278] ;  /* 0x00009e00060c7b82 */ /* 0x000e620000000800 */
[----:B------:R-:W-:Y:S02]  /*0750*/  ISETP.NE.U32.AND P3, PT, R9, RZ, PT ;  /* 0x000000ff0900720c */ /* 0x000fe40003f65070 */
[----:B------:R-:W-:Y:S01]  /*0760*/  IADD3 R5, -R16, RZ, RZ ;  /* 0x000000ff10057210 */ /* 0x000fe20007ffe1ff */
[----:B------:R-:W-:-:S04]  /*0770*/  IMAD.HI.U32 R15, R15, R16, RZ ;  /* 0x000000100f0f7227 */ /* 0x000fc800078e00ff */
[----:B------:R-:W3:Y:S01]  /*0780*/  LDC R13, c[0x0][R6+0x274] ;  /* 0x00009d00060d7b82 */ /* 0x000ee20000000800 */
[----:B------:R-:W-:Y:S01]  /*0790*/  IADD3 R20, -R15, RZ, RZ ;  /* 0x000000ff0f147210 */ /* 0x000fe20007ffe1ff */
[----:B------:R-:W-:-:S04]  /*07a0*/  IMAD R14, R7, R5, R14 ;  /* 0x00000005070e7224 */ /* 0x000fc800078e020e */
[----:B------:R-:W-:-:S05]  /*07b0*/  IMAD R20, R9, R20, R16 ;  /* 0x0000001409147224 */ /* 0x000fca00078e0210 */
[----:B------:R-:W-:-:S13]  /*07c0*/  ISETP.GE.U32.AND P1, PT, R20, R9, PT ;  /* 0x000000091400720c */ /* 0x000fda0003f26070 */
[----:B------:R-:W-:Y:S02]  /*07d0*/  @P1 IMAD.IADD R20, R20, 0x1, -R9 ;  /* 0x0000000114141824 */ /* 0x000fe400078e0a09 */
[----:B------:R-:W-:Y:S01]  /*07e0*/  @P1 VIADD R15, R15, 0x1 ;  /* 0x000000010f0f1836 */ /* 0x000fe20000000000 */
[----:B------:R-:W-:Y:S02]  /*07f0*/  ISETP.NE.AND P1, PT, R4, RZ, PT ;  /* 0x000000ff0400720c */ /* 0x000fe40003f25270 */
[----:B------:R-:W-:Y:S01]  /*0800*/  ISETP.GE.U32.AND P2, PT, R20, R9, PT ;  /* 0x000000091400720c */ /* 0x000fe20003f46070 */
[----:B0-----:R-:W-:-:S04]  /*0810*/  IMAD R3, R3, R11, R18 ;  /* 0x0000000b03037224 */ /* 0x001fc800078e0212 */
[----:B-1----:R-:W-:-:S08]  /*0820*/  IMAD R3, R10, R12, R3 ;  /* 0x0000000c0a037224 */ /* 0x002fd000078e0203 */
[----:B------:R-:W-:Y:S01]  /*0830*/  @P2 VIADD R15, R15, 0x1 ;  /* 0x000000010f0f2836 */ /* 0x000fe20000000000 */
[----:B------:R-:W-:-:S05]  /*0840*/  @!P3 LOP3.LUT R15, RZ, R9, RZ, 0x33, !PT ;  /* 0x00000009ff0fb212 */ /* 0x000fca00078e33ff */
[----:B------:R-:W-:Y:S02]  /*0850*/  IMAD.MOV R5, RZ, RZ, -R15 ;  /* 0x000000ffff057224 */ /* 0x000fe400078e0a0f */
[----:B---3--:R-:W-:Y:S02]  /*0860*/  IMAD R3, R14, R13, R3 ;  /* 0x0000000d0e037224 */ /* 0x008fe400078e0203 */
[----:B------:R-:W-:-:S04]  /*0870*/  IMAD R16, R9, R5, R16 ;  /* 0x0000000509107224 */ /* 0x000fc800078e0210 */
[----:B--2---:R-:W-:Y:S02]  /*0880*/  IMAD R18, R16, R17, R3 ;  /* 0x0000001110127224 */ /* 0x004fe400078e0203 */
[----:B------:R-:W-:Y:S01]  /*0890*/  IMAD.MOV.U32 R3, RZ, RZ, R15 ;  /* 0x000000ffff037224 */ /* 0x000fe200078e000f */
[----:B------:R-:W-:Y:S06]  /*08a0*/  @P1 BRA `(.L_x_973) ;  /* 0xfffffff800741947 */ /* 0x000fec000383ffff */
[----:B------:R-:W-:Y:S05]  /*08b0*/  BSYNC B1 ;  /* 0x0000000000017941 */ /* 0x000fea0003800000 */
.L_x_972:
[----:B------:R-:W-:Y:S05]  /*08c0*/  @!P0 BRA `(.L_x_971) ;  /* 0x0000000400388947 */ /* 0x000fea0003800000 */
[----:B------:R-:W-:-:S05]  /*08d0*/  VIADD R2, R2, 0xffffffff ;  /* 0xffffffff02027836 */ /* 0x000fca0000000000 */
[----:B------:R-:W-:-:S04]  /*08e0*/  SHF.L.U32 R2, R2, 0x2, RZ ;  /* 0x0000000202027819 */ /* 0x000fc800000006ff */
[----:B------:R-:W0:Y:S02]  /*08f0*/  LDC R6, c[0x0][R2+0x218] ;  /* 0x0000860002067b82 */ /* 0x000e240000000800 */
[----:B0-----:R-:W0:Y:S01]  /*0900*/  I2F.U32.RP R7, R6 ;  /* 0x0000000600077306 */ /* 0x001e220000209000 */
[----:B------:R-:W-:Y:S01]  /*0910*/  IMAD.MOV R9, RZ, RZ, -R6 ;  /* 0x000000ffff097224 */ /* 0x000fe200078e0a06 */
[----:B------:R-:W-:-:S06]  /*0920*/  ISETP.NE.U32.AND P2, PT, R6, RZ, PT ;  /* 0x000000ff0600720c */ /* 0x000fcc0003f45070 */
[----:B0-----:R-:W0:Y:S02]  /*0930*/  MUFU.RCP R7, R7 ;  /* 0x0000000700077308 */ /* 0x001e240000001000 */
[----:B0-----:R-:W-:Y:S02]  /*0940*/  VIADD R4, R7, 0xffffffe ;  /* 0x0ffffffe07047836 */ /* 0x001fe40000000000 */
        /* <DEDUP_REMOVED lines=9> */
[----:B------:R-:W-:Y:S01]  /*09e0*/  @P0 IMAD.IADD R5, R5, 0x1, -R6 ;  /* 0x0000000105050824 */ /* 0x000fe200078e0a06 */
[----:B------:R-:W-:Y:S02]  /*09f0*/  @P0 IADD3 R8, R8, 0x1, RZ ;  /* 0x0000000108080810 */ /* 0x000fe40007ffe0ff */
[----:B------:R-:W-:Y:S02]  /*0a00*/  ISETP.NE.AND P0, PT, R0, 0x1, PT ;  /* 0x000000010000780c */ /* 0x000fe40003f05270 */
[----:B------:R-:W-:-:S13]  /*0a10*/  ISETP.GE.U32.AND P1, PT, R5, R6, PT ;  /* 0x000000060500720c */ /* 0x000fda0003f26070 */
[----:B------:R-:W-:Y:S01]  /*0a20*/  @P1 VIADD R8, R8, 0x1 ;  /* 0x0000000108081836 */ /* 0x000fe20000000000 */
        /* <DEDUP_REMOVED lines=56> */
.L_x_971:
[----:B------:R-:W-:Y:S02]  /*0db0*/  ULDC UR4, c[0x0][0x27c] ;  /* 0x00009f0000047ab9 */ /* 0x000fe40000000800 */
[----:B------:R-:W-:-:S07]  /*0dc0*/  IMAD R18, R3, UR4, R18 ;  /* 0x0000000403127c24 */ /* 0x000fce000f8e0212 */
.L_x_970:
[----:B------:R-:W-:Y:S05]  /*0dd0*/  BSYNC B0 ;  /* 0x0000000000007941 */ /* 0x000fea0003800000 */
.L_x_969:
[----:B------:R-:W-:Y:S01]  /*0de0*/  IADD3 R3, -R31, RZ, RZ ;  /* 0x000000ff1f037210 */ /* 0x000fe20007ffe1ff */
[----:B------:R-:W-:Y:S03]  /*0df0*/  BSSY B0, `(.L_x_974) ;  /* 0x00000cd000007945 */ /* 0x000fe60003800000 */
[----:B------:R-:W-:-:S04]  /*0e00*/  VIADDMNMX R30, R3, R30, 0x4, PT ;  /* 0x00000004031e7446 */ /* 0x000fc8000380011e */
[----:B------:R-:W-:-:S13]  /*0e10*/  ISETP.GE.AND P0, PT, R30, 0x2, PT ;  /* 0x000000021e00780c */ /* 0x000fda0003f06270 */
[----:B------:R-:W-:Y:S05]  /*0e20*/  @!P0 BRA `(.L_x_975) ;  /* 0x0000000c00248947 */ /* 0x000fea0003800000 */
[----:B------:R-:W0:Y:S01]  /*0e30*/  LDC R0, c[0x0][0x2e0] ;  /* 0x0000b800ff007b82 */ /* 0x000e220000000800 */
[----:B------:R-:W-:Y:S01]  /*0e40*/  HFMA2.MMA R22, -RZ, RZ, 0, 0 ;  /* 0x00000000ff167435 */ /* 0x000fe200000001ff */
[----:B------:R-:W-:Y:S01]  /*0e50*/  VIADD R3, R31, 0x1 ;  /* 0x000000011f037836 */ /* 0x000fe20000000000 */
[----:B0-----:R-:W-:-:S13]  /*0e60*/  ISETP.GE.AND P0, PT, R0, 0x2, PT ;  /* 0x000000020000780c */ /* 0x001fda0003f06270 */
[----:B------:R-:W-:Y:S05]  /*0e70*/  @!P0 BRA `(.L_x_976) ;  /* 0x0000000c00088947 */ /* 0x000fea0003800000 */
[----:B------:R-:W-:Y:S01]  /*0e80*/  LOP3.LUT R2, RZ, R0, RZ, 0x33, !PT ;  /* 0x00000000ff027212 */ /* 0x000fe200078e33ff */
[----:B------:R-:W-:Y:S01]  /*0e90*/  ULDC UR4, c[0x0][0x2e0] ;  /* 0x0000b80000047ab9 */ /* 0x000fe20000000800 */
[----:B------:R-:W-:Y:S02]  /*0ea0*/  MOV R22, RZ ;  /* 0x000000ff00167202 */ /* 0x000fe40000000f00 */
[----:B------:R-:W-:Y:S01]  /*0eb0*/  VIMNMX R5, R2, -0x3, !PT ;  /* 0xfffffffd02057848 */ /* 0x000fe20007fe0100 */
[----:B------:R-:W-:-:S04]  /*0ec0*/  IMAD.U32 R2, RZ, RZ, UR4 ;  /* 0x00000004ff027e24 */ /* 0x000fc8000f8e00ff */
        /* <DEDUP_REMOVED lines=8> */
[----:B------:R-:W-:Y:S01]  /*0f50*/  IADD3 R4, R7, -R0, RZ ;  /* 0x8000000007047210 */ /* 0x000fe20007ffe0ff */
[----:B------:R-:W-:-:S07]  /*0f60*/  IMAD.MOV.U32 R22, RZ, RZ, RZ ;  /* 0x000000ffff167224 */ /* 0x000fce00078e00ff */
.L_x_978:
[----:B------:R-:W-:Y:S01]  /*0f70*/  IADD3 R6, R2, -0x1, RZ ;  /* 0xffffffff02067810 */ /* 0x000fe20007ffe0ff */
[----:B------:R-:W-:Y:S01]  /*0f80*/  HFMA2.MMA R10, -RZ, RZ, 0, 0 ;  /* 0x00000000ff0a7435 */ /* 0x000fe200000001ff */
        /* <DEDUP_REMOVED lines=14> */
[----:B-1----:R-:W-:-:S07]  /*1070*/  IADD3 R12, R14, 0xffffffe, RZ ;  /* 0x0ffffffe0e0c7810 */ /* 0x002fce0007ffe0ff */
[----:B------:R1:W3:Y:S01]  /*1080*/  F2I.FTZ.U32.TRUNC.NTZ R13, R12 ;  /* 0x0000000c000d7305 */ /* 0x0002e2000021f000 */
[----:B0-----:R-:W-:Y:S01]  /*1090*/  IMAD R7, R7, R11, RZ ;  /* 0x0000000b07077224 */ /* 0x001fe200078e02ff */
[----:B-1----:R-:W-:-:S03]  /*10a0*/  HFMA2.MMA R12, -RZ, RZ, 0, 0 ;  /* 0x00000000ff0c7435 */ /* 0x002fc600000001ff */
[----:B------:R-:W-:Y:S02]  /*10b0*/  IMAD.HI.U32 R10, R11, R7, R10 ;  /* 0x000000070b0a7227 */ /* 0x000fe400078e000a */
[----:B------:R-:W0:Y:S04]  /*10c0*/  LDC R7, c[0x0][R6+0x210] ;  /* 0x0000840006077b82 */ /* 0x000e280000000800 */
[----:B------:R-:W-:-:S04]  /*10d0*/  IMAD.HI.U32 R10, R10, R3, RZ ;  /* 0x000000030a0a7227 */ /* 0x000fc800078e00ff */
[----:B------:R-:W-:-:S04]  /*10e0*/  IMAD.MOV R9, RZ, RZ, -R10 ;  /* 0x000000ffff097224 */ /* 0x000fc800078e0a0a */
[----:B------:R-:W-:-:S05]  /*10f0*/  IMAD R9, R8, R9, R3 ;  /* 0x0000000908097224 */ /* 0x000fca00078e0203 */
        /* <DEDUP_REMOVED lines=11> */
[----:B------:R-:W-:Y:S02]  /*11b0*/  ISETP.NE.U32.AND P3, PT, R5, RZ, PT ;  /* 0x000000ff0500720c */ /* 0x000fe40003f65070 */
[----:B------:R-:W-:Y:S01]  /*11c0*/  IADD3 R19, -R10, RZ, RZ ;  /* 0x000000ff0a137210 */ /* 0x000fe20007ffe1ff */
[----:B------:R-:W-:-:S04]  /*11d0*/  IMAD.HI.U32 R14, R13, R10, RZ ;  /* 0x0000000a0d0e7227 */ /* 0x000fc800078e00ff */
[----:B------:R-:W-:Y:S01]  /*11e0*/  IMAD R3, R8, R19, R3 ;  /* 0x0000001308037224 */ /* 0x000fe200078e0203 */
        /* <DEDUP_REMOVED lines=15> */
[----:B------:R-:W-:-:S03]  /*12e0*/  ISETP.NE.U32.AND P3, PT, R7, RZ, PT ;  /* 0x000000ff0700720c */ /* 0x000fc60003f65070 */
[----:B------:R-:W-:Y:S02]  /*12f0*/  IMAD.MOV R8, RZ, RZ, -R14 ;  /* 0x000000ffff087224 */ /* 0x000fe400078e0a0e */
[----:B------:R-:W-:Y:S01]  /*1300*/  IMAD.HI.U32 R11, R13, R11, R12 ;  /* 0x0000000b0d0b7227 */ /* 0x000fe200078e000c */
[----:B-1----:R-:W0:Y:S03]  /*1310*/  MUFU.RCP R15, R15 ;  /* 0x0000000f000f7308 */ /* 0x002e260000001000 */
[----:B------:R-:W-:Y:S02]  /*1320*/  IMAD R10, R5, R8, R10 ;  /* 0x00000008050a7224 */ /* 0x000fe400078e020a */
        /* <DEDUP_REMOVED lines=11> */
[----:B------:R-:W-:Y:S01]  /*13e0*/  IMAD.MOV.U32 R12, RZ, RZ, RZ ;  /* 0x000000ffff0c7224 */ /* 0x000fe200078e00ff */
[----:B------:R-:W0:Y:S03]  /*13f0*/  LDC R11, c[0x0][R6+0x27c] ;  /* 0x00009f00060b7b82 */ /* 0x000e260000000800 */
[----:B------:R-:W-:-:S05]  /*1400*/  IMAD.HI.U32 R15, R13, R15, R12 ;  /* 0x0000000f0d0f7227 */ /* 0x000fca00078e000c */
[----:B------:R-:W1:Y:S01]  /*1410*/  LDC R12, c[0x0][R6+0x278] ;  /* 0x00009e00060c7b82 */ /* 0x000e620000000800 */
[----:B------:R-:W-:Y:S02]  /*1420*/  @P2 IADD3 R16, R16, 0x1, RZ ;  /* 0x0000000110102810 */ /* 0x000fe40007ffe0ff */
[----:B------:R-:W-:Y:S02]  /*1430*/  @!P3 LOP3.LUT R16, RZ, R7, RZ, 0x33, !PT ;  /* 0x00000007ff10b212 */ /* 0x000fe400078e33ff */
[----:B------:R-:W-:Y:S02]  /*1440*/  ISETP.NE.U32.AND P3, PT, R9, RZ, PT ;  /* 0x000000ff0900720c */ /* 0x000fe40003f65070 */
[----:B------:R-:W-:Y:S01]  /*1450*/  IADD3 R5, -R16, RZ, RZ ;  /* 0x000000ff10057210 */ /* 0x000fe20007ffe1ff */
[----:B------:R-:W-:Y:S01]  /*1460*/  IMAD.HI.U32 R15, R15, R16, RZ ;  /* 0x000000100f0f7227 */ /* 0x000fe200078e00ff */
[----:B------:R-:W3:Y:S03]  /*1470*/  LDC R13, c[0x0][R6+0x274] ;  /* 0x00009d00060d7b82 */ /* 0x000ee60000000800 */
[----:B------:R-:W-:Y:S01]  /*1480*/  IMAD R14, R7, R5, R14 ;  /* 0x00000005070e7224 */ /* 0x000fe200078e020e */
[----:B------:R-:W-:-:S05]  /*1490*/  IADD3 R20, -R15, RZ, RZ ;  /* 0x000000ff0f147210 */ /* 0x000fca0007ffe1ff */
[----:B------:R-:W-:-:S05]  /*14a0*/  IMAD R20, R9, R20, R16 ;  /* 0x0000001409147224 */ /* 0x000fca00078e0210 */
[----:B------:R-:W-:-:S13]  /*14b0*/  ISETP.GE.U32.AND P1, PT, R20, R9, PT ;  /* 0x000000091400720c */ /* 0x000fda0003f26070 */
[----:B------:R-:W-:Y:S01]  /*14c0*/  @P1 IMAD.IADD R20, R20, 0x1, -R9 ;  /* 0x0000000114141824 */ /* 0x000fe200078e0a09 */
[----:B------:R-:W-:Y:S02]  /*14d0*/  @P1 IADD3 R15, R15, 0x1, RZ ;  /* 0x000000010f0f1810 */ /* 0x000fe40007ffe0ff */
[----:B------:R-:W-:Y:S01]  /*14e0*/  ISETP.NE.AND P1, PT, R4, RZ, PT ;  /* 0x000000ff0400720c */ /* 0x000fe20003f25270 */
[----:B0-----:R-:W-:Y:S01]  /*14f0*/  IMAD R3, R3, R11, R22 ;  /* 0x0000000b03037224 */ /* 0x001fe200078e0216 */
[----:B------:R-:W-:-:S03]  /*1500*/  ISETP.GE.U32.AND P2, PT, R20, R9, PT ;  /* 0x000000091400720c */ /* 0x000fc60003f46070 */
[----:B-1----:R-:W-:-:S10]  /*1510*/  IMAD R3, R10, R12, R3 ;  /* 0x0000000c0a037224 */ /* 0x002fd400078e0203 */
[----:B------:R-:W-:Y:S01]  /*1520*/  @P2 VIADD R15, R15, 0x1 ;  /* 0x000000010f0f2836 */ /* 0x000fe20000000000 */
[----:B------:R-:W-:Y:S01]  /*1530*/  @!P3 LOP3.LUT R15, RZ, R9, RZ, 0x33, !PT ;  /* 0x00000009ff0fb212 */ /* 0x000fe200078e33ff */
[----:B---3--:R-:W-:-:S03]  /*1540*/  IMAD R3, R14, R13, R3 ;  /* 0x0000000d0e037224 */ /* 0x008fc600078e0203 */
[----:B------:R-:W-:-:S05]  /*1550*/  IADD3 R5, -R15, RZ, RZ ;  /* 0x000000ff0f057210 */ /* 0x000fca0007ffe1ff */
[----:B------:R-:W-:-:S04]  /*1560*/  IMAD R16, R9, R5, R16 ;  /* 0x0000000509107224 */ /* 0x000fc800078e0210 */
[----:B--2---:R-:W-:Y:S01]  /*1570*/  IMAD R22, R16, R17, R3 ;  /* 0x0000001110167224 */ /* 0x004fe200078e0203 */
[----:B------:R-:W-:Y:S01]  /*1580*/  MOV R3, R15 ;  /* 0x0000000f00037202 */ /* 0x000fe20000000f00 */
[----:B------:R-:W-:Y:S06]  /*1590*/  @P1 BRA `(.L_x_978) ;  /* 0xfffffff800741947 */ /* 0x000fec000383ffff */
[----:B------:R-:W-:Y:S05]  /*15a0*/  BSYNC B1 ;  /* 0x0000000000017941 */ /* 0x000fea0003800000 */
.L_x_977:
        /* <DEDUP_REMOVED lines=79> */
.L_x_976:
[----:B------:R-:W-:Y:S02]  /*1aa0*/  ULDC UR4, c[0x0][0x27c] ;  /* 0x00009f0000047ab9 */ /* 0x000fe40000000800 */
[----:B------:R-:W-:-:S07]  /*1ab0*/  IMAD R22, R3, UR4, R22 ;  /* 0x0000000403167c24 */ /* 0x000fce000f8e0216 */
.L_x_975:
[----:B------:R-:W-:Y:S05]  /*1ac0*/  BSYNC B0 ;  /* 0x0000000000007941 */ /* 0x000fea0003800000 */
.L_x_974:
[----:B------:R-:W-:Y:S01]  /*1ad0*/  ISETP.GE.AND P0, PT, R30, 0x3, PT ;  /* 0x000000031e00780c */ /* 0x000fe20003f06270 */
[----:B------:R-:W-:Y:S01]  /*1ae0*/  BSSY B0, `(.L_x_979) ;  /* 0x00000cc000007945 */ /* 0x000fe20003800000 */
[----:B------:R-:W-:Y:S01]  /*1af0*/  HFMA2.MMA R26, -RZ, RZ, 0, 0 ;  /* 0x00000000ff1a7435 */ /* 0x000fe200000001ff */
[----:B------:R-:W-:-:S10]  /*1b00*/  IMAD.MOV.U32 R24, RZ, RZ, RZ ;  /* 0x000000ffff187224 */ /* 0x000fd400078e00ff */
[----:B------:R-:W-:Y:S05]  /*1b10*/  @!P0 BRA `(.L_x_980) ;  /* 0x0000000c00208947 */ /* 0x000fea0003800000 */
[----:B------:R-:W0:Y:S01]  /*1b20*/  LDC R0, c[0x0][0x2e0] ;  /* 0x0000b800ff007b82 */ /* 0x000e220000000800 */
[----:B------:R-:W-:Y:S01]  /*1b30*/  IADD3 R5, R31, 0x2, RZ ;  /* 0x000000021f057810 */ /* 0x000fe20007ffe0ff */
[----:B------:R-:W-:Y:S01]  /*1b40*/  IMAD.MOV.U32 R24, RZ, RZ, RZ ;  /* 0x000000ffff187224 */ /* 0x000fe200078e00ff */
        /* <DEDUP_REMOVED lines=17> */
.L_x_983:
[----:B------:R-:W-:Y:S01]  /*1c60*/  VIADD R8, R4, 0xffffffff ;  /* 0xffffffff04087836 */ /* 0x000fe20000000000 */
        /* <DEDUP_REMOVED lines=65> */
[----:B------:R-:W-:Y:S02]  /*2080*/  ISETP.GE.U32.AND P2, PT, R2, R9, PT ;  /* 0x000000090200720c */ /* 0x000fe40003f46070 */
[----:B------:R-:W-:Y:S01]  /*2090*/  MOV R2, RZ ;  /* 0x000000ff00027202 */ /* 0x000fe20000000f00 */
[----:B-1----:R-:W-:-:S04]  /*20a0*/  IMAD R13, R13, R3, RZ ;  /* 0x000000030d0d7224 */ /* 0x002fc800078e02ff */
[----:B------:R-:W-:Y:S02]  /*20b0*/  IMAD.HI.U32 R13, R3, R13, R2 ;  /* 0x0000000d030d7227 */ /* 0x000fe400078e0002 */
[----:B------:R-:W1:Y:S02]  /*20c0*/  LDC R2, c[0x0][R8+0x27c] ;  /* 0x00009f0008027b82 */ /* 0x000e640000000800 */
[----:B------:R-:W-:Y:S02]  /*20d0*/  IMAD.MOV R3, RZ, RZ, -R12 ;  /* 0x000000ffff037224 */ /* 0x000fe400078e0a0c */
[----:B------:R-:W-:Y:S01]  /*20e0*/  @P2 VIADD R16, R16, 0x1 ;  /* 0x0000000110102836 */ /* 0x000fe20000000000 */
[----:B------:R-:W-:Y:S01]  /*20f0*/  @!P3 LOP3.LUT R16, RZ, R9, RZ, 0x33, !PT ;  /* 0x00000009ff10b212 */ /* 0x000fe200078e33ff */
[----:B------:R-:W-:Y:S01]  /*2100*/  IMAD R3, R10, R3, R5 ;  /* 0x000000030a037224 */ /* 0x000fe200078e0205 */
[----:B------:R-:W-:Y:S02]  /*2110*/  ISETP.NE.U32.AND P3, PT, R11, RZ, PT ;  /* 0x000000ff0b00720c */ /* 0x000fe40003f65070 */
[----:B------:R-:W-:Y:S01]  /*2120*/  IADD3 R5, -R14, RZ, RZ ;  /* 0x000000ff0e057210 */ /* 0x000fe20007ffe1ff */
[----:B------:R-:W-:-:S02]  /*2130*/  IMAD.HI.U32 R17, R13, R16, RZ ;  /* 0x000000100d117227 */ /* 0x000fc400078e00ff */
[----:B------:R-:W3:Y:S02]  /*2140*/  LDC R13, c[0x0][R8+0x278] ;  /* 0x00009e00080d7b82 */ /* 0x000ee40000000800 */
[----:B------:R-:W-:Y:S02]  /*2150*/  IMAD.MOV R20, RZ, RZ, -R17 ;  /* 0x000000ffff147224 */ /* 0x000fe400078e0a11 */
[----:B------:R-:W-:Y:S02]  /*2160*/  IMAD R7, R7, R5, R12 ;  /* 0x0000000507077224 */ /* 0x000fe400078e020c */
[----:B------:R-:W-:-:S05]  /*2170*/  IMAD R20, R11, R20, R16 ;  /* 0x000000140b147224 */ /* 0x000fca00078e0210 */
[----:B------:R-:W-:-:S13]  /*2180*/  ISETP.GE.U32.AND P1, PT, R20, R11, PT ;  /* 0x0000000b1400720c */ /* 0x000fda0003f26070 */
[----:B------:R-:W-:Y:S01]  /*2190*/  @P1 IADD3 R20, -R11, R20, RZ ;  /* 0x000000140b141210 */ /* 0x000fe20007ffe1ff */
[----:B------:R-:W-:Y:S01]  /*21a0*/  @P1 VIADD R17, R17, 0x1 ;  /* 0x0000000111111836 */ /* 0x000fe20000000000 */
[----:B------:R-:W-:Y:S02]  /*21b0*/  ISETP.NE.AND P1, PT, R6, RZ, PT ;  /* 0x000000ff0600720c */ /* 0x000fe40003f25270 */
[----:B------:R-:W-:Y:S01]  /*21c0*/  ISETP.GE.U32.AND P2, PT, R20, R11, PT ;  /* 0x0000000b1400720c */ /* 0x000fe20003f46070 */
[----:B-1----:R-:W-:Y:S02]  /*21d0*/  IMAD R2, R3, R2, R24 ;  /* 0x0000000203027224 */ /* 0x002fe400078e0218 */
[----:B------:R-:W-:-:S10]  /*21e0*/  IMAD.MOV R3, RZ, RZ, -R16 ;  /* 0x000000ffff037224 */ /* 0x000fd400078e0a10 */
[----:B------:R-:W-:Y:S01]  /*21f0*/  @P2 IADD3 R17, R17, 0x1, RZ ;  /* 0x0000000111112810 */ /* 0x000fe20007ffe0ff */
[----:B------:R-:W-:Y:S01]  /*2200*/  IMAD R9, R9, R3, R14 ;  /* 0x0000000309097224 */ /* 0x000fe200078e020e */
[----:B------:R-:W-:Y:S01]  /*2210*/  @!P3 LOP3.LUT R17, RZ, R11, RZ, 0x33, !PT ;  /* 0x0000000bff11b212 */ /* 0x000fe200078e33ff */
[----:B---3--:R-:W-:-:S04]  /*2220*/  IMAD R2, R7, R13, R2 ;  /* 0x0000000d07027224 */ /* 0x008fc800078e0202 */
[--C-:B------:R-:W-:Y:S02]  /*2230*/  IMAD.MOV R3, RZ, RZ, -R17.reuse ;  /* 0x000000ffff037224 */ /* 0x100fe400078e0a11 */
[----:B0-----:R-:W-:Y:S02]  /*2240*/  IMAD R2, R9, R15, R2 ;  /* 0x0000000f09027224 */ /* 0x001fe400078e0202 */
[----:B------:R-:W-:Y:S02]  /*2250*/  IMAD R11, R11, R3, R16 ;  /* 0x000000030b0b7224 */ /* 0x000fe400078e0210 */
[----:B------:R-:W-:Y:S02]  /*2260*/  IMAD.MOV.U32 R5, RZ, RZ, R17 ;  /* 0x000000ffff057224 */ /* 0x000fe400078e0011 */
[----:B--2---:R-:W-:Y:S01]  /*2270*/  IMAD R24, R11, R19, R2 ;  /* 0x000000130b187224 */ /* 0x004fe200078e0202 */
[----:B------:R-:W-:Y:S06]  /*2280*/  @P1 BRA `(.L_x_983) ;  /* 0xfffffff800741947 */ /* 0x000fec000383ffff */
[----:B------:R-:W-:Y:S05]  /*2290*/  BSYNC B1 ;  /* 0x0000000000017941 */ /* 0x000fea0003800000 */
.L_x_982:
        /* <DEDUP_REMOVED lines=54> */
[----:B------:R-:W0:Y:S08]  /*2600*/  LDC R0, c[0x0][R2+0x210] ;  /* 0x0000840002007b82 */ /* 0x000e300000000800 */
[----:B------:R-:W1:Y:S01]  /*2610*/  LDC R8, c[0x0][R2+0x274] ;  /* 0x00009d0002087b82 */ /* 0x000e620000000800 */
[----:B0-----:R-:W0:Y:S01]  /*2620*/  I2F.U32.RP R3, R0 ;  /* 0x0000000000037306 */ /* 0x001e220000209000 */
[----:B------:R-:W-:-:S02]  /*2630*/  IADD3 R9, RZ, -R0, RZ ;  /* 0x80000000ff097210 */ /* 0x000fc40007ffe0ff */
[----:B------:R-:W-:-:S05]  /*2640*/  ISETP.NE.U32.AND P2, PT, R0, RZ, PT ;  /* 0x000000ff0000720c */ /* 0x000fca0003f45070 */
[----:B0-----:R-:W0:Y:S02]  /*2650*/  MUFU.RCP R3, R3 ;  /* 0x0000000300037308 */ /* 0x001e240000001000 */
[----:B0-----:R-:W-:-:S06]  /*2660*/  VIADD R6, R3, 0xffffffe ;  /* 0x0ffffffe03067836 */ /* 0x001fcc0000000000 */
[----:B------:R0:W2:Y:S02]  /*2670*/  F2I.FTZ.U32.TRUNC.NTZ R7, R6 ;  /* 0x0000000600077305 */ /* 0x0000a4000021f000 */
[----:B0-----:R-:W-:Y:S02]  /*2680*/  IMAD.MOV.U32 R6, RZ, RZ, RZ ;  /* 0x000000ffff067224 */ /* 0x001fe400078e00ff */
        /* <DEDUP_REMOVED lines=14> */
[----:B-1----:R-:W-:-:S07]  /*2770*/  IMAD R24, R3, R8, R24 ;  /* 0x0000000803187224 */ /* 0x002fce00078e0218 */
.L_x_981:
[----:B------:R-:W-:Y:S02]  /*2780*/  ULDC UR4, c[0x0][0x27c] ;  /* 0x00009f0000047ab9 */ /* 0x000fe40000000800 */
[----:B------:R-:W-:-:S07]  /*2790*/  IMAD R24, R5, UR4, R24 ;  /* 0x0000000405187c24 */ /* 0x000fce000f8e0218 */
.L_x_980:
[----:B------:R-:W-:Y:S05]  /*27a0*/  BSYNC B0 ;  /* 0x0000000000007941 */ /* 0x000fea0003800000 */
.L_x_979:
[----:B------:R-:W-:Y:S01]  /*27b0*/  ISETP.GE.AND P0, PT, R30, 0x4, PT ;  /* 0x000000041e00780c */ /* 0x000fe20003f06270 */
[----:B------:R-:W-:-:S12]  /*27c0*/  BSSY B0, `(.L_x_984) ;  /* 0x00000cb000007945 */ /* 0x000fd80003800000 */
        /* <DEDUP_REMOVED lines=11> */
[----:B------:R-:W-:-:S04]  /*2880*/  IADD3 R3, R3, R0, RZ ;  /* 0x0000000003037210 */ /* 0x000fc80007ffe0ff */
[C---:B------:R-:W-:Y:S01]  /*2890*/  IADD3 R0, R3.reuse, 0x2, RZ ;  /* 0x0000000203007810 */ /* 0x040fe20007ffe0ff */
[----:B------:R-:W-:-:S03]  /*28a0*/  VIADD R2, R3, 0x1 ;  /* 0x0000000103027836 */ /* 0x000fc60000000000 */
[----:B------:R-:W-:Y:S02]  /*28b0*/  LOP3.LUT P0, R0, R0, 0x3, RZ, 0xc0, !PT ;  /* 0x0000000300007812 */ /* 0x000fe4000780c0ff */
[----:B------:R-:W-:-:S13]  /*28c0*/  ISETP.GE.U32.AND P1, PT, R2, 0x3, PT ;  /* 0x000000030200780c */ /* 0x000fda0003f26070 */
[----:B------:R-:W-:Y:S05]  /*28d0*/  @!P1 BRA `(.L_x_987) ;  /* 0x0000000400a49947 */ /* 0x000fea0003800000 */
[----:B------:R-:W-:Y:S01]  /*28e0*/  VIADD R3, R3, 0x2 ;  /* 0x0000000203037836 */ /* 0x000fe20000000000 */
[----:B------:R-:W-:Y:S01]  /*28f0*/  HFMA2.MMA R26, -RZ, RZ, 0, 0 ;  /* 0x00000000ff1a7435 */ /* 0x000fe200000001ff */
[----:B------:R-:W-:Y:S03]  /*2900*/  BSSY B1, `(.L_x_987) ;  /* 0x0000066000017945 */ /* 0x000fe60003800000 */
[----:B------:R-:W-:-:S05]  /*2910*/  LOP3.LUT R6, R3, 0x3, RZ, 0xc0, !PT ;  /* 0x0000000303067812 */ /* 0x000fca00078ec0ff */
[----:B------:R-:W-:-:S07]  /*2920*/  IMAD.IADD R6, R3, 0x1, -R6 ;  /* 0x0000000103067824 */ /* 0x000fce00078e0a06 */
.L_x_988:
[----:B------:R-:W-:Y:S01]  /*2930*/  IADD3 R8, R4, -0x1, RZ ;  /* 0xffffffff04087810 */ /* 0x000fe20007ffe0ff */
        /* <DEDUP_REMOVED lines=14> */
[----:B0-----:R-:W-:Y:S01]  /*2a20*/  MOV R2, RZ ;  /* 0x000000ff00027202 */ /* 0x001fe20000000f00 */
[----:B-1----:R-:W-:-:S04]  /*2a30*/  IMAD R9, R9, R3, RZ ;  /* 0x0000000309097224 */ /* 0x002fc800078e02ff */
[----:B------:R-:W-:Y:S01]  /*2a40*/  IMAD.HI.U32 R12, R3, R9, R2 ;  /* 0x00000009030c7227 */ /* 0x000fe200078e0002 */
[----:B------:R-:W-:Y:S01]  /*2a50*/  IADD3 R2, R13, 0xffffffe, RZ ;  /* 0x0ffffffe0d027810 */ /* 0x000fe20007ffe0ff */
[----:B------:R-:W0:Y:S03]  /*2a60*/  LDC R9, c[0x0][R8+0x210] ;  /* 0x0000840008097b82 */ /* 0x000e260000000800 */
[----:B------:R1:W3:Y:S01]  /*2a70*/  F2I.FTZ.U32.TRUNC.NTZ R3, R2 ;  /* 0x0000000200037305 */ /* 0x0002e2000021f000 */
[----:B------:R-:W-:-:S04]  /*2a80*/  IMAD.HI.U32 R12, R12, R5, RZ ;  /* 0x000000050c0c7227 */ /* 0x000fc800078e00ff */
[----:B------:R-:W-:-:S04]  /*2a90*/  IMAD.MOV R11, RZ, RZ, -R12 ;  /* 0x000000ffff0b7224 */ /* 0x000fc800078e0a0c */
[----:B------:R-:W-:Y:S01]  /*2aa0*/  IMAD R11, R10, R11, R5 ;  /* 0x0000000b0a0b7224 */ /* 0x000fe200078e0205 */
[----:B-1----:R-:W-:-:S04]  /*2ab0*/  MOV R2, RZ ;  /* 0x000000ff00027202 */ /* 0x002fc80000000f00 */
        /* <DEDUP_REMOVED lines=25> */
[----:B------:R-:W-:-:S06]  /*2c50*/  MOV R2, RZ ;  /* 0x000000ff00027202 */ /* 0x000fcc0000000f00 */
        /* <DEDUP_REMOVED lines=8> */
[----:B------:R-:W-:-:S05]  /*2ce0*/  IMAD R2, R9, R2, R14 ;  /* 0x0000000209027224 */ /* 0x000fca00078e020e */
[C---:B------:R-:W-:Y:S02]  /*2cf0*/  ISETP.GE.U32.AND P1, PT, R2.reuse, R9, PT ;  /* 0x000000090200720c */ /* 0x040fe40003f26070 */
[----:B0-----:R-:W-:Y:S02]  /*2d00*/  IADD3 R3, R15, 0xffffffe, RZ ;  /* 0x0ffffffe0f037810 */ /* 0x001fe40007ffe0ff */
[----:B------:R-:W0:Y:S04]  /*2d10*/  LDC R15, c[0x0][R8+0x274] ;  /* 0x00009d00080f7b82 */ /* 0x000e280000000800 */
[----:B------:R-:W1:Y:S05]  /*2d20*/  F2I.FTZ.U32.TRUNC.NTZ R3, R3 ;  /* 0x0000000300037305 */ /* 0x000e6a000021f000 */
[----:B------:R-:W-:-:S02]  /*2d30*/  @P1 IMAD.IADD R2, R2, 0x1, -R9 ;  /* 0x0000000102021824 */ /* 0x000fc400078e0a09 */
[----:B------:R-:W-:-:S03]  /*2d40*/  @P1 VIADD R16, R16, 0x1 ;  /* 0x0000000110101836 */ /* 0x000fc60000000000 */
[----:B------:R-:W-:Y:S01]  /*2d50*/  ISETP.GE.U32.AND P2, PT, R2, R9, PT ;  /* 0x000000090200720c */ /* 0x000fe20003f46070 */
[----:B------:R-:W-:Y:S02]  /*2d60*/  IMAD.MOV.U32 R2, RZ, RZ, RZ ;  /* 0x000000ffff027224 */ /* 0x000fe400078e00ff */
[----:B-1----:R-:W-:-:S04]  /*2d70*/  IMAD R13, R13, R3, RZ ;  /* 0x000000030d0d7224 */ /* 0x002fc800078e02ff */
[----:B------:R-:W-:Y:S01]  /*2d80*/  IMAD.HI.U32 R13, R3, R13, R2 ;  /* 0x0000000d030d7227 */ /* 0x000fe200078e0002 */
[----:B------:R-:W-:Y:S01]  /*2d90*/  IADD3 R3, -R12, RZ, RZ ;  /* 0x000000ff0c037210 */ /* 0x000fe20007ffe1ff */
[----:B------:R-:W1:Y:S04]  /*2da0*/  LDC R2, c[0x0][R8+0x27c] ;  /* 0x00009f0008027b82 */ /* 0x000e680000000800 */
[----:B------:R-:W-:Y:S02]  /*2db0*/  @P2 IADD3 R16, R16, 0x1, RZ ;  /* 0x0000000110102810 */ /* 0x000fe40007ffe0ff */
[----:B------:R-:W-:Y:S01]  /*2dc0*/  @!P3 LOP3.LUT R16, RZ, R9, RZ, 0x33, !PT ;  /* 0x00000009ff10b212 */ /* 0x000fe200078e33ff */
[----:B------:R-:W-:Y:S01]  /*2dd0*/  IMAD R3, R10, R3, R5 ;  /* 0x000000030a037224 */ /* 0x000fe200078e0205 */
[----:B------:R-:W-:Y:S01]  /*2de0*/  ISETP.NE.U32.AND P3, PT, R11, RZ, PT ;  /* 0x000000ff0b00720c */ /* 0x000fe20003f65070 */
[----:B------:R-:W-:-:S02]  /*2df0*/  IMAD.MOV R5, RZ, RZ, -R14 ;  /* 0x000000ffff057224 */ /* 0x000fc400078e0a0e */
[----:B------:R-:W-:Y:S02]  /*2e00*/  IMAD.HI.U32 R17, R13, R16, RZ ;  /* 0x000000100d117227 */ /* 0x000fe400078e00ff */
[----:B------:R-:W3:Y:S02]  /*2e10*/  LDC R13, c[0x0][R8+0x278] ;  /* 0x00009e00080d7b82 */ /* 0x000ee40000000800 */
[----:B------:R-:W-:Y:S01]  /*2e20*/  IMAD R7, R7, R5, R12 ;  /* 0x0000000507077224 */ /* 0x000fe200078e020c */
[----:B------:R-:W-:-:S05]  /*2e30*/  IADD3 R20, -R17, RZ, RZ ;  /* 0x000000ff11147210 */ /* 0x000fca0007ffe1ff */
[----:B------:R-:W-:-:S05]  /*2e40*/  IMAD R20, R11, R20, R16 ;  /* 0x000000140b147224 */ /* 0x000fca00078e0210 */
[----:B------:R-:W-:-:S13]  /*2e50*/  ISETP.GE.U32.AND P1, PT, R20, R11, PT ;  /* 0x0000000b1400720c */ /* 0x000fda0003f26070 */
[----:B------:R-:W-:Y:S01]  /*2e60*/  @P1 IMAD.IADD R20, R20, 0x1, -R11 ;  /* 0x0000000114141824 */ /* 0x000fe200078e0a0b */
[----:B------:R-:W-:Y:S02]  /*2e70*/  @P1 IADD3 R17, R17, 0x1, RZ ;  /* 0x0000000111111810 */ /* 0x000fe40007ffe0ff */
[----:B------:R-:W-:Y:S02]  /*2e80*/  ISETP.NE.AND P1, PT, R6, RZ, PT ;  /* 0x000000ff0600720c */ /* 0x000fe40003f25270 */
[----:B------:R-:W-:Y:S01]  /*2e90*/  ISETP.GE.U32.AND P2, PT, R20, R11, PT ;  /* 0x0000000b1400720c */ /* 0x000fe20003f46070 */
[----:B-1----:R-:W-:Y:S01]  /*2ea0*/  IMAD R2, R3, R2, R26 ;  /* 0x0000000203027224 */ /* 0x002fe200078e021a */
[----:B------:R-:W-:-:S11]  /*2eb0*/  IADD3 R3, -R16, RZ, RZ ;  /* 0x000000ff10037210 */ /* 0x000fd60007ffe1ff */
[----:B------:R-:W-:Y:S01]  /*2ec0*/  @P2 VIADD R17, R17, 0x1 ;  /* 0x0000000111112836 */ /* 0x000fe20000000000 */
[----:B------:R-:W-:Y:S01]  /*2ed0*/  @!P3 LOP3.LUT R17, RZ, R11, RZ, 0x33, !PT ;  /* 0x0000000bff11b212 */ /* 0x000fe200078e33ff */
[----:B------:R-:W-:Y:S02]  /*2ee0*/  IMAD R9, R9, R3, R14 ;  /* 0x0000000309097224 */ /* 0x000fe400078e020e */
[----:B---3--:R-:W-:Y:S01]  /*2ef0*/  IMAD R2, R7, R13, R2 ;  /* 0x0000000d07027224 */ /* 0x008fe200078e0202 */
[----:B------:R-:W-:Y:S02]  /*2f00*/  IADD3 R3, -R17, RZ, RZ ;  /* 0x000000ff11037210 */ /* 0x000fe40007ffe1ff */
[----:B------:R-:W-:Y:S01]  /*2f10*/  MOV R5, R17 ;  /* 0x0000001100057202 */ /* 0x000fe20000000f00 */
[----:B0-----:R-:W-:Y:S02]  /*2f20*/  IMAD R2, R9, R15, R2 ;  /* 0x0000000f09027224 */ /* 0x001fe400078e0202 */
[----:B------:R-:W-:-:S04]  /*2f30*/  IMAD R11, R11, R3, R16 ;  /* 0x000000030b0b7224 */ /* 0x000fc800078e0210 */
[----:B--2---:R-:W-:Y:S01]  /*2f40*/  IMAD R26, R11, R19, R2 ;  /* 0x000000130b1a7224 */ /* 0x004fe200078e0202 */
[----:B------:R-:W-:Y:S06]  /*2f50*/  @P1 BRA `(.L_x_988) ;  /* 0xfffffff800741947 */ /* 0x000fec000383ffff */
[----:B------:R-:W-:Y:S05]  /*2f60*/  BSYNC B1 ;  /* 0x0000000000017941 */ /* 0x000fea0003800000 */
.L_x_987:
        /* <DEDUP_REMOVED lines=78> */
.L_x_986:
[----:B------:R-:W-:Y:S02]  /*3450*/  ULDC UR4, c[0x0][0x27c] ;  /* 0x00009f0000047ab9 */ /* 0x000fe40000000800 */
[----:B------:R-:W-:-:S07]  /*3460*/  IMAD R26, R5, UR4, R26 ;  /* 0x00000004051a7c24 */ /* 0x000fce000f8e021a */
.L_x_985:
[----:B------:R-:W-:Y:S05]  /*3470*/  BSYNC B0 ;  /* 0x0000000000007941 */ /* 0x000fea0003800000 */
.L_x_984:
        /* <DEDUP_REMOVED lines=9> */
[----:B------:R-:W-:-:S04]  /*3510*/  IADD3 R18, P3, R18, UR4, RZ ;  /* 0x0000000412127c10 */ /* 0x000fc8000ff7e0ff */
[----:B------:R-:W-:Y:S02]  /*3520*/  IADD3.X R19, RZ, UR5, RZ, P3, !PT ;  /* 0x00000005ff137c10 */ /* 0x000fe40009ffe4ff */
[----:B------:R-:W-:-:S05]  /*3530*/  IADD3 R26, P2, R26, UR4, RZ ;  /* 0x000000041a1a7c10 */ /* 0x000fca000ff5e0ff */
[----:B------:R-:W-:Y:S01]  /*3540*/  IMAD.X R27, RZ, RZ, UR5, P2 ;  /* 0x00000005ff1b7e24 */ /* 0x000fe200090e06ff */
[----:B--2---:R-:W-:-:S05]  /*3550*/  @P0 IADD3 R0, P1, R4, R7, RZ ;  /* 0x0000000704000210 */ /* 0x004fca0007f3e0ff */
[----:B0-----:R-:W-:-:S05]  /*3560*/  @P0 IMAD.X R11, RZ, RZ, R5, P1 ;  /* 0x000000ffff0b0224 */ /* 0x001fca00008e0605 */
[----:B------:R-:W-:-:S04]  /*3570*/  SHF.R.U64 R8, R0, 0x2, R11 ;  /* 0x0000000200087819 */ /* 0x000fc8000000120b */
[----:B------:R-:W-:-:S04]  /*3580*/  IADD3 R6, R8, 0x1, RZ ;  /* 0x0000000108067810 */ /* 0x000fc80007ffe0ff */
[----:B------:R-:W-:Y:S01]  /*3590*/  ISETP.NE.AND P0, PT, R6, RZ, PT ;  /* 0x000000ff0600720c */ /* 0x000fe20003f05270 */
[----:B------:R-:W-:Y:S02]  /*35a0*/  IMAD R7, R32, -0x326172a9, RZ ;  /* 0xcd9e8d5720077824 */ /* 0x000fe400078e02ff */
[----:B---3--:R-:W-:Y:S01]  /*35b0*/  VIADD R4, R2, 0x9e3779b9 ;  /* 0x9e3779b902047836 */ /* 0x008fe20000000000 */
[----:B------:R-:W-:Y:S01]  /*35c0*/  SHF.R.U32.HI R11, RZ, 0x2, R11 ;  /* 0x00000002ff0b7819 */ /* 0x000fe2000001160b */
[----:B------:R-:W-:-:S03]  /*35d0*/  IMAD.HI.U32 R5, R32, -0x326172a9, RZ ;  /* 0xcd9e8d5720057827 */ /* 0x000fc600078e00ff */
[----:B------:R-:W-:Y:S01]  /*35e0*/  LOP3.LUT R13, R4, R7, RZ, 0x3c, !PT ;  /* 0x00000007040d7212 */ /* 0x000fe200078e3cff */
[----:B------:R-:W-:Y:S01]  /*35f0*/  IMAD.WIDE.U32 R8, R8, -0x2daee0ad, RZ ;  /* 0xd2511f5308087825 */ /* 0x000fe200078e00ff */
[----:B------:R-:W-:-:S03]  /*3600*/  IADD3 R10, R11, 0x1, RZ ;  /* 0x000000010b0a7810 */ /* 0x000fc60007ffe0ff */
[----:B------:R-:W-:Y:S01]  /*3610*/  IMAD.HI.U32 R7, R6, -0x2daee0ad, RZ ;  /* 0xd2511f5306077827 */ /* 0x000fe200078e00ff */
[----:B------:R-:W-:-:S03]  /*3620*/  LOP3.LUT R4, R5, R11, R2, 0x96, !PT ;  /* 0x0000000b05047212 */ /* 0x000fc600078e9602 */
[----:B------:R-:W-:Y:S01]  /*3630*/  @P0 IMAD.MOV R10, RZ, RZ, R11 ;  /* 0x000000ffff0a0224 */ /* 0x000fe200078e020b */
[-C--:B------:R-:W-:Y:S02]  /*3640*/  LOP3.LUT R14, R9, R3.reuse, RZ, 0x3c, !PT ;  /* 0x00000003090e7212 */ /* 0x080fe400078e3cff */
[----:B------:R-:W-:Y:S02]  /*3650*/  LOP3.LUT R16, R7, R3, RZ, 0x3c, !PT ;  /* 0x0000000307107212 */ /* 0x000fe400078e3cff */
[----:B------:R-:W-:Y:S01]  /*3660*/  LOP3.LUT R6, R10, R5, R2, 0x96, !PT ;  /* 0x000000050a067212 */ /* 0x000fe200078e9602 */
[----:B------:R-:W-:Y:S01]  /*3670*/  IMAD.WIDE.U32 R4, R4, -0x2daee0ad, RZ ;  /* 0xd2511f5304047825 */ /* 0x000fe200078e00ff */
[----:B------:R-:W-:-:S03]  /*3680*/  IADD3 R11, R3, -0x4498517b, RZ ;  /* 0xbb67ae85030b7810 */ /* 0x000fc60007ffe0ff */
[----:B------:R-:W-:-:S04]  /*3690*/  IMAD.WIDE.U32 R14, R14, -0x326172a9, RZ ;  /* 0xcd9e8d570e0e7825 */ /* 0x000fc800078e00ff */
[----:B------:R-:W-:Y:S01]  /*36a0*/  IMAD.WIDE.U32 R16, R16, -0x326172a9, RZ ;  /* 0xcd9e8d5710107825 */ /* 0x000fe200078e00ff */
[----:B------:R-:W-:-:S03]  /*36b0*/  LOP3.LUT R10, R13, R15, RZ, 0x3c, !PT ;  /* 0x0000000f0d0a7212 */ /* 0x000fc600078e3cff */
[----:B------:R-:W-:Y:S01]  /*36c0*/  VIADD R9, R8, 0xd2511f53 ;  /* 0xd2511f5308097836 */ /* 0x000fe20000000000 */
[----:B------:R-:W-:Y:S01]  /*36d0*/  LOP3.LUT R8, R5, R8, R11, 0x96, !PT ;  /* 0x0000000805087212 */ /* 0x000fe200078e960b */
[----:B------:R-:W-:Y:S01]  /*36e0*/  IMAD.WIDE.U32 R6, R6, -0x2daee0ad, RZ ;  /* 0xd2511f5306067825 */ /* 0x000fe200078e00ff */
[----:B------:R-:W-:-:S03]  /*36f0*/  LOP3.LUT R13, R13, R17, RZ, 0x3c, !PT ;  /* 0x000000110d0d7212 */ /* 0x000fc600078e3cff */
        /* <DEDUP_REMOVED lines=9> */
[----:B------:R-:W-:Y:S02]  /*3790*/  LOP3.LUT R15, R13, R6, R7, 0x96, !PT ;  /* 0x000000060d0f7212 */ /* 0x000fe400078e9607 */
[----:B------:R-:W-:Y:S02]  /*37a0*/  IADD3 R13, R3, 0x32370b8f, RZ ;  /* 0x32370b8f030d7810 */ /* 0x000fe40007ffe0ff */
[----:B------:R-:W-:Y:S01]  /*37b0*/  LOP3.LUT R16, R21, R16, R5, 0x96, !PT ;  /* 0x0000001015107212 */ /* 0x000fe200078e9605 */
[----:B------:R-:W-:-:S04]  /*37c0*/  IMAD.WIDE.U32 R4, R14, -0x2daee0ad, RZ ;  /* 0xd2511f530e047825 */ /* 0x000fc800078e00ff */
        /* <DEDUP_REMOVED lines=13> */
[----:B------:R-:W-:Y:S01]  /*38a0*/  IMAD.WIDE.U32 R12, R20, -0x2daee0ad, RZ ;  /* 0xd2511f53140c7825 */ /* 0x000fe200078e00ff */
[----:B------:R-:W-:-:S03]  /*38b0*/  LOP3.LUT R9, R11, R4, R7, 0x96, !PT ;  /* 0x000000040b097212 */ /* 0x000fc600078e9607 */
[----:B------:R-:W-:Y:S01]  /*38c0*/  IMAD.WIDE.U32 R20, R21, -0x326172a9, RZ ;  /* 0xcd9e8d5715147825 */ /* 0x000fe200078e00ff */
[----:B------:R-:W-:Y:S02]  /*38d0*/  LOP3.LUT R15, R13, R16, R7, 0x96, !PT ;  /* 0x000000100d0f7212 */ /* 0x000fe400078e9607 */
[----:B------:R-:W-:Y:S02]  /*38e0*/  IADD3 R13, R3, -0x56f99767, RZ ;  /* 0xa9066899030d7810 */ /* 0x000fe40007ffe0ff */
        /* <DEDUP_REMOVED lines=29> */
[----:B------:R-:W-:Y:S01]  /*3ac0*/  IMAD.WIDE.U32 R8, R5, -0x326172a9, RZ ;  /* 0xcd9e8d5705087825 */ /* 0x000fe200078e00ff */
[----:B------:R-:W-:-:S03]  /*3ad0*/  LOP3.LUT R15, R17, R12, R11, 0x96, !PT ;  /* 0x0000000c110f7212 */ /* 0x000fc600078e960b */
[----:B------:R-:W-:Y:S01]  /*3ae0*/  VIADD R5, R2, 0xf1bbcdc8 ;  /* 0xf1bbcdc802057836 */ /* 0x000fe20000000000 */
[----:B------:R-:W-:Y:S01]  /*3af0*/  IADD3 R7, R3, -0x24c28bd8, RZ ;  /* 0xdb3d742803077810 */ /* 0x000fe20007ffe0ff */
[----:B------:R-:W-:-:S04]  /*3b00*/  IMAD.WIDE.U32 R10, R10, -0x2daee0ad, RZ ;  /* 0xd2511f530a0a7825 */ /* 0x000fc800078e00ff */
[----:B------:R-:W-:Y:S01]  /*3b10*/  IMAD.WIDE.U32 R12, R13, -0x2daee0ad, RZ ;  /* 0xd2511f530d0c7825 */ /* 0x000fe200078e00ff */
[----:B------:R-:W-:Y:S02]  /*3b20*/  LOP3.LUT R9, R9, R14, R5, 0x96, !PT ;  /* 0x0000000e09097212 */ /* 0x000fe400078e9605 */
[--C-:B------:R-:W-:Y:S01]  /*3b30*/  LOP3.LUT R4, R11, R4, R7.reuse, 0x96, !PT ;  /* 0x000000040b047212 */ /* 0x100fe200078e9607 */
[----:B------:R-:W-:Y:S01]  /*3b40*/  IMAD.WIDE.U32 R14, R15, -0x326172a9, RZ ;  /* 0xcd9e8d570f0e7825 */ /* 0x000fe200078e00ff */
[----:B------:R-:W-:Y:S02]  /*3b50*/  LOP3.LUT R7, R13, R16, R7, 0x96, !PT ;  /* 0x000000100d077212 */ /* 0x000fe400078e9607 */
[----:B------:R-:W-:Y:S02]  /*3b60*/  IADD3 R11, R2, -0x700cb87f, RZ ;  /* 0x8ff34781020b7810 */ /* 0x000fe40007ffe0ff */
[----:B------:R-:W-:Y:S01]  /*3b70*/  LOP3.LUT R15, R15, R6, R5, 0x96, !PT ;  /* 0x000000060f0f7212 */ /* 0x000fe200078e9605 */
[----:B------:R-:W-:-:S04]  /*3b80*/  IMAD.WIDE.U32 R4, R4, -0x326172a9, RZ ;  /* 0xcd9e8d5704047825 */ /* 0x000fc800078e00ff */
[----:B------:R-:W-:Y:S01]  /*3b90*/  IMAD.WIDE.U32 R6, R7, -0x326172a9, RZ ;  /* 0xcd9e8d5707067825 */ /* 0x000fe200078e00ff */
[----:B------:R-:W-:-:S04]  /*3ba0*/  LOP3.LUT R16, R5, R8, R11, 0x96, !PT ;  /* 0x0000000805107212 */ /* 0x000fc800078e960b */
[----:B------:R-:W-:Y:S02]  /*3bb0*/  LOP3.LUT R14, R7, R14, R11, 0x96, !PT ;  /* 0x0000000e070e7212 */ /* 0x000fe400078e960b */
[----:B------:R-:W-:-:S04]  /*3bc0*/  LOP3.LUT R11, R0, 0x3, RZ, 0xc0, !PT ;  /* 0x00000003000b7812 */ /* 0x000fc800078ec0ff */
[----:B------:R-:W-:Y:S01]  /*3bd0*/  ISETP.NE.AND P3, PT, R11, 0x1, PT ;  /* 0x000000010b00780c */ /* 0x000fe20003f65270 */
[----:B------:R-:W-:Y:S01]  /*3be0*/  VIADD R13, R3, 0x96a522ad ;  /* 0x96a522ad030d7836 */ /* 0x000fe20000000000 */
[----:B------:R-:W-:Y:S01]  /*3bf0*/  IADD3 R22, P0, R22, UR4, RZ ;  /* 0x0000000416167c10 */ /* 0x000fe2000ff1e0ff */
[----:B------:R-:W-:Y:S01]  /*3c00*/  IMAD.WIDE.U32 R2, R9, -0x2daee0ad, RZ ;  /* 0xd2511f5309027825 */ /* 0x000fe200078e00ff */
[----:B------:R-:W-:-:S03]  /*3c10*/  IADD3 R24, P1, R24, UR4, RZ ;  /* 0x0000000418187c10 */ /* 0x000fc6000ff3e0ff */
[----:B------:R-:W-:Y:S01]  /*3c20*/  IMAD.HI.U32 R15, R15, -0x2daee0ad, RZ ;  /* 0xd2511f530f0f7827 */ /* 0x000fe200078e00ff */
[--C-:B------:R-:W-:Y:S02]  /*3c30*/  LOP3.LUT R10, R3, R10, R13.reuse, 0x96, !PT ;  /* 0x0000000a030a7212 */ /* 0x100fe400078e960d */
[----:B------:R-:W-:Y:S01]  /*3c40*/  IADD3.X R25, RZ, UR5, RZ, P1, !PT ;  /* 0x00000005ff197c10 */ /* 0x000fe20008ffe4ff */
[----:B------:R-:W-:Y:S01]  /*3c50*/  IMAD.X R23, RZ, RZ, UR5, P0 ;  /* 0x00000005ff177e24 */ /* 0x000fe200080e06ff */
[----:B------:R-:W-:Y:S01]  /*3c60*/  LOP3.LUT R13, R15, R12, R13, 0x96, !PT ;  /* 0x0000000c0f0d7212 */ /* 0x000fe200078e960d */
[----:B------:R-:W-:Y:S01]  /*3c70*/  IMAD.MOV.U32 R0, RZ, RZ, R4 ;  /* 0x000000ffff007224 */ /* 0x000fe200078e0004 */
        /* <DEDUP_REMOVED lines=15> */
.L_x_990:
[----:B------:R-:W-:Y:S01]  /*3d70*/  IMAD.MOV.U32 R9, RZ, RZ, R14 ;  /* 0x000000ffff097224 */ /* 0x000fe200078e000e */
[----:B------:R-:W-:Y:S01]  /*3d80*/  MOV R0, R10 ;  /* 0x0000000a00007202 */ /* 0x000fe20000000f00 */
[----:B------:R-:W-:Y:S01]  /*3d90*/  IMAD.MOV.U32 R8, RZ, RZ, R2 ;  /* 0x000000ffff087224 */ /* 0x000fe200078e0002 */
[----:B------:R-:W-:-:S07]  /*3da0*/  MOV R14, R6 ;  /* 0x00000006000e7202 */ /* 0x000fce0000000f00 */
.L_x_989:
[----:B------:R-:W-:Y:S01]  /*3db0*/  ISETP.GT.AND P0, PT, R30, 0x2, PT ;  /* 0x000000021e00780c */ /* 0x000fe20003f04270 */
[----:B------:R-:W-:Y:S01]  /*3dc0*/  IMAD.MOV.U32 R3, RZ, RZ, 0x2f800000 ;  /* 0x2f800000ff037424 */ /* 0x000fe200078e00ff */
[----:B------:R-:W-:Y:S01]  /*3dd0*/  I2FP.F32.U32 R0, R0 ;  /* 0x0000000000007245 */ /* 0x000fe20000201000 */
[----:B------:R-:W-:Y:S01]  /*3de0*/  BSSY B9, `(.L_x_991) ;  /* 0x000009f000097945 */ /* 0x000fe20003800000 */
[----:B------:R-:W-:-:S03]  /*3df0*/  I2FP.F32.U32 R28, R8 ;  /* 0x00000008001c7245 */ /* 0x000fc60000201000 */
[----:B------:R-:W-:Y:S01]  /*3e00*/  BSSY B8, `(.L_x_992) ;  /* 0x0000078000087945 */ /* 0x000fe20003800000 */
[----:B------:R-:W-:Y:S01]  /*3e10*/  I2FP.F32.U32 R2, R9 ;  /* 0x0000000900027245 */ /* 0x000fe20000201000 */
[-C--:B------:R-:W-:Y:S01]  /*3e20*/  FFMA.FTZ R29, R0, R3.reuse, 1.1641532182693481445e-10 ;  /* 0x2f000000001d7423 */ /* 0x080fe20000010003 */
[----:B------:R-:W-:Y:S01]  /*3e30*/  I2FP.F32.U32 R33, R14 ;  /* 0x0000000e00217245 */ /* 0x000fe20000201000 */
[-C--:B------:R-:W-:Y:S01]  /*3e40*/  FFMA.FTZ R28, R28, R3.reuse, 1.1641532182693481445e-10 ;  /* 0x2f0000001c1c7423 */ /* 0x080fe20000010003 */
[----:B------:R-:W-:Y:S01]  /*3e50*/  P2R R34, PR, RZ, 0x1 ;  /* 0x00000001ff227803 */ /* 0x000fe20000000000 */
        /* <DEDUP_REMOVED lines=8> */
.L_x_7022:
[----:B------:R-:W-:Y:S05]  /*3ee0*/  BRX R2 -0x3ef0                                                                                                                                                                                                                                                                                                                                                                                                                                                                               (*"BRANCH_TARGETS .L_x_7023,.L_x_7024,.L_x_7025"*) ;  /* 0xffffffc002447949 */ /* 0x000fea000383ffff */
.L_x_993:
[----:B------:R-:W-:Y:S01]  /*3ef0*/  ISETP.NE.AND P0, PT, R30, 0x3, PT ;  /* 0x000000031e00780c */ /* 0x000fe20003f05270 */
[----:B------:R-:W-:-:S12]  /*3f00*/  BSSY B7, `(.L_x_994) ;  /* 0x0000025000077945 */ /* 0x000fd80003800000 */
[----:B------:R-:W-:Y:S05]  /*3f10*/  @!P0 BRA `(.L_x_995) ;  /* 0x00000000008c8947 */ /* 0x000fea0003800000 */
[----:B------:R-:W-:-:S13]  /*3f20*/  ISETP.NE.AND P0, PT, R30, 0x4, PT ;  /* 0x000000041e00780c */ /* 0x000fda0003f05270 */
[----:B------:R-:W-:Y:S05]  /*3f30*/  @P0 BREAK B7 ;  /* 0x0000000000070942 */ /* 0x000fea0003800000 */
[----:B------:R-:W-:Y:S05]  /*3f40*/  @P0 BREAK B8 ;  /* 0x0000000000080942 */ /* 0x000fea0003800000 */
[----:B------:R-:W-:Y:S05]  /*3f50*/  @P0 BRA `(.L_x_996) ;  /* 0x00000008001c0947 */ /* 0x000fea0003800000 */
[----:B------:R-:W0:Y:S01]  /*3f60*/  LDC.64 R16, c[0x0][0x2e8] ;  /* 0x0000ba00ff107b82 */ /* 0x000e220000000a00 */
[----:B------:R-:W-:Y:S01]  /*3f70*/  IADD3 R3, R31, 0x3, RZ ;  /* 0x000000031f037810 */ /* 0x000fe20007ffe0ff */
[----:B------:R-:W-:-:S04]  /*3f80*/  ULDC UR4, c[0x0][0x354] ;  /* 0x0000d50000047ab9 */ /* 0x000fc80000000800 */
[----:B------:R-:W-:-:S04]  /*3f90*/  IMAD R3, R3, UR4, RZ ;  /* 0x0000000403037c24 */ /* 0x000fc8000f8e02ff */
[----:B0-----:R-:W-:-:S05]  /*3fa0*/  IMAD.WIDE.U32 R16, R3, 0x4, R16 ;  /* 0x0000000403107825 */ /* 0x001fca00078e0010 */
        /* <DEDUP_REMOVED lines=21> */
.L_x_999:
[----:B------:R0:W5:Y:S02]  /*4100*/  LDG.E R0, desc[UR36][R16.64] ;  /* 0x0000002410007981 */ /* 0x000164000c1e1900 */
.L_x_998:
[----:B------:R-:W-:Y:S05]  /*4110*/  BSYNC B6 ;  /* 0x0000000000067941 */ /* 0x000fea0003800000 */
.L_x_997:
[----:B-----5:R-:W-:-:S04]  /*4120*/  FSETP.GTU.FTZ.AND P0, PT, R33, R0, PT ;  /* 0x000000002100720b */ /* 0x020fc80003f1c000 */
[----:B------:R-:W-:-:S05]  /*4130*/  SEL R3, RZ, 0x1, P0 ;  /* 0x00000001ff037807 */ /* 0x000fca0000000000 */
[----:B------:R1:W-:Y:S04]  /*4140*/  STG.E.U8 desc[UR36][R26.64], R3 ;  /* 0x000000031a007986 */ /* 0x0003e8000c101124 */
.L_x_995:
[----:B------:R-:W-:Y:S05]  /*4150*/  BSYNC B7 ;  /* 0x0000000000077941 */ /* 0x000fea0003800000 */
.L_x_994:
[----:B0-----:R-:W0:Y:S01]  /*4160*/  LDC.64 R16, c[0x0][0x2e8] ;  /* 0x0000ba00ff107b82 */ /* 0x001e220000000a00 */
[----:B------:R-:W-:Y:S01]  /*4170*/  IADD3 R0, R31, 0x2, RZ ;  /* 0x000000021f007810 */ /* 0x000fe20007ffe0ff */
[----:B------:R-:W-:Y:S01]  /*4180*/  ULDC UR4, c[0x0][0x354] ;  /* 0x0000d50000047ab9 */ /* 0x000fe20000000800 */
[----:B------:R-:W-:-:S03]  /*4190*/  ISETP.NE.AND P0, PT, R34, RZ, PT ;  /* 0x000000ff2200720c */ /* 0x000fc60003f05270 */
[----:B------:R-:W-:-:S05]  /*41a0*/  IMAD R0, R0, UR4, RZ ;  /* 0x0000000400007c24 */ /* 0x000fca000f8e02ff */
[----:B-1----:R-:W-:-:S05]  /*41b0*/  SEL R3, R0, RZ, P0 ;  /* 0x000000ff00037207 */ /* 0x002fca0000000000 */
        /* <DEDUP_REMOVED lines=22> */
.L_x_1002:
[----:B------:R0:W5:Y:S02]  /*4320*/  LDG.E R3, desc[UR36][R16.64] ;  /* 0x0000002410037981 */ /* 0x000164000c1e1900 */
.L_x_1001:
[----:B------:R-:W-:Y:S05]  /*4330*/  BSYNC B6 ;  /* 0x0000000000067941 */ /* 0x000fea0003800000 */
.L_x_1000:
[----:B-----5:R-:W-:-:S04]  /*4340*/  FSETP.GTU.FTZ.AND P0, PT, R2, R3, PT ;  /* 0x000000030200720b */ /* 0x020fc80003f1c000 */
[----:B------:R-:W-:-:S05]  /*4350*/  SEL R3, RZ, 0x1, P0 ;  /* 0x00000001ff037807 */ /* 0x000fca0000000000 */
[----:B------:R1:W-:Y:S04]  /*4360*/  STG.E.U8 desc[UR36][R24.64], R3 ;  /* 0x0000000318007986 */ /* 0x0003e8000c101124 */
.L_x_7024:
[----:B0-----:R-:W0:Y:S01]  /*4370*/  LDC.64 R16, c[0x0][0x2e8] ;  /* 0x0000ba00ff107b82 */ /* 0x001e220000000a00 */
[----:B------:R-:W-:Y:S01]  /*4380*/  IADD3 R0, R31, 0x1, RZ ;  /* 0x000000011f007810 */ /* 0x000fe20007ffe0ff */
[----:B------:R-:W-:Y:S01]  /*4390*/  ULDC UR4, c[0x0][0x354] ;  /* 0x0000d50000047ab9 */ /* 0x000fe20000000800 */
[----:B------:R-:W-:-:S03]  /*43a0*/  ISETP.GT.AND P0, PT, R30, 0x1, PT ;  /* 0x000000011e00780c */ /* 0x000fc60003f04270 */
        /* <DEDUP_REMOVED lines=24> */
.L_x_1005:
[----:B------:R0:W5:Y:S02]  /*4530*/  LDG.E R3, desc[UR36][R16.64] ;  /* 0x0000002410037981 */ /* 0x000164000c1e1900 */
.L_x_1004:
[----:B------:R-:W-:Y:S05]  /*4540*/  BSYNC B6 ;  /* 0x0000000000067941 */ /* 0x000fea0003800000 */
.L_x_1003:
[----:B-----5:R-:W-:-:S04]  /*4550*/  FSETP.GTU.FTZ.AND P0, PT, R28, R3, PT ;  /* 0x000000031c00720b */ /* 0x020fc80003f1c000 */
[----:B------:R-:W-:-:S05]  /*4560*/  SEL R3, RZ, 0x1, P0 ;  /* 0x00000001ff037807 */ /* 0x000fca0000000000 */
[----:B------:R1:W-:Y:S04]  /*4570*/  STG.E.U8 desc[UR36][R22.64], R3 ;  /* 0x0000000316007986 */ /* 0x0003e8000c101124 */
.L_x_7023:
[----:B------:R-:W-:Y:S05]  /*4580*/  BSYNC B8 ;  /* 0x0000000000087941 */ /* 0x000fea0003800000 */
.L_x_992:
[----:B0-----:R-:W0:Y:S01]  /*4590*/  LDC.64 R16, c[0x0][0x2e8] ;  /* 0x0000ba00ff107b82 */ /* 0x001e220000000a00 */
[----:B------:R-:W-:Y:S02]  /*45a0*/  ULDC UR4, c[0x0][0x3c0] ;  /* 0x0000f00000047ab9 */ /* 0x000fe40000000800 */
[C---:B------:R-:W-:Y:S01]  /*45b0*/  IADD3 R2, -R31.reuse, UR4, RZ ;  /* 0x000000041f027c10 */ /* 0x040fe2000fffe1ff */
[----:B------:R-:W-:Y:S02]  /*45c0*/  ULDC UR4, c[0x0][0x354] ;  /* 0x0000d50000047ab9 */ /* 0x000fe40000000800 */
[----:B------:R-:W-:Y:S01]  /*45d0*/  IMAD R0, R31, UR4, RZ ;  /* 0x000000041f007c24 */ /* 0x000fe2000f8e02ff */
[----:B------:R-:W-:-:S04]  /*45e0*/  ISETP.GT.AND P0, PT, R2, RZ, PT ;  /* 0x000000ff0200720c */ /* 0x000fc80003f04270 */
        /* <DEDUP_REMOVED lines=20> */
[----:B0-----:R-:W-:-:S07]  /*4730*/  IMAD.MOV.U32 R12, RZ, RZ, 0x1 ;  /* 0x00000001ff0c7424 */ /* 0x001fce00078e00ff */
[----:B------:R-:W-:-:S07]  /*4740*/  LEPC R20, `(.L_x_1008) ;  /* 0x000000001014794e */ /* 0x000fce0000000000 */
[----:B-1----:R-:W-:Y:S05]  /*4750*/  CALL.ABS.NOINC R2 ;  /* 0x0000000002007343 */ /* 0x002fea0003c00000 */
.L_x_1008:
[----:B------:R0:W5:Y:S02]  /*4760*/  LDG.E R0, desc[UR36][R16.64] ;  /* 0x0000002410007981 */ /* 0x000164000c1e1900 */
.L_x_1007:
[----:B------:R-:W-:Y:S05]  /*4770*/  BSYNC B6 ;  /* 0x0000000000067941 */ /* 0x000fea0003800000 */
.L_x_1006:
[----:B-----5:R-:W-:-:S04]  /*4780*/  FSETP.GTU.FTZ.AND P0, PT, R29, R0, PT ;  /* 0x000000001d00720b */ /* 0x020fc80003f1c000 */
[----:B------:R-:W-:-:S05]  /*4790*/  SEL R3, RZ, 0x1, P0 ;  /* 0x00000001ff037807 */ /* 0x000fca0000000000 */
[----:B------:R1:W-:Y:S01]  /*47a0*/  STG.E.U8 desc[UR36][R18.64], R3 ;  /* 0x0000000312007986 */ /* 0x0003e2000c101124 */
[----:B------:R-:W-:Y:S05]  /*47b0*/  BRA `(.L_x_996) ;  /* 0x0000000000047947 */ /* 0x000fea0003800000 */
.L_x_7025:
[----:B------:R-:W-:Y:S05]  /*47c0*/  BREAK B8 ;  /* 0x0000000000087942 */ /* 0x000fea0003800000 */
.L_x_996:
[----:B------:R-:W-:Y:S05]  /*47d0*/  BSYNC B9 ;  /* 0x0000000000097941 */ /* 0x000fea0003800000 */
.L_x_991:
[----:B------:R-:W-:Y:S01]  /*47e0*/  ULDC UR4, c[0x0][0x0] ;  /* 0x0000000000047ab9 */ /* 0x000fe20000000800 */
[----:B------:R-:W2:Y:S01]  /*47f0*/  LDC R0, c[0x0][0xc] ;  /* 0x00000300ff007b82 */ /* 0x000ea20000000800 */
[----:B------:R-:W-:-:S06]  /*4800*/  USHF.L.U32 UR4, UR4, 0x2, URZ ;  /* 0x0000000204047899 */ /* 0x000fcc000800063f */
[----:B--2---:R-:W-:Y:S01]  /*4810*/  IMAD R31, R0, UR4, R31 ;  /* 0x00000004001f7c24 */ /* 0x004fe2000f8e021f */
[----:B------:R-:W-:-:S04]  /*4820*/  ULDC UR4, c[0x0][0x3c0] ;  /* 0x0000f00000047ab9 */ /* 0x000fc80000000800 */
[----:B------:R-:W-:-:S13]  /*4830*/  ISETP.GE.U32.AND P0, PT, R31, UR4, PT ;  /* 0x000000041f007c0c */ /* 0x000fda000bf06070 */
[----:B------:R-:W-:Y:S05]  /*4840*/  @!P0 BRA `(.L_x_1009) ;  /* 0xffffffb800188947 */ /* 0x000fea000383ffff */
[----:B------:R-:W-:Y:S05]  /*4850*/  EXIT ;  /* 0x000000000000794d */ /* 0x000fea0003800000 */
.L_x_1010:
        /* <DEDUP_REMOVED lines=10> */
.L_x_7567:


//--------------------- .text._ZN2at4cuda57_GLOBAL__N__cd6b329d_24_DistributionBernoulli_cu_7537a20d21kernelPointwiseApply2IZNS_6native9templates4cuda28bernoulli_tensor_cuda_kernelIbfEEvRKNS_10TensorBaseES9_NS_15PhiloxCudaStateEEUliRbSB_SB_SB_RKfSD_SD_SD_E_bSC_jLi2ELin1ELi4ELi512ELi2EEEvNS0_6detail10TensorInfoIT0_T2_EENSG_IT1_SI_EESI_T_ --------------------------
	.section	.text._ZN2at4cuda57_GLOBAL__N__cd6b329d_24_DistributionBernoulli_cu_7537a20d21kernelPointwiseApply2IZNS_6native9templates4cuda28bernoulli_tensor_cuda_kernelIbfEEvRKNS_10TensorBaseES9_NS_15PhiloxCudaStateEEUliRbSB_SB_SB_RKfSD_SD_SD_E_bSC_jLi2ELin1ELi4ELi512ELi2EEEvNS0_6detail10TensorInfoIT0_T2_EENSG_IT1_SI_EESI_T_,"ax",@progbits
	.align	128
.text._ZN2at4cuda57_GLOBAL__N__cd6b329d_24_DistributionBernoulli_cu_7537a20d21kernelPointwiseApply2IZNS_6native9templates4cuda28bernoulli_tensor_cuda_kernelIbfEEvRKNS_10TensorBaseES9_NS_15PhiloxCudaStateEEUliRbSB_SB_SB_RKfSD_SD_SD_E_bSC_jLi2ELin1ELi4ELi512ELi2EEEvNS0_6detail10TensorInfoIT0_T2_EENSG_IT1_SI_EESI_T_:
        .type           _ZN2at4cuda57_GLOBAL__N__cd6b329d_24_DistributionBernoulli_cu_7537a20d21kernelPointwiseApply2IZNS_6native9templates4cuda28bernoulli_tensor_cuda_kernelIbfEEvRKNS_10TensorBaseES9_NS_15PhiloxCudaStateEEUliRbSB_SB_SB_RKfSD_SD_SD_E_bSC_jLi2ELin1ELi4ELi512ELi2EEEvNS0_6detail10TensorInfoIT0_T2_EENSG_IT1_SI_EESI_T_,@function
        .size           _ZN2at4cuda57_GLOBAL__N__cd6b329d_24_DistributionBernoulli_cu_7537a20d21kernelPointwiseApply2IZNS_6native9templates4cuda28bernoulli_tensor_cuda_kernelIbfEEvRKNS_10TensorBaseES9_NS_15PhiloxCudaStateEEUliRbSB_SB_SB_RKfSD_SD_SD_E_bSC_jLi2ELin1ELi4ELi512ELi2EEEvNS0_6detail10TensorInfoIT0_T2_EENSG_IT1_SI_EESI_T_,(.L_x_7568 - _ZN2at4cuda57_GLOBAL__N__cd6b329d_24_DistributionBernoulli_cu_7537a20d21kernelPointwiseApply2IZNS_6native9templates4cuda28bernoulli_tensor_cuda_kernelIbfEEvRKNS_10TensorBaseES9_NS_15PhiloxCudaStateEEUliRbSB_SB_SB_RKfSD_SD_SD_E_bSC_jLi2ELin1ELi4ELi512ELi2EEEvNS0_6detail10TensorInfoIT0_T2_EENSG_IT1_SI_EESI_T_)
        .other          _ZN2at4cuda57_GLOBAL__N__cd6b329d_24_DistributionBernoulli_cu_7537a20d21kernelPointwiseApply2IZNS_6native9templates4cuda28bernoulli_tensor_cuda_kernelIbfEEvRKNS_10TensorBaseES9_NS_15PhiloxCudaStateEEUliRbSB_SB_SB_RKfSD_SD_SD_E_bSC_jLi2ELin1ELi4ELi512ELi2EEEvNS0_6detail10TensorInfoIT0_T2_EENSG_IT1_SI_EESI_T_,@"STO_CUDA_ENTRY STV_DEFAULT"
_ZN2at4cuda57_GLOBAL__N__cd6b329d_24_DistributionBernoulli_cu_7537a20d21kernelPointwiseApply2IZNS_6native9templates4cuda28bernoulli_tensor_cuda_kernelIbfEEvRKNS_10TensorBaseES9_NS_15PhiloxCudaStateEEUliRbSB_SB_SB_RKfSD_SD_SD_E_bSC_jLi2ELin1ELi4ELi512ELi2EEEvNS0_6detail10TensorInfoIT0_T2_EENSG_IT1_SI_EESI_T_:
        /* <DEDUP_REMOVED lines=11> */
.L_x_1051:
        /* <DEDUP_REMOVED lines=8> */
[----:B------:R-:W-:Y:S01]  /*0130*/  ULDC UR4, c[0x0][0x21c] ;  /* 0x0000870000047ab9 */ /* 0x000fe20000000800 */
[----:B------:R-:W-:Y:S01]  /*0140*/  IMAD.MOV.U32 R19, RZ, RZ, RZ ;  /* 0x000000ffff137224 */ /* 0x000fe200078e00ff */
        /* <DEDUP_REMOVED lines=8> */
[----:B------:R-:W-:Y:S02]  /*01d0*/  IMAD.HI.U32 R5, R5, R7, R4 ;  /* 0x0000000705057227 */ /* 0x000fe400078e0004 */
[----:B------:R-:W0:Y:S04]  /*01e0*/  LDC R4, c[0x0][0x3b8] ;  /* 0x0000ee00ff047b82 */ /* 0x000e280000000800 */
[----:B------:R-:W-:-:S04]  /*01f0*/  IMAD.HI.U32 R5, R5, R2, RZ ;  /* 0x0000000205057227 */ /* 0x000fc800078e00ff */
[----:B------:R-:W-:-:S04]  /*0200*/  IMAD.MOV R7, RZ, RZ, -R5 ;  /* 0x000000ffff077224 */ /* 0x000fc800078e0a05 */
[----:B------:R-:W-:-:S05]  /*0210*/  IMAD R6, R7, UR4, R2 ;  /* 0x0000000407067c24 */ /* 0x000fca000f8e0202 */
[----:B------:R-:W-:-:S13]  /*0220*/  ISETP.GE.U32.AND P0, PT, R6, UR4, PT ;  /* 0x0000000406007c0c */ /* 0x000fda000bf06070 */
[----:B------:R-:W-:Y:S01]  /*0230*/  @P0 IADD3 R6, R6, -UR4, RZ ;  /* 0x8000000406060c10 */ /* 0x000fe2000fffe0ff */
[----:B------:R-:W-:Y:S01]  /*0240*/  @P0 VIADD R5, R5, 0x1 ;  /* 0x0000000105050836 */ /* 0x000fe20000000000 */
[----:B0-----:R-:W-:Y:S02]  /*0250*/  ISETP.GE.AND P0, PT, R4, 0x2, PT ;  /* 0x000000020400780c */ /* 0x001fe40003f06270 */
[----:B------:R-:W-:Y:S01]  /*0260*/  ISETP.GE.U32.AND P1, PT, R6, UR4, PT ;  /* 0x0000000406007c0c */ /* 0x000fe2000bf26070 */
[----:B------:R-:W-:-:S12]  /*0270*/  IMAD.MOV.U32 R6, RZ, RZ, R2 ;  /* 0x000000ffff067224 */ /* 0x000fd800078e0002 */
[----:B------:R-:W-:Y:S01]  /*0280*/  @P1 VIADD R5, R5, 0x1 ;  /* 0x0000000105051836 */ /* 0x000fe20000000000 */
[----:B------:R-:W-:-:S04]  /*0290*/  @!P2 LOP3.LUT R5, RZ, UR4, RZ, 0x33, !PT ;  /* 0x00000004ff05ac12 */ /* 0x000fc8000f8e33ff */
[----:B------:R-:W-:-:S05]  /*02a0*/  IADD3 R3, -R5, RZ, RZ ;  /* 0x000000ff05037210 */ /* 0x000fca0007ffe1ff */
[----:B------:R-:W-:Y:S01]  /*02b0*/  IMAD R3, R3, UR4, R2 ;  /* 0x0000000403037c24 */ /* 0x000fe2000f8e0202 */
[----:B------:R-:W-:-:S03]  /*02c0*/  ULDC UR4, c[0x0][0x280] ;  /* 0x0000a00000047ab9 */ /* 0x000fc60000000800 */
[----:B------:R-:W-:Y:S01]  /*02d0*/  IMAD R26, R3, UR4, RZ ;  /* 0x00000004031a7c24 */ /* 0x000fe2000f8e02ff */
[----:B------:R-:W-:-:S03]  /*02e0*/  ULDC UR4, c[0x0][0x27c] ;  /* 0x00009f0000047ab9 */ /* 0x000fc60000000800 */
[----:B------:R-:W-:Y:S01]  /*02f0*/  IMAD R26, R5, UR4, R26 ;  /* 0x00000004051a7c24 */ /* 0x000fe2000f8e021a */
[----:B------:R-:W-:Y:S06]  /*0300*/  @!P0 BRA `(.L_x_1013) ;  /* 0x0000000c00148947 */ /* 0x000fec0003800000 */
[----:B------:R-:W-:Y:S01]  /*0310*/  LOP3.LUT R3, RZ, R4, RZ, 0x33, !PT ;  /* 0x00000004ff037212 */ /* 0x000fe200078e33ff */
[----:B------:R-:W-:Y:S01]  /*0320*/  ULDC UR4, c[0x0][0x3b8] ;  /* 0x0000ee0000047ab9 */ /* 0x000fe20000000800 */
[----:B------:R-:W-:Y:S01]  /*0330*/  HFMA2.MMA R19, -RZ, RZ, 0, 0 ;  /* 0x00000000ff137435 */ /* 0x000fe200000001ff */
[----:B------:R-:W-:Y:S01]  /*0340*/  IMAD.U32 R7, RZ, RZ, UR4 ;  /* 0x00000004ff077e24 */ /* 0x000fe2000f8e00ff */
[----:B------:R-:W-:Y:S01]  /*0350*/  VIMNMX R3, R3, -0x3, !PT ;  /* 0xfffffffd03037848 */ /* 0x000fe20007fe0100 */
[----:B------:R-:W-:-:S03]  /*0360*/  IMAD.MOV.U32 R6, RZ, RZ, R2 ;  /* 0x000000ffff067224 */ /* 0x000fc600078e0002 */
[----:B------:R-:W-:-:S05]  /*0370*/  IADD3 R3, R3, R4, RZ ;  /* 0x0000000403037210 */ /* 0x000fca0007ffe0ff */
[C---:B------:R-:W-:Y:S02]  /*0380*/  VIADD R4, R3.reuse, 0x1 ;  /* 0x0000000103047836 */ /* 0x040fe40000000000 */
[----:B------:R-:W-:-:S03]  /*0390*/  VIADD R8, R3, 0x2 ;  /* 0x0000000203087836 */ /* 0x000fc60000000000 */
[----:B------:R-:W-:Y:S02]  /*03a0*/  ISETP.GE.U32.AND P1, PT, R4, 0x3, PT ;  /* 0x000000030400780c */ /* 0x000fe40003f26070 */
[----:B------:R-:W-:-:S04]  /*03b0*/  LOP3.LUT R3, R8, 0x3, RZ, 0xc0, !PT ;  /* 0x0000000308037812 */ /* 0x000fc800078ec0ff */
[----:B------:R-:W-:-:S07]  /*03c0*/  ISETP.NE.AND P0, PT, R3, RZ, PT ;  /* 0x000000ff0300720c */ /* 0x000fce0003f05270 */
[----:B------:R-:W-:Y:S06]  /*03d0*/  @!P1 BRA `(.L_x_1014) ;  /* 0x0000000400a49947 */ /* 0x000fec0003800000 */
[----:B------:R-:W-:Y:S01]  /*03e0*/  BSSY B1, `(.L_x_1014) ;  /* 0x0000068000017945 */ /* 0x000fe20003800000 */
[----:B------:R-:W-:Y:S01]  /*03f0*/  IADD3 R8, R8, -R3, RZ ;  /* 0x8000000308087210 */ /* 0x000fe20007ffe0ff */
[----:B------:R-:W-:Y:S02]  /*0400*/  IMAD.MOV.U32 R19, RZ, RZ, RZ ;  /* 0x000000ffff137224 */ /* 0x000fe400078e00ff */
[----:B------:R-:W-:-:S07]  /*0410*/  IMAD.MOV.U32 R6, RZ, RZ, R2 ;  /* 0x000000ffff067224 */ /* 0x000fce00078e0002 */
.L_x_1015:
[C---:B------:R-:W-:Y:S01]  /*0420*/  IADD3 R10, R7.reuse, -0x1, RZ ;  /* 0xffffffff070a7810 */ /* 0x040fe20007ffe0ff */
[----:B------:R-:W-:Y:S01]  /*0430*/  UMOV UR4, 0xd8 ;  /* 0x000000d800047882 */ /* 0x000fe20000000000 */
[----:B------:R-:W-:Y:S02]  /*0440*/  VIADD R8, R8, 0xfffffffc ;  /* 0xfffffffc08087836 */ /* 0x000fe40000000000 */
[----:B------:R-:W-:Y:S01]  /*0450*/  LEA R10, R10, UR4, 0x2 ;  /* 0x000000040a0a7c11 */ /* 0x000fe2000f8e10ff */
[----:B------:R-:W-:-:S03]  /*0460*/  VIADD R7, R7, 0xfffffffc ;  /* 0xfffffffc07077836 */ /* 0x000fc60000000000 */
        /* <DEDUP_REMOVED lines=15> */
[----:B--2---:R-:W-:Y:S01]  /*0560*/  HFMA2.MMA R4, -RZ, RZ, 0, 0 ;  /* 0x00000000ff047435 */ /* 0x004fe200000001ff */
[----:B----4-:R-:W-:-:S09]  /*0570*/  IMAD R17, R17, R5, RZ ;  /* 0x0000000511117224 */ /* 0x010fd200078e02ff */
[----:B------:R-:W-:-:S04]  /*0580*/  IMAD.HI.U32 R5, R5, R17, R4 ;  /* 0x0000001105057227 */ /* 0x000fc800078e0004 */
[----:B------:R-:W-:Y:S02]  /*0590*/  IMAD.MOV R17, RZ, RZ, -R12 ;  /* 0x000000ffff117224 */ /* 0x000fe400078e0a0c */
[----:B------:R-:W-:-:S04]  /*05a0*/  IMAD.HI.U32 R14, R5, R6, RZ ;  /* 0x00000006050e7227 */ /* 0x000fc800078e00ff */
[----:B------:R-:W-:-:S04]  /*05b0*/  IMAD.MOV R5, RZ, RZ, -R14 ;  /* 0x000000ffff057224 */ /* 0x000fc800078e0a0e */
[----:B------:R-:W-:Y:S02]  /*05c0*/  IMAD R4, R11, R5, R6 ;  /* 0x000000050b047224 */ /* 0x000fe400078e0206 */
[----:B------:R-:W-:-:S03]  /*05d0*/  VIADD R5, R15, 0xffffffe ;  /* 0x0ffffffe0f057836 */ /* 0x000fc60000000000 */
[----:B------:R-:W-:-:S03]  /*05e0*/  ISETP.GE.U32.AND P1, PT, R4, R11, PT ;  /* 0x0000000b0400720c */ /* 0x000fc60003f26070 */
[----:B------:R-:W1:Y:S08]  /*05f0*/  F2I.FTZ.U32.TRUNC.NTZ R5, R5 ;  /* 0x0000000500057305 */ /* 0x000e70000021f000 */
[----:B0-----:R-:W0:Y:S02]  /*0600*/  I2F.U32.RP R18, R13 ;  /* 0x0000000d00127306 */ /* 0x001e240000209000 */
[----:B------:R-:W-:Y:S01]  /*0610*/  @P1 IADD3 R4, -R11, R4, RZ ;  /* 0x000000040b041210 */ /* 0x000fe20007ffe1ff */
[----:B------:R-:W-:-:S03]  /*0620*/  @P1 VIADD R14, R14, 0x1 ;  /* 0x000000010e0e1836 */ /* 0x000fc60000000000 */
[----:B------:R-:W-:Y:S01]  /*0630*/  ISETP.GE.U32.AND P2, PT, R4, R11, PT ;  /* 0x0000000b0400720c */ /* 0x000fe20003f46070 */
[----:B------:R-:W-:-:S04]  /*0640*/  IMAD.MOV R4, RZ, RZ, -R9 ;  /* 0x000000ffff047224 */ /* 0x000fc800078e0a09 */
[----:B-1----:R-:W-:Y:S01]  /*0650*/  IMAD R15, R4, R5, RZ ;  /* 0x00000005040f7224 */ /* 0x002fe200078e02ff */
[----:B------:R-:W-:Y:S01]  /*0660*/  HFMA2.MMA R4, -RZ, RZ, 0, 0 ;  /* 0x00000000ff047435 */ /* 0x000fe200000001ff */
[----:B0-----:R-:W-:Y:S06]  /*0670*/  MUFU.RCP R18, R18 ;  /* 0x0000001200127308 */ /* 0x001fec0000001000 */
[----:B------:R-:W-:Y:S01]  /*0680*/  @P2 VIADD R14, R14, 0x1 ;  /* 0x000000010e0e2836 */ /* 0x000fe20000000000 */
[----:B------:R-:W-:Y:S02]  /*0690*/  @!P3 LOP3.LUT R14, RZ, R11, RZ, 0x33, !PT ;  /* 0x0000000bff0eb212 */ /* 0x000fe400078e33ff */
[----:B------:R-:W-:Y:S01]  /*06a0*/  IMAD.HI.U32 R15, R5, R15, R4 ;  /* 0x0000000f050f7227 */ /* 0x000fe200078e0004 */
[----:B------:R-:W-:-:S02]  /*06b0*/  IADD3 R5, R16, 0xffffffe, RZ ;  /* 0x0ffffffe10057810 */ /* 0x000fc40007ffe0ff */
[----:B------:R-:W-:-:S03]  /*06c0*/  ISETP.NE.U32.AND P3, PT, R9, RZ, PT ;  /* 0x000000ff0900720c */ /* 0x000fc60003f65070 */
[----:B------:R-:W-:Y:S01]  /*06d0*/  IMAD.HI.U32 R15, R15, R14, RZ ;  /* 0x0000000e0f0f7227 */ /* 0x000fe200078e00ff */
[----:B------:R-:W0:Y:S03]  /*06e0*/  F2I.FTZ.U32.TRUNC.NTZ R5, R5 ;  /* 0x0000000500057305 */ /* 0x000e26000021f000 */
[----:B------:R-:W-:-:S04]  /*06f0*/  IMAD.MOV R4, RZ, RZ, -R15 ;  /* 0x000000ffff047224 */ /* 0x000fc800078e0a0f */
[----:B------:R-:W-:-:S05]  /*0700*/  IMAD R4, R9, R4, R14 ;  /* 0x0000000409047224 */ /* 0x000fca00078e020e */
[----:B------:R-:W-:Y:S01]  /*0710*/  ISETP.GE.U32.AND P1, PT, R4, R9, PT ;  /* 0x000000090400720c */ /* 0x000fe20003f26070 */
[----:B0-----:R-:W-:-:S12]  /*0720*/  IMAD R17, R17, R5, RZ ;  /* 0x0000000511117224 */ /* 0x001fd800078e02ff */
[----:B------:R-:W-:Y:S01]  /*0730*/  @P1 IMAD.IADD R4, R4, 0x1, -R9 ;  /* 0x0000000104041824 */ /* 0x000fe200078e0a09 */
[----:B------:R-:W-:-:S04]  /*0740*/  @P1 IADD3 R15, R15, 0x1, RZ ;  /* 0x000000010f0f1810 */ /* 0x000fc80007ffe0ff */
[----:B------:R-:W-:Y:S01]  /*0750*/  ISETP.GE.U32.AND P2, PT, R4, R9, PT ;  /* 0x000000090400720c */ /* 0x000fe20003f46070 */
[----:B------:R-:W-:-:S04]  /*0760*/  IMAD.MOV.U32 R4, RZ, RZ, RZ ;  /* 0x000000ffff047224 */ /* 0x000fc800078e00ff */
[----:B------:R-:W-:-:S08]  /*0770*/  IMAD.HI.U32 R4, R5, R17, R4 ;  /* 0x0000001105047227 */ /* 0x000fd000078e0004 */
[----:B------:R-:W-:Y:S01]  /*0780*/  @P2 VIADD R15, R15, 0x1 ;  /* 0x000000010f0f2836 */ /* 0x000fe20000000000 */
        /* <DEDUP_REMOVED lines=9> */
[----:B-1----:R-:W-:-:S12]  /*0820*/  IMAD.MOV.U32 R4, RZ, RZ, RZ ;  /* 0x000000ffff047224 */ /* 0x002fd800078e00ff */
[----:B------:R-:W-:Y:S02]  /*0830*/  @P1 IMAD.IADD R17, R17, 0x1, -R12 ;  /* 0x0000000111111824 */ /* 0x000fe400078e0a0c */
[----:B------:R-:W-:-:S03]  /*0840*/  @P1 VIADD R16, R16, 0x1 ;  /* 0x0000000110101836 */ /* 0x000fc60000000000 */
[----:B------:R-:W-:Y:S02]  /*0850*/  ISETP.GE.U32.AND P2, PT, R17, R12, PT ;  /* 0x0000000c1100720c */ /* 0x000fe40003f46070 */
[----:B------:R-:W-:-:S05]  /*0860*/  IADD3 R17, RZ, -R13, RZ ;  /* 0x8000000dff117210 */ /* 0x000fca0007ffe0ff */
[----:B--2---:R-:W-:-:S04]  /*0870*/  IMAD R17, R17, R5, RZ ;  /* 0x0000000511117224 */ /* 0x004fc800078e02ff */
[----:B------:R-:W-:Y:S02]  /*0880*/  IMAD.HI.U32 R17, R5, R17, R4 ;  /* 0x0000001105117227 */ /* 0x000fe400078e0004 */
[----:B------:R-:W-:Y:S01]  /*0890*/  @P2 IADD3 R16, R16, 0x1, RZ ;  /* 0x0000000110102810 */ /* 0x000fe20007ffe0ff */
[----:B------:R-:W1:Y:S01]  /*08a0*/  LDC R5, c[0x0][R10+0x27c] ;  /* 0x00009f000a057b82 */ /* 0x000e620000000800 */
[----:B------:R-:W-:Y:S02]  /*08b0*/  @!P3 LOP3.LUT R16, RZ, R12, RZ, 0x33, !PT ;  /* 0x0000000cff10b212 */ /* 0x000fe400078e33ff */
[----:B------:R-:W-:-:S03]  /*08c0*/  ISETP.NE.U32.AND P3, PT, R13, RZ, PT ;  /* 0x000000ff0d00720c */ /* 0x000fc60003f65070 */
[----:B------:R-:W-:Y:S02]  /*08d0*/  IMAD.HI.U32 R20, R17, R16, RZ ;  /* 0x0000001011147227 */ /* 0x000fe400078e00ff */
[----:B------:R-:W2:Y:S03]  /*08e0*/  LDC R17, c[0x0][R10+0x278] ;  /* 0x00009e000a117b82 */ /* 0x000ea60000000800 */
        /* <DEDUP_REMOVED lines=10> */
[----:B-1----:R-:W-:Y:S01]  /*0990*/  IMAD R4, R4, R5, R19 ;  /* 0x0000000504047224 */ /* 0x002fe200078e0213 */
[----:B------:R-:W-:Y:S01]  /*09a0*/  IADD3 R5, -R16, RZ, RZ ;  /* 0x000000ff10057210 */ /* 0x000fe20007ffe1ff */
[----:B------:R-:W-:Y:S01]  /*09b0*/  @P2 VIADD R20, R20, 0x1 ;  /* 0x0000000114142836 */ /* 0x000fe20000000000 */
[----:B------:R-:W-:Y:S01]  /*09c0*/  @!P3 LOP3.LUT R20, RZ, R13, RZ, 0x33, !PT ;  /* 0x0000000dff14b212 */ /* 0x000fe200078e33ff */
[----:B------:R-:W-:Y:S02]  /*09d0*/  IMAD R9, R9, R6, R14 ;  /* 0x0000000609097224 */ /* 0x000fe400078e020e */
[----:B------:R-:W-:Y:S01]  /*09e0*/  IMAD R15, R12, R5, R15 ;  /* 0x000000050c0f7224 */ /* 0x000fe200078e020f */
[----:B------:R-:W-:Y:S01]  /*09f0*/  IADD3 R5, -R20, RZ, RZ ;  /* 0x000000ff14057210 */ /* 0x000fe20007ffe1ff */
[----:B--2---:R-:W-:Y:S01]  /*0a00*/  IMAD R4, R9, R17, R4 ;  /* 0x0000001109047224 */ /* 0x004fe200078e0204 */
[----:B------:R-:W-:-:S03]  /*0a10*/  MOV R6, R20 ;  /* 0x0000001400067202 */ /* 0x000fc60000000f00 */
[----:B0-----:R-:W-:Y:S02]  /*0a20*/  IMAD R4, R15, R18, R4 ;  /* 0x000000120f047224 */ /* 0x001fe400078e0204 */
[----:B------:R-:W-:-:S04]  /*0a30*/  IMAD R13, R13, R5, R16 ;  /* 0x000000050d0d7224 */ /* 0x000fc800078e0210 */
[----:B---3--:R-:W-:Y:S01]  /*0a40*/  IMAD R19, R13, R21, R4 ;  /* 0x000000150d137224 */ /* 0x008fe200078e0204 */
[----:B------:R-:W-:Y:S06]  /*0a50*/  @P1 BRA `(.L_x_1015) ;  /* 0xfffffff800701947 */ /* 0x000fec000383ffff */
[----:B------:R-:W-:Y:S05]  /*0a60*/  BSYNC B1 ;  /* 0x0000000000017941 */ /* 0x000fea0003800000 */
.L_x_1014:
        /* <DEDUP_REMOVED lines=79> */
.L_x_1013:
[----:B------:R-:W-:Y:S02]  /*0f60*/  ULDC UR4, c[0x0][0x354] ;  /* 0x0000d50000047ab9 */ /* 0x000fe40000000800 */
[----:B------:R-:W-:-:S07]  /*0f70*/  IMAD R19, R6, UR4, R19 ;  /* 0x0000000406137c24 */ /* 0x000fce000f8e0213 */
.L_x_1012:
[----:B------:R-:W-:Y:S05]  /*0f80*/  BSYNC B0 ;  /* 0x0000000000007941 */ /* 0x000fea0003800000 */
.L_x_1011:
[----:B------:R-:W-:Y:S01]  /*0f90*/  VIMNMX R0, R0, 0x4, PT ;  /* 0x0000000400007848 */ /* 0x000fe20003fe0100 */
[----:B------:R-:W-:Y:S01]  /*0fa0*/  BSSY B0, `(.L_x_1016) ;  /* 0x00000e7000007945 */ /* 0x000fe20003800000 */
[----:B------:R-:W-:Y:S02]  /*0fb0*/  HFMA2.MMA R15, -RZ, RZ, 0, 0 ;  /* 0x00000000ff0f7435 */ /* 0x000fe400000001ff */
[----:B------:R-:W-:-:S13]  /*0fc0*/  ISETP.GE.AND P0, PT, R0, 0x2, PT ;  /* 0x000000020000780c */ /* 0x000fda0003f06270 */
[----:B------:R-:W-:Y:S05]  /*0fd0*/  @!P0 BRA `(.L_x_1017) ;  /* 0x0000000c008c8947 */ /* 0x000fea0003800000 */
[----:B------:R-:W-:Y:S01]  /*0fe0*/  ULDC UR4, c[0x0][0x21c] ;  /* 0x0000870000047ab9 */ /* 0x000fe20000000800 */
[----:B------:R-:W-:Y:S01]  /*0ff0*/  IMAD.MOV.U32 R4, RZ, RZ, RZ ;  /* 0x000000ffff047224 */ /* 0x000fe200078e00ff */
[----:B------:R-:W0:Y:S01]  /*1000*/  I2F.U32.RP R3, UR4 ;  /* 0x0000000400037d06 */ /* 0x000e220008209000 */
[----:B------:R-:W-:Y:S02]  /*1010*/  IADD3 R15, R2, 0x1, RZ ;  /* 0x00000001020f7810 */ /* 0x000fe40007ffe0ff */
[----:B------:R-:W-:Y:S02]  /*1020*/  ISETP.NE.U32.AND P2, PT, RZ, UR4, PT ;  /* 0x00000004ff007c0c */ /* 0x000fe4000bf45070 */
[----:B------:R-:W-:-:S03]  /*1030*/  MOV R6, RZ ;  /* 0x000000ff00067202 */ /* 0x000fc60000000f00 */
[----:B0-----:R-:W0:Y:S02]  /*1040*/  MUFU.RCP R3, R3 ;  /* 0x0000000300037308 */ /* 0x001e240000001000 */
[----:B0-----:R-:W-:-:S06]  /*1050*/  VIADD R5, R3, 0xffffffe ;  /* 0x0ffffffe03057836 */ /* 0x001fcc0000000000 */
[----:B------:R-:W0:Y:S02]  /*1060*/  F2I.FTZ.U32.TRUNC.NTZ R5, R5 ;  /* 0x0000000500057305 */ /* 0x000e24000021f000 */
[----:B0-----:R-:W-:-:S05]  /*1070*/  IADD3 R7, RZ, -R5, RZ ;  /* 0x80000005ff077210 */ /* 0x001fca0007ffe0ff */
        /* <DEDUP_REMOVED lines=10> */
[----:B------:R-:W-:-:S13]  /*1120*/  ISETP.GE.U32.AND P1, PT, R3, UR4, PT ;  /* 0x0000000403007c0c */ /* 0x000fda000bf26070 */
[----:B------:R-:W-:Y:S02]  /*1130*/  @P1 IADD3 R28, R28, 0x1, RZ ;  /* 0x000000011c1c1810 */ /* 0x000fe40007ffe0ff */
[----:B------:R-:W-:-:S05]  /*1140*/  @!P2 LOP3.LUT R28, RZ, UR4, RZ, 0x33, !PT ;  /* 0x00000004ff1cac12 */ /* 0x000fca000f8e33ff */
[----:B------:R-:W-:-:S04]  /*1150*/  IMAD.MOV R4, RZ, RZ, -R28 ;  /* 0x000000ffff047224 */ /* 0x000fc800078e0a1c */
        /* <DEDUP_REMOVED lines=21> */
.L_x_1020:
        /* <DEDUP_REMOVED lines=101> */
.L_x_1019:
        /* <DEDUP_REMOVED lines=79> */
.L_x_1018:
[----:B------:R-:W-:Y:S02]  /*1df0*/  ULDC UR4, c[0x0][0x354] ;  /* 0x0000d50000047ab9 */ /* 0x000fe40000000800 */
[----:B------:R-:W-:-:S07]  /*1e00*/  IMAD R15, R15, UR4, R6 ;  /* 0x000000040f0f7c24 */ /* 0x000fce000f8e0206 */
.L_x_1017:
[----:B------:R-:W-:Y:S05]  /*1e10*/  BSYNC B0 ;  /* 0x0000000000007941 */ /* 0x000fea0003800000 */
.L_x_1016:
[----:B------:R-:W-:Y:S01]  /*1e20*/  ISETP.GE.AND P0, PT, R0, 0x3, PT ;  /* 0x000000030000780c */ /* 0x000fe20003f06270 */
[----:B------:R-:W-:Y:S01]  /*1e30*/  BSSY B0, `(.L_x_1021) ;  /* 0x00000e8000007945 */ /* 0x000fe20003800000 */
[----:B------:R-:W-:Y:S01]  /*1e40*/  HFMA2.MMA R36, -RZ, RZ, 0, 0 ;  /* 0x00000000ff247435 */ /* 0x000fe200000001ff */
[----:B------:R-:W-:Y:S02]  /*1e50*/  IMAD.MOV.U32 R38, RZ, RZ, RZ ;  /* 0x000000ffff267224 */ /* 0x000fe400078e00ff */
[----:B------:R-:W-:-:S08]  /*1e60*/  IMAD.MOV.U32 R18, RZ, RZ, RZ ;  /* 0x000000ffff127224 */ /* 0x000fd000078e00ff */
[----:B------:R-:W-:Y:S05]  /*1e70*/  @!P0 BRA `(.L_x_1022) ;  /* 0x0000000c008c8947 */ /* 0x000fea0003800000 */
[----:B------:R-:W-:Y:S01]  /*1e80*/  ULDC UR4, c[0x0][0x21c] ;  /* 0x0000870000047ab9 */ /* 0x000fe20000000800 */
[----:B------:R-:W-:Y:S01]  /*1e90*/  MOV R4, RZ ;  /* 0x000000ff00047202 */ /* 0x000fe20000000f00 */
[----:B------:R-:W0:Y:S01]  /*1ea0*/  I2F.U32.RP R3, UR4 ;  /* 0x0000000400037d06 */ /* 0x000e220008209000 */
[----:B------:R-:W-:Y:S01]  /*1eb0*/  ISETP.NE.U32.AND P2, PT, RZ, UR4, PT ;  /* 0x00000004ff007c0c */ /* 0x000fe2000bf45070 */
[----:B------:R-:W-:-:S06]  /*1ec0*/  IMAD.MOV.U32 R18, RZ, RZ, RZ ;  /* 0x000000ffff127224 */ /* 0x000fcc00078e00ff */
[----:B0-----:R-:W0:Y:S02]  /*1ed0*/  MUFU.RCP R3, R3 ;  /* 0x0000000300037308 */ /* 0x001e240000001000 */
[----:B0-----:R-:W-:-:S06]  /*1ee0*/  IADD3 R5, R3, 0xffffffe, RZ ;  /* 0x0ffffffe03057810 */ /* 0x001fcc0007ffe0ff */
[----:B------:R-:W0:Y:S02]  /*1ef0*/  F2I.FTZ.U32.TRUNC.NTZ R5, R5 ;  /* 0x0000000500057305 */ /* 0x000e24000021f000 */
[----:B0-----:R-:W-:-:S04]  /*1f00*/  IMAD.MOV R7, RZ, RZ, -R5 ;  /* 0x000000ffff077224 */ /* 0x001fc800078e0a05 */
[----:B------:R-:W-:-:S04]  /*1f10*/  IMAD R7, R7, UR4, RZ ;  /* 0x0000000407077c24 */ /* 0x000fc8000f8e02ff */
[----:B------:R-:W-:Y:S02]  /*1f20*/  IMAD.HI.U32 R4, R5, R7, R4 ;  /* 0x0000000705047227 */ /* 0x000fe400078e0004 */
[----:B------:R-:W0:Y:S02]  /*1f30*/  LDC R5, c[0x0][0x3b8] ;  /* 0x0000ee00ff057b82 */ /* 0x000e240000000800 */
[----:B------:R-:W-:-:S04]  /*1f40*/  VIADD R7, R2, 0x2 ;  /* 0x0000000202077836 */ /* 0x000fc80000000000 */
[----:B------:R-:W-:-:S05]  /*1f50*/  IMAD.HI.U32 R36, R4, R7, RZ ;  /* 0x0000000704247227 */ /* 0x000fca00078e00ff */
[----:B------:R-:W-:-:S05]  /*1f60*/  IADD3 R4, -R36, RZ, RZ ;  /* 0x000000ff24047210 */ /* 0x000fca0007ffe1ff */
[----:B------:R-:W-:-:S05]  /*1f70*/  IMAD R3, R4, UR4, R7 ;  /* 0x0000000404037c24 */ /* 0x000fca000f8e0207 */
[----:B------:R-:W-:-:S13]  /*1f80*/  ISETP.GE.U32.AND P0, PT, R3, UR4, PT ;  /* 0x0000000403007c0c */ /* 0x000fda000bf06070 */
[----:B------:R-:W-:Y:S01]  /*1f90*/  @P0 VIADD R3, R3, -UR4 ;  /* 0x8000000403030c36 */ /* 0x000fe20008000000 */
[----:B------:R-:W-:Y:S02]  /*1fa0*/  @P0 IADD3 R36, R36, 0x1, RZ ;  /* 0x0000000124240810 */ /* 0x000fe40007ffe0ff */
[----:B0-----:R-:W-:Y:S02]  /*1fb0*/  ISETP.GE.AND P0, PT, R5, 0x2, PT ;  /* 0x000000020500780c */ /* 0x001fe40003f06270 */
[----:B------:R-:W-:-:S13]  /*1fc0*/  ISETP.GE.U32.AND P1, PT, R3, UR4, PT ;  /* 0x0000000403007c0c */ /* 0x000fda000bf26070 */
        /* <DEDUP_REMOVED lines=24> */
.L_x_1025:
[----:B------:R-:W-:Y:S01]  /*2150*/  VIADD R11, R6, 0xffffffff ;  /* 0xffffffff060b7836 */ /* 0x000fe20000000000 */
        /* <DEDUP_REMOVED lines=100> */
.L_x_1024:
        /* <DEDUP_REMOVED lines=79> */
.L_x_1023:
[----:B------:R-:W-:Y:S02]  /*2c90*/  ULDC UR4, c[0x0][0x354] ;  /* 0x0000d50000047ab9 */ /* 0x000fe40000000800 */
[----:B------:R-:W-:-:S07]  /*2ca0*/  IMAD R18, R7, UR4, R18 ;  /* 0x0000000407127c24 */ /* 0x000fce000f8e0212 */
.L_x_1022:
[----:B------:R-:W-:Y:S05]  /*2cb0*/  BSYNC B0 ;  /* 0x0000000000007941 */ /* 0x000fea0003800000 */
.L_x_1021:
[----:B------:R-:W-:Y:S01]  /*2cc0*/  ISETP.GE.AND P0, PT, R0, 0x4, PT ;  /* 0x000000040000780c */ /* 0x000fe20003f06270 */
[----:B------:R-:W-:Y:S01]  /*2cd0*/  BSSY B0, `(.L_x_1026) ;  /* 0x00000e7000007945 */ /* 0x000fe20003800000 */
[----:B------:R-:W-:-:S11]  /*2ce0*/  HFMA2.MMA R14, -RZ, RZ, 0, 0 ;  /* 0x00000000ff0e7435 */ /* 0x000fd600000001ff */
[----:B------:R-:W-:Y:S05]  /*2cf0*/  @!P0 BRA `(.L_x_1027) ;  /* 0x0000000c00908947 */ /* 0x000fea0003800000 */
[----:B------:R-:W-:Y:S01]  /*2d00*/  ULDC UR4, c[0x0][0x21c] ;  /* 0x0000870000047ab9 */ /* 0x000fe20000000800 */
[----:B------:R-:W-:Y:S01]  /*2d10*/  IMAD.MOV.U32 R4, RZ, RZ, RZ ;  /* 0x000000ffff047224 */ /* 0x000fe200078e00ff */
[----:B------:R-:W0:Y:S01]  /*2d20*/  I2F.U32.RP R3, UR4 ;  /* 0x0000000400037d06 */ /* 0x000e220008209000 */
[----:B------:R-:W-:Y:S02]  /*2d30*/  ISETP.NE.U32.AND P2, PT, RZ, UR4, PT ;  /* 0x00000004ff007c0c */ /* 0x000fe4000bf45070 */
[----:B------:R-:W-:-:S05]  /*2d40*/  MOV R14, RZ ;  /* 0x000000ff000e7202 */ /* 0x000fca0000000f00 */
[----:B0-----:R-:W0:Y:S02]  /*2d50*/  MUFU.RCP R3, R3 ;  /* 0x0000000300037308 */ /* 0x001e240000001000 */
[----:B0-----:R-:W-:-:S06]  /*2d60*/  VIADD R5, R3, 0xffffffe ;  /* 0x0ffffffe03057836 */ /* 0x001fcc0000000000 */
[----:B------:R-:W0:Y:S02]  /*2d70*/  F2I.FTZ.U32.TRUNC.NTZ R5, R5 ;  /* 0x0000000500057305 */ /* 0x000e24000021f000 */
[----:B0-----:R-:W-:-:S05]  /*2d80*/  IADD3 R7, RZ, -R5, RZ ;  /* 0x80000005ff077210 */ /* 0x001fca0007ffe0ff */
[----:B------:R-:W-:-:S04]  /*2d90*/  IMAD R7, R7, UR4, RZ ;  /* 0x0000000407077c24 */ /* 0x000fc8000f8e02ff */
[----:B------:R-:W-:Y:S01]  /*2da0*/  IMAD.HI.U32 R4, R5, R7, R4 ;  /* 0x0000000705047227 */ /* 0x000fe200078e0004 */
[----:B------:R-:W-:Y:S01]  /*2db0*/  IADD3 R7, R2, 0x3, RZ ;  /* 0x0000000302077810 */ /* 0x000fe20007ffe0ff */
        /* <DEDUP_REMOVED lines=27> */
[----:B------:R-:W-:-:S11]  /*2f70*/  LOP3.LUT P0, R3, R3, 0x3, RZ, 0xc0, !PT ;  /* 0x0000000303037812 */ /* 0x000fd6000780c0ff */
[----:B------:R-:W-:Y:S05]  /*2f80*/  @!P1 BRA `(.L_x_1029) ;  /* 0x0000000400a89947 */ /* 0x000fea0003800000 */
[----:B------:R-:W-:Y:S01]  /*2f90*/  IADD3 R4, R4, 0x2, RZ ;  /* 0x0000000204047810 */ /* 0x000fe20007ffe0ff */
[----:B------:R-:W-:Y:S01]  /*2fa0*/  BSSY B1, `(.L_x_1029) ;  /* 0x0000068000017945 */ /* 0x000fe20003800000 */
[----:B------:R-:W-:Y:S02]  /*2fb0*/  IMAD.MOV.U32 R14, RZ, RZ, RZ ;  /* 0x000000ffff0e7224 */ /* 0x000fe400078e00ff */
[----:B------:R-:W-:-:S04]  /*2fc0*/  LOP3.LUT R5, R4, 0x3, RZ, 0xc0, !PT ;  /* 0x0000000304057812 */ /* 0x000fc800078ec0ff */
[----:B------:R-:W-:-:S07]  /*2fd0*/  IADD3 R8, R4, -R5, RZ ;  /* 0x8000000504087210 */ /* 0x000fce0007ffe0ff */
.L_x_1030:
        /* <DEDUP_REMOVED lines=16> */
[----:B0-----:R-:W-:-:S07]  /*30e0*/  IADD3 R4, R13, 0xffffffe, RZ ;  /* 0x0ffffffe0d047810 */ /* 0x001fce0007ffe0ff */
[----:B------:R0:W2:Y:S08]  /*30f0*/  F2I.FTZ.U32.TRUNC.NTZ R5, R4 ;  /* 0x0000000400057305 */ /* 0x0000b0000021f000 */
[----:B-1----:R-:W-:Y:S01]  /*3100*/  MUFU.RCP R20, R20 ;  /* 0x0000001400147308 */ /* 0x002fe20000001000 */
[----:B0-----:R-:W-:Y:S01]  /*3110*/  HFMA2.MMA R4, -RZ, RZ, 0, 0 ;  /* 0x00000000ff047435 */ /* 0x001fe200000001ff */
[----:B--2---:R-:W-:-:S09]  /*3120*/  IMAD R21, R21, R5, RZ ;  /* 0x0000000515157224 */ /* 0x004fd200078e02ff */
[----:B------:R-:W-:Y:S01]  /*3130*/  IMAD.HI.U32 R16, R5, R21, R4 ;  /* 0x0000001505107227 */ /* 0x000fe200078e0004 */
[----:B------:R-:W-:-:S03]  /*3140*/  IADD3 R4, R17, 0xffffffe, RZ ;  /* 0x0ffffffe11047810 */ /* 0x000fc60007ffe0ff */
[----:B------:R-:W-:Y:S01]  /*3150*/  IMAD.MOV R21, RZ, RZ, -R12 ;  /* 0x000000ffff157224 */ /* 0x000fe200078e0a0c */
[----:B------:R0:W1:Y:S01]  /*3160*/  F2I.FTZ.U32.TRUNC.NTZ R5, R4 ;  /* 0x0000000400057305 */ /* 0x000062000021f000 */
[----:B------:R-:W-:-:S04]  /*3170*/  IMAD.HI.U32 R16, R16, R7, RZ ;  /* 0x0000000710107227 */ /* 0x000fc800078e00ff */
[----:B------:R-:W-:-:S04]  /*3180*/  IMAD.MOV R13, RZ, RZ, -R16 ;  /* 0x000000ffff0d7224 */ /* 0x000fc800078e0a10 */
[----:B------:R-:W-:Y:S01]  /*3190*/  IMAD R13, R10, R13, R7 ;  /* 0x0000000d0a0d7224 */ /* 0x000fe200078e0207 */
[----:B0-----:R-:W-:-:S04]  /*31a0*/  HFMA2.MMA R4, -RZ, RZ, 0, 0 ;  /* 0x00000000ff047435 */ /* 0x001fc800000001ff */
[----:B------:R-:W-:-:S13]  /*31b0*/  ISETP.GE.U32.AND P1, PT, R13, R10, PT ;  /* 0x0000000a0d00720c */ /* 0x000fda0003f26070 */
[----:B------:R-:W-:Y:S02]  /*31c0*/  @P1 IMAD.IADD R13, R13, 0x1, -R10 ;  /* 0x000000010d0d1824 */ /* 0x000fe400078e0a0a */
[----:B------:R-:W-:-:S03]  /*31d0*/  @P1 VIADD R16, R16, 0x1 ;  /* 0x0000000110101836 */ /* 0x000fc60000000000 */
[----:B------:R-:W-:Y:S02]  /*31e0*/  ISETP.GE.U32.AND P2, PT, R13, R10, PT ;  /* 0x0000000a0d00720c */ /* 0x000fe40003f46070 */
[----:B------:R-:W-:-:S05]  /*31f0*/  IADD3 R13, RZ, -R9, RZ ;  /* 0x80000009ff0d7210 */ /* 0x000fca0007ffe0ff */
[----:B-1----:R-:W-:-:S04]  /*3200*/  IMAD R13, R13, R5, RZ ;  /* 0x000000050d0d7224 */ /* 0x002fc800078e02ff */
[----:B------:R-:W-:Y:S02]  /*3210*/  IMAD.HI.U32 R5, R5, R13, R4 ;  /* 0x0000000d05057227 */ /* 0x000fe400078e0004 */
[----:B------:R-:W0:Y:S02]  /*3220*/  LDC R13, c[0x0][R11+0x20c] ;  /* 0x000083000b0d7b82 */ /* 0x000e240000000800 */
[----:B------:R-:W-:Y:S01]  /*3230*/  @P2 VIADD R16, R16, 0x1 ;  /* 0x0000000110102836 */ /* 0x000fe20000000000 */
[----:B------:R-:W-:Y:S02]  /*3240*/  @!P3 LOP3.LUT R16, RZ, R10, RZ, 0x33, !PT ;  /* 0x0000000aff10b212 */ /* 0x000fe400078e33ff */
[----:B------:R-:W-:-:S03]  /*3250*/  ISETP.NE.U32.AND P3, PT, R9, RZ, PT ;  /* 0x000000ff0900720c */ /* 0x000fc60003f65070 */
[----:B------:R-:W-:-:S04]  /*3260*/  IMAD.HI.U32 R17, R5, R16, RZ ;  /* 0x0000001005117227 */ /* 0x000fc800078e00ff */
[----:B------:R-:W-:Y:S01]  /*3270*/  VIADD R5, R20, 0xffffffe ;  /* 0x0ffffffe14057836 */ /* 0x000fe20000000000 */
[----:B------:R-:W-:-:S05]  /*3280*/  IADD3 R4, -R17, RZ, RZ ;  /* 0x000000ff11047210 */ /* 0x000fca0007ffe1ff */
[----:B------:R-:W-:Y:S01]  /*3290*/  IMAD R4, R9, R4, R16 ;  /* 0x0000000409047224 */ /* 0x000fe200078e0210 */
[----:B------:R-:W1:Y:S04]  /*32a0*/  F2I.FTZ.U32.TRUNC.NTZ R5, R5 ;  /* 0x0000000500057305 */ /* 0x000e68000021f000 */
[----:B------:R-:W-:Y:S01]  /*32b0*/  ISETP.GE.U32.AND P1, PT, R4, R9, PT ;  /* 0x000000090400720c */ /* 0x000fe20003f26070 */
[----:B-1----:R-:W-:-:S12]  /*32c0*/  IMAD R21, R21, R5, RZ ;  /* 0x0000000515157224 */ /* 0x002fd800078e02ff */
[----:B------:R-:W-:Y:S02]  /*32d0*/  @P1 IADD3 R4, -R9, R4, RZ ;  /* 0x0000000409041210 */ /* 0x000fe40007ffe1ff */
[----:B------:R-:W-:Y:S02]  /*32e0*/  @P1 IADD3 R17, R17, 0x1, RZ ;  /* 0x0000000111111810 */ /* 0x000fe40007ffe0ff */
[----:B------:R-:W-:Y:S01]  /*32f0*/  ISETP.GE.U32.AND P2, PT, R4, R9, PT ;  /* 0x000000090400720c */ /* 0x000fe20003f46070 */
[----:B------:R-:W-:Y:S01]  /*3300*/  HFMA2.MMA R4, -RZ, RZ, 0, 0 ;  /* 0x00000000ff047435 */ /* 0x000fe200000001ff */
[----:B0-----:R-:W0:Y:S09]  /*3310*/  I2F.U32.RP R22, R13 ;  /* 0x0000000d00167306 */ /* 0x001e320000209000 */
[----:B------:R-:W-:-:S04]  /*3320*/  IMAD.HI.U32 R4, R5, R21, R4 ;  /* 0x0000001505047227 */ /* 0x000fc800078e0004 */
[----:B------:R-:W-:Y:S01]  /*3330*/  @P2 VIADD R17, R17, 0x1 ;  /* 0x0000000111112836 */ /* 0x000fe20000000000 */
[----:B------:R-:W-:Y:S02]  /*3340*/  @!P3 LOP3.LUT R17, RZ, R9, RZ, 0x33, !PT ;  /* 0x00000009ff11b212 */ /* 0x000fe400078e33ff */
[----:B------:R-:W-:-:S03]  /*3350*/  ISETP.NE.U32.AND P3, PT, R12, RZ, PT ;  /* 0x000000ff0c00720c */ /* 0x000fc60003f65070 */
[----:B------:R-:W-:Y:S01]  /*3360*/  IMAD.HI.U32 R20, R4, R17, RZ ;  /* 0x0000001104147227 */ /* 0x000fe200078e00ff */
[----:B0-----:R-:W0:Y:S03]  /*3370*/  MUFU.RCP R22, R22 ;  /* 0x0000001600167308 */ /* 0x001e260000001000 */
[----:B------:R-:W-:-:S04]  /*3380*/  IMAD.MOV R21, RZ, RZ, -R20 ;  /* 0x000000ffff157224 */ /* 0x000fc800078e0a14 */
[----:B------:R-:W-:-:S05]  /*3390*/  IMAD R21, R12, R21, R17 ;  /* 0x000000150c157224 */ /* 0x000fca00078e0211 */
[C---:B------:R-:W-:Y:S02]  /*33a0*/  ISETP.GE.U32.AND P1, PT, R21.reuse, R12, PT ;  /* 0x0000000c1500720c */ /* 0x040fe40003f26070 */
[----:B0-----:R-:W-:Y:S02]  /*33b0*/  IADD3 R4, R22, 0xffffffe, RZ ;  /* 0x0ffffffe16047810 */ /* 0x001fe40007ffe0ff */
[----:B------:R-:W0:Y:S02]  /*33c0*/  LDC R22, c[0x0][R11+0x27c] ;  /* 0x00009f000b167b82 */ /* 0x000e240000000800 */
[----:B------:R1:W2:Y:S07]  /*33d0*/  F2I.FTZ.U32.TRUNC.NTZ R5, R4 ;  /* 0x0000000400057305 */ /* 0x0002ae000021f000 */
[----:B------:R-:W-:-:S02]  /*33e0*/  @P1 IMAD.IADD R21, R21, 0x1, -R12 ;  /* 0x0000000115151824 */ /* 0x000fc400078e0a0c */
[----:B------:R-:W-:-:S03]  /*33f0*/  @P1 VIADD R20, R20, 0x1 ;  /* 0x0000000114141836 */ /* 0x000fc60000000000 */
[----:B------:R-:W-:Y:S01]  /*3400*/  ISETP.GE.U32.AND P2, PT, R21, R12, PT ;  /* 0x0000000c1500720c */ /* 0x000fe20003f46070 */
[----:B-1----:R-:W-:Y:S01]  /*3410*/  IMAD.MOV.U32 R4, RZ, RZ, RZ ;  /* 0x000000ffff047224 */ /* 0x002fe200078e00ff */
        /* <DEDUP_REMOVED lines=19> */
[----:B0-----:R-:W-:Y:S02]  /*3550*/  IMAD R7, R7, R22, R14 ;  /* 0x0000001607077224 */ /* 0x001fe400078e020e */
[----:B------:R-:W-:Y:S01]  /*3560*/  IMAD R16, R9, R10, R16 ;  /* 0x0000000a09107224 */ /* 0x000fe200078e0210 */
[----:B------:R-:W-:Y:S01]  /*3570*/  IADD3 R9, -R20, RZ, RZ ;  /* 0x000000ff14097210 */ /* 0x000fe20007ffe1ff */
[----:B------:R-:W-:Y:S01]  /*3580*/  @P2 VIADD R4, R4, 0x1 ;  /* 0x0000000104042836 */ /* 0x000fe20000000000 */
[----:B------:R-:W-:Y:S01]  /*3590*/  @!P3 LOP3.LUT R4, RZ, R13, RZ, 0x33, !PT ;  /* 0x0000000dff04b212 */ /* 0x000fe200078e33ff */
[----:B---3--:R-:W-:-:S02]  /*35a0*/  IMAD R16, R16, R23, R7 ;  /* 0x0000001710107224 */ /* 0x008fc400078e0207 */
[----:B------:R-:W-:Y:S01]  /*35b0*/  IMAD R12, R12, R9, R17 ;  /* 0x000000090c0c7224 */ /* 0x000fe200078e0211 */
[----:B------:R-:W-:-:S03]  /*35c0*/  IADD3 R7, -R4, RZ, RZ ;  /* 0x000000ff04077210 */ /* 0x000fc60007ffe1ff */
[----:B-1----:R-:W-:Y:S02]  /*35d0*/  IMAD R12, R12, R21, R16 ;  /* 0x000000150c0c7224 */ /* 0x002fe400078e0210 */
[----:B------:R-:W-:Y:S01]  /*35e0*/  IMAD R13, R13, R7, R20 ;  /* 0x000000070d0d7224 */ /* 0x000fe200078e0214 */
[----:B------:R-:W-:-:S03]  /*35f0*/  MOV R7, R4 ;  /* 0x0000000400077202 */ /* 0x000fc60000000f00 */
[----:B--2---:R-:W-:Y:S01]  /*3600*/  IMAD R14, R13, R5, R12 ;  /* 0x000000050d0e7224 */ /* 0x004fe200078e020c */
[----:B------:R-:W-:Y:S06]  /*3610*/  @P1 BRA `(.L_x_1030) ;  /* 0xfffffff800701947 */ /* 0x000fec000383ffff */
[----:B------:R-:W-:Y:S05]  /*3620*/  BSYNC B1 ;  /* 0x0000000000017941 */ /* 0x000fea0003800000 */
.L_x_1029:
        /* <DEDUP_REMOVED lines=79> */
.L_x_1028:
[----:B------:R-:W-:Y:S02]  /*3b20*/  ULDC UR4, c[0x0][0x354] ;  /* 0x0000d50000047ab9 */ /* 0x000fe40000000800 */
[----:B------:R-:W-:-:S07]  /*3b30*/  IMAD R14, R7, UR4, R14 ;  /* 0x00000004070e7c24 */ /* 0x000fce000f8e020e */
.L_x_1027:
[----:B------:R-:W-:Y:S05]  /*3b40*/  BSYNC B0 ;  /* 0x0000000000007941 */ /* 0x000fea0003800000 */
.L_x_1026:
        /* <DEDUP_REMOVED lines=148> */
.L_x_1032:
[----:B------:R-:W-:Y:S01]  /*4490*/  MOV R15, R5 ;  /* 0x00000005000f7202 */ /* 0x000fe20000000f00 */
[----:B------:R-:W-:Y:S01]  /*44a0*/  IMAD.MOV.U32 R7, RZ, RZ, R3 ;  /* 0x000000ffff077224 */ /* 0x000fe200078e0003 */
[----:B------:R-:W-:Y:S01]  /*44b0*/  MOV R14, R8 ;  /* 0x00000008000e7202 */ /* 0x000fe20000000f00 */
[----:B------:R-:W-:-:S07]  /*44c0*/  IMAD.MOV.U32 R5, RZ, RZ, R12 ;  /* 0x000000ffff057224 */ /* 0x000fce00078e000c */
.L_x_1031:
        /* <DEDUP_REMOVED lines=18> */
.L_x_7026:
[----:B------:R-:W-:Y:S05]  /*45f0*/  BRX R4 -0x4600                                                                                                                                                                                                                                                                                                                                                                                                                                                                               (*"BRANCH_TARGETS .L_x_7027,.L_x_7028,.L_x_7029"*) ;  /* 0xffffffb804807949 */ /* 0x000fea000383ffff */
.L_x_1035:
        /* <DEDUP_REMOVED lines=28> */
.L_x_1041:
[----:B------:R0:W5:Y:S02]  /*47c0*/  LDG.E R3, desc[UR36][R16.64] ;  /* 0x0000002410037981 */ /* 0x000164000c1e1900 */
.L_x_1040:
[----:B------:R-:W-:Y:S05]  /*47d0*/  BSYNC B6 ;  /* 0x0000000000067941 */ /* 0x000fea0003800000 */
.L_x_1039:
[----:B-----5:R-:W-:-:S04]  /*47e0*/  FSETP.GTU.FTZ.AND P0, PT, R34, R3, PT ;  /* 0x000000032200720b */ /* 0x020fc80003f1c000 */
[----:B------:R-:W-:-:S05]  /*47f0*/  SEL R3, RZ, 0x1, P0 ;  /* 0x00000001ff037807 */ /* 0x000fca0000000000 */
[----:B------:R1:W-:Y:S04]  /*4800*/  STG.E.U8 desc[UR36][R38.64], R3 ;  /* 0x0000000326007986 */ /* 0x0003e8000c101124 */
.L_x_1037:
[----:B------:R-:W-:Y:S05]  /*4810*/  BSYNC B7 ;  /* 0x0000000000077941 */ /* 0x000fea0003800000 */
.L_x_1036:
        /* <DEDUP_REMOVED lines=21> */
.L_x_1044:
[----:B------:R2:W5:Y:S02]  /*4970*/  LDG.E R0, desc[UR36][R18.64] ;  /* 0x0000002412007981 */ /* 0x000564000c1e1900 */
.L_x_1043:
[----:B------:R-:W-:Y:S05]  /*4980*/  BSYNC B6 ;  /* 0x0000000000067941 */ /* 0x000fea0003800000 */
.L_x_1042:
[----:B-----5:R-:W-:-:S04]  /*4990*/  FSETP.GTU.FTZ.AND P0, PT, R33, R0, PT ;  /* 0x000000002100720b */ /* 0x020fc80003f1c000 */
[----:B-1----:R-:W-:-:S05]  /*49a0*/  SEL R3, RZ, 0x1, P0 ;  /* 0x00000001ff037807 */ /* 0x002fca0000000000 */
[----:B------:R1:W-:Y:S04]  /*49b0*/  STG.E.U8 desc[UR36][R36.64], R3 ;  /* 0x0000000324007986 */ /* 0x0003e8000c101124 */
.L_x_7028:
        /* <DEDUP_REMOVED lines=21> */
.L_x_1047:
[----:B------:R1:W5:Y:S02]  /*4b10*/  LDG.E R3, desc[UR36][R22.64] ;  /* 0x0000002416037981 */ /* 0x000364000c1e1900 */
.L_x_1046:
[----:B------:R-:W-:Y:S05]  /*4b20*/  BSYNC B6 ;  /* 0x0000000000067941 */ /* 0x000fea0003800000 */
.L_x_1045:
[----:B-----5:R-:W-:-:S04]  /*4b30*/  FSETP.GTU.FTZ.AND P0, PT, R32, R3, PT ;  /* 0x000000032000720b */ /* 0x020fc80003f1c000 */
[----:B------:R-:W-:-:S05]  /*4b40*/  SEL R3, RZ, 0x1, P0 ;  /* 0x00000001ff037807 */ /* 0x000fca0000000000 */
[----:B------:R3:W-:Y:S04]  /*4b50*/  STG.E.U8 desc[UR36][R28.64], R3 ;  /* 0x000000031c007986 */ /* 0x0007e8000c101124 */
.L_x_7027:
[----:B------:R-:W-:Y:S05]  /*4b60*/  BSYNC B8 ;  /* 0x0000000000087941 */ /* 0x000fea0003800000 */
.L_x_1034:
        /* <DEDUP_REMOVED lines=21> */
.L_x_1050:
[----:B------:R4:W5:Y:S02]  /*4cc0*/  LDG.E R0, desc[UR36][R24.64] ;  /* 0x0000002418007981 */ /* 0x000964000c1e1900 */
.L_x_1049:
[----:B------:R-:W-:Y:S05]  /*4cd0*/  BSYNC B6 ;  /* 0x0000000000067941 */ /* 0x000fea0003800000 */
.L_x_1048:
[----:B-----5:R-:W-:-:S04]  /*4ce0*/  FSETP.GTU.FTZ.AND P0, PT, R31, R0, PT ;  /* 0x000000001f00720b */ /* 0x020fc80003f1c000 */
[----:B---3--:R-:W-:-:S05]  /*4cf0*/  SEL R3, RZ, 0x1, P0 ;  /* 0x00000001ff037807 */ /* 0x008fca0000000000 */
[----:B------:R3:W-:Y:S01]  /*4d00*/  STG.E.U8 desc[UR36][R26.64], R3 ;  /* 0x000000031a007986 */ /* 0x0007e2000c101124 */
[----:B------:R-:W-:Y:S05]  /*4d10*/  BRA `(.L_x_1038) ;  /* 0x0000000000047947 */ /* 0x000fea0003800000 */
.L_x_7029:
[----:B------:R-:W-:Y:S05]  /*4d20*/  BREAK B8 ;  /* 0x0000000000087942 */ /* 0x000fea0003800000 */
.L_x_1038:
[----:B------:R-:W-:Y:S05]  /*4d30*/  BSYNC B9 ;  /* 0x0000000000097941 */ /* 0x000fea0003800000 */
.L_x_1033:
        /* <DEDUP_REMOVED lines=8> */
.L_x_1052:
        /* <DEDUP_REMOVED lines=12> */
.L_x_7568:


//--------------------- .text._ZN2at4cuda57_GLOBAL__N__cd6b329d_24_DistributionBernoulli_cu_7537a20d21kernelPointwiseApply2IZNS_6native9templates4cuda28bernoulli_tensor_cuda_kernelIbfEEvRKNS_10TensorBaseES9_NS_15PhiloxCudaStateEEUliRbSB_SB_SB_RKfSD_SD_SD_E_bSC_jLi2ELi2ELi4ELi512ELi2EEEvNS0_6detail10TensorInfoIT0_T2_EENSG_IT1_SI_EESI_T_ --------------------------
	.section	.text._ZN2at4cuda57_GLOBAL__N__cd6b329d_24_DistributionBernoulli_cu_7537a20d21kernelPointwiseApply2IZNS_6native9templates4cuda28bernoulli_tensor_cuda_kernelIbfEEvRKNS_10TensorBaseES9_NS_15PhiloxCudaStateEEUliRbSB_SB_SB_RKfSD_SD_SD_E_bSC_jLi2ELi2ELi4ELi512ELi2EEEvNS0_6detail10TensorInfoIT0_T2_EENSG_IT1_SI_EESI_T_,"ax",@progbits
	.align	128
.text._ZN2at4cuda57_GLOBAL__N__cd6b329d_24_DistributionBernoulli_cu_7537a20d21kernelPointwiseApply2IZNS_6native9templates4cuda28bernoulli_tensor_cuda_kernelIbfEEvRKNS_10TensorBaseES9_NS_15PhiloxCudaStateEEUliRbSB_SB_SB_RKfSD_SD_SD_E_bSC_jLi2ELi2ELi4ELi512ELi2EEEvNS0_6detail10TensorInfoIT0_T2_EENSG_IT1_SI_EESI_T_:
        .type           _ZN2at4cuda57_GLOBAL__N__cd6b329d_24_DistributionBernoulli_cu_7537a20d21kernelPointwiseApply2IZNS_6native9templates4cuda28bernoulli_tensor_cuda_kernelIbfEEvRKNS_10TensorBaseES9_NS_15PhiloxCudaStateEEUliRbSB_SB_SB_RKfSD_SD_SD_E_bSC_jLi2ELi2ELi4ELi512ELi2EEEvNS0_6detail10TensorInfoIT0_T2_EENSG_IT1_SI_EESI_T_,@function
        .size           _ZN2at4cuda57_GLOBAL__N__cd6b329d_24_DistributionBernoulli_cu_7537a20d21kernelPointwiseApply2IZNS_6native9templates4cuda28bernoulli_tensor_cuda_kernelIbfEEvRKNS_10TensorBaseES9_NS_15PhiloxCudaStateEEUliRbSB_SB_SB_RKfSD_SD_SD_E_bSC_jLi2ELi2ELi4ELi512ELi2EEEvNS0_6detail10TensorInfoIT0_T2_EENSG_IT1_SI_EESI_T_,(.L_x_7569 - _ZN2at4cuda57_GLOBAL__N__cd6b329d_24_DistributionBernoulli_cu_7537a20d21kernelPointwiseApply2IZNS_6native9templates4cuda28bernoulli_tensor_cuda_kernelIbfEEvRKNS_10TensorBaseES9_NS_15PhiloxCudaStateEEUliRbSB_SB_SB_RKfSD_SD_SD_E_bSC_jLi2ELi2ELi4ELi512ELi2EEEvNS0_6detail10TensorInfoIT0_T2_EENSG_IT1_SI_EESI_T_)
        .other          _ZN2at4cuda57_GLOBAL__N__cd6b329d_24_DistributionBernoulli_cu_7537a20d21kernelPointwiseApply2IZNS_6native9templates4cuda28bernoulli_tensor_cuda_kernelIbfEEvRKNS_10TensorBaseES9_NS_15PhiloxCudaStateEEUliRbSB_SB_SB_RKfSD_SD_SD_E_bSC_jLi2ELi2ELi4ELi512ELi2EEEvNS0_6detail10TensorInfoIT0_T2_EENSG_IT1_SI_EESI_T_,@"STO_CUDA_ENTRY STV_DEFAULT"
_ZN2at4cuda57_GLOBAL__N__cd6b329d_24_DistributionBernoulli_cu_7537a20d21kernelPointwiseApply2IZNS_6native9templates4cuda28bernoulli_tensor_cuda_kernelIbfEEvRKNS_10TensorBaseES9_NS_15PhiloxCudaStateEEUliRbSB_SB_SB_RKfSD_SD_SD_E_bSC_jLi2ELi2ELi4ELi512ELi2EEEvNS0_6detail10TensorInfoIT0_T2_EENSG_IT1_SI_EESI_T_:
        /* <DEDUP_REMOVED lines=9> */
[----:B------:R-:W-:Y:S01]  /*0090*/  BSSY B10, `(.L_x_1053) ;  /* 0x00001fb0000a7945 */ /* 0x000fe20003800000 */
[----:B------:R-:W-:Y:S01]  /*00a0*/  ULDC.U8 UR40, c[0x0][0x3dc] ;  /* 0x0000f70000287ab9 */ /* 0x000fe20000000000 */
[----:B------:R-:W-:Y:S01]  /*00b0*/  ULDC.64 UR36, c[0x0][0x208] ;  /* 0x0000820000247ab9 */ /* 0x000fe20000000a00 */
[----:B------:R-:W-:Y:S01]  /*00c0*/  ULDC UR41, c[0x0][0x21c] ;  /* 0x0000870000297ab9 */ /* 0x000fe20000000800 */
[----:B------:R-:W-:Y:S01]  /*00d0*/  ULDC UR42, c[0x0][0x280] ;  /* 0x0000a000002a7ab9 */ /* 0x000fe20000000800 */
[----:B------:R-:W-:Y:S01]  /*00e0*/  ULDC UR43, c[0x0][0x27c] ;  /* 0x00009f00002b7ab9 */ /* 0x000fe20000000800 */
[----:B------:R-:W-:Y:S01]  /*00f0*/  ULDC UR44, c[0x0][0x2f4] ;  /* 0x0000bd00002c7ab9 */ /* 0x000fe20000000800 */
[----:B------:R-:W-:Y:S01]  /*0100*/  ULDC UR45, c[0x0][0x358] ;  /* 0x0000d600002d7ab9 */ /* 0x000fe20000000800 */
[----:B------:R-:W-:Y:S01]  /*0110*/  ULDC UR46, c[0x0][0x354] ;  /* 0x0000d500002e7ab9 */ /* 0x000fe20000000800 */
[----:B------:R-:W-:Y:S01]  /*0120*/  ULDC UR47, c[0x0][0x3c0] ;  /* 0x0000f000002f7ab9 */ /* 0x000fe20000000800 */
[----:B------:R-:W-:-:S05]  /*0130*/  ULDC.64 UR38, c[0x0][0x210] ;  /* 0x0000840000267ab9 */ /* 0x000fca0000000a00 */
.L_x_1082:
[----:B------:R-:W-:Y:S01]  /*0140*/  ISETP.NE.AND P0, PT, RZ, UR40, PT ;  /* 0x00000028ff007c0c */ /* 0x000fe2000bf05270 */
[----:B0-----:R-:W0:-:S12]  /*0150*/  LDC.64 R4, c[0x0][0x3c8] ;  /* 0x0000f200ff047b82 */ /* 0x001e180000000a00 */
[----:B-1----:R-:W1:Y:S08]  /*0160*/  @P0 LDC.64 R6, c[0x0][0x3d0] ;  /* 0x0000f400ff060b82 */ /* 0x002e700000000a00 */
[----:B--2---:R-:W2:Y:S01]  /*0170*/  LDC R13, c[0x0][0x3d0] ;  /* 0x0000f400ff0d7b82 */ /* 0x004ea20000000800 */
[----:B0-----:R-:W3:Y:S07]  /*0180*/  @P0 LDG.E.64 R4, desc[UR36][R4.64] ;  /* 0x0000002404040981 */ /* 0x001eee000c1e1b00 */
[----:B------:R-:W2:Y:S01]  /*0190*/  @P0 LDC R3, c[0x0][0x3d8] ;  /* 0x0000f600ff030b82 */ /* 0x000ea20000000800 */
[----:B-1----:R-:W2:Y:S07]  /*01a0*/  @P0 LDG.E.64 R6, desc[UR36][R6.64] ;  /* 0x0000002406060981 */ /* 0x002eae000c1e1b00 */
[----:B------:R-:W0:Y:S01]  /*01b0*/  LDC R14, c[0x0][0x3d4] ;  /* 0x0000f500ff0e7b82 */ /* 0x000e220000000800 */
[----:B------:R-:W-:Y:S01]  /*01c0*/  IMAD R11, R30, -0x326172a9, RZ ;  /* 0xcd9e8d571e0b7824 */ /* 0x000fe200078e02ff */
[----:B------:R-:W-:Y:S01]  /*01d0*/  BSSY B0, `(.L_x_1054) ;  /* 0x00000a8000007945 */ /* 0x000fe20003800000 */
[----:B------:R-:W-:Y:S01]  /*01e0*/  HFMA2.MMA R38, -RZ, RZ, 0, 0 ;  /* 0x00000000ff267435 */ /* 0x000fe200000001ff */
[----:B------:R-:W-:Y:S01]  /*01f0*/  IMAD.MOV.U32 R28, RZ, RZ, RZ ;  /* 0x000000ffff1c7224 */ /* 0x000fe200078e00ff */
[----:B------:R-:W-:Y:S01]  /*0200*/  CS2R R26, SRZ ;  /* 0x00000000001a7805 */ /* 0x000fe2000001ff00 */
[----:B------:R-:W-:Y:S01]  /*0210*/  IMAD.MOV.U32 R36, RZ, RZ, RZ ;  /* 0x000000ffff247224 */ /* 0x000fe200078e00ff */
[----:B--2---:R-:W-:-:S05]  /*0220*/  @P0 IADD3 R13, P1, R6, R3, RZ ;  /* 0x00000003060d0210 */ /* 0x004fca0007f3e0ff */
[----:B0-----:R-:W-:-:S05]  /*0230*/  @P0 IMAD.X R14, RZ, RZ, R7, P1 ;  /* 0x000000ffff0e0224 */ /* 0x001fca00008e0607 */
[----:B------:R-:W-:Y:S01]  /*0240*/  SHF.R.U64 R9, R13, 0x2, R14 ;  /* 0x000000020d097819 */ /* 0x000fe2000000120e */
[----:B------:R-:W-:-:S03]  /*0250*/  IMAD.HI.U32 R3, R30, -0x326172a9, RZ ;  /* 0xcd9e8d571e037827 */ /* 0x000fc600078e00ff */
[----:B------:R-:W-:Y:S02]  /*0260*/  IADD3 R10, R9, 0x1, RZ ;  /* 0x00000001090a7810 */ /* 0x000fe40007ffe0ff */
[----:B------:R-:W-:Y:S02]  /*0270*/  SHF.R.U32.HI R14, RZ, 0x2, R14 ;  /* 0x00000002ff0e7819 */ /* 0x000fe4000001160e */
[----:B------:R-:W-:Y:S02]  /*0280*/  ISETP.NE.AND P0, PT, R10, RZ, PT ;  /* 0x000000ff0a00720c */ /* 0x000fe40003f05270 */
[----:B---3--:R-:W-:Y:S01]  /*0290*/  LOP3.LUT R8, R3, R14, R4, 0x96, !PT ;  /* 0x0000000e03087212 */ /* 0x008fe200078e9604 */
[----:B------:R-:W-:Y:S01]  /*02a0*/  IMAD.WIDE.U32 R6, R9, -0x2daee0ad, RZ ;  /* 0xd2511f5309067825 */ /* 0x000fe200078e00ff */
[----:B------:R-:W-:-:S03]  /*02b0*/  IADD3 R12, R14, 0x1, RZ ;  /* 0x000000010e0c7810 */ /* 0x000fc60007ffe0ff */
[----:B------:R-:W-:Y:S02]  /*02c0*/  VIADD R17, R5, 0xbb67ae85 ;  /* 0xbb67ae8505117836 */ /* 0x000fe40000000000 */
[----:B------:R-:W-:-:S04]  /*02d0*/  IMAD.WIDE.U32 R8, R8, -0x2daee0ad, RZ ;  /* 0xd2511f5308087825 */ /* 0x000fc800078e00ff */
[----:B------:R-:W-:Y:S01]  /*02e0*/  IMAD.HI.U32 R15, R10, -0x2daee0ad, RZ ;  /* 0xd2511f530a0f7827 */ /* 0x000fe200078e00ff */
[----:B------:R-:W-:-:S03]  /*02f0*/  LOP3.LUT R10, R9, R6, R17, 0x96, !PT ;  /* 0x00000006090a7212 */ /* 0x000fc600078e9611 */
[C---:B------:R-:W-:Y:S02]  /*0300*/  VIADD R0, R4.reuse, 0x9e3779b9 ;  /* 0x9e3779b904007836 */ /* 0x040fe40000000000 */
[----:B------:R-:W-:Y:S01]  /*0310*/  @P0 IMAD.MOV R12, RZ, RZ, R14 ;  /* 0x000000ffff0c0224 */ /* 0x000fe200078e020e */
[-C--:B------:R-:W-:Y:S02]  /*0320*/  LOP3.LUT R14, R7, R5.reuse, RZ, 0x3c, !PT ;  /* 0x00000005070e7212 */ /* 0x080fe400078e3cff */
[----:B------:R-:W-:Y:S01]  /*0330*/  LOP3.LUT R20, R15, R5, RZ, 0x3c, !PT ;  /* 0x000000050f147212 */ /* 0x000fe200078e3cff */
[----:B------:R-:W-:Y:S01]  /*0340*/  VIADD R9, R4, 0x3c6ef372 ;  /* 0x3c6ef37204097836 */ /* 0x000fe20000000000 */
[----:B------:R-:W-:Y:S01]  /*0350*/  LOP3.LUT R23, R0, R11, RZ, 0x3c, !PT ;  /* 0x0000000b00177212 */ /* 0x000fe200078e3cff */
[----:B------:R-:W-:Y:S01]  /*0360*/  IMAD.WIDE.U32 R14, R14, -0x326172a9, RZ ;  /* 0xcd9e8d570e0e7825 */ /* 0x000fe200078e00ff */
[----:B------:R-:W-:-:S03]  /*0370*/  LOP3.LUT R12, R12, R3, R4, 0x96, !PT ;  /* 0x000000030c0c7212 */ /* 0x000fc600078e9604 */
[----:B------:R-:W-:Y:S01]  /*0380*/  IMAD.WIDE.U32 R10, R10, -0x326172a9, RZ ;  /* 0xcd9e8d570a0a7825 */ /* 0x000fe200078e00ff */
[----:B------:R-:W-:-:S03]  /*0390*/  IADD3 R7, R6, -0x2daee0ad, RZ ;  /* 0xd2511f5306077810 */ /* 0x000fc60007ffe0ff */
[----:B------:R-:W-:Y:S01]  /*03a0*/  IMAD.WIDE.U32 R20, R20, -0x326172a9, RZ ;  /* 0xcd9e8d5714147825 */ /* 0x000fe200078e00ff */
[----:B------:R-:W-:Y:S02]  /*03b0*/  LOP3.LUT R22, R23, R15, RZ, 0x3c, !PT ;  /* 0x0000000f17167212 */ /* 0x000fe400078e3cff */
[----:B------:R-:W-:Y:S01]  /*03c0*/  LOP3.LUT R6, R11, R14, R9, 0x96, !PT ;  /* 0x0000000e0b067212 */ /* 0x000fe200078e9609 */
[----:B------:R-:W-:Y:S01]  /*03d0*/  IMAD.WIDE.U32 R18, R12, -0x2daee0ad, RZ ;  /* 0xd2511f530c127825 */ /* 0x000fe200078e00ff */
[----:B------:R-:W-:-:S03]  /*03e0*/  LOP3.LUT R14, R23, R21, RZ, 0x3c, !PT ;  /* 0x00000015170e7212 */ /* 0x000fc600078e3cff */
[----:B------:R-:W-:Y:S01]  /*03f0*/  VIADD R11, R5, 0x76cf5d0a ;  /* 0x76cf5d0a050b7836 */ /* 0x000fe20000000000 */
[----:B------:R-:W-:Y:S01]  /*0400*/  LOP3.LUT R17, R19, R7, R17, 0x96, !PT ;  /* 0x0000000713117212 */ /* 0x000fe200078e9611 */
[----:B------:R-:W-:-:S04]  /*0410*/  IMAD.WIDE.U32 R22, R22, -0x2daee0ad, RZ ;  /* 0xd2511f5316167825 */ /* 0x000fc800078e00ff */
[----:B------:R-:W-:Y:S01]  /*0420*/  IMAD.WIDE.U32 R14, R14, -0x2daee0ad, RZ ;  /* 0xd2511f530e0e7825 */ /* 0x000fe200078e00ff */
[----:B------:R-:W-:-:S03]  /*0430*/  LOP3.LUT R23, R23, R8, R11, 0x96, !PT ;  /* 0x0000000817177212 */ /* 0x000fc600078e960b */
[----:B------:R-:W-:Y:S02]  /*0440*/  VIADD R3, R5, 0x32370b8f ;  /* 0x32370b8f05037836 */ /* 0x000fe40000000000 */
[----:B------:R-:W-:Y:S01]  /*0450*/  IMAD.WIDE.U32 R6, R6, -0x2daee0ad, RZ ;  /* 0xd2511f5306067825 */ /* 0x000fe200078e00ff */
[----:B------:R-:W-:-:S03]  /*0460*/  LOP3.LUT R18, R15, R18, R11, 0x96, !PT ;  /* 0x000000120f127212 */ /* 0x000fc600078e960b */
[----:B------:R-:W-:Y:S01]  /*0470*/  IMAD.WIDE.U32 R16, R17, -0x326172a9, RZ ;  /* 0xcd9e8d5711107825 */ /* 0x000fe200078e00ff */
[----:B------:R-:W-:Y:S02]  /*0480*/  LOP3.LUT R8, R7, R22, R3, 0x96, !PT ;  /* 0x0000001607087212 */ /* 0x000fe400078e9603 */
[----:B------:R-:W-:Y:S01]  /*0490*/  IADD3 R11, R4, -0x255992d5, RZ ;  /* 0xdaa66d2b040b7810 */ /* 0x000fe20007ffe0ff */
[----:B------:R-:W-:Y:S01]  /*04a0*/  IMAD.WIDE.U32 R22, R23, -0x326172a9, RZ ;  /* 0xcd9e8d5717167825 */ /* 0x000fe200078e00ff */
[----:B------:R-:W-:-:S03]  /*04b0*/  LOP3.LUT R20, R17, R20, R9, 0x96, !PT ;  /* 0x0000001411147212 */ /* 0x000fc600078e9609 */
[----:B------:R-:W-:Y:S01]  /*04c0*/  IMAD.WIDE.U32 R18, R18, -0x326172a9, RZ ;  /* 0xcd9e8d5712127825 */ /* 0x000fe200078e00ff */
[----:B------:R-:W-:-:S03]  /*04d0*/  LOP3.LUT R23, R23, R10, R11, 0x96, !PT ;  /* 0x0000000a17177212 */ /* 0x000fc600078e960b */
[----:B------:R-:W-:Y:S02]  /*04e0*/  VIADD R7, R4, 0x78dde6e4 ;  /* 0x78dde6e404077836 */ /* 0x000fe40000000000 */
        /* <DEDUP_REMOVED lines=24> */
[----:B------:R-:W-:Y:S01]  /*0670*/  IADD3 R7, R5, 0x646e171e, RZ ;  /* 0x646e171e05077810 */ /* 0x000fe20007ffe0ff */
        /* <DEDUP_REMOVED lines=9> */
[C---:B------:R-:W-:Y:S01]  /*0710*/  VIADD R9, R4.reuse, 0x5384540f ;  /* 0x5384540f04097836 */ /* 0x040fe20000000000 */
        /* <DEDUP_REMOVED lines=9> */
[----:B------:R-:W-:Y:S01]  /*07b0*/  IMAD.WIDE.U32 R16, R17, -0x2daee0ad, RZ ;  /* 0xd2511f5311107825 */ /* 0x000fe200078e00ff */
[----:B----4-:R-:W-:-:S03]  /*07c0*/  LOP3.LUT R24, R23, R8, R3, 0x96, !PT ;  /* 0x0000000817187212 */ /* 0x010fc600078e9603 */
[----:B------:R-:W-:Y:S02]  /*07d0*/  VIADD R3, R5, 0xdb3d7428 ;  /* 0xdb3d742805037836 */ /* 0x000fe40000000000 */
[----:B------:R-:W-:-:S04]  /*07e0*/  IMAD.WIDE.U32 R18, R19, -0x2daee0ad, RZ ;  /* 0xd2511f5313127825 */ /* 0x000fc800078e00ff */
[----:B------:R-:W-:Y:S02]  /*07f0*/  VIADD R15, R5, 0x96a522ad ;  /* 0x96a522ad050f7836 */ /* 0x000fe40000000000 */
[----:B------:R-:W-:Y:S01]  /*0800*/  IMAD.WIDE.U32 R8, R9, -0x2daee0ad, RZ ;  /* 0xd2511f5309087825 */ /* 0x000fe200078e00ff */
[--C-:B------:R-:W-:Y:S02]  /*0810*/  LOP3.LUT R6, R17, R14, R3.reuse, 0x96, !PT ;  /* 0x0000000e11067212 */ /* 0x100fe400078e9603 */
[----:B------:R-:W-:Y:S02]  /*0820*/  LOP3.LUT R5, R19, R22, R3, 0x96, !PT ;  /* 0x0000001613057212 */ /* 0x000fe400078e9603 */
[----:B------:R-:W-:Y:S02]  /*0830*/  LOP3.LUT R3, R9, R16, R15, 0x96, !PT ;  /* 0x0000001009037212 */ /* 0x000fe400078e960f */
[----:B------:R-:W0:Y:S01]  /*0840*/  LDC.64 R16, c[0x0][0x2e8] ;  /* 0x0000ba00ff107b82 */ /* 0x000e220000000a00 */
[----:B------:R-:W-:Y:S01]  /*0850*/  IADD3 R0, -R2, UR47, RZ ;  /* 0x0000002f02007c10 */ /* 0x000fe2000fffe1ff */
[----:B------:R-:W-:-:S03]  /*0860*/  IMAD.WIDE.U32 R24, R24, -0x326172a9, RZ ;  /* 0xcd9e8d5718187825 */ /* 0x000fc600078e00ff */
[----:B------:R-:W-:Y:S02]  /*0870*/  ISETP.GE.AND P3, PT, R0, 0x1, PT ;  /* 0x000000010000780c */ /* 0x000fe40003f66270 */
[----:B------:R-:W-:Y:S01]  /*0880*/  LOP3.LUT R20, R25, R20, R7, 0x96, !PT ;  /* 0x0000001419147212 */ /* 0x000fe200078e9607 */
[----:B------:R-:W-:Y:S01]  /*0890*/  IMAD.WIDE.U32 R6, R6, -0x326172a9, RZ ;  /* 0xcd9e8d5706067825 */ /* 0x000fe200078e00ff */
[----:B------:R-:W-:Y:S02]  /*08a0*/  IADD3 R11, R4, -0x700cb87f, RZ ;  /* 0x8ff34781040b7810 */ /* 0x000fe40007ffe0ff */
[----:B------:R-:W-:Y:S01]  /*08b0*/  VIMNMX R0, R0, 0x4, PT ;  /* 0x0000000400007848 */ /* 0x000fe20003fe0100 */
[----:B------:R-:W-:-:S04]  /*08c0*/  IMAD.WIDE.U32 R4, R5, -0x326172a9, RZ ;  /* 0xcd9e8d5705047825 */ /* 0x000fc800078e00ff */
[----:B------:R-:W-:Y:S01]  /*08d0*/  IMAD.HI.U32 R12, R20, -0x2daee0ad, RZ ;  /* 0xd2511f53140c7827 */ /* 0x000fe200078e00ff */
[--C-:B------:R-:W-:Y:S02]  /*08e0*/  LOP3.LUT R10, R7, R10, R11.reuse, 0x96, !PT ;  /* 0x0000000a070a7212 */ /* 0x100fe400078e960b */
[----:B------:R-:W-:Y:S01]  /*08f0*/  LOP3.LUT R11, R5, R24, R11, 0x96, !PT ;  /* 0x00000018050b7212 */ /* 0x000fe200078e960b */
[----:B------:R-:W-:Y:S01]  /*0900*/  IMAD.MOV.U32 R23, RZ, RZ, RZ ;  /* 0x000000ffff177224 */ /* 0x000fe200078e00ff */
[----:B------:R-:W-:Y:S01]  /*0910*/  LOP3.LUT R12, R12, R18, R15, 0x96, !PT ;  /* 0x000000120c0c7212 */ /* 0x000fe200078e960f */
[----:B------:R-:W-:Y:S01]  /*0920*/  IMAD.MOV.U32 R21, RZ, RZ, RZ ;  /* 0x000000ffff157224 */ /* 0x000fe200078e00ff */
[C---:B------:R-:W-:Y:S02]  /*0930*/  ISETP.GE.AND P2, PT, R0.reuse, 0x2, PT ;  /* 0x000000020000780c */ /* 0x040fe40003f46270 */
[C---:B------:R-:W-:Y:S02]  /*0940*/  ISETP.GE.AND P0, PT, R0.reuse, 0x3, PT ;  /* 0x000000030000780c */ /* 0x040fe40003f06270 */
[----:B------:R-:W-:-:S02]  /*0950*/  ISETP.GE.AND P1, PT, R0, 0x4, PT ;  /* 0x000000040000780c */ /* 0x000fc40003f26270 */
[----:B------:R-:W-:Y:S02]  /*0960*/  LOP3.LUT R13, R13, 0x3, RZ, 0xc0, !PT ;  /* 0x000000030d0d7812 */ /* 0x000fe400078ec0ff */
[----:B------:R-:W-:Y:S01]  /*0970*/  MOV R25, RZ ;  /* 0x000000ff00197202 */ /* 0x000fe20000000f00 */
[----:B------:R-:W-:Y:S08]  /*0980*/  @!P3 BRA `(.L_x_1055) ;  /* 0x0000000000b0b947 */ /* 0x000ff00003800000 */
[----:B------:R-:W1:Y:S08]  /*0990*/  I2F.U32.RP R20, UR41 ;  /* 0x0000002900147d06 */ /* 0x000e700008209000 */
[----:B------:R-:W2:Y:S08]  /*09a0*/  I2F.U32.RP R22, UR44 ;  /* 0x0000002c00167d06 */ /* 0x000eb00008209000 */
[----:B-1----:R-:W1:Y:S08]  /*09b0*/  MUFU.RCP R20, R20 ;  /* 0x0000001400147308 */ /* 0x002e700000001000 */
[----:B--2---:R-:W2:Y:S01]  /*09c0*/  MUFU.RCP R22, R22 ;  /* 0x0000001600167308 */ /* 0x004ea20000001000 */
[----:B-1----:R-:W-:-:S07]  /*09d0*/  VIADD R14, R20, 0xffffffe ;  /* 0x0ffffffe140e7836 */ /* 0x002fce0000000000 */
[----:B------:R1:W3:Y:S01]  /*09e0*/  F2I.FTZ.U32.TRUNC.NTZ R15, R14 ;  /* 0x0000000e000f7305 */ /* 0x0002e2000021f000 */
[----:B--2---:R-:W-:-:S07]  /*09f0*/  VIADD R18, R22, 0xffffffe ;  /* 0x0ffffffe16127836 */ /* 0x004fce0000000000 */
[----:B------:R2:W4:Y:S01]  /*0a00*/  F2I.FTZ.U32.TRUNC.NTZ R19, R18 ;  /* 0x0000001200137305 */ /* 0x000522000021f000 */
[----:B-1----:R-:W-:Y:S01]  /*0a10*/  IMAD.MOV.U32 R14, RZ, RZ, RZ ;  /* 0x000000ffff0e7224 */ /* 0x002fe200078e00ff */
[----:B---3--:R-:W-:Y:S02]  /*0a20*/  IADD3 R25, RZ, -R15, RZ ;  /* 0x8000000fff197210 */ /* 0x008fe40007ffe0ff */
[----:B--2---:R-:W-:-:S03]  /*0a30*/  MOV R18, RZ ;  /* 0x000000ff00127202 */ /* 0x004fc60000000f00 */
[----:B------:R-:W-:Y:S02]  /*0a40*/  IMAD R25, R25, UR41, RZ ;  /* 0x0000002919197c24 */ /* 0x000fe4000f8e02ff */
[----:B----4-:R-:W-:Y:S02]  /*0a50*/  IMAD.MOV R20, RZ, RZ, -R19 ;  /* 0x000000ffff147224 */ /* 0x010fe400078e0a13 */
[----:B------:R-:W-:-:S04]  /*0a60*/  IMAD.HI.U32 R15, R15, R25, R14 ;  /* 0x000000190f0f7227 */ /* 0x000fc800078e000e */
[----:B------:R-:W-:Y:S02]  /*0a70*/  IMAD R25, R20, UR44, RZ ;  /* 0x0000002c14197c24 */ /* 0x000fe4000f8e02ff */
[----:B------:R-:W-:-:S04]  /*0a80*/  IMAD.HI.U32 R26, R15, R2, RZ ;  /* 0x000000020f1a7227 */ /* 0x000fc800078e00ff */
[----:B------:R-:W-:Y:S02]  /*0a90*/  IMAD.MOV R15, RZ, RZ, -R26 ;  /* 0x000000ffff0f7224 */ /* 0x000fe400078e0a1a */
[----:B------:R-:W-:-:S04]  /*0aa0*/  IMAD.HI.U32 R19, R19, R25, R18 ;  /* 0x0000001913137227 */ /* 0x000fc800078e0012 */
[----:B------:R-:W-:Y:S02]  /*0ab0*/  IMAD R14, R15, UR41, R2 ;  /* 0x000000290f0e7c24 */ /* 0x000fe4000f8e0202 */
[----:B------:R-:W-:-:S03]  /*0ac0*/  IMAD.HI.U32 R19, R19, R2, RZ ;  /* 0x0000000213137227 */ /* 0x000fc600078e00ff */
[----:B------:R-:W-:Y:S01]  /*0ad0*/  ISETP.GE.U32.AND P5, PT, R14, UR41, PT ;  /* 0x000000290e007c0c */ /* 0x000fe2000bfa6070 */
[----:B------:R-:W-:-:S04]  /*0ae0*/  IMAD.MOV R15, RZ, RZ, -R19 ;  /* 0x000000ffff0f7224 */ /* 0x000fc800078e0a13 */
[----:B------:R-:W-:-:S05]  /*0af0*/  IMAD R15, R15, UR44, R2 ;  /* 0x0000002c0f0f7c24 */ /* 0x000fca000f8e0202 */
[----:B------:R-:W-:-:S03]  /*0b00*/  ISETP.GE.U32.AND P3, PT, R15, UR44, PT ;  /* 0x0000002c0f007c0c */ /* 0x000fc6000bf66070 */
[----:B------:R-:W-:Y:S01]  /*0b10*/  @P5 IADD3 R14, R14, -UR41, RZ ;  /* 0x800000290e0e5c10 */ /* 0x000fe2000fffe0ff */
[----:B------:R-:W-:Y:S01]  /*0b20*/  @P5 VIADD R26, R26, 0x1 ;  /* 0x000000011a1a5836 */ /* 0x000fe20000000000 */
[----:B------:R-:W-:Y:S02]  /*0b30*/  ISETP.NE.U32.AND P5, PT, RZ, UR41, PT ;  /* 0x00000029ff007c0c */ /* 0x000fe4000bfa5070 */
[----:B------:R-:W-:-:S06]  /*0b40*/  ISETP.GE.U32.AND P4, PT, R14, UR41, PT ;  /* 0x000000290e007c0c */ /* 0x000fcc000bf86070 */
[----:B------:R-:W-:Y:S02]  /*0b50*/  @P3 VIADD R15, R15, -UR44 ;  /* 0x8000002c0f0f3c36 */ /* 0x000fe40008000000 */
[----:B------:R-:W-:-:S03]  /*0b60*/  @P3 VIADD R19, R19, 0x1 ;  /* 0x0000000113133836 */ /* 0x000fc60000000000 */
[----:B------:R-:W-:Y:S02]  /*0b70*/  ISETP.GE.U32.AND P6, PT, R15, UR44, PT ;  /* 0x0000002c0f007c0c */ /* 0x000fe4000bfc6070 */
[----:B------:R-:W-:Y:S02]  /*0b80*/  @P4 IADD3 R26, R26, 0x1, RZ ;  /* 0x000000011a1a4810 */ /* 0x000fe40007ffe0ff */
[----:B------:R-:W-:Y:S02]  /*0b90*/  ISETP.NE.U32.AND P4, PT, RZ, UR44, PT ;  /* 0x0000002cff007c0c */ /* 0x000fe4000bf85070 */
[----:B------:R-:W-:-:S04]  /*0ba0*/  @!P5 LOP3.LUT R26, RZ, UR41, RZ, 0x33, !PT ;  /* 0x00000029ff1adc12 */ /* 0x000fc8000f8e33ff */
[----:B------:R-:W-:-:S03]  /*0bb0*/  IADD3 R15, -R26, RZ, RZ ;  /* 0x000000ff1a0f7210 */ /* 0x000fc60007ffe1ff */
[----:B------:R-:W-:Y:S02]  /*0bc0*/  @P6 VIADD R19, R19, 0x1 ;  /* 0x0000000113136836 */ /* 0x000fe40000000000 */
[----:B------:R-:W-:Y:S02]  /*0bd0*/  IMAD R14, R15, UR41, R2 ;  /* 0x000000290f0e7c24 */ /* 0x000fe4000f8e0202 */
[----:B------:R-:W-:Y:S02]  /*0be0*/  @!P4 LOP3.LUT R19, RZ, UR44, RZ, 0x33, !PT ;  /* 0x0000002cff13cc12 */ /* 0x000fe4000f8e33ff */
[----:B------:R-:W-:-:S03]  /*0bf0*/  IMAD R15, R14, UR42, RZ ;  /* 0x0000002a0e0f7c24 */ /* 0x000fc6000f8e02ff */
[----:B------:R-:W-:Y:S02]  /*0c00*/  IMAD.MOV R25, RZ, RZ, -R19 ;  /* 0x000000ffff197224 */ /* 0x000fe400078e0a13 */
[----:B------:R-:W-:Y:S02]  /*0c10*/  IMAD R26, R26, UR43, R15 ;  /* 0x0000002b1a1a7c24 */ /* 0x000fe4000f8e020f */
[----:B------:R-:W-:-:S04]  /*0c20*/  IMAD R18, R25, UR44, R2 ;  /* 0x0000002c19127c24 */ /* 0x000fc8000f8e0202 */
[----:B------:R-:W-:-:S04]  /*0c30*/  IMAD R18, R18, UR45, RZ ;  /* 0x0000002d12127c24 */ /* 0x000fc8000f8e02ff */
[----:B------:R-:W-:-:S07]  /*0c40*/  IMAD R25, R19, UR46, R18 ;  /* 0x0000002e13197c24 */ /* 0x000fce000f8e0212 */
.L_x_1055:
[----:B------:R-:W-:Y:S05]  /*0c50*/  BSYNC B0 ;  /* 0x0000000000007941 */ /* 0x000fea0003800000 */
.L_x_1054:
[----:B------:R-:W-:Y:S04]  /*0c60*/  BSSY B0, `(.L_x_1056) ;  /* 0x000002f000007945 */ /* 0x000fe80003800000 */
[----:B------:R-:W-:Y:S05]  /*0c70*/  @!P2 BRA `(.L_x_1057) ;  /* 0x0000000000b4a947 */ /* 0x000fea0003800000 */
[----:B------:R-:W1:Y:S01]  /*0c80*/  I2F.U32.RP R20, UR41 ;  /* 0x0000002900147d06 */ /* 0x000e620008209000 */
[----:B------:R-:W-:-:S07]  /*0c90*/  ISETP.NE.U32.AND P2, PT, RZ, UR41, PT ;  /* 0x00000029ff007c0c */ /* 0x000fce000bf45070 */
[----:B------:R-:W2:Y:S08]  /*0ca0*/  I2F.U32.RP R22, UR44 ;  /* 0x0000002c00167d06 */ /* 0x000eb00008209000 */
[----:B-1----:R-:W1:Y:S08]  /*0cb0*/  MUFU.RCP R20, R20 ;  /* 0x0000001400147308 */ /* 0x002e700000001000 */
[----:B--2---:R-:W2:Y:S01]  /*0cc0*/  MUFU.RCP R22, R22 ;  /* 0x0000001600167308 */ /* 0x004ea20000001000 */
[----:B-1----:R-:W-:Y:S01]  /*0cd0*/  VIADD R14, R20, 0xffffffe ;  /* 0x0ffffffe140e7836 */ /* 0x002fe20000000000 */
[----:B------:R-:W-:-:S06]  /*0ce0*/  IADD3 R20, R2, 0x1, RZ ;  /* 0x0000000102147810 */ /* 0x000fcc0007ffe0ff */
[----:B------:R1:W3:Y:S01]  /*0cf0*/  F2I.FTZ.U32.TRUNC.NTZ R15, R14 ;  /* 0x0000000e000f7305 */ /* 0x0002e2000021f000 */
[----:B--2---:R-:W-:-:S07]  /*0d00*/  IADD3 R18, R22, 0xffffffe, RZ ;  /* 0x0ffffffe16127810 */ /* 0x004fce0007ffe0ff */
[----:B------:R2:W4:Y:S01]  /*0d10*/  F2I.FTZ.U32.TRUNC.NTZ R19, R18 ;  /* 0x0000001200137305 */ /* 0x000522000021f000 */
[----:B-1----:R-:W-:Y:S02]  /*0d20*/  IMAD.MOV.U32 R14, RZ, RZ, RZ ;  /* 0x000000ffff0e7224 */ /* 0x002fe400078e00ff */
[----:B---3--:R-:W-:Y:S02]  /*0d30*/  IMAD.MOV R23, RZ, RZ, -R15 ;  /* 0x000000ffff177224 */ /* 0x008fe400078e0a0f */
[----:B--2---:R-:W-:Y:S02]  /*0d40*/  IMAD.MOV.U32 R18, RZ, RZ, RZ ;  /* 0x000000ffff127224 */ /* 0x004fe400078e00ff */
[----:B------:R-:W-:Y:S02]  /*0d50*/  IMAD R23, R23, UR41, RZ ;  /* 0x0000002917177c24 */ /* 0x000fe4000f8e02ff */
[----:B----4-:R-:W-:Y:S02]  /*0d60*/  IMAD.MOV R29, RZ, RZ, -R19 ;  /* 0x000000ffff1d7224 */ /* 0x010fe400078e0a13 */
[----:B------:R-:W-:-:S04]  /*0d70*/  IMAD.HI.U32 R23, R15, R23, R14 ;  /* 0x000000170f177227 */ /* 0x000fc800078e000e */
[----:B------:R-:W-:Y:S02]  /*0d80*/  IMAD R29, R29, UR44, RZ ;  /* 0x0000002c1d1d7c24 */ /* 0x000fe4000f8e02ff */
[----:B------:R-:W-:-:S04]  /*0d90*/  IMAD.HI.U32 R28, R23, R20, RZ ;  /* 0x00000014171c7227 */ /* 0x000fc800078e00ff */
[----:B------:R-:W-:Y:S01]  /*0da0*/  IMAD.HI.U32 R29, R19, R29, R18 ;  /* 0x0000001d131d7227 */ /* 0x000fe200078e0012 */
[----:B------:R-:W-:-:S05]  /*0db0*/  IADD3 R15, -R28, RZ, RZ ;  /* 0x000000ff1c0f7210 */ /* 0x000fca0007ffe1ff */
[----:B------:R-:W-:-:S04]  /*0dc0*/  IMAD.HI.U32 R23, R29, R20, RZ ;  /* 0x000000141d177227 */ /* 0x000fc800078e00ff */
[----:B------:R-:W-:Y:S02]  /*0dd0*/  IMAD.MOV R19, RZ, RZ, -R23 ;  /* 0x000000ffff137224 */ /* 0x000fe400078e0a17 */
[--C-:B------:R-:W-:Y:S02]  /*0de0*/  IMAD R14, R15, UR41, R20.reuse ;  /* 0x000000290f0e7c24 */ /* 0x100fe4000f8e0214 */
[----:B------:R-:W-:-:S03]  /*0df0*/  IMAD R15, R19, UR44, R20 ;  /* 0x0000002c130f7c24 */ /* 0x000fc6000f8e0214 */
[----:B------:R-:W-:Y:S02]  /*0e00*/  ISETP.GE.U32.AND P6, PT, R14, UR41, PT ;  /* 0x000000290e007c0c */ /* 0x000fe4000bfc6070 */
[----:B------:R-:W-:-:S11]  /*0e10*/  ISETP.GE.U32.AND P5, PT, R15, UR44, PT ;  /* 0x0000002c0f007c0c */ /* 0x000fd6000bfa6070 */
[----:B------:R-:W-:Y:S02]  /*0e20*/  @P6 VIADD R14, R14, -UR41 ;  /* 0x800000290e0e6c36 */ /* 0x000fe40008000000 */
[----:B------:R-:W-:Y:S01]  /*0e30*/  @P5 IADD3 R15, R15, -UR44, RZ ;  /* 0x8000002c0f0f5c10 */ /* 0x000fe2000fffe0ff */
[----:B------:R-:W-:Y:S01]  /*0e40*/  @P6 VIADD R28, R28, 0x1 ;  /* 0x000000011c1c6836 */ /* 0x000fe20000000000 */
[----:B------:R-:W-:Y:S02]  /*0e50*/  ISETP.NE.U32.AND P6, PT, RZ, UR44, PT ;  /* 0x0000002cff007c0c */ /* 0x000fe4000bfc5070 */
[----:B------:R-:W-:Y:S02]  /*0e60*/  ISETP.GE.U32.AND P4, PT, R14, UR41, PT ;  /* 0x000000290e007c0c */ /* 0x000fe4000bf86070 */
[----:B------:R-:W-:Y:S02]  /*0e70*/  ISETP.GE.U32.AND P3, PT, R15, UR44, PT ;  /* 0x0000002c0f007c0c */ /* 0x000fe4000bf66070 */
[----:B------:R-:W-:-:S09]  /*0e80*/  @P5 IADD3 R23, R23, 0x1, RZ ;  /* 0x0000000117175810 */ /* 0x000fd20007ffe0ff */
[----:B------:R-:W-:Y:S01]  /*0e90*/  @P4 VIADD R28, R28, 0x1 ;  /* 0x000000011c1c4836 */ /* 0x000fe20000000000 */
[----:B------:R-:W-:Y:S02]  /*0ea0*/  @!P2 LOP3.LUT R28, RZ, UR41, RZ, 0x33, !PT ;  /* 0x00000029ff1cac12 */ /* 0x000fe4000f8e33ff */
[----:B------:R-:W-:Y:S02]  /*0eb0*/  @P3 IADD3 R23, R23, 0x1, RZ ;  /* 0x0000000117173810 */ /* 0x000fe40007ffe0ff */
[----:B------:R-:W-:Y:S01]  /*0ec0*/  @!P6 LOP3.LUT R23, RZ, UR44, RZ, 0x33, !PT ;  /* 0x0000002cff17ec12 */ /* 0x000fe2000f8e33ff */
[----:B------:R-:W-:-:S03]  /*0ed0*/  IMAD.MOV R15, RZ, RZ, -R28 ;  /* 0x000000ffff0f7224 */ /* 0x000fc600078e0a1c */
[----:B------:R-:W-:Y:S01]  /*0ee0*/  IADD3 R19, -R23, RZ, RZ ;  /* 0x000000ff17137210 */ /* 0x000fe20007ffe1ff */
[----:B------:R-:W-:-:S04]  /*0ef0*/  IMAD R14, R15, UR41, R20 ;  /* 0x000000290f0e7c24 */ /* 0x000fc8000f8e0214 */
[----:B------:R-:W-:Y:S02]  /*0f00*/  IMAD R20, R19, UR44, R20 ;  /* 0x0000002c13147c24 */ /* 0x000fe4000f8e0214 */
[----:B------:R-:W-:Y:S02]  /*0f10*/  IMAD R15, R14, UR42, RZ ;  /* 0x0000002a0e0f7c24 */ /* 0x000fe4000f8e02ff */
[----:B------:R-:W-:Y:S02]  /*0f20*/  IMAD R20, R20, UR45, RZ ;  /* 0x0000002d14147c24 */ /* 0x000fe4000f8e02ff */
[----:B------:R-:W-:Y:S02]  /*0f30*/  IMAD R28, R28, UR43, R15 ;  /* 0x0000002b1c1c7c24 */ /* 0x000fe4000f8e020f */
[----:B------:R-:W-:-:S07]  /*0f40*/  IMAD R23, R23, UR46, R20 ;  /* 0x0000002e17177c24 */ /* 0x000fce000f8e0214 */
.L_x_1057:
[----:B------:R-:W-:Y:S05]  /*0f50*/  BSYNC B0 ;  /* 0x0000000000007941 */ /* 0x000fea0003800000 */
.L_x_1056:
[----:B------:R-:W-:Y:S04]  /*0f60*/  BSSY B0, `(.L_x_1058) ;  /* 0x000002f000007945 */ /* 0x000fe80003800000 */
[----:B------:R-:W-:Y:S05]  /*0f70*/  @!P0 BRA `(.L_x_1059) ;  /* 0x0000000000b48947 */ /* 0x000fea0003800000 */
[----:B------:R-:W1:Y:S01]  /*0f80*/  I2F.U32.RP R20, UR41 ;  /* 0x0000002900147d06 */ /* 0x000e620008209000 */
[----:B------:R-:W-:Y:S02]  /*0f90*/  ISETP.NE.U32.AND P5, PT, RZ, UR41, PT ;  /* 0x00000029ff007c0c */ /* 0x000fe4000bfa5070 */
[----:B------:R-:W-:-:S05]  /*0fa0*/  ISETP.NE.U32.AND P6, PT, RZ, UR44, PT ;  /* 0x0000002cff007c0c */ /* 0x000fca000bfc5070 */
[----:B------:R-:W2:Y:S08]  /*0fb0*/  I2F.U32.RP R22, UR44 ;  /* 0x0000002c00167d06 */ /* 0x000eb00008209000 */
[----:B-1----:R-:W1:Y:S08]  /*0fc0*/  MUFU.RCP R20, R20 ;  /* 0x0000001400147308 */ /* 0x002e700000001000 */
[----:B--2---:R-:W2:Y:S01]  /*0fd0*/  MUFU.RCP R22, R22 ;  /* 0x0000001600167308 */ /* 0x004ea20000001000 */
[----:B-1----:R-:W-:-:S02]  /*0fe0*/  VIADD R14, R20, 0xffffffe ;  /* 0x0ffffffe140e7836 */ /* 0x002fc40000000000 */
[----:B------:R-:W-:-:S05]  /*0ff0*/  VIADD R20, R2, 0x2 ;  /* 0x0000000202147836 */ /* 0x000fca0000000000 */
[----:B------:R1:W3:Y:S01]  /*1000*/  F2I.FTZ.U32.TRUNC.NTZ R15, R14 ;  /* 0x0000000e000f7305 */ /* 0x0002e2000021f000 */
[----:B--2---:R-:W-:-:S07]  /*1010*/  IADD3 R18, R22, 0xffffffe, RZ ;  /* 0x0ffffffe16127810 */ /* 0x004fce0007ffe0ff */
[----:B------:R2:W4:Y:S01]  /*1020*/  F2I.FTZ.U32.TRUNC.NTZ R19, R18 ;  /* 0x0000001200137305 */ /* 0x000522000021f000 */
[----:B-1----:R-:W-:Y:S01]  /*1030*/  HFMA2.MMA R14, -RZ, RZ, 0, 0 ;  /* 0x00000000ff0e7435 */ /* 0x002fe200000001ff */
[----:B---3--:R-:W-:Y:S02]  /*1040*/  IMAD.MOV R27, RZ, RZ, -R15 ;  /* 0x000000ffff1b7224 */ /* 0x008fe400078e0a0f */
[----:B--2---:R-:W-:Y:S02]  /*1050*/  IMAD.MOV.U32 R18, RZ, RZ, RZ ;  /* 0x000000ffff127224 */ /* 0x004fe400078e00ff */
[----:B------:R-:W-:Y:S01]  /*1060*/  IMAD R27, R27, UR41, RZ ;  /* 0x000000291b1b7c24 */ /* 0x000fe2000f8e02ff */
[----:B----4-:R-:W-:-:S04]  /*1070*/  IADD3 R29, RZ, -R19, RZ ;  /* 0x80000013ff1d7210 */ /* 0x010fc80007ffe0ff */
        /* <DEDUP_REMOVED lines=11> */
[----:B------:R-:W-:Y:S02]  /*1130*/  @P0 IADD3 R14, R14, -UR41, RZ ;  /* 0x800000290e0e0c10 */ /* 0x000fe4000fffe0ff */
[----:B------:R-:W-:Y:S01]  /*1140*/  @P3 VIADD R15, R15, -UR44 ;  /* 0x8000002c0f0f3c36 */ /* 0x000fe20008000000 */
[----:B------:R-:W-:Y:S01]  /*1150*/  @P0 IADD3 R36, R36, 0x1, RZ ;  /* 0x0000000124240810 */ /* 0x000fe20007ffe0ff */
[----:B------:R-:W-:Y:S01]  /*1160*/  @P3 VIADD R27, R27, 0x1 ;  /* 0x000000011b1b3836 */ /* 0x000fe20000000000 */
[----:B------:R-:W-:Y:S02]  /*1170*/  ISETP.GE.U32.AND P2, PT, R14, UR41, PT ;  /* 0x000000290e007c0c */ /* 0x000fe4000bf46070 */
[----:B------:R-:W-:-:S11]  /*1180*/  ISETP.GE.U32.AND P4, PT, R15, UR44, PT ;  /* 0x0000002c0f007c0c */ /* 0x000fd6000bf86070 */
[----:B------:R-:W-:Y:S02]  /*1190*/  @P2 IADD3 R36, R36, 0x1, RZ ;  /* 0x0000000124242810 */ /* 0x000fe40007ffe0ff */
[----:B------:R-:W-:Y:S01]  /*11a0*/  @P4 VIADD R27, R27, 0x1 ;  /* 0x000000011b1b4836 */ /* 0x000fe20000000000 */
[----:B------:R-:W-:Y:S02]  /*11b0*/  @!P5 LOP3.LUT R36, RZ, UR41, RZ, 0x33, !PT ;  /* 0x00000029ff24dc12 */ /* 0x000fe4000f8e33ff */
[----:B------:R-:W-:Y:S02]  /*11c0*/  @!P6 LOP3.LUT R27, RZ, UR44, RZ, 0x33, !PT ;  /* 0x0000002cff1bec12 */ /* 0x000fe4000f8e33ff */
[----:B------:R-:W-:-:S03]  /*11d0*/  IADD3 R15, -R36, RZ, RZ ;  /* 0x000000ff240f7210 */ /* 0x000fc60007ffe1ff */
[----:B------:R-:W-:Y:S02]  /*11e0*/  IMAD.MOV R19, RZ, RZ, -R27 ;  /* 0x000000ffff137224 */ /* 0x000fe400078e0a1b */
[--C-:B------:R-:W-:Y:S02]  /*11f0*/  IMAD R14, R15, UR41, R20.reuse ;  /* 0x000000290f0e7c24 */ /* 0x100fe4000f8e0214 */
[----:B------:R-:W-:Y:S02]  /*1200*/  IMAD R20, R19, UR44, R20 ;  /* 0x0000002c13147c24 */ /* 0x000fe4000f8e0214 */
[----:B------:R-:W-:Y:S02]  /*1210*/  IMAD R15, R14, UR42, RZ ;  /* 0x0000002a0e0f7c24 */ /* 0x000fe4000f8e02ff */
[----:B------:R-:W-:Y:S02]  /*1220*/  IMAD R20, R20, UR45, RZ ;  /* 0x0000002d14147c24 */ /* 0x000fe4000f8e02ff */
[----:B------:R-:W-:-:S02]  /*1230*/  IMAD R36, R36, UR43, R15 ;  /* 0x0000002b24247c24 */ /* 0x000fc4000f8e020f */
[----:B------:R-:W-:-:S07]  /*1240*/  IMAD R27, R27, UR46, R20 ;  /* 0x0000002e1b1b7c24 */ /* 0x000fce000f8e0214 */
.L_x_1059:
[----:B------:R-:W-:Y:S05]  /*1250*/  BSYNC B0 ;  /* 0x0000000000007941 */ /* 0x000fea0003800000 */
.L_x_1058:
        /* <DEDUP_REMOVED lines=8> */
[----:B-1----:R-:W-:-:S02]  /*12e0*/  IADD3 R14, R20, 0xffffffe, RZ ;  /* 0x0ffffffe140e7810 */ /* 0x002fc40007ffe0ff */
[----:B------:R-:W-:-:S05]  /*12f0*/  IADD3 R20, R2, 0x3, RZ ;  /* 0x0000000302147810 */ /* 0x000fca0007ffe0ff */
        /* <DEDUP_REMOVED lines=11> */
[----:B------:R-:W-:-:S04]  /*13b0*/  IMAD.HI.U32 R29, R19, R29, R18 ;  /* 0x0000001d131d7227 */ /* 0x000fc800078e0012 */
[----:B------:R-:W-:Y:S02]  /*13c0*/  IMAD.MOV R15, RZ, RZ, -R38 ;  /* 0x000000ffff0f7224 */ /* 0x000fe400078e0a26 */
[----:B------:R-:W-:-:S04]  /*13d0*/  IMAD.HI.U32 R21, R29, R20, RZ ;  /* 0x000000141d157227 */ /* 0x000fc800078e00ff */
[----:B------:R-:W-:Y:S01]  /*13e0*/  IMAD R14, R15, UR41, R20 ;  /* 0x000000290f0e7c24 */ /* 0x000fe2000f8e0214 */
[----:B------:R-:W-:-:S04]  /*13f0*/  IADD3 R19, -R21, RZ, RZ ;  /* 0x000000ff15137210 */ /* 0x000fc80007ffe1ff */
[----:B------:R-:W-:Y:S01]  /*1400*/  ISETP.GE.U32.AND P0, PT, R14, UR41, PT ;  /* 0x000000290e007c0c */ /* 0x000fe2000bf06070 */
[----:B------:R-:W-:-:S05]  /*1410*/  IMAD R15, R19, UR44, R20 ;  /* 0x0000002c130f7c24 */ /* 0x000fca000f8e0214 */
[----:B------:R-:W-:-:S07]  /*1420*/  ISETP.GE.U32.AND P2, PT, R15, UR44, PT ;  /* 0x0000002c0f007c0c */ /* 0x000fce000bf46070 */
[----:B------:R-:W-:Y:S02]  /*1430*/  @P0 VIADD R14, R14, -UR41 ;  /* 0x800000290e0e0c36 */ /* 0x000fe40008000000 */
[----:B------:R-:W-:-:S03]  /*1440*/  @P0 VIADD R38, R38, 0x1 ;  /* 0x0000000126260836 */ /* 0x000fc60000000000 */
[----:B------:R-:W-:Y:S02]  /*1450*/  ISETP.GE.U32.AND P1, PT, R14, UR41, PT ;  /* 0x000000290e007c0c */ /* 0x000fe4000bf26070 */
[----:B------:R-:W-:Y:S02]  /*1460*/  @P2 IADD3 R15, R15, -UR44, RZ ;  /* 0x8000002c0f0f2c10 */ /* 0x000fe4000fffe0ff */
[----:B------:R-:W-:Y:S02]  /*1470*/  @P2 IADD3 R21, R21, 0x1, RZ ;  /* 0x0000000115152810 */ /* 0x000fe40007ffe0ff */
[----:B------:R-:W-:-:S07]  /*1480*/  ISETP.GE.U32.AND P3, PT, R15, UR44, PT ;  /* 0x0000002c0f007c0c */ /* 0x000fce000bf66070 */
[----:B------:R-:W-:Y:S01]  /*1490*/  @P1 VIADD R38, R38, 0x1 ;  /* 0x0000000126261836 */ /* 0x000fe20000000000 */
[----:B------:R-:W-:-:S05]  /*14a0*/  @!P4 LOP3.LUT R38, RZ, UR41, RZ, 0x33, !PT ;  /* 0x00000029ff26cc12 */ /* 0x000fca000f8e33ff */
[----:B------:R-:W-:Y:S01]  /*14b0*/  @P3 IADD3 R21, R21, 0x1, RZ ;  /* 0x0000000115153810 */ /* 0x000fe20007ffe0ff */
[----:B------:R-:W-:Y:S01]  /*14c0*/  IMAD.MOV R15, RZ, RZ, -R38 ;  /* 0x000000ffff0f7224 */ /* 0x000fe200078e0a26 */
[----:B------:R-:W-:-:S03]  /*14d0*/  @!P5 LOP3.LUT R21, RZ, UR44, RZ, 0x33, !PT ;  /* 0x0000002cff15dc12 */ /* 0x000fc6000f8e33ff */
[----:B------:R-:W-:Y:S01]  /*14e0*/  IMAD R14, R15, UR41, R20 ;  /* 0x000000290f0e7c24 */ /* 0x000fe2000f8e0214 */
[----:B------:R-:W-:-:S03]  /*14f0*/  IADD3 R19, -R21, RZ, RZ ;  /* 0x000000ff15137210 */ /* 0x000fc60007ffe1ff */
[----:B------:R-:W-:Y:S02]  /*1500*/  IMAD R15, R14, UR42, RZ ;  /* 0x0000002a0e0f7c24 */ /* 0x000fe4000f8e02ff */
[----:B------:R-:W-:Y:S02]  /*1510*/  IMAD R20, R19, UR44, R20 ;  /* 0x0000002c13147c24 */ /* 0x000fe4000f8e0214 */
[----:B------:R-:W-:Y:S02]  /*1520*/  IMAD R38, R38, UR43, R15 ;  /* 0x0000002b26267c24 */ /* 0x000fe4000f8e020f */
[----:B------:R-:W-:-:S04]  /*1530*/  IMAD R20, R20, UR45, RZ ;  /* 0x0000002d14147c24 */ /* 0x000fc8000f8e02ff */
[----:B------:R-:W-:-:S07]  /*1540*/  IMAD R21, R21, UR46, R20 ;  /* 0x0000002e15157c24 */ /* 0x000fce000f8e0214 */
.L_x_1061:
[----:B------:R-:W-:Y:S05]  /*1550*/  BSYNC B0 ;  /* 0x0000000000007941 */ /* 0x000fea0003800000 */
.L_x_1060:
[----:B------:R-:W-:Y:S01]  /*1560*/  ISETP.NE.AND P0, PT, R13, 0x1, PT ;  /* 0x000000010d00780c */ /* 0x000fe20003f05270 */
[--C-:B0-----:R-:W-:Y:S01]  /*1570*/  IMAD.WIDE.U32 R24, R25, 0x4, R16.reuse ;  /* 0x0000000419187825 */ /* 0x101fe200078e0010 */
[----:B------:R-:W-:Y:S02]  /*1580*/  IADD3 R26, P1, R26, UR38, RZ ;  /* 0x000000261a1a7c10 */ /* 0x000fe4000ff3e0ff */
[----:B------:R-:W-:Y:S01]  /*1590*/  IADD3 R36, P3, R36, UR38, RZ ;  /* 0x0000002624247c10 */ /* 0x000fe2000ff7e0ff */
[--C-:B------:R-:W-:Y:S01]  /*15a0*/  IMAD.WIDE.U32 R22, R23, 0x4, R16.reuse ;  /* 0x0000000417167825 */ /* 0x100fe200078e0010 */
[----:B------:R-:W-:Y:S02]  /*15b0*/  IADD3 R28, P2, R28, UR38, RZ ;  /* 0x000000261c1c7c10 */ /* 0x000fe4000ff5e0ff */
[----:B------:R-:W-:Y:S01]  /*15c0*/  IADD3 R38, P4, R38, UR38, RZ ;  /* 0x0000002626267c10 */ /* 0x000fe2000ff9e0ff */
[----:B------:R-:W-:Y:S01]  /*15d0*/  IMAD.WIDE.U32 R18, R27, 0x4, R16 ;  /* 0x000000041b127825 */ /* 0x000fe200078e0010 */
[----:B------:R-:W-:-:S02]  /*15e0*/  IADD3.X R29, RZ, UR39, RZ, P2, !PT ;  /* 0x00000027ff1d7c10 */ /* 0x000fc400097fe4ff */
[----:B------:R-:W-:Y:S01]  /*15f0*/  IADD3.X R39, RZ, UR39, RZ, P4, !PT ;  /* 0x00000027ff277c10 */ /* 0x000fe2000a7fe4ff */
[----:B------:R-:W-:Y:S01]  /*1600*/  IMAD.WIDE.U32 R16, R21, 0x4, R16 ;  /* 0x0000000415107825 */ /* 0x000fe200078e0010 */
[----:B------:R-:W-:-:S03]  /*1610*/  MOV R14, R6 ;  /* 0x00000006000e7202 */ /* 0x000fc60000000f00 */
[----:B------:R-:W-:Y:S02]  /*1620*/  IMAD.X R27, RZ, RZ, UR39, P1 ;  /* 0x00000027ff1b7e24 */ /* 0x000fe400088e06ff */
[----:B------:R-:W-:Y:S02]  /*1630*/  IMAD.X R37, RZ, RZ, UR39, P3 ;  /* 0x00000027ff257e24 */ /* 0x000fe400098e06ff */
        /* <DEDUP_REMOVED lines=15> */
.L_x_1063:
[----:B------:R-:W-:Y:S01]  /*1730*/  MOV R20, R11 ;  /* 0x0000000b00147202 */ /* 0x000fe20000000f00 */
[----:B------:R-:W-:Y:S01]  /*1740*/  IMAD.MOV.U32 R14, RZ, RZ, R3 ;  /* 0x000000ffff0e7224 */ /* 0x000fe200078e0003 */
[----:B------:R-:W-:Y:S01]  /*1750*/  MOV R15, R8 ;  /* 0x00000008000f7202 */ /* 0x000fe20000000f00 */
[----:B------:R-:W-:-:S07]  /*1760*/  IMAD.MOV.U32 R11, RZ, RZ, R4 ;  /* 0x000000ffff0b7224 */ /* 0x000fce00078e0004 */
.L_x_1062:
        /* <DEDUP_REMOVED lines=18> */
.L_x_7030:
[----:B------:R-:W-:Y:S05]  /*1890*/  BRX R4 -0x18a0                                                                                                                                                                                                                                                                                                                                                                                                                                                                               (*"BRANCH_TARGETS .L_x_7031,.L_x_7032,.L_x_7033"*) ;  /* 0xffffffe404d87949 */ /* 0x000fea000383ffff */
.L_x_1066:
        /* <DEDUP_REMOVED lines=28> */
.L_x_1072:
[----:B------:R0:W5:Y:S02]  /*1a60*/  LDG.E R3, desc[UR36][R16.64] ;  /* 0x0000002410037981 */ /* 0x000164000c1e1900 */
.L_x_1071:
[----:B------:R-:W-:Y:S05]  /*1a70*/  BSYNC B6 ;  /* 0x0000000000067941 */ /* 0x000fea0003800000 */
.L_x_1070:
[----:B-----5:R-:W-:-:S04]  /*1a80*/  FSETP.GTU.FTZ.AND P0, PT, R34, R3, PT ;  /* 0x000000032200720b */ /* 0x020fc80003f1c000 */
[----:B------:R-:W-:-:S05]  /*1a90*/  SEL R3, RZ, 0x1, P0 ;  /* 0x00000001ff037807 */ /* 0x000fca0000000000 */
[----:B------:R1:W-:Y:S04]  /*1aa0*/  STG.E.U8 desc[UR36][R38.64], R3 ;  /* 0x0000000326007986 */ /* 0x0003e8000c101124 */
.L_x_1068:
[----:B------:R-:W-:Y:S05]  /*1ab0*/  BSYNC B7 ;  /* 0x0000000000077941 */ /* 0x000fea0003800000 */
.L_x_1067:
        /* <DEDUP_REMOVED lines=21> */
.L_x_1075:
[----:B------:R2:W5:Y:S02]  /*1c10*/  LDG.E R0, desc[UR36][R18.64] ;  /* 0x0000002412007981 */ /* 0x000564000c1e1900 */
.L_x_1074:
[----:B------:R-:W-:Y:S05]  /*1c20*/  BSYNC B6 ;  /* 0x0000000000067941 */ /* 0x000fea0003800000 */
.L_x_1073:
[----:B-----5:R-:W-:-:S04]  /*1c30*/  FSETP.GTU.FTZ.AND P0, PT, R33, R0, PT ;  /* 0x000000002100720b */ /* 0x020fc80003f1c000 */
[----:B-1----:R-:W-:-:S05]  /*1c40*/  SEL R3, RZ, 0x1, P0 ;  /* 0x00000001ff037807 */ /* 0x002fca0000000000 */
[----:B------:R1:W-:Y:S04]  /*1c50*/  STG.E.U8 desc[UR36][R36.64], R3 ;  /* 0x0000000324007986 */ /* 0x0003e8000c101124 */
.L_x_7032:
        /* <DEDUP_REMOVED lines=21> */
.L_x_1078:
[----:B------:R1:W5:Y:S02]  /*1db0*/  LDG.E R3, desc[UR36][R22.64] ;  /* 0x0000002416037981 */ /* 0x000364000c1e1900 */
.L_x_1077:
[----:B------:R-:W-:Y:S05]  /*1dc0*/  BSYNC B6 ;  /* 0x0000000000067941 */ /* 0x000fea0003800000 */
.L_x_1076:
[----:B-----5:R-:W-:-:S04]  /*1dd0*/  FSETP.GTU.FTZ.AND P0, PT, R32, R3, PT ;  /* 0x000000032000720b */ /* 0x020fc80003f1c000 */
[----:B------:R-:W-:-:S05]  /*1de0*/  SEL R3, RZ, 0x1, P0 ;  /* 0x00000001ff037807 */ /* 0x000fca0000000000 */
[----:B------:R3:W-:Y:S04]  /*1df0*/  STG.E.U8 desc[UR36][R28.64], R3 ;  /* 0x000000031c007986 */ /* 0x0007e8000c101124 */
.L_x_7031:
[----:B------:R-:W-:Y:S05]  /*1e00*/  BSYNC B8 ;  /* 0x0000000000087941 */ /* 0x000fea0003800000 */
.L_x_1065:
        /* <DEDUP_REMOVED lines=21> */
.L_x_1081:
[----:B------:R4:W5:Y:S02]  /*1f60*/  LDG.E R0, desc[UR36][R24.64] ;  /* 0x0000002418007981 */ /* 0x000964000c1e1900 */
.L_x_1080:
[----:B------:R-:W-:Y:S05]  /*1f70*/  BSYNC B6 ;  /* 0x0000000000067941 */ /* 0x000fea0003800000 */
.L_x_1079:
[----:B-----5:R-:W-:-:S04]  /*1f80*/  FSETP.GTU.FTZ.AND P0, PT, R31, R0, PT ;  /* 0x000000001f00720b */ /* 0x020fc80003f1c000 */
[----:B---3--:R-:W-:-:S05]  /*1f90*/  SEL R3, RZ, 0x1, P0 ;  /* 0x00000001ff037807 */ /* 0x008fca0000000000 */
[----:B------:R3:W-:Y:S01]  /*1fa0*/  STG.E.U8 desc[UR36][R26.64], R3 ;  /* 0x000000031a007986 */ /* 0x0007e2000c101124 */
[----:B------:R-:W-:Y:S05]  /*1fb0*/  BRA `(.L_x_1069) ;  /* 0x0000000000047947 */ /* 0x000fea0003800000 */
.L_x_7033:
[----:B------:R-:W-:Y:S05]  /*1fc0*/  BREAK B8 ;  /* 0x0000000000087942 */ /* 0x000fea0003800000 */
.L_x_1069:
[----:B------:R-:W-:Y:S05]  /*1fd0*/  BSYNC B9 ;  /* 0x0000000000097941 */ /* 0x000fea0003800000 */
.L_x_1064:
[----:B------:R-:W-:Y:S01]  /*1fe0*/  ULDC UR4, c[0x0][0x0] ;  /* 0x0000000000047ab9 */ /* 0x000fe20000000800 */
[----:B---3--:R-:W3:Y:S01]  /*1ff0*/  LDC R3, c[0x0][0xc] ;  /* 0x00000300ff037b82 */ /* 0x008ee20000000800 */
[----:B------:R-:W-:-:S06]  /*2000*/  USHF.L.U32 UR4, UR4, 0x2, URZ ;  /* 0x0000000204047899 */ /* 0x000fcc000800063f */
[----:B---3--:R-:W-:-:S05]  /*2010*/  IMAD R2, R3, UR4, R2 ;  /* 0x0000000403027c24 */ /* 0x008fca000f8e0202 */
[----:B------:R-:W-:-:S13]  /*2020*/  ISETP.GE.U32.AND P0, PT, R2, UR47, PT ;  /* 0x0000002f02007c0c */ /* 0x000fda000bf06070 */
[----:B------:R-:W-:Y:S05]  /*2030*/  @!P0 BRA `(.L_x_1082) ;  /* 0xffffffe000408947 */ /* 0x000fea000383ffff */
[----:B------:R-:W-:Y:S05]  /*2040*/  BSYNC B10 ;  /* 0x00000000000a7941 */ /* 0x000fea0003800000 */
.L_x_1053:
[----:B------:R-:W-:Y:S05]  /*2050*/  EXIT ;  /* 0x000000000000794d */ /* 0x000fea0003800000 */
.L_x_1083:
        /* <DEDUP_REMOVED lines=10> */
.L_x_7569:


//--------------------- .text._ZN2at4cuda57_GLOBAL__N__cd6b329d_24_DistributionBernoulli_cu_7537a20d21kernelPointwiseApply2IZNS_6native9templates4cuda28bernoulli_tensor_cuda_kernelIbfEEvRKNS_10TensorBaseES9_NS_15PhiloxCudaStateEEUliRbSB_SB_SB_RKfSD_SD_SD_E_bSC_jLi2ELi1ELi4ELi512ELi2EEEvNS0_6detail10TensorInfoIT0_T2_EENSG_IT1_SI_EESI_T_ --------------------------
	.section	.text._ZN2at4cuda57_GLOBAL__N__cd6b329d_24_DistributionBernoulli_cu_7537a20d21kernelPointwiseApply2IZNS_6native9templates4cuda28bernoulli_tensor_cuda_kernelIbfEEvRKNS_10TensorBaseES9_NS_15PhiloxCudaStateEEUliRbSB_SB_SB_RKfSD_SD_SD_E_bSC_jLi2ELi1ELi4ELi512ELi2EEEvNS0_6detail10TensorInfoIT0_T2_EENSG_IT1_SI_EESI_T_,"ax",@progbits
	.align	128
.text._ZN2at4cuda57_GLOBAL__N__cd6b329d_24_DistributionBernoulli_cu_7537a20d21kernelPointwiseApply2IZNS_6native9templates4cuda28bernoulli_tensor_cuda_kernelIbfEEvRKNS_10TensorBaseES9_NS_15PhiloxCudaStateEEUliRbSB_SB_SB_RKfSD_SD_SD_E_bSC_jLi2ELi1ELi4ELi512ELi2EEEvNS0_6detail10TensorInfoIT0_T2_EENSG_IT1_SI_EESI_T_:
        .type           _ZN2at4cuda57_GLOBAL__N__cd6b329d_24_DistributionBernoulli_cu_7537a20d21kernelPointwiseApply2IZNS_6native9templates4cuda28bernoulli_tensor_cuda_kernelIbfEEvRKNS_10TensorBaseES9_NS_15PhiloxCudaStateEEUliRbSB_SB_SB_RKfSD_SD_SD_E_bSC_jLi2ELi1ELi4ELi512ELi2EEEvNS0_6detail10TensorInfoIT0_T2_EENSG_IT1_SI_EESI_T_,@function
        .size           _ZN2at4cuda57_GLOBAL__N__cd6b329d_24_DistributionBernoulli_cu_7537a20d21kernelPointwiseApply2IZNS_6native9templates4cuda28bernoulli_tensor_cuda_kernelIbfEEvRKNS_10TensorBaseES9_NS_15PhiloxCudaStateEEUliRbSB_SB_SB_RKfSD_SD_SD_E_bSC_jLi2ELi1ELi4ELi512ELi2EEEvNS0_6detail10TensorInfoIT0_T2_EENSG_IT1_SI_EESI_T_,(.L_x_7570 - _ZN2at4cuda57_GLOBAL__N__cd6b329d_24_DistributionBernoulli_cu_7537a20d21kernelPointwiseApply2IZNS_6native9templates4cuda28bernoulli_tensor_cuda_kernelIbfEEvRKNS_10TensorBaseES9_NS_15PhiloxCudaStateEEUliRbSB_SB_SB_RKfSD_SD_SD_E_bSC_jLi2ELi1ELi4ELi512ELi2EEEvNS0_6detail10TensorInfoIT0_T2_EENSG_IT1_SI_EESI_T_)
        .other          _ZN2at4cuda57_GLOBAL__N__cd6b329d_24_DistributionBernoulli_cu_7537a20d21kernelPointwiseApply2IZNS_6native9templates4cuda28bernoulli_tensor_cuda_kernelIbfEEvRKNS_10TensorBaseES9_NS_15PhiloxCudaStateEEUliRbSB_SB_SB_RKfSD_SD_SD_E_bSC_jLi2ELi1ELi4ELi512ELi2EEEvNS0_6detail10TensorInfoIT0_T2_EENSG_IT1_SI_EESI_T_,@"STO_CUDA_ENTRY STV_DEFAULT"
_ZN2at4cuda57_GLOBAL__N__cd6b329d_24_DistributionBernoulli_cu_7537a20d21kernelPointwiseApply2IZNS_6native9templates4cuda28bernoulli_tensor_cuda_kernelIbfEEvRKNS_10TensorBaseES9_NS_15PhiloxCudaStateEEUliRbSB_SB_SB_RKfSD_SD_SD_E_bSC_jLi2ELi1ELi4ELi512ELi2EEEvNS0_6detail10TensorInfoIT0_T2_EENSG_IT1_SI_EESI_T_:
[----:B------:R-:W0:Y:S01]  /*0000*/  LDC R1, c[0x0][0x28] ;  /* 0x00000a00ff017b82 */ /* 0x000e220000000800 */
[----:B------:R-:W1:Y:S01]  /*0010*/  S2R R30, SR_CTAID.X ;  /* 0x00000000001e7919 */ /* 0x000e620000002500 */
[----:B------:R-:W-:Y:S01]  /*0020*/  ULDC UR40, c[0x0][0x0] ;  /* 0x0000000000287ab9 */ /* 0x000fe20000000800 */
[----:B------:R-:W-:Y:S01]  /*0030*/  ULDC UR4, c[0x0][0x3c0] ;  /* 0x0000f00000047ab9 */ /* 0x000fe20000000800 */
[----:B------:R-:W1:Y:S02]  /*0040*/  S2R R3, SR_TID.X ;  /* 0x0000000000037919 */ /* 0x000e640000002100 */
[----:B-1----:R-:W-:-:S04]  /*0050*/  IMAD R30, R30, UR40, R3 ;  /* 0x000000281e1e7c24 */ /* 0x002fc8000f8e0203 */
[----:B------:R-:W-:-:S05]  /*0060*/  IMAD.SHL.U32 R29, R30, 0x4, RZ ;  /* 0x000000041e1d7824 */ /* 0x000fca00078e00ff */
[----:B------:R-:W-:-:S13]  /*0070*/  ISETP.GE.U32.AND P0, PT, R29, UR4, PT ;  /* 0x000000041d007c0c */ /* 0x000fda000bf06070 */
[----:B0-----:R-:W-:Y:S05]  /*0080*/  @P0 EXIT ;  /* 0x000000000000094d */ /* 0x001fea0003800000 */
[----:B------:R-:W0:Y:S01]  /*0090*/  LDC.64 R18, c[0x0][0x2e8] ;  /* 0x0000ba00ff127b82 */ /* 0x000e220000000a00 */
[----:B------:R-:W-:Y:S01]  /*00a0*/  ULDC.U8 UR41, c[0x0][0x3dc] ;  /* 0x0000f70000297ab9 */ /* 0x000fe20000000000 */
[----:B------:R-:W-:Y:S01]  /*00b0*/  ULDC.64 UR36, c[0x0][0x208] ;  /* 0x0000820000247ab9 */ /* 0x000fe20000000a00 */
[----:B------:R-:W-:Y:S01]  /*00c0*/  ULDC UR42, c[0x0][0x21c] ;  /* 0x00008700002a7ab9 */ /* 0x000fe20000000800 */
[----:B------:R-:W-:Y:S01]  /*00d0*/  ULDC UR43, c[0x0][0x280] ;  /* 0x0000a000002b7ab9 */ /* 0x000fe20000000800 */
[----:B------:R-:W-:Y:S01]  /*00e0*/  ULDC UR44, c[0x0][0x27c] ;  /* 0x00009f00002c7ab9 */ /* 0x000fe20000000800 */
[----:B------:R-:W-:Y:S01]  /*00f0*/  ULDC UR45, c[0x0][0x354] ;  /* 0x0000d500002d7ab9 */ /* 0x000fe20000000800 */
[----:B------:R-:W-:Y:S01]  /*0100*/  ULDC UR46, c[0x0][0x3c0] ;  /* 0x0000f000002e7ab9 */ /* 0x000fe20000000800 */
[----:B------:R-:W-:-:S05]  /*0110*/  ULDC.64 UR38, c[0x0][0x210] ;  /* 0x0000840000267ab9 */ /* 0x000fca0000000a00 */
.L_x_1112:
[----:B------:R-:W-:Y:S01]  /*0120*/  ISETP.NE.AND P0, PT, RZ, UR41, PT ;  /* 0x00000029ff007c0c */ /* 0x000fe2000bf05270 */
[----:B-1----:R-:W1:-:S12]  /*0130*/  LDC.64 R6, c[0x0][0x3c8] ;  /* 0x0000f200ff067b82 */ /* 0x002e580000000a00 */
[----:B------:R-:W2:Y:S08]  /*0140*/  @P0 LDC.64 R4, c[0x0][0x3d0] ;  /* 0x0000f400ff040b82 */ /* 0x000eb00000000a00 */
[----:B------:R-:W3:Y:S01]  /*0150*/  LDC R2, c[0x0][0x3d0] ;  /* 0x0000f400ff027b82 */ /* 0x000ee20000000800 */
[----:B-1----:R-:W4:Y:S07]  /*0160*/  @P0 LDG.E.64 R6, desc[UR36][R6.64] ;  /* 0x0000002406060981 */ /* 0x002f2e000c1e1b00 */
[----:B------:R-:W3:Y:S01]  /*0170*/  @P0 LDC R9, c[0x0][0x3d8] ;  /* 0x0000f600ff090b82 */ /* 0x000ee20000000800 */
[----:B--2---:R-:W3:Y:S07]  /*0180*/  @P0 LDG.E.64 R4, desc[UR36][R4.64] ;  /* 0x0000002404040981 */ /* 0x004eee000c1e1b00 */
[----:B------:R-:W1:Y:S01]  /*0190*/  LDC R3, c[0x0][0x3d4] ;  /* 0x0000f500ff037b82 */ /* 0x000e620000000800 */
[----:B------:R-:W-:-:S04]  /*01a0*/  IADD3 R28, -R29, UR46, RZ ;  /* 0x0000002e1d1c7c10 */ /* 0x000fc8000fffe1ff */
[C---:B------:R-:W-:Y:S01]  /*01b0*/  ISETP.GE.AND P4, PT, R28.reuse, 0x1, PT ;  /* 0x000000011c00780c */ /* 0x040fe20003f86270 */
[----:B------:R-:W-:Y:S01]  /*01c0*/  BSSY B0, `(.L_x_1084) ;  /* 0x0000090000007945 */ /* 0x000fe20003800000 */
[----:B------:R-:W-:Y:S01]  /*01d0*/  VIMNMX R27, R28, 0x4, PT ;  /* 0x000000041c1b7848 */ /* 0x000fe20003fe0100 */
[----:B------:R-:W-:Y:S02]  /*01e0*/  IMAD.MOV.U32 R24, RZ, RZ, RZ ;  /* 0x000000ffff187224 */ /* 0x000fe400078e00ff */
[----:B------:R-:W-:Y:S01]  /*01f0*/  VIADD R26, R29, 0x1 ;  /* 0x000000011d1a7836 */ /* 0x000fe20000000000 */
[----:B------:R-:W-:Y:S01]  /*0200*/  ISETP.GE.AND P3, PT, R27, 0x2, PT ;  /* 0x000000021b00780c */ /* 0x000fe20003f66270 */
[----:B------:R-:W-:Y:S02]  /*0210*/  IMAD.MOV.U32 R38, RZ, RZ, RZ ;  /* 0x000000ffff267224 */ /* 0x000fe400078e00ff */
[----:B------:R-:W-:Y:S01]  /*0220*/  IMAD.MOV.U32 R36, RZ, RZ, RZ ;  /* 0x000000ffff247224 */ /* 0x000fe200078e00ff */
[----:B---3--:R-:W-:-:S05]  /*0230*/  @P0 IADD3 R2, P1, R4, R9, RZ ;  /* 0x0000000904020210 */ /* 0x008fca0007f3e0ff */
[----:B-1----:R-:W-:-:S05]  /*0240*/  @P0 IMAD.X R3, RZ, RZ, R5, P1 ;  /* 0x000000ffff030224 */ /* 0x002fca00008e0605 */
[----:B------:R-:W-:-:S04]  /*0250*/  SHF.R.U64 R8, R2, 0x2, R3 ;  /* 0x0000000202087819 */ /* 0x000fc80000001203 */
[----:B------:R-:W-:-:S04]  /*0260*/  IADD3 R10, R8, 0x1, RZ ;  /* 0x00000001080a7810 */ /* 0x000fc80007ffe0ff */
[----:B------:R-:W-:Y:S02]  /*0270*/  ISETP.NE.AND P0, PT, R10, RZ, PT ;  /* 0x000000ff0a00720c */ /* 0x000fe40003f05270 */
[----:B------:R-:W-:Y:S01]  /*0280*/  SHF.R.U32.HI R12, RZ, 0x2, R3 ;  /* 0x00000002ff0c7819 */ /* 0x000fe20000011603 */
[----:B------:R-:W-:-:S04]  /*0290*/  IMAD.HI.U32 R3, R30, -0x326172a9, RZ ;  /* 0xcd9e8d571e037827 */ /* 0x000fc800078e00ff */
[----:B------:R-:W-:Y:S01]  /*02a0*/  IMAD.WIDE.U32 R8, R8, -0x2daee0ad, RZ ;  /* 0xd2511f5308087825 */ /* 0x000fe200078e00ff */
[----:B----4-:R-:W-:-:S03]  /*02b0*/  LOP3.LUT R4, R3, R12, R6, 0x96, !PT ;  /* 0x0000000c03047212 */ /* 0x010fc600078e9606 */
[----:B------:R-:W-:Y:S02]  /*02c0*/  IMAD R5, R30, -0x326172a9, RZ ;  /* 0xcd9e8d571e057824 */ /* 0x000fe400078e02ff */
[----:B------:R-:W-:Y:S02]  /*02d0*/  VIADD R0, R6, 0x9e3779b9 ;  /* 0x9e3779b906007836 */ /* 0x000fe40000000000 */
[----:B------:R-:W-:-:S04]  /*02e0*/  IMAD.HI.U32 R11, R10, -0x2daee0ad, RZ ;  /* 0xd2511f530a0b7827 */ /* 0x000fc800078e00ff */
[C---:B------:R-:W-:Y:S01]  /*02f0*/  VIADD R14, R12.reuse, 0x1 ;  /* 0x000000010c0e7836 */ /* 0x040fe20000000000 */
[----:B------:R-:W-:Y:S02]  /*0300*/  @P0 IADD3 R14, R12, RZ, RZ ;  /* 0x000000ff0c0e0210 */ /* 0x000fe40007ffe0ff */
[----:B------:R-:W-:Y:S01]  /*0310*/  LOP3.LUT R12, R9, R7, RZ, 0x3c, !PT ;  /* 0x00000007090c7212 */ /* 0x000fe200078e3cff */
[----:B------:R-:W-:Y:S01]  /*0320*/  VIADD R23, R7, 0xbb67ae85 ;  /* 0xbb67ae8507177836 */ /* 0x000fe20000000000 */
[----:B------:R-:W-:Y:S01]  /*0330*/  LOP3.LUT R15, R0, R5, RZ, 0x3c, !PT ;  /* 0x00000005000f7212 */ /* 0x000fe200078e3cff */
[----:B------:R-:W-:Y:S01]  /*0340*/  IMAD.WIDE.U32 R4, R4, -0x2daee0ad, RZ ;  /* 0xd2511f5304047825 */ /* 0x000fe200078e00ff */
[----:B------:R-:W-:-:S03]  /*0350*/  LOP3.LUT R11, R11, R7, RZ, 0x3c, !PT ;  /* 0x000000070b0b7212 */ /* 0x000fc600078e3cff */
[----:B------:R-:W-:Y:S01]  /*0360*/  IMAD.WIDE.U32 R12, R12, -0x326172a9, RZ ;  /* 0xcd9e8d570c0c7825 */ /* 0x000fe200078e00ff */
[----:B0-----:R-:W-:-:S03]  /*0370*/  LOP3.LUT R16, R5, R8, R23, 0x96, !PT ;  /* 0x0000000805107212 */ /* 0x001fc600078e9617 */
[----:B------:R-:W-:Y:S01]  /*0380*/  IMAD.WIDE.U32 R10, R11, -0x326172a9, RZ ;  /* 0xcd9e8d570b0a7825 */ /* 0x000fe200078e00ff */
[----:B------:R-:W-:Y:S02]  /*0390*/  LOP3.LUT R14, R14, R3, R6, 0x96, !PT ;  /* 0x000000030e0e7212 */ /* 0x000fe400078e9606 */
[C---:B------:R-:W-:Y:S01]  /*03a0*/  LOP3.LUT R20, R15.reuse, R13, RZ, 0x3c, !PT ;  /* 0x0000000d0f147212 */ /* 0x040fe200078e3cff */
[----:B------:R-:W-:Y:S01]  /*03b0*/  VIADD R0, R8, 0xd2511f53 ;  /* 0xd2511f5308007836 */ /* 0x000fe20000000000 */
[----:B------:R-:W-:Y:S01]  /*03c0*/  LOP3.LUT R8, R15, R11, RZ, 0x3c, !PT ;  /* 0x0000000b0f087212 */ /* 0x000fe200078e3cff */
        /* <DEDUP_REMOVED lines=28> */
[----:B------:R-:W-:-:S03]  /*0590*/  LOP3.LUT R12, R17, R14, R5, 0x96, !PT ;  /* 0x0000000e110c7212 */ /* 0x000fc600078e9605 */
[----:B------:R-:W-:Y:S01]  /*05a0*/  IMAD.WIDE.U32 R14, R15, -0x2daee0ad, RZ ;  /* 0xd2511f530f0e7825 */ /* 0x000fe200078e00ff */
[----:B------:R-:W-:Y:S02]  /*05b0*/  LOP3.LUT R8, R11, R22, R5, 0x96, !PT ;  /* 0x000000160b087212 */ /* 0x000fe400078e9605 */
[----:B------:R-:W-:Y:S01]  /*05c0*/  IADD3 R11, R7, -0x56f99767, RZ ;  /* 0xa9066899070b7810 */ /* 0x000fe20007ffe0ff */
[----:B------:R-:W-:-:S04]  /*05d0*/  IMAD.WIDE.U32 R22, R9, -0x326172a9, RZ ;  /* 0xcd9e8d5709167825 */ /* 0x000fc800078e00ff */
[----:B------:R-:W-:Y:S02]  /*05e0*/  VIADD R5, R6, 0x1715609d ;  /* 0x1715609d06057836 */ /* 0x000fe40000000000 */
[----:B------:R-:W-:Y:S01]  /*05f0*/  IMAD.WIDE.U32 R12, R12, -0x326172a9, RZ ;  /* 0xcd9e8d570c0c7825 */ /* 0x000fe200078e00ff */
[----:B------:R-:W-:-:S03]  /*0600*/  LOP3.LUT R21, R15, R16, R11, 0x96, !PT ;  /* 0x000000100f157212 */ /* 0x000fc600078e960b */
[----:B------:R-:W-:Y:S01]  /*0610*/  IMAD.WIDE.U32 R8, R8, -0x326172a9, RZ ;  /* 0xcd9e8d5708087825 */ /* 0x000fe200078e00ff */
[----:B------:R-:W-:Y:S02]  /*0620*/  LOP3.LUT R23, R23, R4, R3, 0x96, !PT ;  /* 0x0000000417177212 */ /* 0x000fe400078e9603 */
[--C-:B------:R-:W-:Y:S01]  /*0630*/  LOP3.LUT R16, R13, R20, R5.reuse, 0x96, !PT ;  /* 0x000000140d107212 */ /* 0x100fe200078e9605 */
[----:B------:R-:W-:Y:S01]  /*0640*/  IMAD.WIDE.U32 R20, R21, -0x326172a9, RZ ;  /* 0xcd9e8d5715147825 */ /* 0x000fe200078e00ff */
[----:B------:R-:W-:Y:S02]  /*0650*/  LOP3.LUT R5, R9, R22, R5, 0x96, !PT ;  /* 0x0000001609057212 */ /* 0x000fe400078e9605 */
[----:B------:R-:W-:Y:S01]  /*0660*/  IADD3 R3, R6, -0x4ab325aa, RZ ;  /* 0xb54cda5606037810 */ /* 0x000fe20007ffe0ff */
[----:B------:R-:W-:-:S03]  /*0670*/  IMAD.WIDE.U32 R22, R23, -0x2daee0ad, RZ ;  /* 0xd2511f5317167825 */ /* 0x000fc600078e00ff */
[----:B------:R-:W-:Y:S01]  /*0680*/  LOP3.LUT R12, R21, R12, R3, 0x96, !PT ;  /* 0x0000000c150c7212 */ /* 0x000fe200078e9603 */
[----:B------:R-:W-:Y:S02]  /*0690*/  VIADD R9, R7, 0x646e171e ;  /* 0x646e171e07097836 */ /* 0x000fe40000000000 */
        /* <DEDUP_REMOVED lines=20> */
[----:B------:R-:W-:Y:S01]  /*07e0*/  IMAD.WIDE.U32 R20, R20, -0x2daee0ad, RZ ;  /* 0xd2511f5314147825 */ /* 0x000fe200078e00ff */
[----:B------:R-:W-:-:S03]  /*07f0*/  LOP3.LUT R15, R9, R4, R5, 0x96, !PT ;  /* 0x00000004090f7212 */ /* 0x000fc600078e9605 */
[----:B------:R-:W-:Y:S01]  /*0800*/  IMAD.WIDE.U32 R12, R12, -0x2daee0ad, RZ ;  /* 0xd2511f530c0c7825 */ /* 0x000fe200078e00ff */
[----:B------:R-:W-:-:S03]  /*0810*/  LOP3.LUT R9, R21, R22, R11, 0x96, !PT ;  /* 0x0000001615097212 */ /* 0x000fc600078e960b */
[----:B------:R-:W-:Y:S01]  /*0820*/  IMAD.WIDE.U32 R4, R14, -0x2daee0ad, RZ ;  /* 0xd2511f530e047825 */ /* 0x000fe200078e00ff */
[----:B------:R-:W-:-:S03]  /*0830*/  LOP3.LUT R0, R13, R8, R11, 0x96, !PT ;  /* 0x000000080d007212 */ /* 0x000fc600078e960b */
[----:B------:R-:W-:Y:S01]  /*0840*/  IMAD.WIDE.U32 R14, R15, -0x326172a9, RZ ;  /* 0xcd9e8d570f0e7825 */ /* 0x000fe200078e00ff */
[----:B------:R-:W-:-:S03]  /*0850*/  IADD3 R13, R7, -0x695add53, RZ ;  /* 0x96a522ad070d7810 */ /* 0x000fc60007ffe0ff */
[----:B------:R-:W-:Y:S01]  /*0860*/  VIADD R11, R6, 0x8ff34781 ;  /* 0x8ff34781060b7836 */ /* 0x000fe20000000000 */
[----:B------:R-:W-:Y:S01]  /*0870*/  LOP3.LUT R15, R15, R10, R3, 0x96, !PT ;  /* 0x0000000a0f0f7212 */ /* 0x000fe200078e9603 */
[----:B------:R-:W-:-:S04]  /*0880*/  IMAD.WIDE.U32 R8, R9, -0x326172a9, RZ ;  /* 0xcd9e8d5709087825 */ /* 0x000fc800078e00ff */
[----:B------:R-:W-:Y:S01]  /*0890*/  IMAD.WIDE.U32 R6, R0, -0x326172a9, RZ ;  /* 0xcd9e8d5700067825 */ /* 0x000fe200078e00ff */
[----:B------:R-:W-:-:S03]  /*08a0*/  LOP3.LUT R3, R9, R16, R11, 0x96, !PT ;  /* 0x0000001009037212 */ /* 0x000fc600078e960b */
[----:B------:R-:W-:Y:S01]  /*08b0*/  IMAD.HI.U32 R15, R15, -0x2daee0ad, RZ ;  /* 0xd2511f530f0f7827 */ /* 0x000fe200078e00ff */
[----:B------:R-:W-:Y:S02]  /*08c0*/  LOP3.LUT R10, R7, R14, R11, 0x96, !PT ;  /* 0x0000000e070a7212 */ /* 0x000fe400078e960b */
[----:B------:R-:W-:Y:S01]  /*08d0*/  LOP3.LUT R11, R2, 0x3, RZ, 0xc0, !PT ;  /* 0x00000003020b7812 */ /* 0x000fe200078ec0ff */
[----:B------:R-:W-:Y:S01]  /*08e0*/  HFMA2.MMA R22, -RZ, RZ, 0, 0 ;  /* 0x00000000ff167435 */ /* 0x000fe200000001ff */
[----:B------:R-:W-:Y:S02]  /*08f0*/  LOP3.LUT R0, R5, R20, R13, 0x96, !PT ;  /* 0x0000001405007212 */ /* 0x000fe400078e960d */
[C---:B------:R-:W-:Y:S02]  /*0900*/  ISETP.GE.AND P0, PT, R27.reuse, 0x3, PT ;  /* 0x000000031b00780c */ /* 0x040fe40003f06270 */
[----:B------:R-:W-:Y:S02]  /*0910*/  ISETP.GE.AND P1, PT, R27, 0x4, PT ;  /* 0x000000041b00780c */ /* 0x000fe40003f26270 */
[----:B------:R-:W-:-:S02]  /*0920*/  ISETP.NE.AND P2, PT, R11, 0x1, PT ;  /* 0x000000010b00780c */ /* 0x000fc40003f45270 */
[----:B------:R-:W-:Y:S02]  /*0930*/  LOP3.LUT R12, R15, R12, R13, 0x96, !PT ;  /* 0x0000000c0f0c7212 */ /* 0x000fe400078e960d */
[----:B------:R-:W-:Y:S01]  /*0940*/  IADD3 R2, R29, 0x2, RZ ;  /* 0x000000021d027810 */ /* 0x000fe20007ffe0ff */
[----:B------:R-:W-:Y:S08]  /*0950*/  @!P4 BRA `(.L_x_1085) ;  /* 0x000000000058c947 */ /* 0x000ff00003800000 */
[----:B------:R-:W1:Y:S01]  /*0960*/  I2F.U32.RP R13, UR42 ;  /* 0x0000002a000d7d06 */ /* 0x000e620008209000 */
[----:B------:R-:W-:-:S07]  /*0970*/  ISETP.NE.U32.AND P6, PT, RZ, UR42, PT ;  /* 0x0000002aff007c0c */ /* 0x000fce000bfc5070 */
[----:B-1----:R-:W1:Y:S02]  /*0980*/  MUFU.RCP R13, R13 ;  /* 0x0000000d000d7308 */ /* 0x002e640000001000 */
[----:B-1----:R-:W-:-:S06]  /*0990*/  VIADD R14, R13, 0xffffffe ;  /* 0x0ffffffe0d0e7836 */ /* 0x002fcc0000000000 */
[----:B------:R1:W2:Y:S02]  /*09a0*/  F2I.FTZ.U32.TRUNC.NTZ R15, R14 ;  /* 0x0000000e000f7305 */ /* 0x0002a4000021f000 */
[----:B-1----:R-:W-:Y:S01]  /*09b0*/  MOV R14, RZ ;  /* 0x000000ff000e7202 */ /* 0x002fe20000000f00 */
[----:B--2---:R-:W-:-:S04]  /*09c0*/  IMAD.MOV R17, RZ, RZ, -R15 ;  /* 0x000000ffff117224 */ /* 0x004fc800078e0a0f */
[----:B------:R-:W-:-:S04]  /*09d0*/  IMAD R17, R17, UR42, RZ ;  /* 0x0000002a11117c24 */ /* 0x000fc8000f8e02ff */
[----:B------:R-:W-:-:S06]  /*09e0*/  IMAD.HI.U32 R16, R15, R17, R14 ;  /* 0x000000110f107227 */ /* 0x000fcc00078e000e */
[----:B------:R-:W-:-:S04]  /*09f0*/  IMAD.HI.U32 R16, R16, R29, RZ ;  /* 0x0000001d10107227 */ /* 0x000fc800078e00ff */
[----:B------:R-:W-:-:S04]  /*0a00*/  IMAD.MOV R20, RZ, RZ, -R16 ;  /* 0x000000ffff147224 */ /* 0x000fc800078e0a10 */
[----:B------:R-:W-:-:S05]  /*0a10*/  IMAD R15, R20, UR42, R29 ;  /* 0x0000002a140f7c24 */ /* 0x000fca000f8e021d */
[----:B------:R-:W-:-:S13]  /*0a20*/  ISETP.GE.U32.AND P4, PT, R15, UR42, PT ;  /* 0x0000002a0f007c0c */ /* 0x000fda000bf86070 */
[----:B------:R-:W-:Y:S01]  /*0a30*/  @P4 VIADD R15, R15, -UR42 ;  /* 0x8000002a0f0f4c36 */ /* 0x000fe20008000000 */
[----:B------:R-:W-:-:S04]  /*0a40*/  @P4 IADD3 R16, R16, 0x1, RZ ;  /* 0x0000000110104810 */ /* 0x000fc80007ffe0ff */
[----:B------:R-:W-:-:S13]  /*0a50*/  ISETP.GE.U32.AND P5, PT, R15, UR42, PT ;  /* 0x0000002a0f007c0c */ /* 0x000fda000bfa6070 */
[----:B------:R-:W-:Y:S01]  /*0a60*/  @P5 VIADD R16, R16, 0x1 ;  /* 0x0000000110105836 */ /* 0x000fe20000000000 */
[----:B------:R-:W-:-:S05]  /*0a70*/  @!P6 LOP3.LUT R16, RZ, UR42, RZ, 0x33, !PT ;  /* 0x0000002aff10ec12 */ /* 0x000fca000f8e33ff */
[----:B------:R-:W-:-:S04]  /*0a80*/  IMAD.MOV R14, RZ, RZ, -R16 ;  /* 0x000000ffff0e7224 */ /* 0x000fc800078e0a10 */
[----:B------:R-:W-:-:S04]  /*0a90*/  IMAD R13, R14, UR42, R29 ;  /* 0x0000002a0e0d7c24 */ /* 0x000fc8000f8e021d */
[----:B------:R-:W-:-:S04]  /*0aa0*/  IMAD R13, R13, UR43, RZ ;  /* 0x0000002b0d0d7c24 */ /* 0x000fc8000f8e02ff */
[----:B------:R-:W-:-:S07]  /*0ab0*/  IMAD R22, R16, UR44, R13 ;  /* 0x0000002c10167c24 */ /* 0x000fce000f8e020d */
.L_x_1085:
[----:B------:R-:W-:Y:S05]  /*0ac0*/  BSYNC B0 ;  /* 0x0000000000007941 */ /* 0x000fea0003800000 */
.L_x_1084:
[----:B------:R-:W-:Y:S04]  /*0ad0*/  BSSY B0, `(.L_x_1086) ;  /* 0x0000018000007945 */ /* 0x000fe80003800000 */
[----:B------:R-:W-:Y:S05]  /*0ae0*/  @!P3 BRA `(.L_x_1087) ;  /* 0x000000000058b947 */ /* 0x000fea0003800000 */
[----:B------:R-:W1:Y:S01]  /*0af0*/  I2F.U32.RP R16, UR42 ;  /* 0x0000002a00107d06 */ /* 0x000e620008209000 */
[----:B------:R-:W-:-:S07]  /*0b00*/  ISETP.NE.U32.AND P5, PT, RZ, UR42, PT ;  /* 0x0000002aff007c0c */ /* 0x000fce000bfa5070 */
[----:B-1----:R-:W1:Y:S02]  /*0b10*/  MUFU.RCP R16, R16 ;  /* 0x0000001000107308 */ /* 0x002e640000001000 */
[----:B-1----:R-:W-:-:S06]  /*0b20*/  IADD3 R14, R16, 0xffffffe, RZ ;  /* 0x0ffffffe100e7810 */ /* 0x002fcc0007ffe0ff */
[----:B------:R1:W2:Y:S02]  /*0b30*/  F2I.FTZ.U32.TRUNC.NTZ R15, R14 ;  /* 0x0000000e000f7305 */ /* 0x0002a4000021f000 */
[----:B-1----:R-:W-:Y:S02]  /*0b40*/  IMAD.MOV.U32 R14, RZ, RZ, RZ ;  /* 0x000000ffff0e7224 */ /* 0x002fe400078e00ff */
[----:B--2---:R-:W-:-:S04]  /*0b50*/  IMAD.MOV R13, RZ, RZ, -R15 ;  /* 0x000000ffff0d7224 */ /* 0x004fc800078e0a0f */
[----:B------:R-:W-:-:S04]  /*0b60*/  IMAD R13, R13, UR42, RZ ;  /* 0x0000002a0d0d7c24 */ /* 0x000fc8000f8e02ff */
[----:B------:R-:W-:-:S06]  /*0b70*/  IMAD.HI.U32 R13, R15, R13, R14 ;  /* 0x0000000d0f0d7227 */ /* 0x000fcc00078e000e */
[----:B------:R-:W-:-:S05]  /*0b80*/  IMAD.HI.U32 R24, R13, R26, RZ ;  /* 0x0000001a0d187227 */ /* 0x000fca00078e00ff */
[----:B------:R-:W-:-:S05]  /*0b90*/  IADD3 R13, -R24, RZ, RZ ;  /* 0x000000ff180d7210 */ /* 0x000fca0007ffe1ff */
[----:B------:R-:W-:-:S05]  /*0ba0*/  IMAD R13, R13, UR42, R26 ;  /* 0x0000002a0d0d7c24 */ /* 0x000fca000f8e021a */
[----:B------:R-:W-:-:S13]  /*0bb0*/  ISETP.GE.U32.AND P3, PT, R13, UR42, PT ;  /* 0x0000002a0d007c0c */ /* 0x000fda000bf66070 */
[----:B------:R-:W-:Y:S02]  /*0bc0*/  @P3 VIADD R13, R13, -UR42 ;  /* 0x8000002a0d0d3c36 */ /* 0x000fe40008000000 */
[----:B------:R-:W-:-:S03]  /*0bd0*/  @P3 VIADD R24, R24, 0x1 ;  /* 0x0000000118183836 */ /* 0x000fc60000000000 */
[----:B------:R-:W-:-:S13]  /*0be0*/  ISETP.GE.U32.AND P4, PT, R13, UR42, PT ;  /* 0x0000002a0d007c0c */ /* 0x000fda000bf86070 */
[----:B------:R-:W-:Y:S02]  /*0bf0*/  @P4 IADD3 R24, R24, 0x1, RZ ;  /* 0x0000000118184810 */ /* 0x000fe40007ffe0ff */
[----:B------:R-:W-:-:S05]  /*0c00*/  @!P5 LOP3.LUT R24, RZ, UR42, RZ, 0x33, !PT ;  /* 0x0000002aff18dc12 */ /* 0x000fca000f8e33ff */
[----:B------:R-:W-:-:S04]  /*0c10*/  IMAD.MOV R13, RZ, RZ, -R24 ;  /* 0x000000ffff0d7224 */ /* 0x000fc800078e0a18 */
[----:B------:R-:W-:-:S04]  /*0c20*/  IMAD R13, R13, UR42, R26 ;  /* 0x0000002a0d0d7c24 */ /* 0x000fc8000f8e021a */
[----:B------:R-:W-:-:S04]  /*0c30*/  IMAD R13, R13, UR43, RZ ;  /* 0x0000002b0d0d7c24 */ /* 0x000fc8000f8e02ff */
[----:B------:R-:W-:-:S07]  /*0c40*/  IMAD R24, R24, UR44, R13 ;  /* 0x0000002c18187c24 */ /* 0x000fce000f8e020d */
.L_x_1087:
[----:B------:R-:W-:Y:S05]  /*0c50*/  BSYNC B0 ;  /* 0x0000000000007941 */ /* 0x000fea0003800000 */
.L_x_1086:
[----:B------:R-:W-:Y:S04]  /*0c60*/  BSSY B0, `(.L_x_1088) ;  /* 0x0000018000007945 */ /* 0x000fe80003800000 */
[----:B------:R-:W-:Y:S05]  /*0c70*/  @!P0 BRA `(.L_x_1089) ;  /* 0x0000000000588947 */ /* 0x000fea0003800000 */
[----:B------:R-:W1:Y:S01]  /*0c80*/  I2F.U32.RP R16, UR42 ;  /* 0x0000002a00107d06 */ /* 0x000e620008209000 */
[----:B------:R-:W-:-:S07]  /*0c90*/  ISETP.NE.U32.AND P4, PT, RZ, UR42, PT ;  /* 0x0000002aff007c0c */ /* 0x000fce000bf85070 */
[----:B-1----:R-:W1:Y:S02]  /*0ca0*/  MUFU.RCP R16, R16 ;  /* 0x0000001000107308 */ /* 0x002e640000001000 */
[----:B-1----:R-:W-:-:S06]  /*0cb0*/  VIADD R14, R16, 0xffffffe ;  /* 0x0ffffffe100e7836 */ /* 0x002fcc0000000000 */
[----:B------:R1:W2:Y:S02]  /*0cc0*/  F2I.FTZ.U32.TRUNC.NTZ R15, R14 ;  /* 0x0000000e000f7305 */ /* 0x0002a4000021f000 */
[----:B-1----:R-:W-:Y:S01]  /*0cd0*/  IMAD.MOV.U32 R14, RZ, RZ, RZ ;  /* 0x000000ffff0e7224 */ /* 0x002fe200078e00ff */
[----:B--2---:R-:W-:-:S05]  /*0ce0*/  IADD3 R13, RZ, -R15, RZ ;  /* 0x8000000fff0d7210 */ /* 0x004fca0007ffe0ff */
        /* <DEDUP_REMOVED lines=9> */
[----:B------:R-:W-:Y:S01]  /*0d80*/  @P3 VIADD R36, R36, 0x1 ;  /* 0x0000000124243836 */ /* 0x000fe20000000000 */
[----:B------:R-:W-:-:S04]  /*0d90*/  @!P4 LOP3.LUT R36, RZ, UR42, RZ, 0x33, !PT ;  /* 0x0000002aff24cc12 */ /* 0x000fc8000f8e33ff */
[----:B------:R-:W-:-:S05]  /*0da0*/  IADD3 R13, -R36, RZ, RZ ;  /* 0x000000ff240d7210 */ /* 0x000fca0007ffe1ff */
[----:B------:R-:W-:-:S04]  /*0db0*/  IMAD R13, R13, UR42, R2 ;  /* 0x0000002a0d0d7c24 */ /* 0x000fc8000f8e0202 */
[----:B------:R-:W-:-:S04]  /*0dc0*/  IMAD R13, R13, UR43, RZ ;  /* 0x0000002b0d0d7c24 */ /* 0x000fc8000f8e02ff */
[----:B------:R-:W-:-:S07]  /*0dd0*/  IMAD R36, R36, UR44, R13 ;  /* 0x0000002c24247c24 */ /* 0x000fce000f8e020d */
.L_x_1089:
[----:B------:R-:W-:Y:S05]  /*0de0*/  BSYNC B0 ;  /* 0x0000000000007941 */ /* 0x000fea0003800000 */
.L_x_1088:
[----:B------:R-:W-:Y:S04]  /*0df0*/  BSSY B0, `(.L_x_1090) ;  /* 0x0000019000007945 */ /* 0x000fe80003800000 */
[----:B------:R-:W-:Y:S05]  /*0e00*/  @!P1 BRA `(.L_x_1091) ;  /* 0x00000000005c9947 */ /* 0x000fea0003800000 */
[----:B------:R-:W1:Y:S01]  /*0e10*/  I2F.U32.RP R16, UR42 ;  /* 0x0000002a00107d06 */ /* 0x000e620008209000 */
[----:B------:R-:W-:Y:S02]  /*0e20*/  MOV R14, RZ ;  /* 0x000000ff000e7202 */ /* 0x000fe40000000f00 */
[----:B------:R-:W-:-:S05]  /*0e30*/  ISETP.NE.U32.AND P3, PT, RZ, UR42, PT ;  /* 0x0000002aff007c0c */ /* 0x000fca000bf65070 */
[----:B-1----:R-:W1:Y:S02]  /*0e40*/  MUFU.RCP R16, R16 ;  /* 0x0000001000107308 */ /* 0x002e640000001000 */
[----:B-1----:R-:W-:-:S06]  /*0e50*/  VIADD R15, R16, 0xffffffe ;  /* 0x0ffffffe100f7836 */ /* 0x002fcc0000000000 */
[----:B------:R-:W1:Y:S02]  /*0e60*/  F2I.FTZ.U32.TRUNC.NTZ R15, R15 ;  /* 0x0000000f000f7305 */ /* 0x000e64000021f000 */
[----:B-1----:R-:W-:-:S04]  /*0e70*/  IMAD.MOV R13, RZ, RZ, -R15 ;  /* 0x000000ffff0d7224 */ /* 0x002fc800078e0a0f */
[----:B------:R-:W-:-:S04]  /*0e80*/  IMAD R13, R13, UR42, RZ ;  /* 0x0000002a0d0d7c24 */ /* 0x000fc8000f8e02ff */
[----:B------:R-:W-:-:S04]  /*0e90*/  IMAD.HI.U32 R14, R15, R13, R14 ;  /* 0x0000000d0f0e7227 */ /* 0x000fc800078e000e */
[----:B------:R-:W-:-:S04]  /*0ea0*/  VIADD R13, R29, 0x3 ;  /* 0x000000031d0d7836 */ /* 0x000fc80000000000 */
        /* <DEDUP_REMOVED lines=13> */
.L_x_1091:
[----:B------:R-:W-:Y:S05]  /*0f80*/  BSYNC B0 ;  /* 0x0000000000007941 */ /* 0x000fea0003800000 */
.L_x_1090:
[----:B------:R-:W-:Y:S01]  /*0f90*/  IADD3 R22, P0, R22, UR38, RZ ;  /* 0x0000002616167c10 */ /* 0x000fe2000ff1e0ff */
[----:B------:R-:W-:Y:S01]  /*0fa0*/  IMAD.MOV.U32 R15, RZ, RZ, R4 ;  /* 0x000000ffff0f7224 */ /* 0x000fe200078e0004 */
[----:B------:R-:W-:Y:S01]  /*0fb0*/  IADD3 R24, P1, R24, UR38, RZ ;  /* 0x0000002618187c10 */ /* 0x000fe2000ff3e0ff */
[----:B------:R-:W-:Y:S01]  /*0fc0*/  IMAD.MOV.U32 R14, RZ, RZ, R0 ;  /* 0x000000ffff0e7224 */ /* 0x000fe200078e0000 */
[----:B------:R-:W-:Y:S01]  /*0fd0*/  IADD3 R38, P4, R38, UR38, RZ ;  /* 0x0000002626267c10 */ /* 0x000fe2000ff9e0ff */
[----:B------:R-:W-:Y:S01]  /*0fe0*/  IMAD.X R23, RZ, RZ, UR39, P0 ;  /* 0x00000027ff177e24 */ /* 0x000fe200080e06ff */
[----:B------:R-:W-:Y:S01]  /*0ff0*/  IADD3 R36, P3, R36, UR38, RZ ;  /* 0x0000002624247c10 */ /* 0x000fe2000ff7e0ff */
[----:B------:R-:W-:Y:S01]  /*1000*/  IMAD.X R25, RZ, RZ, UR39, P1 ;  /* 0x00000027ff197e24 */ /* 0x000fe200088e06ff */
[----:B------:R-:W-:Y:S01]  /*1010*/  MOV R13, R8 ;  /* 0x00000008000d7202 */ /* 0x000fe20000000f00 */
[----:B------:R-:W-:Y:S01]  /*1020*/  IMAD.X R39, RZ, RZ, UR39, P4 ;  /* 0x00000027ff277e24 */ /* 0x000fe2000a0e06ff */
[----:B------:R-:W-:Y:S01]  /*1030*/  IADD3.X R37, RZ, UR39, RZ, P3, !PT ;  /* 0x00000027ff257c10 */ /* 0x000fe20009ffe4ff */
[----:B------:R-:W-:Y:S08]  /*1040*/  @!P2 BRA `(.L_x_1092) ;  /* 0x000000000040a947 */ /* 0x000ff00003800000 */
        /* <DEDUP_REMOVED lines=12> */
.L_x_1093:
[----:B------:R-:W-:Y:S01]  /*1110*/  MOV R15, R10 ;  /* 0x0000000a000f7202 */ /* 0x000fe20000000f00 */
[----:B------:R-:W-:Y:S02]  /*1120*/  IMAD.MOV.U32 R14, RZ, RZ, R4 ;  /* 0x000000ffff0e7224 */ /* 0x000fe400078e0004 */
[----:B------:R-:W-:Y:S02]  /*1130*/  IMAD.MOV.U32 R13, RZ, RZ, R0 ;  /* 0x000000ffff0d7224 */ /* 0x000fe400078e0000 */
[----:B------:R-:W-:-:S07]  /*1140*/  IMAD.MOV.U32 R10, RZ, RZ, R6 ;  /* 0x000000ffff0a7224 */ /* 0x000fce00078e0006 */
.L_x_1092:
[----:B------:R-:W-:Y:S01]  /*1150*/  ISETP.GT.AND P0, PT, R27, 0x2, PT ;  /* 0x000000021b00780c */ /* 0x000fe20003f04270 */
[----:B------:R-:W-:Y:S01]  /*1160*/  IMAD.MOV.U32 R0, RZ, RZ, 0x2f800000 ;  /* 0x2f800000ff007424 */ /* 0x000fe200078e00ff */
[----:B------:R-:W-:Y:S01]  /*1170*/  I2FP.F32.U32 R13, R13 ;  /* 0x0000000d000d7245 */ /* 0x000fe20000201000 */
[----:B------:R-:W-:Y:S01]  /*1180*/  BSSY B9, `(.L_x_1094) ;  /* 0x0000093000097945 */ /* 0x000fe20003800000 */
[----:B------:R-:W-:-:S03]  /*1190*/  I2FP.F32.U32 R32, R14 ;  /* 0x0000000e00207245 */ /* 0x000fc60000201000 */
[----:B------:R-:W-:Y:S01]  /*11a0*/  BSSY B8, `(.L_x_1095) ;  /* 0x0000070000087945 */ /* 0x000fe20003800000 */
[----:B------:R-:W-:Y:S01]  /*11b0*/  I2FP.F32.U32 R33, R15 ;  /* 0x0000000f00217245 */ /* 0x000fe20000201000 */
[----:B------:R-:W-:Y:S01]  /*11c0*/  FFMA.FTZ R31, R13, R0, 1.1641532182693481445e-10 ;  /* 0x2f0000000d1f7423 */ /* 0x000fe20000010000 */
        /* <DEDUP_REMOVED lines=9> */
[----:B------:R-:W1:Y:S02]  /*1260*/  LDC R2, c[0x2][R0] ;  /* 0x0080000000027b82 */ /* 0x000e640000000800 */
[----:B-1----:R-:W-:-:S04]  /*1270*/  SHF.R.S32.HI R3, RZ, 0x1f, R2 ;  /* 0x0000001fff037819 */ /* 0x002fc80000011402 */
.L_x_7034:
[----:B------:R-:W-:Y:S05]  /*1280*/  BRX R2 -0x1290                                                                                                                                                                                                                                                                                                                                                                                                                                                                               (*"BRANCH_TARGETS .L_x_7035,.L_x_7036,.L_x_7037"*) ;  /* 0xffffffec025c7949 */ /* 0x000fea000383ffff */
.L_x_1096:
[----:B------:R-:W-:Y:S01]  /*1290*/  ISETP.NE.AND P0, PT, R27, 0x3, PT ;  /* 0x000000031b00780c */ /* 0x000fe20003f05270 */
[----:B------:R-:W-:-:S12]  /*12a0*/  BSSY B7, `(.L_x_1097) ;  /* 0x0000023000077945 */ /* 0x000fd80003800000 */
[----:B------:R-:W-:Y:S05]  /*12b0*/  @!P0 BRA `(.L_x_1098) ;  /* 0x0000000000848947 */ /* 0x000fea0003800000 */
[----:B------:R-:W-:-:S13]  /*12c0*/  ISETP.NE.AND P0, PT, R27, 0x4, PT ;  /* 0x000000041b00780c */ /* 0x000fda0003f05270 */
[----:B------:R-:W-:Y:S05]  /*12d0*/  @P0 BREAK B7 ;  /* 0x0000000000070942 */ /* 0x000fea0003800000 */
[----:B------:R-:W-:Y:S05]  /*12e0*/  @P0 BREAK B8 ;  /* 0x0000000000080942 */ /* 0x000fea0003800000 */
[----:B------:R-:W-:Y:S05]  /*12f0*/  @P0 BRA `(.L_x_1099) ;  /* 0x0000000400ec0947 */ /* 0x000fea0003800000 */
[----:B------:R-:W-:-:S04]  /*1300*/  VIADD R17, R29, 0x3 ;  /* 0x000000031d117836 */ /* 0x000fc80000000000 */
        /* <DEDUP_REMOVED lines=14> */
[----:B------:R-:W-:Y:S01]  /*13f0*/  HFMA2.MMA R8, -RZ, RZ, 0, 3.719329833984375e-05 ;  /* 0x00000270ff087435 */ /* 0x000fe200000001ff */
[----:B------:R-:W-:Y:S01]  /*1400*/  IMAD.U32 R6, RZ, RZ, UR4 ;  /* 0x00000004ff067e24 */ /* 0x000fe2000f8e00ff */
[----:B------:R-:W-:Y:S01]  /*1410*/  MOV R7, UR5 ;  /* 0x0000000500077c02 */ /* 0x000fe20008000f00 */
[----:B------:R-:W-:-:S02]  /*1420*/  IMAD.U32 R10, RZ, RZ, UR6 ;  /* 0x00000006ff0a7e24 */ /* 0x000fc4000f8e00ff */
[----:B------:R-:W-:Y:S02]  /*1430*/  IMAD.U32 R11, RZ, RZ, UR7 ;  /* 0x00000007ff0b7e24 */ /* 0x000fe4000f8e00ff */
[----:B------:R-:W-:Y:S02]  /*1440*/  IMAD.MOV.U32 R12, RZ, RZ, 0x1 ;  /* 0x00000001ff0c7424 */ /* 0x000fe400078e00ff */
[----:B------:R-:W-:-:S07]  /*1450*/  IMAD.MOV.U32 R13, RZ, RZ, RZ ;  /* 0x000000ffff0d7224 */ /* 0x000fce00078e00ff */
[----:B------:R-:W-:-:S07]  /*1460*/  LEPC R20, `(.L_x_1102) ;  /* 0x000000001014794e */ /* 0x000fce0000000000 */
[----:B0-----:R-:W-:Y:S05]  /*1470*/  CALL.ABS.NOINC R14 ;  /* 0x000000000e007343 */ /* 0x001fea0003c00000 */
.L_x_1102:
[----:B------:R0:W5:Y:S02]  /*1480*/  LDG.E R3, desc[UR36][R16.64] ;  /* 0x0000002410037981 */ /* 0x000164000c1e1900 */
.L_x_1101:
[----:B------:R-:W-:Y:S05]  /*1490*/  BSYNC B6 ;  /* 0x0000000000067941 */ /* 0x000fea0003800000 */
.L_x_1100:
[----:B-----5:R-:W-:-:S04]  /*14a0*/  FSETP.GTU.FTZ.AND P0, PT, R34, R3, PT ;  /* 0x000000032200720b */ /* 0x020fc80003f1c000 */
[----:B------:R-:W-:-:S05]  /*14b0*/  SEL R3, RZ, 0x1, P0 ;  /* 0x00000001ff037807 */ /* 0x000fca0000000000 */
[----:B------:R1:W-:Y:S04]  /*14c0*/  STG.E.U8 desc[UR36][R38.64], R3 ;  /* 0x0000000326007986 */ /* 0x0003e8000c101124 */
.L_x_1098:
[----:B------:R-:W-:Y:S05]  /*14d0*/  BSYNC B7 ;  /* 0x0000000000077941 */ /* 0x000fea0003800000 */
.L_x_1097:
[----:B------:R-:W-:Y:S01]  /*14e0*/  IMAD R2, R2, UR45, RZ ;  /* 0x0000002d02027c24 */ /* 0x000fe2000f8e02ff */
[----:B------:R-:W-:-:S04]  /*14f0*/  ISETP.NE.AND P0, PT, R35, RZ, PT ;  /* 0x000000ff2300720c */ /* 0x000fc80003f05270 */
[----:B0-----:R-:W-:-:S05]  /*1500*/  SEL R17, R2, RZ, P0 ;  /* 0x000000ff02117207 */ /* 0x001fca0000000000 */
[----:B------:R-:W-:-:S05]  /*1510*/  IMAD.WIDE.U32 R16, R17, 0x4, R18 ;  /* 0x0000000411107825 */ /* 0x000fca00078e0012 */
        /* <DEDUP_REMOVED lines=11> */
[----:B-1----:R-:W0:Y:S01]  /*15d0*/  LDC.64 R2, c[0x4][R2] ;  /* 0x0100000002027b82 */ /* 0x002e220000000a00 */
[----:B------:R-:W-:Y:S01]  /*15e0*/  HFMA2.MMA R8, -RZ, RZ, 0, 3.7491321563720703125e-05 ;  /* 0x00000275ff087435 */ /* 0x000fe200000001ff */
[----:B------:R-:W-:Y:S01]  /*15f0*/  IMAD.U32 R6, RZ, RZ, UR4 ;  /* 0x00000004ff067e24 */ /* 0x000fe2000f8e00ff */
[----:B------:R-:W-:Y:S01]  /*1600*/  MOV R7, UR5 ;  /* 0x0000000500077c02 */ /* 0x000fe20008000f00 */
[----:B------:R-:W-:Y:S01]  /*1610*/  IMAD.U32 R10, RZ, RZ, UR6 ;  /* 0x00000006ff0a7e24 */ /* 0x000fe2000f8e00ff */
[----:B------:R-:W-:Y:S01]  /*1620*/  MOV R13, RZ ;  /* 0x000000ff000d7202 */ /* 0x000fe20000000f00 */
[----:B------:R-:W-:-:S02]  /*1630*/  IMAD.U32 R11, RZ, RZ, UR7 ;  /* 0x00000007ff0b7e24 */ /* 0x000fc4000f8e00ff */
[----:B------:R-:W-:-:S07]  /*1640*/  IMAD.MOV.U32 R12, RZ, RZ, 0x1 ;  /* 0x00000001ff0c7424 */ /* 0x000fce00078e00ff */
[----:B------:R-:W-:-:S07]  /*1650*/  LEPC R20, `(.L_x_1105) ;  /* 0x000000001014794e */ /* 0x000fce0000000000 */
[----:B0-----:R-:W-:Y:S05]  /*1660*/  CALL.ABS.NOINC R2 ;  /* 0x0000000002007343 */ /* 0x001fea0003c00000 */
.L_x_1105:
[----:B------:R0:W5:Y:S02]  /*1670*/  LDG.E R0, desc[UR36][R16.64] ;  /* 0x0000002410007981 */ /* 0x000164000c1e1900 */
.L_x_1104:
[----:B------:R-:W-:Y:S05]  /*1680*/  BSYNC B6 ;  /* 0x0000000000067941 */ /* 0x000fea0003800000 */
.L_x_1103:
[----:B-----5:R-:W-:-:S04]  /*1690*/  FSETP.GTU.FTZ.AND P0, PT, R33, R0, PT ;  /* 0x000000002100720b */ /* 0x020fc80003f1c000 */
[----:B-1----:R-:W-:-:S05]  /*16a0*/  SEL R3, RZ, 0x1, P0 ;  /* 0x00000001ff037807 */ /* 0x002fca0000000000 */
[----:B------:R1:W-:Y:S04]  /*16b0*/  STG.E.U8 desc[UR36][R36.64], R3 ;  /* 0x0000000324007986 */ /* 0x0003e8000c101124 */
.L_x_7036:
[----:B------:R-:W-:Y:S01]  /*16c0*/  IMAD R26, R26, UR45, RZ ;  /* 0x0000002d1a1a7c24 */ /* 0x000fe2000f8e02ff */
[----:B------:R-:W-:-:S04]  /*16d0*/  ISETP.GT.AND P0, PT, R27, 0x1, PT ;  /* 0x000000011b00780c */ /* 0x000fc80003f04270 */
[----:B0-----:R-:W-:-:S05]  /*16e0*/  SEL R17, R26, RZ, P0 ;  /* 0x000000ff1a117207 */ /* 0x001fca0000000000 */
[----:B------:R-:W-:-:S05]  /*16f0*/  IMAD.WIDE.U32 R16, R17, 0x4, R18 ;  /* 0x0000000411107825 */ /* 0x000fca00078e0012 */
[----:B-1----:R-:W2:Y:S01]  /*1700*/  LDG.E R3, desc[UR36][R16.64] ;  /* 0x0000002410037981 */ /* 0x002ea2000c1e1900 */
        /* <DEDUP_REMOVED lines=20> */
.L_x_1108:
[----:B------:R0:W5:Y:S02]  /*1850*/  LDG.E R3, desc[UR36][R16.64] ;  /* 0x0000002410037981 */ /* 0x000164000c1e1900 */
.L_x_1107:
[----:B------:R-:W-:Y:S05]  /*1860*/  BSYNC B6 ;  /* 0x0000000000067941 */ /* 0x000fea0003800000 */
.L_x_1106:
[----:B-----5:R-:W-:-:S04]  /*1870*/  FSETP.GTU.FTZ.AND P0, PT, R32, R3, PT ;  /* 0x000000032000720b */ /* 0x020fc80003f1c000 */
[----:B------:R-:W-:-:S05]  /*1880*/  SEL R3, RZ, 0x1, P0 ;  /* 0x00000001ff037807 */ /* 0x000fca0000000000 */
[----:B------:R1:W-:Y:S04]  /*1890*/  STG.E.U8 desc[UR36][R24.64], R3 ;  /* 0x0000000318007986 */ /* 0x0003e8000c101124 */
.L_x_7035:
[----:B------:R-:W-:Y:S05]  /*18a0*/  BSYNC B8 ;  /* 0x0000000000087941 */ /* 0x000fea0003800000 */
.L_x_1095:
[----:B------:R-:W-:Y:S01]  /*18b0*/  IMAD R0, R29, UR45, RZ ;  /* 0x0000002d1d007c24 */ /* 0x000fe2000f8e02ff */
[----:B------:R-:W-:-:S04]  /*18c0*/  ISETP.GT.AND P0, PT, R28, RZ, PT ;  /* 0x000000ff1c00720c */ /* 0x000fc80003f04270 */
        /* <DEDUP_REMOVED lines=14> */
[----:B------:R-:W-:Y:S01]  /*19b0*/  HFMA2.MMA R8, -RZ, RZ, 0, 3.8087368011474609375e-05 ;  /* 0x0000027fff087435 */ /* 0x000fe200000001ff */
[----:B------:R-:W-:Y:S01]  /*19c0*/  MOV R6, UR4 ;  /* 0x0000000400067c02 */ /* 0x000fe20008000f00 */
[----:B------:R-:W-:Y:S01]  /*19d0*/  IMAD.U32 R7, RZ, RZ, UR5 ;  /* 0x00000005ff077e24 */ /* 0x000fe2000f8e00ff */
[----:B------:R-:W-:Y:S01]  /*19e0*/  MOV R10, UR6 ;  /* 0x00000006000a7c02 */ /* 0x000fe20008000f00 */
[----:B------:R-:W-:Y:S01]  /*19f0*/  IMAD.U32 R11, RZ, RZ, UR7 ;  /* 0x00000007ff0b7e24 */ /* 0x000fe2000f8e00ff */
[----:B------:R-:W-:Y:S01]  /*1a00*/  MOV R13, RZ ;  /* 0x000000ff000d7202 */ /* 0x000fe20000000f00 */
[----:B------:R-:W-:-:S07]  /*1a10*/  IMAD.MOV.U32 R12, RZ, RZ, 0x1 ;  /* 0x00000001ff0c7424 */ /* 0x000fce00078e00ff */
[----:B------:R-:W-:-:S07]  /*1a20*/  LEPC R20, `(.L_x_1111) ;  /* 0x000000001014794e */ /* 0x000fce0000000000 */
[----:B0-----:R-:W-:Y:S05]  /*1a30*/  CALL.ABS.NOINC R2 ;  /* 0x0000000002007343 */ /* 0x001fea0003c00000 */
.L_x_1111:
[----:B------:R0:W5:Y:S02]  /*1a40*/  LDG.E R0, desc[UR36][R16.64] ;  /* 0x0000002410007981 */ /* 0x000164000c1e1900 */
.L_x_1110:
[----:B------:R-:W-:Y:S05]  /*1a50*/  BSYNC B6 ;  /* 0x0000000000067941 */ /* 0x000fea0003800000 */
.L_x_1109:
[----:B-----5:R-:W-:-:S04]  /*1a60*/  FSETP.GTU.FTZ.AND P0, PT, R31, R0, PT ;  /* 0x000000001f00720b */ /* 0x020fc80003f1c000 */
[----:B-1----:R-:W-:-:S05]  /*1a70*/  SEL R3, RZ, 0x1, P0 ;  /* 0x00000001ff037807 */ /* 0x002fca0000000000 */
[----:B------:R1:W-:Y:S01]  /*1a80*/  STG.E.U8 desc[UR36][R22.64], R3 ;  /* 0x0000000316007986 */ /* 0x0003e2000c101124 */
[----:B------:R-:W-:Y:S05]  /*1a90*/  BRA `(.L_x_1099) ;  /* 0x0000000000047947 */ /* 0x000fea0003800000 */
.L_x_7037:
[----:B------:R-:W-:Y:S05]  /*1aa0*/  BREAK B8 ;  /* 0x0000000000087942 */ /* 0x000fea0003800000 */
.L_x_1099:
[----:B------:R-:W-:Y:S05]  /*1ab0*/  BSYNC B9 ;  /* 0x0000000000097941 */ /* 0x000fea0003800000 */
.L_x_1094:
[----:B------:R-:W2:Y:S01]  /*1ac0*/  LDC R0, c[0x0][0xc] ;  /* 0x00000300ff007b82 */ /* 0x000ea20000000800 */
[----:B------:R-:W-:-:S06]  /*1ad0*/  USHF.L.U32 UR4, UR40, 0x2, URZ ;  /* 0x0000000228047899 */ /* 0x000fcc000800063f */
[----:B--2---:R-:W-:-:S05]  /*1ae0*/  IMAD R29, R0, UR4, R29 ;  /* 0x00000004001d7c24 */ /* 0x004fca000f8e021d */
[----:B------:R-:W-:-:S13]  /*1af0*/  ISETP.GE.U32.AND P0, PT, R29, UR46, PT ;  /* 0x0000002e1d007c0c */ /* 0x000fda000bf06070 */
[----:B------:R-:W-:Y:S05]  /*1b00*/  @!P0 BRA `(.L_x_1112) ;  /* 0xffffffe400848947 */ /* 0x000fea000383ffff */
[----:B------:R-:W-:Y:S05]  /*1b10*/  EXIT ;  /* 0x000000000000794d */ /* 0x000fea0003800000 */
.L_x_1113:
        /* <DEDUP_REMOVED lines=14> */
.L_x_7570:


//--------------------- .text._ZN2at4cuda57_GLOBAL__N__cd6b329d_24_DistributionBernoulli_cu_7537a20d21kernelPointwiseApply2IZNS_6native9templates4cuda28bernoulli_tensor_cuda_kernelIbfEEvRKNS_10TensorBaseES9_NS_15PhiloxCudaStateEEUliRbSB_SB_SB_RKfSD_SD_SD_E_bSC_jLi1ELin1ELi4ELi512ELi2EEEvNS0_6detail10TensorInfoIT0_T2_EENSG_IT1_SI_EESI_T_ --------------------------
	.section	.text._ZN2at4cuda57_GLOBAL__N__cd6b329d_24_DistributionBernoulli_cu_7537a20d21kernelPointwiseApply2IZNS_6native9templates4cuda28bernoulli_tensor_cuda_kernelIbfEEvRKNS_10TensorBaseES9_NS_15PhiloxCudaStateEEUliRbSB_SB_SB_RKfSD_SD_SD_E_bSC_jLi1ELin1ELi4ELi512ELi2EEEvNS0_6detail10TensorInfoIT0_T2_EENSG_IT1_SI_EESI_T_,"ax",@progbits
	.align	128
.text._ZN2at4cuda57_GLOBAL__N__cd6b329d_24_DistributionBernoulli_cu_7537a20d21kernelPointwiseApply2IZNS_6native9templates4cuda28bernoulli_tensor_cuda_kernelIbfEEvRKNS_10TensorBaseES9_NS_15PhiloxCudaStateEEUliRbSB_SB_SB_RKfSD_SD_SD_E_bSC_jLi1ELin1ELi4ELi512ELi2EEEvNS0_6detail10TensorInfoIT0_T2_EENSG_IT1_SI_EESI_T_:
        .type           _ZN2at4cuda57_GLOBAL__N__cd6b329d_24_DistributionBernoulli_cu_7537a20d21kernelPointwiseApply2IZNS_6native9templates4cuda28bernoulli_tensor_cuda_kernelIbfEEvRKNS_10TensorBaseES9_NS_15PhiloxCudaStateEEUliRbSB_SB_SB_RKfSD_SD_SD_E_bSC_jLi1ELin1ELi4ELi512ELi2EEEvNS0_6detail10TensorInfoIT0_T2_EENSG_IT1_SI_EESI_T_,@function
        .size           _ZN2at4cuda57_GLOBAL__N__cd6b329d_24_DistributionBernoulli_cu_7537a20d21kernelPointwiseApply2IZNS_6native9templates4cuda28bernoulli_tensor_cuda_kernelIbfEEvRKNS_10TensorBaseES9_NS_15PhiloxCudaStateEEUliRbSB_SB_SB_RKfSD_SD_SD_E_bSC_jLi1ELin1ELi4ELi512ELi2EEEvNS0_6detail10TensorInfoIT0_T2_EENSG_IT1_SI_EESI_T_,(.L_x_7571 - _ZN2at4cuda57_GLOBAL__N__cd6b329d_24_DistributionBernoulli_cu_7537a20d21kernelPointwiseApply2IZNS_6native9templates4cuda28bernoulli_tensor_cuda_kernelIbfEEvRKNS_10TensorBaseES9_NS_15PhiloxCudaStateEEUliRbSB_SB_SB_RKfSD_SD_SD_E_bSC_jLi1ELin1ELi4ELi512ELi2EEEvNS0_6detail10TensorInfoIT0_T2_EENSG_IT1_SI_EESI_T_)
        .other          _ZN2at4cuda57_GLOBAL__N__cd6b329d_24_DistributionBernoulli_cu_7537a20d21kernelPointwiseApply2IZNS_6native9templates4cuda28bernoulli_tensor_cuda_kernelIbfEEvRKNS_10TensorBaseES9_NS_15PhiloxCudaStateEEUliRbSB_SB_SB_RKfSD_SD_SD_E_bSC_jLi1ELin1ELi4ELi512ELi2EEEvNS0_6detail10TensorInfoIT0_T2_EENSG_IT1_SI_EESI_T_,@"STO_CUDA_ENTRY STV_DEFAULT"
_ZN2at4cuda57_GLOBAL__N__cd6b329d_24_DistributionBernoulli_cu_7537a20d21kernelPointwiseApply2IZNS_6native9templates4cuda28bernoulli_tensor_cuda_kernelIbfEEvRKNS_10TensorBaseES9_NS_15PhiloxCudaStateEEUliRbSB_SB_SB_RKfSD_SD_SD_E_bSC_jLi1ELin1ELi4ELi512ELi2EEEvNS0_6detail10TensorInfoIT0_T2_EENSG_IT1_SI_EESI_T_:
        /* <DEDUP_REMOVED lines=11> */
.L_x_1154:
[----:B------:R-:W-:Y:S01]  /*00b0*/  ULDC UR4, c[0x0][0x3c0] ;  /* 0x0000f00000047ab9 */ /* 0x000fe20000000800 */
[----:B------:R-:W-:Y:S01]  /*00c0*/  BSSY B0, `(.L_x_1114) ;  /* 0x00000d3000007945 */ /* 0x000fe20003800000 */
[----:B------:R-:W-:Y:S02]  /*00d0*/  IMAD.U32 R0, RZ, RZ, UR4 ;  /* 0x00000004ff007e24 */ /* 0x000fe4000f8e00ff */
[----:B------:R-:W-:Y:S02]  /*00e0*/  IMAD.MOV.U32 R31, RZ, RZ, RZ ;  /* 0x000000ffff1f7224 */ /* 0x000fe400078e00ff */
[----:B----4-:R-:W-:Y:S01]  /*00f0*/  IMAD.MOV.U32 R25, RZ, RZ, RZ ;  /* 0x000000ffff197224 */ /* 0x010fe200078e00ff */
[----:B------:R-:W-:-:S04]  /*0100*/  IADD3 R2, -R29, R0, RZ ;  /* 0x000000001d027210 */ /* 0x000fc80007ffe1ff */
[----:B------:R-:W-:-:S13]  /*0110*/  ISETP.GE.AND P0, PT, R2, 0x1, PT ;  /* 0x000000010200780c */ /* 0x000fda0003f06270 */
[----:B012---:R-:W-:Y:S05]  /*0120*/  @!P0 BRA `(.L_x_1115) ;  /* 0x0000000c00308947 */ /* 0x007fea0003800000 */
[----:B------:R-:W0:Y:S01]  /*0130*/  LDC R3, c[0x0][0x3b8] ;  /* 0x0000ee00ff037b82 */ /* 0x000e220000000800 */
[----:B------:R-:W-:Y:S01]  /*0140*/  HFMA2.MMA R25, -RZ, RZ, 0, 0 ;  /* 0x00000000ff197435 */ /* 0x000fe200000001ff */
[----:B------:R-:W-:Y:S01]  /*0150*/  IMAD.MOV.U32 R4, RZ, RZ, R29 ;  /* 0x000000ffff047224 */ /* 0x000fe200078e001d */
[----:B0-----:R-:W-:-:S13]  /*0160*/  ISETP.GE.AND P0, PT, R3, 0x2, PT ;  /* 0x000000020300780c */ /* 0x001fda0003f06270 */
[----:B------:R-:W-:Y:S05]  /*0170*/  @!P0 BRA `(.L_x_1116) ;  /* 0x0000000c00148947 */ /* 0x000fea0003800000 */
[----:B------:R-:W-:Y:S01]  /*0180*/  LOP3.LUT R2, RZ, R3, RZ, 0x33, !PT ;  /* 0x00000003ff027212 */ /* 0x000fe200078e33ff */
[----:B------:R-:W-:Y:S01]  /*0190*/  ULDC UR4, c[0x0][0x3b8] ;  /* 0x0000ee0000047ab9 */ /* 0x000fe20000000800 */
[----:B------:R-:W-:Y:S01]  /*01a0*/  IMAD.MOV.U32 R25, RZ, RZ, RZ ;  /* 0x000000ffff197224 */ /* 0x000fe200078e00ff */
[----:B------:R-:W-:Y:S02]  /*01b0*/  MOV R4, R29 ;  /* 0x0000001d00047202 */ /* 0x000fe40000000f00 */
[----:B------:R-:W-:-:S05]  /*01c0*/  VIMNMX R2, R2, -0x3, !PT ;  /* 0xfffffffd02027848 */ /* 0x000fca0007fe0100 */
[----:B------:R-:W-:-:S04]  /*01d0*/  IMAD.IADD R2, R2, 0x1, R3 ;  /* 0x0000000102027824 */ /* 0x000fc800078e0203 */
[C---:B------:R-:W-:Y:S01]  /*01e0*/  VIADD R3, R2.reuse, 0x1 ;  /* 0x0000000102037836 */ /* 0x040fe20000000000 */
[----:B------:R-:W-:-:S04]  /*01f0*/  IADD3 R5, R2, 0x2, RZ ;  /* 0x0000000202057810 */ /* 0x000fc80007ffe0ff */
[----:B------:R-:W-:Y:S01]  /*0200*/  ISETP.GE.U32.AND P1, PT, R3, 0x3, PT ;  /* 0x000000030300780c */ /* 0x000fe20003f26070 */
[----:B------:R-:W-:Y:S01]  /*0210*/  IMAD.U32 R3, RZ, RZ, UR4 ;  /* 0x00000004ff037e24 */ /* 0x000fe2000f8e00ff */
[----:B------:R-:W-:-:S04]  /*0220*/  LOP3.LUT R2, R5, 0x3, RZ, 0xc0, !PT ;  /* 0x0000000305027812 */ /* 0x000fc800078ec0ff */
[----:B------:R-:W-:-:S07]  /*0230*/  ISETP.NE.AND P0, PT, R2, RZ, PT ;  /* 0x000000ff0200720c */ /* 0x000fce0003f05270 */
[----:B------:R-:W-:Y:S06]  /*0240*/  @!P1 BRA `(.L_x_1117) ;  /* 0x0000000400a49947 */ /* 0x000fec0003800000 */
[----:B------:R-:W-:Y:S01]  /*0250*/  BSSY B1, `(.L_x_1117) ;  /* 0x0000068000017945 */ /* 0x000fe20003800000 */
[----:B------:R-:W-:Y:S01]  /*0260*/  IMAD.IADD R5, R5, 0x1, -R2 ;  /* 0x0000000105057824 */ /* 0x000fe200078e0a02 */
[----:B------:R-:W-:Y:S01]  /*0270*/  MOV R25, RZ ;  /* 0x000000ff00197202 */ /* 0x000fe20000000f00 */
[----:B------:R-:W-:-:S07]  /*0280*/  IMAD.MOV.U32 R4, RZ, RZ, R29 ;  /* 0x000000ffff047224 */ /* 0x000fce00078e001d */
.L_x_1118:
[----:B------:R-:W-:Y:S01]  /*0290*/  VIADD R7, R3, 0xffffffff ;  /* 0xffffffff03077836 */ /* 0x000fe20000000000 */
[----:B------:R-:W-:Y:S01]  /*02a0*/  UMOV UR4, 0xd8 ;  /* 0x000000d800047882 */ /* 0x000fe20000000000 */
[----:B------:R-:W-:Y:S01]  /*02b0*/  VIADD R5, R5, 0xfffffffc ;  /* 0xfffffffc05057836 */ /* 0x000fe20000000000 */
[----:B------:R-:W-:Y:S02]  /*02c0*/  IADD3 R3, R3, -0x4, RZ ;  /* 0xfffffffc03037810 */ /* 0x000fe40007ffe0ff */
        /* <DEDUP_REMOVED lines=8> */
[----:B-1----:R-:W1:Y:S01]  /*0350*/  I2F.U32.RP R14, R6 ;  /* 0x00000006000e7306 */ /* 0x002e620000209000 */
[----:B------:R-:W-:-:S07]  /*0360*/  IADD3 R15, RZ, -R6, RZ ;  /* 0x80000006ff0f7210 */ /* 0x000fce0007ffe0ff */
[----:B0-----:R-:W0:Y:S08]  /*0370*/  MUFU.RCP R12, R12 ;  /* 0x0000000c000c7308 */ /* 0x001e300000001000 */
[----:B-1----:R-:W-:Y:S08]  /*0380*/  MUFU.RCP R14, R14 ;  /* 0x0000000e000e7308 */ /* 0x002ff00000001000 */
[----:B--2---:R-:W1:Y:S01]  /*0390*/  I2F.U32.RP R16, R8 ;  /* 0x0000000800107306 */ /* 0x004e620000209000 */
[----:B0-----:R-:W-:-:S07]  /*03a0*/  IADD3 R10, R12, 0xffffffe, RZ ;  /* 0x0ffffffe0c0a7810 */ /* 0x001fce0007ffe0ff */
[----:B------:R0:W2:Y:S08]  /*03b0*/  F2I.FTZ.U32.TRUNC.NTZ R11, R10 ;  /* 0x0000000a000b7305 */ /* 0x0000b0000021f000 */
[----:B-1----:R-:W-:Y:S01]  /*03c0*/  MUFU.RCP R16, R16 ;  /* 0x0000001000107308 */ /* 0x002fe20000001000 */
[----:B0-----:R-:W-:Y:S02]  /*03d0*/  IMAD.MOV.U32 R10, RZ, RZ, RZ ;  /* 0x000000ffff0a7224 */ /* 0x001fe400078e00ff */
[----:B--2---:R-:W-:-:S04]  /*03e0*/  IMAD R13, R13, R11, RZ ;  /* 0x0000000b0d0d7224 */ /* 0x004fc800078e02ff */
[----:B------:R-:W-:-:S06]  /*03f0*/  IMAD.HI.U32 R11, R11, R13, R10 ;  /* 0x0000000d0b0b7227 */ /* 0x000fcc00078e000a */
[----:B------:R-:W-:-:S05]  /*0400*/  IMAD.HI.U32 R11, R11, R4, RZ ;  /* 0x000000040b0b7227 */ /* 0x000fca00078e00ff */
[----:B------:R-:W-:-:S05]  /*0410*/  IADD3 R12, -R11, RZ, RZ ;  /* 0x000000ff0b0c7210 */ /* 0x000fca0007ffe1ff */
[----:B------:R-:W-:Y:S02]  /*0420*/  IMAD R10, R9, R12, R4 ;  /* 0x0000000c090a7224 */ /* 0x000fe400078e0204 */
[----:B------:R-:W-:-:S03]  /*0430*/  VIADD R12, R14, 0xffffffe ;  /* 0x0ffffffe0e0c7836 */ /* 0x000fc60000000000 */
[----:B------:R-:W-:Y:S01]  /*0440*/  ISETP.GE.U32.AND P1, PT, R10, R9, PT ;  /* 0x000000090a00720c */ /* 0x000fe20003f26070 */
[----:B------:R0:W1:Y:S02]  /*0450*/  F2I.FTZ.U32.TRUNC.NTZ R13, R12 ;  /* 0x0000000c000d7305 */ /* 0x000064000021f000 */
[----:B0-----:R-:W-:-:S10]  /*0460*/  IMAD.MOV.U32 R12, RZ, RZ, RZ ;  /* 0x000000ffff0c7224 */ /* 0x001fd400078e00ff */
[----:B------:R-:W-:Y:S02]  /*0470*/  @P1 IMAD.IADD R10, R10, 0x1, -R9 ;  /* 0x000000010a0a1824 */ /* 0x000fe400078e0a09 */
[----:B------:R-:W-:Y:S02]  /*0480*/  @P1 VIADD R11, R11, 0x1 ;  /* 0x000000010b0b1836 */ /* 0x000fe40000000000 */
[----:B-1----:R-:W-:Y:S01]  /*0490*/  IMAD R15, R15, R13, RZ ;  /* 0x0000000d0f0f7224 */ /* 0x002fe200078e02ff */
[----:B------:R-:W-:Y:S02]  /*04a0*/  ISETP.GE.U32.AND P2, PT, R10, R9, PT ;  /* 0x000000090a00720c */ /* 0x000fe40003f46070 */
[----:B------:R-:W0:Y:S01]  /*04b0*/  LDC R10, c[0x0][R7+0x20c] ;  /* 0x00008300070a7b82 */ /* 0x000e220000000800 */
[----:B------:R-:W-:-:S04]  /*04c0*/  IMAD.HI.U32 R14, R13, R15, R12 ;  /* 0x0000000f0d0e7227 */ /* 0x000fc800078e000c */
[----:B------:R-:W-:-:S04]  /*04d0*/  VIADD R12, R16, 0xffffffe ;  /* 0x0ffffffe100c7836 */ /* 0x000fc80000000000 */
[----:B------:R1:W2:Y:S02]  /*04e0*/  F2I.FTZ.U32.TRUNC.NTZ R13, R12 ;  /* 0x0000000c000d7305 */ /* 0x0002a4000021f000 */
[----:B------:R-:W-:Y:S02]  /*04f0*/  @P2 IADD3 R11, R11, 0x1, RZ ;  /* 0x000000010b0b2810 */ /* 0x000fe40007ffe0ff */
[----:B------:R-:W-:Y:S02]  /*0500*/  @!P3 LOP3.LUT R11, RZ, R9, RZ, 0x33, !PT ;  /* 0x00000009ff0bb212 */ /* 0x000fe400078e33ff */
[----:B------:R-:W-:-:S03]  /*0510*/  ISETP.NE.U32.AND P3, PT, R6, RZ, PT ;  /* 0x000000ff0600720c */ /* 0x000fc60003f65070 */
[----:B------:R-:W-:-:S04]  /*0520*/  IMAD.HI.U32 R15, R14, R11, RZ ;  /* 0x0000000b0e0f7227 */ /* 0x000fc800078e00ff */
[----:B------:R-:W-:Y:S02]  /*0530*/  IMAD.MOV R17, RZ, RZ, -R15 ;  /* 0x000000ffff117224 */ /* 0x000fe400078e0a0f */
[----:B-1----:R-:W-:Y:S02]  /*0540*/  IMAD.MOV.U32 R12, RZ, RZ, RZ ;  /* 0x000000ffff0c7224 */ /* 0x002fe400078e00ff */
[----:B------:R-:W-:-:S05]  /*0550*/  IMAD R17, R6, R17, R11 ;  /* 0x0000001106117224 */ /* 0x000fca00078e020b */
[----:B------:R-:W-:-:S13]  /*0560*/  ISETP.GE.U32.AND P1, PT, R17, R6, PT ;  /* 0x000000061100720c */ /* 0x000fda0003f26070 */
[----:B------:R-:W-:Y:S01]  /*0570*/  @P1 IADD3 R17, -R6, R17, RZ ;  /* 0x0000001106111210 */ /* 0x000fe20007ffe1ff */
[----:B------:R-:W-:-:S03]  /*0580*/  @P1 VIADD R15, R15, 0x1 ;  /* 0x000000010f0f1836 */ /* 0x000fc60000000000 */
[----:B------:R-:W-:Y:S01]  /*0590*/  ISETP.GE.U32.AND P2, PT, R17, R6, PT ;  /* 0x000000061100720c */ /* 0x000fe20003f46070 */
[----:B------:R-:W-:Y:S01]  /*05a0*/  IMAD.MOV R17, RZ, RZ, -R8 ;  /* 0x000000ffff117224 */ /* 0x000fe200078e0a08 */
[----:B0-----:R-:W0:Y:S03]  /*05b0*/  I2F.U32.RP R16, R10 ;  /* 0x0000000a00107306 */ /* 0x001e260000209000 */
[----:B--2---:R-:W-:-:S04]  /*05c0*/  IMAD R17, R17, R13, RZ ;  /* 0x0000000d11117224 */ /* 0x004fc800078e02ff */
[----:B------:R-:W-:-:S04]  /*05d0*/  IMAD.HI.U32 R14, R13, R17, R12 ;  /* 0x000000110d0e7227 */ /* 0x000fc800078e000c */
[----:B------:R-:W-:Y:S02]  /*05e0*/  @P2 IADD3 R15, R15, 0x1, RZ ;  /* 0x000000010f0f2810 */ /* 0x000fe40007ffe0ff */
[----:B------:R-:W-:Y:S01]  /*05f0*/  @!P3 LOP3.LUT R15, RZ, R6, RZ, 0x33, !PT ;  /* 0x00000006ff0fb212 */ /* 0x000fe200078e33ff */
[----:B0-----:R-:W0:Y:S01]  /*0600*/  MUFU.RCP R16, R16 ;  /* 0x0000001000107308 */ /* 0x001e220000001000 */
[----:B------:R-:W-:-:S03]  /*0610*/  ISETP.NE.U32.AND P3, PT, R8, RZ, PT ;  /* 0x000000ff0800720c */ /* 0x000fc60003f65070 */
[----:B------:R-:W-:-:S04]  /*0620*/  IMAD.HI.U32 R17, R14, R15, RZ ;  /* 0x0000000f0e117227 */ /* 0x000fc800078e00ff */
[----:B------:R-:W-:-:S04]  /*0630*/  IMAD.MOV R19, RZ, RZ, -R17 ;  /* 0x000000ffff137224 */ /* 0x000fc800078e0a11 */
[----:B------:R-:W-:-:S05]  /*0640*/  IMAD R19, R8, R19, R15 ;  /* 0x0000001308137224 */ /* 0x000fca00078e020f */
[----:B------:R-:W-:Y:S02]  /*0650*/  ISETP.GE.U32.AND P1, PT, R19, R8, PT ;  /* 0x000000081300720c */ /* 0x000fe40003f26070 */
[----:B0-----:R-:W-:-:S04]  /*0660*/  IADD3 R12, R16, 0xffffffe, RZ ;  /* 0x0ffffffe100c7810 */ /* 0x001fc80007ffe0ff */
[----:B------:R0:W1:Y:S07]  /*0670*/  F2I.FTZ.U32.TRUNC.NTZ R13, R12 ;  /* 0x0000000c000d7305 */ /* 0x00006e000021f000 */
[----:B------:R-:W-:Y:S01]  /*0680*/  @P1 IMAD.IADD R19, R19, 0x1, -R8 ;  /* 0x0000000113131824 */ /* 0x000fe200078e0a08 */
[----:B------:R-:W-:Y:S01]  /*0690*/  @P1 IADD3 R17, R17, 0x1, RZ ;  /* 0x0000000111111810 */ /* 0x000fe20007ffe0ff */
[----:B0-----:R-:W-:-:S03]  /*06a0*/  IMAD.MOV.U32 R12, RZ, RZ, RZ ;  /* 0x000000ffff0c7224 */ /* 0x001fc600078e00ff */
[----:B------:R-:W-:Y:S01]  /*06b0*/  ISETP.GE.U32.AND P2, PT, R19, R8, PT ;  /* 0x000000081300720c */ /* 0x000fe20003f46070 */
[----:B------:R-:W-:-:S04]  /*06c0*/  IMAD.MOV R19, RZ, RZ, -R10 ;  /* 0x000000ffff137224 */ /* 0x000fc800078e0a0a */
[----:B-1----:R-:W-:-:S04]  /*06d0*/  IMAD R19, R19, R13, RZ ;  /* 0x0000000d13137224 */ /* 0x002fc800078e02ff */
[----:B------:R-:W-:Y:S02]  /*06e0*/  IMAD.HI.U32 R14, R13, R19, R12 ;  /* 0x000000130d0e7227 */ /* 0x000fe400078e000c */
[----:B------:R-:W0:Y:S02]  /*06f0*/  LDC R12, c[0x0][R7+0x27c] ;  /* 0x00009f00070c7b82 */ /* 0x000e240000000800 */
[----:B------:R-:W-:Y:S01]  /*0700*/  @P2 VIADD R17, R17, 0x1 ;  /* 0x0000000111112836 */ /* 0x000fe20000000000 */
[----:B------:R-:W-:Y:S02]  /*0710*/  @!P3 LOP3.LUT R17, RZ, R8, RZ, 0x33, !PT ;  /* 0x00000008ff11b212 */ /* 0x000fe400078e33ff */
[----:B------:R-:W-:-:S03]  /*0720*/  ISETP.NE.U32.AND P3, PT, R10, RZ, PT ;  /* 0x000000ff0a00720c */ /* 0x000fc60003f65070 */
[----:B------:R-:W-:Y:S01]  /*0730*/  IMAD.HI.U32 R16, R14, R17, RZ ;  /* 0x000000110e107227 */ /* 0x000fe200078e00ff */
[----:B------:R-:W1:Y:S04]  /*0740*/  LDC R13, c[0x0][R7+0x278] ;  /* 0x00009e00070d7b82 */ /* 0x000e680000000800 */
[----:B------:R-:W-:-:S04]  /*0750*/  IADD3 R19, -R16, RZ, RZ ;  /* 0x000000ff10137210 */ /* 0x000fc80007ffe1ff */
[----:B------:R-:W2:Y:S01]  /*0760*/  LDC R14, c[0x0][R7+0x274] ;  /* 0x00009d00070e7b82 */ /* 0x000ea20000000800 */
[----:B------:R-:W-:-:S05]  /*0770*/  IMAD R19, R10, R19, R17 ;  /* 0x000000130a137224 */ /* 0x000fca00078e0211 */
[----:B------:R-:W-:-:S13]  /*0780*/  ISETP.GE.U32.AND P1, PT, R19, R10, PT ;  /* 0x0000000a1300720c */ /* 0x000fda0003f26070 */
[----:B------:R-:W-:Y:S02]  /*0790*/  @P1 IMAD.IADD R19, R19, 0x1, -R10 ;  /* 0x0000000113131824 */ /* 0x000fe400078e0a0a */
[----:B------:R-:W-:Y:S01]  /*07a0*/  @P1 VIADD R16, R16, 0x1 ;  /* 0x0000000110101836 */ /* 0x000fe20000000000 */
[----:B------:R-:W-:Y:S02]  /*07b0*/  ISETP.NE.AND P1, PT, R5, RZ, PT ;  /* 0x000000ff0500720c */ /* 0x000fe40003f25270 */
[----:B------:R-:W-:Y:S01]  /*07c0*/  ISETP.GE.U32.AND P2, PT, R19, R10, PT ;  /* 0x0000000a1300720c */ /* 0x000fe20003f46070 */
[----:B------:R-:W-:-:S04]  /*07d0*/  IMAD.MOV R19, RZ, RZ, -R11 ;  /* 0x000000ffff137224 */ /* 0x000fc800078e0a0b */
[----:B------:R-:W-:Y:S01]  /*07e0*/  IMAD R4, R9, R19, R4 ;  /* 0x0000001309047224 */ /* 0x000fe200078e0204 */
[----:B------:R-:W-:-:S03]  /*07f0*/  IADD3 R9, -R15, RZ, RZ ;  /* 0x000000ff0f097210 */ /* 0x000fc60007ffe1ff */
[----:B0-----:R-:W-:Y:S02]  /*0800*/  IMAD R4, R4, R12, R25 ;  /* 0x0000000c04047224 */ /* 0x001fe400078e0219 */
[----:B------:R-:W-:Y:S01]  /*0810*/  IMAD R11, R6, R9, R11 ;  /* 0x00000009060b7224 */ /* 0x000fe200078e020b */
[----:B------:R-:W-:Y:S01]  /*0820*/  IADD3 R6, -R17, RZ, RZ ;  /* 0x000000ff11067210 */ /* 0x000fe20007ffe1ff */
[----:B------:R-:W-:Y:S01]  /*0830*/  @P2 VIADD R16, R16, 0x1 ;  /* 0x0000000110102836 */ /* 0x000fe20000000000 */
[----:B------:R-:W-:Y:S01]  /*0840*/  @!P3 LOP3.LUT R16, RZ, R10, RZ, 0x33, !PT ;  /* 0x0000000aff10b212 */ /* 0x000fe200078e33ff */
[----:B-1----:R-:W-:Y:S02]  /*0850*/  IMAD R4, R11, R13, R4 ;  /* 0x0000000d0b047224 */ /* 0x002fe400078e0204 */
[----:B------:R-:W-:Y:S02]  /*0860*/  IMAD R15, R8, R6, R15 ;  /* 0x00000006080f7224 */ /* 0x000fe400078e020f */
[----:B------:R-:W-:-:S02]  /*0870*/  IMAD.MOV R6, RZ, RZ, -R16 ;  /* 0x000000ffff067224 */ /* 0x000fc400078e0a10 */
[----:B--2---:R-:W-:Y:S02]  /*0880*/  IMAD R4, R15, R14, R4 ;  /* 0x0000000e0f047224 */ /* 0x004fe400078e0204 */
[----:B------:R-:W-:-:S04]  /*0890*/  IMAD R17, R10, R6, R17 ;  /* 0x000000060a117224 */ /* 0x000fc800078e0211 */
[----:B---3--:R-:W-:Y:S02]  /*08a0*/  IMAD R25, R17, R18, R4 ;  /* 0x0000001211197224 */ /* 0x008fe400078e0204 */
[----:B------:R-:W-:Y:S01]  /*08b0*/  IMAD.MOV.U32 R4, RZ, RZ, R16 ;  /* 0x000000ffff047224 */ /* 0x000fe200078e0010 */
[----:B------:R-:W-:Y:S06]  /*08c0*/  @P1 BRA `(.L_x_1118) ;  /* 0xfffffff800701947 */ /* 0x000fec000383ffff */
[----:B------:R-:W-:Y:S05]  /*08d0*/  BSYNC B1 ;  /* 0x0000000000017941 */ /* 0x000fea0003800000 */
.L_x_1117:
        /* <DEDUP_REMOVED lines=19> */
[----:B------:R-:W-:Y:S02]  /*0a10*/  @P0 IMAD.IADD R10, R10, 0x1, -R5 ;  /* 0x000000010a0a0824 */ /* 0x000fe400078e0a05 */
[----:B------:R-:W-:Y:S01]  /*0a20*/  @P0 VIADD R7, R7, 0x1 ;  /* 0x0000000107070836 */ /* 0x000fe20000000000 */
[----:B------:R-:W-:Y:S02]  /*0a30*/  ISETP.NE.AND P0, PT, R2, 0x1, PT ;  /* 0x000000010200780c */ /* 0x000fe40003f05270 */
[----:B------:R-:W-:-:S13]  /*0a40*/  ISETP.GE.U32.AND P1, PT, R10, R5, PT ;  /* 0x000000050a00720c */ /* 0x000fda0003f26070 */
[----:B------:R-:W-:Y:S02]  /*0a50*/  @P1 IADD3 R7, R7, 0x1, RZ ;  /* 0x0000000107071810 */ /* 0x000fe40007ffe0ff */
[----:B------:R-:W-:-:S05]  /*0a60*/  @!P2 LOP3.LUT R7, RZ, R5, RZ, 0x33, !PT ;  /* 0x00000005ff07a212 */ /* 0x000fca00078e33ff */
[----:B------:R-:W-:-:S04]  /*0a70*/  IMAD.MOV R6, RZ, RZ, -R7 ;  /* 0x000000ffff067224 */ /* 0x000fc800078e0a07 */
        /* <DEDUP_REMOVED lines=47> */
[----:B------:R-:W-:Y:S01]  /*0d70*/  @P1 VIADD R7, R7, 0x1 ;  /* 0x0000000107071836 */ /* 0x000fe20000000000 */
[----:B------:R-:W-:-:S04]  /*0d80*/  @!P2 LOP3.LUT R7, RZ, R5, RZ, 0x33, !PT ;  /* 0x00000005ff07a212 */ /* 0x000fc800078e33ff */
[----:B------:R-:W-:-:S05]  /*0d90*/  IADD3 R2, -R7, RZ, RZ ;  /* 0x000000ff07027210 */ /* 0x000fca0007ffe1ff */
[----:B------:R-:W-:Y:S02]  /*0da0*/  IMAD R2, R5, R2, R4 ;  /* 0x0000000205027224 */ /* 0x000fe400078e0204 */
[----:B------:R-:W-:Y:S02]  /*0db0*/  IMAD.MOV.U32 R4, RZ, RZ, R7 ;  /* 0x000000ffff047224 */ /* 0x000fe400078e0007 */
[----:B0-----:R-:W-:-:S07]  /*0dc0*/  IMAD R25, R2, R9, R25 ;  /* 0x0000000902197224 */ /* 0x001fce00078e0219 */
.L_x_1116:
[----:B------:R-:W-:Y:S02]  /*0dd0*/  ULDC UR4, c[0x0][0x354] ;  /* 0x0000d50000047ab9 */ /* 0x000fe40000000800 */
[----:B------:R-:W-:-:S07]  /*0de0*/  IMAD R25, R4, UR4, R25 ;  /* 0x0000000404197c24 */ /* 0x000fce000f8e0219 */
.L_x_1115:
[----:B------:R-:W-:Y:S05]  /*0df0*/  BSYNC B0 ;  /* 0x0000000000007941 */ /* 0x000fea0003800000 */
.L_x_1114:
[----:B------:R-:W-:Y:S01]  /*0e00*/  IMAD.MOV R3, RZ, RZ, -R29 ;  /* 0x000000ffff037224 */ /* 0x000fe200078e0a1d */
[----:B------:R-:W-:Y:S04]  /*0e10*/  BSSY B0, `(.L_x_1119) ;  /* 0x00000ce000007945 */ /* 0x000fe80003800000 */
[----:B------:R-:W-:-:S04]  /*0e20*/  VIADDMNMX R28, R3, R0, 0x4, PT ;  /* 0x00000004031c7446 */ /* 0x000fc80003800100 */
[----:B------:R-:W-:-:S13]  /*0e30*/  ISETP.GE.AND P0, PT, R28, 0x2, PT ;  /* 0x000000021c00780c */ /* 0x000fda0003f06270 */
        /* <DEDUP_REMOVED lines=18> */
[----:B------:R-:W-:Y:S01]  /*0f60*/  HFMA2.MMA R31, -RZ, RZ, 0, 0 ;  /* 0x00000000ff1f7435 */ /* 0x000fe200000001ff */
[----:B------:R-:W-:Y:S01]  /*0f70*/  BSSY B1, `(.L_x_1122) ;  /* 0x0000066000017945 */ /* 0x000fe20003800000 */
[----:B------:R-:W-:-:S09]  /*0f80*/  IMAD.IADD R7, R7, 0x1, -R4 ;  /* 0x0000000107077824 */ /* 0x000fd200078e0a04 */
.L_x_1123:
        /* <DEDUP_REMOVED lines=15> */
[----:B-1----:R-:W-:Y:S01]  /*1080*/  MUFU.RCP R14, R14 ;  /* 0x0000000e000e7308 */ /* 0x002fe20000001000 */
[----:B0-----:R-:W-:Y:S02]  /*1090*/  IADD3 R2, R12, 0xffffffe, RZ ;  /* 0x0ffffffe0c027810 */ /* 0x001fe40007ffe0ff */
[----:B------:R-:W0:Y:S05]  /*10a0*/  LDC R12, c[0x0][R9+0x20c] ;  /* 0x00008300090c7b82 */ /* 0x000e2a0000000800 */
[----:B------:R1:W4:Y:S02]  /*10b0*/  F2I.FTZ.U32.TRUNC.NTZ R3, R2 ;  /* 0x0000000200037305 */ /* 0x000324000021f000 */
[----:B-1----:R-:W-:Y:S01]  /*10c0*/  MOV R2, RZ ;  /* 0x000000ff00027202 */ /* 0x002fe20000000f00 */
[----:B----4-:R-:W-:-:S04]  /*10d0*/  IMAD R13, R13, R3, RZ ;  /* 0x000000030d0d7224 */ /* 0x010fc800078e02ff */
[----:B------:R-:W-:-:S06]  /*10e0*/  IMAD.HI.U32 R3, R3, R13, R2 ;  /* 0x0000000d03037227 */ /* 0x000fcc00078e0002 */
[----:B------:R-:W-:-:S04]  /*10f0*/  IMAD.HI.U32 R13, R3, R6, RZ ;  /* 0x00000006030d7227 */ /* 0x000fc800078e00ff */
[----:B------:R-:W-:-:S04]  /*1100*/  IMAD.MOV R3, RZ, RZ, -R13 ;  /* 0x000000ffff037224 */ /* 0x000fc800078e0a0d */
[----:B------:R-:W-:Y:S01]  /*1110*/  IMAD R2, R11, R3, R6 ;  /* 0x000000030b027224 */ /* 0x000fe200078e0206 */
[----:B------:R-:W-:Y:S02]  /*1120*/  IADD3 R3, R14, 0xffffffe, RZ ;  /* 0x0ffffffe0e037810 */ /* 0x000fe40007ffe0ff */
[----:B--2---:R-:W1:Y:S02]  /*1130*/  I2F.U32.RP R14, R10 ;  /* 0x0000000a000e7306 */ /* 0x004e640000209000 */
[----:B------:R-:W-:-:S06]  /*1140*/  ISETP.GE.U32.AND P1, PT, R2, R11, PT ;  /* 0x0000000b0200720c */ /* 0x000fcc0003f26070 */
[----:B------:R-:W2:Y:S07]  /*1150*/  F2I.FTZ.U32.TRUNC.NTZ R3, R3 ;  /* 0x0000000300037305 */ /* 0x000eae000021f000 */
[----:B------:R-:W-:Y:S01]  /*1160*/  @P1 IMAD.IADD R2, R2, 0x1, -R11 ;  /* 0x0000000102021824 */ /* 0x000fe200078e0a0b */
[----:B-1----:R-:W-:Y:S01]  /*1170*/  MUFU.RCP R14, R14 ;  /* 0x0000000e000e7308 */ /* 0x002fe20000001000 */
[----:B------:R-:W-:-:S03]  /*1180*/  @P1 VIADD R13, R13, 0x1 ;  /* 0x000000010d0d1836 */ /* 0x000fc60000000000 */
[----:B------:R-:W-:Y:S02]  /*1190*/  ISETP.GE.U32.AND P2, PT, R2, R11, PT ;  /* 0x0000000b0200720c */ /* 0x000fe40003f46070 */
[----:B------:R-:W-:Y:S01]  /*11a0*/  MOV R2, RZ ;  /* 0x000000ff00027202 */ /* 0x000fe20000000f00 */
[----:B--2---:R-:W-:Y:S01]  /*11b0*/  IMAD R15, R15, R3, RZ ;  /* 0x000000030f0f7224 */ /* 0x004fe200078e02ff */
[----:B0-----:R-:W0:Y:S03]  /*11c0*/  I2F.U32.RP R16, R12 ;  /* 0x0000000c00107306 */ /* 0x001e260000209000 */
[----:B------:R-:W-:-:S06]  /*11d0*/  IMAD.HI.U32 R2, R3, R15, R2 ;  /* 0x0000000f03027227 */ /* 0x000fcc00078e0002 */
[----:B------:R-:W-:Y:S01]  /*11e0*/  @P2 VIADD R13, R13, 0x1 ;  /* 0x000000010d0d2836 */ /* 0x000fe20000000000 */
[----:B------:R-:W-:Y:S02]  /*11f0*/  @!P3 LOP3.LUT R13, RZ, R11, RZ, 0x33, !PT ;  /* 0x0000000bff0db212 */ /* 0x000fe400078e33ff */
[----:B------:R-:W-:-:S03]  /*1200*/  ISETP.NE.U32.AND P3, PT, R8, RZ, PT ;  /* 0x000000ff0800720c */ /* 0x000fc60003f65070 */
[----:B------:R-:W-:Y:S01]  /*1210*/  IMAD.HI.U32 R15, R2, R13, RZ ;  /* 0x0000000d020f7227 */ /* 0x000fe200078e00ff */
[----:B0-----:R-:W-:Y:S03]  /*1220*/  MUFU.RCP R16, R16 ;  /* 0x0000001000107308 */ /* 0x001fe60000001000 */
[----:B------:R-:W-:Y:S01]  /*1230*/  VIADD R2, R14, 0xffffffe ;  /* 0x0ffffffe0e027836 */ /* 0x000fe20000000000 */
[----:B------:R-:W-:-:S04]  /*1240*/  IADD3 R17, -R15, RZ, RZ ;  /* 0x000000ff0f117210 */ /* 0x000fc80007ffe1ff */
[----:B------:R0:W1:Y:S01]  /*1250*/  F2I.FTZ.U32.TRUNC.NTZ R3, R2 ;  /* 0x0000000200037305 */ /* 0x000062000021f000 */
        /* <DEDUP_REMOVED lines=18> */
[----:B------:R-:W-:-:S05]  /*1380*/  IMAD R19, R10, R19, R15 ;  /* 0x000000130a137224 */ /* 0x000fca00078e020f */
[----:B------:R-:W-:-:S13]  /*1390*/  ISETP.GE.U32.AND P1, PT, R19, R10, PT ;  /* 0x0000000a1300720c */ /* 0x000fda0003f26070 */
[----:B------:R-:W-:Y:S02]  /*13a0*/  @P1 IMAD.IADD R19, R19, 0x1, -R10 ;  /* 0x0000000113131824 */ /* 0x000fe400078e0a0a */
[----:B------:R-:W-:-:S03]  /*13b0*/  @P1 VIADD R17, R17, 0x1 ;  /* 0x0000000111111836 */ /* 0x000fc60000000000 */
[----:B------:R-:W-:Y:S02]  /*13c0*/  ISETP.GE.U32.AND P2, PT, R19, R10, PT ;  /* 0x0000000a1300720c */ /* 0x000fe40003f46070 */
[----:B------:R-:W-:-:S05]  /*13d0*/  IADD3 R19, RZ, -R12, RZ ;  /* 0x8000000cff137210 */ /* 0x000fca0007ffe0ff */
[----:B--2---:R-:W-:-:S04]  /*13e0*/  IMAD R19, R19, R3, RZ ;  /* 0x0000000313137224 */ /* 0x004fc800078e02ff */
[----:B------:R-:W-:Y:S01]  /*13f0*/  IMAD.HI.U32 R14, R3, R19, R2 ;  /* 0x00000013030e7227 */ /* 0x000fe200078e0002 */
[----:B------:R-:W-:Y:S01]  /*1400*/  IADD3 R2, -R13, RZ, RZ ;  /* 0x000000ff0d027210 */ /* 0x000fe20007ffe1ff */
[----:B------:R-:W1:Y:S01]  /*1410*/  LDC R3, c[0x0][R9+0x27c] ;  /* 0x00009f0009037b82 */ /* 0x000e620000000800 */
[----:B------:R-:W-:Y:S02]  /*1420*/  @P2 IADD3 R17, R17, 0x1, RZ ;  /* 0x0000000111112810 */ /* 0x000fe40007ffe0ff */
[----:B------:R-:W-:Y:S01]  /*1430*/  @!P3 LOP3.LUT R17, RZ, R10, RZ, 0x33, !PT ;  /* 0x0000000aff11b212 */ /* 0x000fe200078e33ff */
[----:B------:R-:W-:Y:S01]  /*1440*/  IMAD R2, R11, R2, R6 ;  /* 0x000000020b027224 */ /* 0x000fe200078e0206 */
[----:B------:R-:W-:Y:S01]  /*1450*/  ISETP.NE.U32.AND P3, PT, R12, RZ, PT ;  /* 0x000000ff0c00720c */ /* 0x000fe20003f65070 */
[----:B------:R-:W-:Y:S02]  /*1460*/  IMAD.MOV R6, RZ, RZ, -R15 ;  /* 0x000000ffff067224 */ /* 0x000fe400078e0a0f */
[----:B------:R-:W-:-:S02]  /*1470*/  IMAD.HI.U32 R18, R14, R17, RZ ;  /* 0x000000110e127227 */ /* 0x000fc400078e00ff */
[----:B------:R-:W2:Y:S02]  /*1480*/  LDC R14, c[0x0][R9+0x278] ;  /* 0x00009e00090e7b82 */ /* 0x000ea40000000800 */
        /* <DEDUP_REMOVED lines=13> */
[----:B--2---:R-:W-:Y:S01]  /*1560*/  IMAD R2, R13, R14, R2 ;  /* 0x0000000e0d027224 */ /* 0x004fe200078e0202 */
[----:B------:R-:W-:Y:S02]  /*1570*/  IADD3 R3, -R18, RZ, RZ ;  /* 0x000000ff12037210 */ /* 0x000fe40007ffe1ff */
[----:B------:R-:W-:Y:S01]  /*1580*/  MOV R6, R18 ;  /* 0x0000001200067202 */ /* 0x000fe20000000f00 */
[----:B0-----:R-:W-:Y:S02]  /*1590*/  IMAD R2, R15, R16, R2 ;  /* 0x000000100f027224 */ /* 0x001fe400078e0202 */
[----:B------:R-:W-:-:S04]  /*15a0*/  IMAD R17, R12, R3, R17 ;  /* 0x000000030c117224 */ /* 0x000fc800078e0211 */
[----:B---3--:R-:W-:Y:S01]  /*15b0*/  IMAD R31, R17, R20, R2 ;  /* 0x00000014111f7224 */ /* 0x008fe200078e0202 */
[----:B------:R-:W-:Y:S06]  /*15c0*/  @P1 BRA `(.L_x_1123) ;  /* 0xfffffff800701947 */ /* 0x000fec000383ffff */
[----:B------:R-:W-:Y:S05]  /*15d0*/  BSYNC B1 ;  /* 0x0000000000017941 */ /* 0x000fea0003800000 */
.L_x_1122:
        /* <DEDUP_REMOVED lines=79> */
.L_x_1121:
[----:B------:R-:W-:Y:S02]  /*1ad0*/  ULDC UR4, c[0x0][0x354] ;  /* 0x0000d50000047ab9 */ /* 0x000fe40000000800 */
[----:B------:R-:W-:-:S07]  /*1ae0*/  IMAD R31, R6, UR4, R31 ;  /* 0x00000004061f7c24 */ /* 0x000fce000f8e021f */
.L_x_1120:
[----:B------:R-:W-:Y:S05]  /*1af0*/  BSYNC B0 ;  /* 0x0000000000007941 */ /* 0x000fea0003800000 */
.L_x_1119:
        /* <DEDUP_REMOVED lines=25> */
.L_x_1128:
        /* <DEDUP_REMOVED lines=18> */
[----:B------:R2:W4:Y:S08]  /*1db0*/  F2I.FTZ.U32.TRUNC.NTZ R3, R2 ;  /* 0x0000000200037305 */ /* 0x000530000021f000 */
[----:B-1----:R-:W-:Y:S01]  /*1dc0*/  MUFU.RCP R16, R16 ;  /* 0x0000001000107308 */ /* 0x002fe20000001000 */
[----:B--2---:R-:W-:Y:S01]  /*1dd0*/  MOV R2, RZ ;  /* 0x000000ff00027202 */ /* 0x004fe20000000f00 */
[----:B----4-:R-:W-:-:S04]  /*1de0*/  IMAD R17, R17, R3, RZ ;  /* 0x0000000311117224 */ /* 0x010fc800078e02ff */
[----:B------:R-:W-:-:S04]  /*1df0*/  IMAD.HI.U32 R3, R3, R17, R2 ;  /* 0x0000001103037227 */ /* 0x000fc800078e0002 */
[----:B------:R-:W-:Y:S02]  /*1e00*/  IMAD.MOV R17, RZ, RZ, -R12 ;  /* 0x000000ffff117224 */ /* 0x000fe400078e0a0c */
        /* <DEDUP_REMOVED lines=17> */
[----:B------:R-:W-:-:S03]  /*1f20*/  ISETP.NE.U32.AND P3, PT, R9, RZ, PT ;  /* 0x000000ff0900720c */ /* 0x000fc60003f65070 */
[----:B------:R-:W-:Y:S02]  /*1f30*/  VIADD R3, R16, 0xffffffe ;  /* 0x0ffffffe10037836 */ /* 0x000fe40000000000 */
[----:B------:R-:W-:-:S04]  /*1f40*/  IMAD.HI.U32 R15, R15, R14, RZ ;  /* 0x0000000e0f0f7227 */ /* 0x000fc800078e00ff */
[----:B------:R-:W0:Y:S01]  /*1f50*/  F2I.FTZ.U32.TRUNC.NTZ R3, R3 ;  /* 0x0000000300037305 */ /* 0x000e22000021f000 */
[----:B------:R-:W-:-:S05]  /*1f60*/  IADD3 R2, -R15, RZ, RZ ;  /* 0x000000ff0f027210 */ /* 0x000fca0007ffe1ff */
[----:B------:R-:W-:-:S05]  /*1f70*/  IMAD R2, R9, R2, R14 ;  /* 0x0000000209027224 */ /* 0x000fca00078e020e */
[----:B------:R-:W-:Y:S01]  /*1f80*/  ISETP.GE.U32.AND P1, PT, R2, R9, PT ;  /* 0x000000090200720c */ /* 0x000fe20003f26070 */
[----:B0-----:R-:W-:-:S12]  /*1f90*/  IMAD R17, R17, R3, RZ ;  /* 0x0000000311117224 */ /* 0x001fd800078e02ff */
[----:B------:R-:W-:Y:S02]  /*1fa0*/  @P1 IADD3 R2, -R9, R2, RZ ;  /* 0x0000000209021210 */ /* 0x000fe40007ffe1ff */
[----:B------:R-:W-:Y:S02]  /*1fb0*/  @P1 IADD3 R15, R15, 0x1, RZ ;  /* 0x000000010f0f1810 */ /* 0x000fe40007ffe0ff */
[----:B------:R-:W-:Y:S02]  /*1fc0*/  ISETP.GE.U32.AND P2, PT, R2, R9, PT ;  /* 0x000000090200720c */ /* 0x000fe40003f46070 */
[----:B------:R-:W-:-:S05]  /*1fd0*/  MOV R2, RZ ;  /* 0x000000ff00027202 */ /* 0x000fca0000000f00 */
[----:B------:R-:W-:-:S06]  /*1fe0*/  IMAD.HI.U32 R2, R3, R17, R2 ;  /* 0x0000001103027227 */ /* 0x000fcc00078e0002 */
[----:B------:R-:W-:Y:S01]  /*1ff0*/  @P2 VIADD R15, R15, 0x1 ;  /* 0x000000010f0f2836 */ /* 0x000fe20000000000 */
[----:B------:R-:W-:Y:S02]  /*2000*/  @!P3 LOP3.LUT R15, RZ, R9, RZ, 0x33, !PT ;  /* 0x00000009ff0fb212 */ /* 0x000fe400078e33ff */
[----:B------:R-:W-:-:S03]  /*2010*/  ISETP.NE.U32.AND P3, PT, R12, RZ, PT ;  /* 0x000000ff0c00720c */ /* 0x000fc60003f65070 */
[----:B------:R-:W-:Y:S01]  /*2020*/  IMAD.HI.U32 R16, R2, R15, RZ ;  /* 0x0000000f02107227 */ /* 0x000fe200078e00ff */
[----:B------:R-:W-:Y:S02]  /*2030*/  IADD3 R2, R18, 0xffffffe, RZ ;  /* 0x0ffffffe12027810 */ /* 0x000fe40007ffe0ff */
[----:B------:R-:W0:Y:S01]  /*2040*/  LDC R18, c[0x0][R10+0x274] ;  /* 0x00009d000a127b82 */ /* 0x000e220000000800 */
[----:B------:R-:W-:Y:S01]  /*2050*/  IMAD.MOV R17, RZ, RZ, -R16 ;  /* 0x000000ffff117224 */ /* 0x000fe200078e0a10 */
[----:B------:R1:W2:Y:S03]  /*2060*/  F2I.FTZ.U32.TRUNC.NTZ R3, R2 ;  /* 0x0000000200037305 */ /* 0x0002a6000021f000 */
        /* <DEDUP_REMOVED lines=32> */
[----:B--2---:R-:W-:-:S04]  /*2270*/  IMAD R3, R14, R17, R3 ;  /* 0x000000110e037224 */ /* 0x004fc800078e0203 */
[----:B0-----:R-:W-:Y:S02]  /*2280*/  IMAD R3, R12, R18, R3 ;  /* 0x000000120c037224 */ /* 0x001fe400078e0203 */
[----:B------:R-:W-:Y:S01]  /*2290*/  IMAD R16, R13, R4, R16 ;  /* 0x000000040d107224 */ /* 0x000fe200078e0210 */
[----:B------:R-:W-:-:S03]  /*22a0*/  MOV R4, R2 ;  /* 0x0000000200047202 */ /* 0x000fc60000000f00 */
[----:B---3--:R-:W-:Y:S01]  /*22b0*/  IMAD R27, R16, R19, R3 ;  /* 0x00000013101b7224 */ /* 0x008fe200078e0203 */
[----:B------:R-:W-:Y:S06]  /*22c0*/  @P1 BRA `(.L_x_1128) ;  /* 0xfffffff800701947 */ /* 0x000fec000383ffff */
[----:B------:R-:W-:Y:S05]  /*22d0*/  BSYNC B1 ;  /* 0x0000000000017941 */ /* 0x000fea0003800000 */
.L_x_1127:
        /* <DEDUP_REMOVED lines=79> */
.L_x_1126:
[----:B------:R-:W-:Y:S02]  /*27d0*/  ULDC UR4, c[0x0][0x354] ;  /* 0x0000d50000047ab9 */ /* 0x000fe40000000800 */
[----:B------:R-:W-:-:S07]  /*27e0*/  IMAD R27, R4, UR4, R27 ;  /* 0x00000004041b7c24 */ /* 0x000fce000f8e021b */
.L_x_1125:
[----:B------:R-:W-:Y:S05]  /*27f0*/  BSYNC B0 ;  /* 0x0000000000007941 */ /* 0x000fea0003800000 */
.L_x_1124:
        /* <DEDUP_REMOVED lines=24> */
.L_x_1133:
[----:B------:R-:W-:Y:S01]  /*2980*/  IADD3 R10, R6, -0x1, RZ ;  /* 0xffffffff060a7810 */ /* 0x000fe20007ffe0ff */
        /* <DEDUP_REMOVED lines=62> */
[----:B------:R-:W-:Y:S02]  /*2d70*/  ISETP.GE.U32.AND P1, PT, R17, R12, PT ;  /* 0x0000000c1100720c */ /* 0x000fe40003f26070 */
[----:B-1----:R-:W-:-:S11]  /*2d80*/  MOV R2, RZ ;  /* 0x000000ff00027202 */ /* 0x002fd60000000f00 */
        /* <DEDUP_REMOVED lines=36> */
.L_x_1132:
        /* <DEDUP_REMOVED lines=79> */
.L_x_1131:
[----:B------:R-:W-:Y:S02]  /*34c0*/  ULDC UR4, c[0x0][0x354] ;  /* 0x0000d50000047ab9 */ /* 0x000fe40000000800 */
[----:B------:R-:W-:-:S07]  /*34d0*/  IMAD R7, R4, UR4, R7 ;  /* 0x0000000404077c24 */ /* 0x000fce000f8e0207 */
.L_x_1130:
[----:B------:R-:W-:Y:S05]  /*34e0*/  BSYNC B0 ;  /* 0x0000000000007941 */ /* 0x000fea0003800000 */
.L_x_1129:
[----:B------:R-:W-:Y:S01]  /*34f0*/  ISETP.NE.AND P0, PT, RZ, UR38, PT ;  /* 0x00000026ff007c0c */ /* 0x000fe2000bf05270 */
[----:B------:R-:W0:-:S12]  /*3500*/  LDC.64 R18, c[0x0][0x3c8] ;  /* 0x0000f200ff127b82 */ /* 0x000e180000000a00 */
[----:B------:R-:W1:Y:S08]  /*3510*/  @P0 LDC.64 R2, c[0x0][0x3d0] ;  /* 0x0000f400ff020b82 */ /* 0x000e700000000a00 */
[----:B------:R-:W2:Y:S01]  /*3520*/  LDC R6, c[0x0][0x3d0] ;  /* 0x0000f400ff067b82 */ /* 0x000ea20000000800 */
[----:B0-----:R-:W3:Y:S07]  /*3530*/  @P0 LDG.E.64 R18, desc[UR36][R18.64] ;  /* 0x0000002412120981 */ /* 0x001eee000c1e1b00 */
[----:B------:R-:W2:Y:S01]  /*3540*/  @P0 LDC R5, c[0x0][0x3d8] ;  /* 0x0000f600ff050b82 */ /* 0x000ea20000000800 */
[----:B-1----:R-:W2:Y:S07]  /*3550*/  @P0 LDG.E.64 R2, desc[UR36][R2.64] ;  /* 0x0000002402020981 */ /* 0x002eae000c1e1b00 */
[----:B------:R-:W0:Y:S01]  /*3560*/  LDC R11, c[0x0][0x3d4] ;  /* 0x0000f500ff0b7b82 */ /* 0x000e220000000800 */
        /* <DEDUP_REMOVED lines=79> */
[----:B------:R-:W-:Y:S01]  /*3a60*/  IADD3 R9, R19, 0x1fd5c5a3, RZ ;  /* 0x1fd5c5a313097810 */ /* 0x000fe20007ffe0ff */
[----:B------:R-:W0:Y:S02]  /*3a70*/  LDC.64 R16, c[0x0][0x2e8] ;  /* 0x0000ba00ff107b82 */ /* 0x000e240000000a00 */
[----:B------:R-:W-:Y:S02]  /*3a80*/  VIADD R13, R18, 0x5384540f ;  /* 0x5384540f120d7836 */ /* 0x000fe40000000000 */
[----:B------:R-:W-:-:S04]  /*3a90*/  IMAD.WIDE.U32 R4, R11, -0x326172a9, RZ ;  /* 0xcd9e8d570b047825 */ /* 0x000fc800078e00ff */
[----:B------:R-:W-:Y:S01]  /*3aa0*/  IMAD.WIDE.U32 R20, R20, -0x326172a9, RZ ;  /* 0xcd9e8d5714147825 */ /* 0x000fe200078e00ff */
[----:B------:R-:W-:-:S03]  /*3ab0*/  LOP3.LUT R12, R3, R12, R9, 0x96, !PT ;  /* 0x0000000c030c7212 */ /* 0x000fc600078e9609 */
[----:B------:R-:W-:Y:S01]  /*3ac0*/  IMAD.WIDE.U32 R22, R22, -0x2daee0ad, RZ ;  /* 0xd2511f5316167825 */ /* 0x000fe200078e00ff */
[--C-:B------:R-:W-:Y:S02]  /*3ad0*/  LOP3.LUT R10, R5, R10, R13.reuse, 0x96, !PT ;  /* 0x0000000a050a7212 */ /* 0x100fe400078e960d */
[----:B------:R-:W-:Y:S02]  /*3ae0*/  LOP3.LUT R13, R21, R14, R13, 0x96, !PT ;  /* 0x0000000e150d7212 */ /* 0x000fe400078e960d */
[----:B------:R-:W-:Y:S01]  /*3af0*/  LOP3.LUT R14, R23, R8, R9, 0x96, !PT ;  /* 0x00000008170e7212 */ /* 0x000fe200078e9609 */
[----:B------:R-:W-:Y:S01]  /*3b00*/  VIADD R3, R18, 0xf1bbcdc8 ;  /* 0xf1bbcdc812037836 */ /* 0x000fe20000000000 */
[----:B------:R-:W-:Y:S01]  /*3b10*/  LOP3.LUT R6, R6, 0x3, RZ, 0xc0, !PT ;  /* 0x0000000306067812 */ /* 0x000fe200078ec0ff */
[----:B------:R-:W-:Y:S01]  /*3b20*/  IMAD.WIDE.U32 R8, R12, -0x326172a9, RZ ;  /* 0xcd9e8d570c087825 */ /* 0x000fe200078e00ff */
[----:B------:R-:W-:-:S03]  /*3b30*/  IADD3 R5, R19, -0x24c28bd8, RZ ;  /* 0xdb3d742813057810 */ /* 0x000fc60007ffe0ff */
[----:B------:R-:W-:Y:S01]  /*3b40*/  IMAD.WIDE.U32 R10, R10, -0x2daee0ad, RZ ;  /* 0xd2511f530a0a7825 */ /* 0x000fe200078e00ff */
[----:B------:R-:W-:-:S03]  /*3b50*/  ISETP.NE.AND P0, PT, R6, 0x1, PT ;  /* 0x000000010600780c */ /* 0x000fc60003f05270 */
[----:B------:R-:W-:Y:S01]  /*3b60*/  IMAD.WIDE.U32 R12, R13, -0x2daee0ad, RZ ;  /* 0xd2511f530d0c7825 */ /* 0x000fe200078e00ff */
[----:B------:R-:W-:-:S03]  /*3b70*/  LOP3.LUT R4, R9, R4, R3, 0x96, !PT ;  /* 0x0000000409047212 */ /* 0x000fc600078e9603 */
[----:B------:R-:W-:Y:S01]  /*3b80*/  IMAD.WIDE.U32 R14, R14, -0x326172a9, RZ ;  /* 0xcd9e8d570e0e7825 */ /* 0x000fe200078e00ff */
[--C-:B------:R-:W-:Y:S02]  /*3b90*/  LOP3.LUT R11, R11, R2, R5.reuse, 0x96, !PT ;  /* 0x000000020b0b7212 */ /* 0x100fe400078e9605 */
[----:B------:R-:W-:Y:S02]  /*3ba0*/  LOP3.LUT R21, R13, R22, R5, 0x96, !PT ;  /* 0x000000160d157212 */ /* 0x000fe400078e9605 */
[----:B------:R-:W-:Y:S01]  /*3bb0*/  LOP3.LUT R13, R15, R20, R3, 0x96, !PT ;  /* 0x000000140f0d7212 */ /* 0x000fe200078e9603 */
[----:B------:R-:W-:Y:S01]  /*3bc0*/  IMAD.WIDE.U32 R2, R4, -0x2daee0ad, RZ ;  /* 0xd2511f5304027825 */ /* 0x000fe200078e00ff */
[----:B------:R-:W-:-:S03]  /*3bd0*/  IADD3 R9, R19, -0x695add53, RZ ;  /* 0x96a522ad13097810 */ /* 0x000fc60007ffe0ff */
[----:B------:R-:W-:-:S04]  /*3be0*/  IMAD.WIDE.U32 R4, R11, -0x326172a9, RZ ;  /* 0xcd9e8d570b047825 */ /* 0x000fc800078e00ff */
[----:B------:R-:W-:Y:S02]  /*3bf0*/  VIADD R19, R18, 0x8ff34781 ;  /* 0x8ff3478112137836 */ /* 0x000fe40000000000 */
[----:B------:R-:W-:Y:S01]  /*3c00*/  IMAD.WIDE.U32 R20, R21, -0x326172a9, RZ ;  /* 0xcd9e8d5715147825 */ /* 0x000fe200078e00ff */
[----:B------:R-:W-:-:S03]  /*3c10*/  LOP3.LUT R10, R3, R10, R9, 0x96, !PT ;  /* 0x0000000a030a7212 */ /* 0x000fc600078e9609 */
[----:B------:R-:W-:Y:S01]  /*3c20*/  IMAD.HI.U32 R13, R13, -0x2daee0ad, RZ ;  /* 0xd2511f530d0d7827 */ /* 0x000fe200078e00ff */
[--C-:B------:R-:W-:Y:S02]  /*3c30*/  LOP3.LUT R8, R5, R8, R19.reuse, 0x96, !PT ;  /* 0x0000000805087212 */ /* 0x100fe400078e9613 */
[----:B------:R-:W-:Y:S01]  /*3c40*/  LOP3.LUT R14, R21, R14, R19, 0x96, !PT ;  /* 0x0000000e150e7212 */ /* 0x000fe200078e9613 */
[----:B0-----:R-:W-:Y:S01]  /*3c50*/  IMAD.WIDE.U32 R24, R25, 0x4, R16 ;  /* 0x0000000419187825 */ /* 0x001fe200078e0010 */
[----:B------:R-:W-:-:S03]  /*3c60*/  LOP3.LUT R13, R13, R12, R9, 0x96, !PT ;  /* 0x0000000c0d0d7212 */ /* 0x000fc600078e9609 */
[----:B------:R-:W-:Y:S01]  /*3c70*/  IMAD.WIDE.U32 R22, R31, 0x4, R16 ;  /* 0x000000041f167825 */ /* 0x000fe200078e0010 */
[----:B------:R-:W-:-:S03]  /*3c80*/  MOV R11, R2 ;  /* 0x00000002000b7202 */ /* 0x000fc60000000f00 */
[----:B------:R-:W-:Y:S01]  /*3c90*/  IMAD.WIDE.U32 R18, R27, 0x4, R16 ;  /* 0x000000041b127825 */ /* 0x000fe200078e0010 */
[----:B------:R-:W-:-:S03]  /*3ca0*/  MOV R9, R10 ;  /* 0x0000000a00097202 */ /* 0x000fc60000000f00 */
[----:B------:R-:W-:-:S04]  /*3cb0*/  IMAD.WIDE.U32 R16, R7, 0x4, R16 ;  /* 0x0000000407107825 */ /* 0x000fc800078e0010 */
        /* <DEDUP_REMOVED lines=14> */
.L_x_1135:
[----:B------:R-:W-:Y:S01]  /*3da0*/  IMAD.MOV.U32 R11, RZ, RZ, R14 ;  /* 0x000000ffff0b7224 */ /* 0x000fe200078e000e */
[----:B------:R-:W-:Y:S01]  /*3db0*/  MOV R7, R10 ;  /* 0x0000000a00077202 */ /* 0x000fe20000000f00 */
[----:B------:R-:W-:Y:S01]  /*3dc0*/  IMAD.MOV.U32 R9, RZ, RZ, R2 ;  /* 0x000000ffff097224 */ /* 0x000fe200078e0002 */
[----:B------:R-:W-:-:S07]  /*3dd0*/  MOV R14, R20 ;  /* 0x00000014000e7202 */ /* 0x000fce0000000f00 */
.L_x_1134:
        /* <DEDUP_REMOVED lines=19> */
.L_x_7038:
[----:B------:R-:W-:Y:S05]  /*3f10*/  BRX R2 -0x3f20                                                                                                                                                                                                                                                                                                                                                                                                                                                                               (*"BRANCH_TARGETS .L_x_7039,.L_x_7040,.L_x_7041"*) ;  /* 0xffffffc002387949 */ /* 0x000fea000383ffff */
.L_x_1138:
        /* <DEDUP_REMOVED lines=28> */
.L_x_1144:
[----:B------:R0:W5:Y:S02]  /*40e0*/  LDG.E R0, desc[UR36][R16.64] ;  /* 0x0000002410007981 */ /* 0x000164000c1e1900 */
.L_x_1143:
[----:B------:R-:W-:Y:S05]  /*40f0*/  BSYNC B6 ;  /* 0x0000000000067941 */ /* 0x000fea0003800000 */
.L_x_1142:
[----:B------:R-:W1:Y:S01]  /*4100*/  LDC.64 R2, c[0x0][0x210] ;  /* 0x00008400ff027b82 */ /* 0x000e620000000a00 */
[----:B------:R-:W-:Y:S01]  /*4110*/  VIADD R4, R29, 0x3 ;  /* 0x000000031d047836 */ /* 0x000fe20000000000 */
[----:B------:R-:W-:Y:S01]  /*4120*/  ULDC UR4, c[0x0][0x27c] ;  /* 0x00009f0000047ab9 */ /* 0x000fe20000000800 */
[----:B-----5:R-:W-:Y:S02]  /*4130*/  FSETP.GTU.FTZ.AND P0, PT, R33, R0, PT ;  /* 0x000000002100720b */ /* 0x020fe40003f1c000 */
[----:B------:R-:W-:-:S05]  /*4140*/  IMAD R5, R4, UR4, RZ ;  /* 0x0000000404057c24 */ /* 0x000fca000f8e02ff */
[----:B-1----:R-:W-:Y:S02]  /*4150*/  IADD3 R2, P1, R5, R2, RZ ;  /* 0x0000000205027210 */ /* 0x002fe40007f3e0ff */
[----:B------:R-:W-:Y:S02]  /*4160*/  SEL R5, RZ, 0x1, P0 ;  /* 0x00000001ff057807 */ /* 0x000fe40000000000 */
[----:B------:R-:W-:-:S05]  /*4170*/  IADD3.X R3, RZ, R3, RZ, P1, !PT ;  /* 0x00000003ff037210 */ /* 0x000fca0000ffe4ff */
[----:B------:R1:W-:Y:S04]  /*4180*/  STG.E.U8 desc[UR36][R2.64], R5 ;  /* 0x0000000502007986 */ /* 0x0003e8000c101124 */
.L_x_1140:
[----:B------:R-:W-:Y:S05]  /*4190*/  BSYNC B7 ;  /* 0x0000000000077941 */ /* 0x000fea0003800000 */
.L_x_1139:
[----:B------:R-:W2:Y:S01]  /*41a0*/  LDG.E R0, desc[UR36][R18.64] ;  /* 0x0000002412007981 */ /* 0x000ea2000c1e1900 */
[----:B------:R-:W-:Y:S01]  /*41b0*/  BSSY B6, `(.L_x_1145) ;  /* 0x0000015000067945 */ /* 0x000fe20003800000 */
[C---:B--2---:R-:W-:Y:S02]  /*41c0*/  FSETP.GE.FTZ.AND P1, PT, R0.reuse, RZ, PT ;  /* 0x000000ff0000720b */ /* 0x044fe40003f36000 */
[----:B------:R-:W-:-:S13]  /*41d0*/  FSETP.GTU.FTZ.AND P0, PT, R0, 1, PT ;  /* 0x3f8000000000780b */ /* 0x000fda0003f1c000 */
[----:B------:R-:W-:Y:S05]  /*41e0*/  @!P0 BRA P1, `(.L_x_1146) ;  /* 0x0000000000448947 */ /* 0x000fea0000800000 */
[----:B-1----:R-:W-:Y:S01]  /*41f0*/  MOV R2, 0x1a0 ;  /* 0x000001a000027802 */ /* 0x002fe20000000f00 */
        /* <DEDUP_REMOVED lines=14> */
[----:B01----:R-:W-:Y:S05]  /*42e0*/  CALL.ABS.NOINC R2 ;  /* 0x0000000002007343 */ /* 0x003fea0003c00000 */
.L_x_1147:
[----:B------:R2:W5:Y:S02]  /*42f0*/  LDG.E R0, desc[UR36][R18.64] ;  /* 0x0000002412007981 */ /* 0x000564000c1e1900 */
.L_x_1146:
[----:B------:R-:W-:Y:S05]  /*4300*/  BSYNC B6 ;  /* 0x0000000000067941 */ /* 0x000fea0003800000 */
.L_x_1145:
[----:B-1----:R-:W-:Y:S01]  /*4310*/  IADD3 R2, R29, 0x2, RZ ;  /* 0x000000021d027810 */ /* 0x002fe20007ffe0ff */
[----:B------:R-:W-:Y:S01]  /*4320*/  ULDC UR4, c[0x0][0x27c] ;  /* 0x00009f0000047ab9 */ /* 0x000fe20000000800 */
[----:B------:R-:W-:-:S03]  /*4330*/  ISETP.NE.AND P0, PT, R32, RZ, PT ;  /* 0x000000ff2000720c */ /* 0x000fc60003f05270 */
[----:B------:R-:W-:Y:S01]  /*4340*/  IMAD R2, R2, UR4, RZ ;  /* 0x0000000402027c24 */ /* 0x000fe2000f8e02ff */
[----:B------:R-:W-:-:S04]  /*4350*/  ULDC.64 UR4, c[0x0][0x210] ;  /* 0x0000840000047ab9 */ /* 0x000fc80000000a00 */
[----:B------:R-:W-:Y:S02]  /*4360*/  SEL R2, R2, RZ, P0 ;  /* 0x000000ff02027207 */ /* 0x000fe40000000000 */
[----:B-----5:R-:W-:Y:S02]  /*4370*/  FSETP.GTU.FTZ.AND P0, PT, R31, R0, PT ;  /* 0x000000001f00720b */ /* 0x020fe40003f1c000 */
[----:B------:R-:W-:Y:S02]  /*4380*/  IADD3 R2, P1, R2, UR4, RZ ;  /* 0x0000000402027c10 */ /* 0x000fe4000ff3e0ff */
[----:B------:R-:W-:-:S03]  /*4390*/  SEL R5, RZ, 0x1, P0 ;  /* 0x00000001ff057807 */ /* 0x000fc60000000000 */
[----:B------:R-:W-:-:S05]  /*43a0*/  IMAD.X R3, RZ, RZ, UR5, P1 ;  /* 0x00000005ff037e24 */ /* 0x000fca00088e06ff */
[----:B------:R1:W-:Y:S03]  /*43b0*/  STG.E.U8 desc[UR36][R2.64], R5 ;  /* 0x0000000502007986 */ /* 0x0003e6000c101124 */
.L_x_7040:
        /* <DEDUP_REMOVED lines=11> */
[----:B------:R-:W1:Y:S01]  /*4470*/  LDC.64 R2, c[0x4][R2] ;  /* 0x0100000002027b82 */ /* 0x000e620000000a00 */
[----:B------:R-:W-:Y:S01]  /*4480*/  HFMA2.MMA R8, -RZ, RZ, 0, 3.778934478759765625e-05 ;  /* 0x0000027aff087435 */ /* 0x000fe200000001ff */
        /* <DEDUP_REMOVED lines=8> */
.L_x_1150:
[----:B------:R1:W5:Y:S02]  /*4510*/  LDG.E R3, desc[UR36][R22.64] ;  /* 0x0000002416037981 */ /* 0x000364000c1e1900 */
.L_x_1149:
[----:B------:R-:W-:Y:S05]  /*4520*/  BSYNC B6 ;  /* 0x0000000000067941 */ /* 0x000fea0003800000 */
.L_x_1148:
[----:B------:R-:W-:Y:S01]  /*4530*/  VIADD R0, R29, 0x1 ;  /* 0x000000011d007836 */ /* 0x000fe20000000000 */
[----:B------:R-:W-:Y:S01]  /*4540*/  ULDC UR4, c[0x0][0x27c] ;  /* 0x00009f0000047ab9 */ /* 0x000fe20000000800 */
[----:B------:R-:W-:Y:S02]  /*4550*/  ISETP.GT.AND P0, PT, R28, 0x1, PT ;  /* 0x000000011c00780c */ /* 0x000fe40003f04270 */
[----:B------:R-:W-:Y:S01]  /*4560*/  IMAD R0, R0, UR4, RZ ;  /* 0x0000000400007c24 */ /* 0x000fe2000f8e02ff */
[----:B------:R-:W-:-:S04]  /*4570*/  ULDC.64 UR4, c[0x0][0x210] ;  /* 0x0000840000047ab9 */ /* 0x000fc80000000a00 */
[----:B------:R-:W-:Y:S02]  /*4580*/  SEL R0, R0, RZ, P0 ;  /* 0x000000ff00007207 */ /* 0x000fe40000000000 */
[----:B-----5:R-:W-:Y:S02]  /*4590*/  FSETP.GTU.FTZ.AND P0, PT, R26, R3, PT ;  /* 0x000000031a00720b */ /* 0x020fe40003f1c000 */
[----:B------:R-:W-:Y:S02]  /*45a0*/  IADD3 R2, P1, R0, UR4, RZ ;  /* 0x0000000400027c10 */ /* 0x000fe4000ff3e0ff */
[----:B------:R-:W-:Y:S02]  /*45b0*/  SEL R5, RZ, 0x1, P0 ;  /* 0x00000001ff057807 */ /* 0x000fe40000000000 */
[----:B------:R-:W-:-:S05]  /*45c0*/  IADD3.X R3, RZ, UR5, RZ, P1, !PT ;  /* 0x00000005ff037c10 */ /* 0x000fca0008ffe4ff */
[----:B------:R3:W-:Y:S04]  /*45d0*/  STG.E.U8 desc[UR36][R2.64], R5 ;  /* 0x0000000502007986 */ /* 0x0007e8000c101124 */
.L_x_7039:
[----:B------:R-:W-:Y:S05]  /*45e0*/  BSYNC B8 ;  /* 0x0000000000087941 */ /* 0x000fea0003800000 */
.L_x_1137:
        /* <DEDUP_REMOVED lines=8> */
[----:B------:R-:W-:Y:S01]  /*4670*/  IMAD.U32 R4, RZ, RZ, UR4 ;  /* 0x00000004ff047e24 */ /* 0x000fe2000f8e00ff */
[----:B---3--:R3:W4:Y:S01]  /*4680*/  LDC.64 R2, c[0x4][R0] ;  /* 0x0100000000027b82 */ /* 0x0087220000000a00 */
[----:B------:R-:W-:Y:S01]  /*4690*/  MOV R5, UR5 ;  /* 0x0000000500057c02 */ /* 0x000fe20008000f00 */
[----:B------:R-:W-:Y:S01]  /*46a0*/  ULDC.64 UR4, c[0x4][0x178] ;  /* 0x01005e0000047ab9 */ /* 0x000fe20000000a00 */
[----:B------:R-:W-:Y:S01]  /*46b0*/  HFMA2.MMA R12, -RZ, RZ, 0, 5.9604644775390625e-08 ;  /* 0x00000001ff0c7435 */ /* 0x000fe200000001ff */
[----:B------:R-:W-:Y:S01]  /*46c0*/  IMAD.U32 R6, RZ, RZ, UR4 ;  /* 0x00000004ff067e24 */ /* 0x000fe2000f8e00ff */
[----:B------:R-:W-:Y:S01]  /*46d0*/  MOV R7, UR5 ;  /* 0x0000000500077c02 */ /* 0x000fe20008000f00 */
[----:B------:R-:W-:Y:S01]  /*46e0*/  IMAD.U32 R10, RZ, RZ, UR6 ;  /* 0x00000006ff0a7e24 */ /* 0x000fe2000f8e00ff */
[----:B------:R-:W-:Y:S01]  /*46f0*/  MOV R11, UR7 ;  /* 0x00000007000b7c02 */ /* 0x000fe20008000f00 */
[----:B------:R-:W-:-:S02]  /*4700*/  IMAD.MOV.U32 R8, RZ, RZ, 0x27f ;  /* 0x0000027fff087424 */ /* 0x000fc400078e00ff */
[----:B---3--:R-:W-:-:S07]  /*4710*/  IMAD.MOV.U32 R13, RZ, RZ, RZ ;  /* 0x000000ffff0d7224 */ /* 0x008fce00078e00ff */
[----:B------:R-:W-:-:S07]  /*4720*/  LEPC R20, `(.L_x_1153) ;  /* 0x000000001014794e */ /* 0x000fce0000000000 */
[----:B012-4-:R-:W-:Y:S05]  /*4730*/  CALL.ABS.NOINC R2 ;  /* 0x0000000002007343 */ /* 0x017fea0003c00000 */
.L_x_1153:
[----:B------:R4:W5:Y:S02]  /*4740*/  LDG.E R4, desc[UR36][R24.64] ;  /* 0x0000002418047981 */ /* 0x000964000c1e1900 */
.L_x_1152:
[----:B------:R-:W-:Y:S05]  /*4750*/  BSYNC B6 ;  /* 0x0000000000067941 */ /* 0x000fea0003800000 */
.L_x_1151:
[----:B------:R-:W-:Y:S02]  /*4760*/  ULDC UR4, c[0x0][0x3c0] ;  /* 0x0000f00000047ab9 */ /* 0x000fe40000000800 */
[----:B------:R-:W-:Y:S01]  /*4770*/  MOV R0, UR4 ;  /* 0x0000000400007c02 */ /* 0x000fe20008000f00 */
[----:B------:R-:W-:Y:S02]  /*4780*/  ULDC UR4, c[0x0][0x27c] ;  /* 0x00009f0000047ab9 */ /* 0x000fe40000000800 */
[----:B---3--:R-:W-:Y:S01]  /*4790*/  IMAD R2, R29, UR4, RZ ;  /* 0x000000041d027c24 */ /* 0x008fe2000f8e02ff */
[----:B------:R-:W-:Y:S01]  /*47a0*/  ULDC.64 UR4, c[0x0][0x210] ;  /* 0x0000840000047ab9 */ /* 0x000fe20000000a00 */
[----:B------:R-:W-:-:S05]  /*47b0*/  IMAD.IADD R3, R0, 0x1, -R29 ;  /* 0x0000000100037824 */ /* 0x000fca00078e0a1d */
[----:B------:R-:W-:-:S04]  /*47c0*/  ISETP.GT.AND P0, PT, R3, RZ, PT ;  /* 0x000000ff0300720c */ /* 0x000fc80003f04270 */
[----:B------:R-:W-:Y:S02]  /*47d0*/  SEL R2, R2, RZ, P0 ;  /* 0x000000ff02027207 */ /* 0x000fe40000000000 */
[----:B-----5:R-:W-:Y:S02]  /*47e0*/  FSETP.GTU.FTZ.AND P0, PT, R27, R4, PT ;  /* 0x000000041b00720b */ /* 0x020fe40003f1c000 */
[----:B------:R-:W-:Y:S02]  /*47f0*/  IADD3 R2, P1, R2, UR4, RZ ;  /* 0x0000000402027c10 */ /* 0x000fe4000ff3e0ff */
[----:B------:R-:W-:Y:S02]  /*4800*/  SEL R5, RZ, 0x1, P0 ;  /* 0x00000001ff057807 */ /* 0x000fe40000000000 */
[----:B------:R-:W-:-:S05]  /*4810*/  IADD3.X R3, RZ, UR5, RZ, P1, !PT ;  /* 0x00000005ff037c10 */ /* 0x000fca0008ffe4ff */
[----:B------:R3:W-:Y:S01]  /*4820*/  STG.E.U8 desc[UR36][R2.64], R5 ;  /* 0x0000000502007986 */ /* 0x0007e2000c101124 */
[----:B------:R-:W-:Y:S05]  /*4830*/  BRA `(.L_x_1141) ;  /* 0x0000000000047947 */ /* 0x000fea0003800000 */
.L_x_7041:
[----:B------:R-:W-:Y:S05]  /*4840*/  BREAK B8 ;  /* 0x0000000000087942 */ /* 0x000fea0003800000 */
.L_x_1141:
[----:B------:R-:W-:Y:S05]  /*4850*/  BSYNC B9 ;  /* 0x0000000000097941 */ /* 0x000fea0003800000 */
.L_x_1136:
[----:B------:R-:W-:Y:S01]  /*4860*/  ULDC UR4, c[0x0][0x0] ;  /* 0x0000000000047ab9 */ /* 0x000fe20000000800 */
[----:B---3--:R-:W3:Y:S01]  /*4870*/  LDC R2, c[0x0][0xc] ;  /* 0x00000300ff027b82 */ /* 0x008ee20000000800 */
[----:B------:R-:W-:-:S06]  /*4880*/  USHF.L.U32 UR4, UR4, 0x2, URZ ;  /* 0x0000000204047899 */ /* 0x000fcc000800063f */
[----:B---3--:R-:W-:-:S05]  /*4890*/  IMAD R29, R2, UR4, R29 ;  /* 0x00000004021d7c24 */ /* 0x008fca000f8e021d */
[----:B------:R-:W-:-:S13]  /*48a0*/  ISETP.GE.U32.AND P0, PT, R29, R0, PT ;  /* 0x000000001d00720c */ /* 0x000fda0003f06070 */
[----:B------:R-:W-:Y:S05]  /*48b0*/  @!P0 BRA `(.L_x_1154) ;  /* 0xffffffb400fc8947 */ /* 0x000fea000383ffff */
[----:B------:R-:W-:Y:S05]  /*48c0*/  EXIT ;  /* 0x000000000000794d */ /* 0x000fea0003800000 */
.L_x_1155:
        /* <DEDUP_REMOVED lines=11> */
.L_x_7571:


//--------------------- .text._ZN2at4cuda57_GLOBAL__N__cd6b329d_24_DistributionBernoulli_cu_7537a20d21kernelPointwiseApply2IZNS_6native9templates4cuda28bernoulli_tensor_cuda_kernelIbfEEvRKNS_10TensorBaseES9_NS_15PhiloxCudaStateEEUliRbSB_SB_SB_RKfSD_SD_SD_E_bSC_jLi1ELi2ELi4ELi512ELi2EEEvNS0_6detail10TensorInfoIT0_T2_EENSG_IT1_SI_EESI_T_ --------------------------
	.section	.text._ZN2at4cuda57_GLOBAL__N__cd6b329d_24_DistributionBernoulli_cu_7537a20d21kernelPointwiseApply2IZNS_6native9templates4cuda28bernoulli_tensor_cuda_kernelIbfEEvRKNS_10TensorBaseES9_NS_15PhiloxCudaStateEEUliRbSB_SB_SB_RKfSD_SD_SD_E_bSC_jLi1ELi2ELi4ELi512ELi2EEEvNS0_6detail10TensorInfoIT0_T2_EENSG_IT1_SI_EESI_T_,"ax",@progbits
	.align	128
.text._ZN2at4cuda57_GLOBAL__N__cd6b329d_24_DistributionBernoulli_cu_7537a20d21kernelPointwiseApply2IZNS_6native9templates4cuda28bernoulli_tensor_cuda_kernelIbfEEvRKNS_10TensorBaseES9_NS_15PhiloxCudaStateEEUliRbSB_SB_SB_RKfSD_SD_SD_E_bSC_jLi1ELi2ELi4ELi512ELi2EEEvNS0_6detail10TensorInfoIT0_T2_EENSG_IT1_SI_EESI_T_:
        .type           _ZN2at4cuda57_GLOBAL__N__cd6b329d_24_DistributionBernoulli_cu_7537a20d21kernelPointwiseApply2IZNS_6native9templates4cuda28bernoulli_tensor_cuda_kernelIbfEEvRKNS_10TensorBaseES9_NS_15PhiloxCudaStateEEUliRbSB_SB_SB_RKfSD_SD_SD_E_bSC_jLi1ELi2ELi4ELi512ELi2EEEvNS0_6detail10TensorInfoIT0_T2_EENSG_IT1_SI_EESI_T_,@function
        .size           _ZN2at4cuda57_GLOBAL__N__cd6b329d_24_DistributionBernoulli_cu_7537a20d21kernelPointwiseApply2IZNS_6native9templates4cuda28bernoulli_tensor_cuda_kernelIbfEEvRKNS_10TensorBaseES9_NS_15PhiloxCudaStateEEUliRbSB_SB_SB_RKfSD_SD_SD_E_bSC_jLi1ELi2ELi4ELi512ELi2EEEvNS0_6detail10TensorInfoIT0_T2_EENSG_IT1_SI_EESI_T_,(.L_x_7572 - _ZN2at4cuda57_GLOBAL__N__cd6b329d_24_DistributionBernoulli_cu_7537a20d21kernelPointwiseApply2IZNS_6native9templates4cuda28bernoulli_tensor_cuda_kernelIbfEEvRKNS_10TensorBaseES9_NS_15PhiloxCudaStateEEUliRbSB_SB_SB_RKfSD_SD_SD_E_bSC_jLi1ELi2ELi4ELi512ELi2EEEvNS0_6detail10TensorInfoIT0_T2_EENSG_IT1_SI_EESI_T_)
        .other          _ZN2at4cuda57_GLOBAL__N__cd6b329d_24_DistributionBernoulli_cu_7537a20d21kernelPointwiseApply2IZNS_6native9templates4cuda28bernoulli_tensor_cuda_kernelIbfEEvRKNS_10TensorBaseES9_NS_15PhiloxCudaStateEEUliRbSB_SB_SB_RKfSD_SD_SD_E_bSC_jLi1ELi2ELi4ELi512ELi2EEEvNS0_6detail10TensorInfoIT0_T2_EENSG_IT1_SI_EESI_T_,@"STO_CUDA_ENTRY STV_DEFAULT"
_ZN2at4cuda57_GLOBAL__N__cd6b329d_24_DistributionBernoulli_cu_7537a20d21kernelPointwiseApply2IZNS_6native9templates4cuda28bernoulli_tensor_cuda_kernelIbfEEvRKNS_10TensorBaseES9_NS_15PhiloxCudaStateEEUliRbSB_SB_SB_RKfSD_SD_SD_E_bSC_jLi1ELi2ELi4ELi512ELi2EEEvNS0_6detail10TensorInfoIT0_T2_EENSG_IT1_SI_EESI_T_:
        /* <DEDUP_REMOVED lines=17> */
[----:B------:R-:W1:Y:S01]  /*0110*/  LDC.64 R30, c[0x0][0x210] ;  /* 0x00008400ff1e7b82 */ /* 0x000e620000000a00 */
[----:B------:R-:W-:-:S05]  /*0120*/  ULDC.64 UR38, c[0x0][0x210] ;  /* 0x0000840000267ab9 */ /* 0x000fca0000000a00 */
.L_x_1184:
[----:B------:R-:W-:Y:S01]  /*0130*/  ISETP.NE.AND P0, PT, RZ, UR41, PT ;  /* 0x00000029ff007c0c */ /* 0x000fe2000bf05270 */
[----:B--2---:R-:W2:-:S12]  /*0140*/  LDC.64 R4, c[0x0][0x3c8] ;  /* 0x0000f200ff047b82 */ /* 0x004e980000000a00 */
[----:B---3--:R-:W3:Y:S08]  /*0150*/  @P0 LDC.64 R6, c[0x0][0x3d0] ;  /* 0x0000f400ff060b82 */ /* 0x008ef00000000a00 */
[----:B------:R-:W4:Y:S01]  /*0160*/  LDC R0, c[0x0][0x3d0] ;  /* 0x0000f400ff007b82 */ /* 0x000f220000000800 */
[----:B--2---:R-:W2:Y:S07]  /*0170*/  @P0 LDG.E.64 R4, desc[UR36][R4.64] ;  /* 0x0000002404040981 */ /* 0x004eae000c1e1b00 */
[----:B------:R-:W4:Y:S01]  /*0180*/  @P0 LDC R9, c[0x0][0x3d8] ;  /* 0x0000f600ff090b82 */ /* 0x000f220000000800 */
[----:B---3--:R-:W4:Y:S07]  /*0190*/  @P0 LDG.E.64 R6, desc[UR36][R6.64] ;  /* 0x0000002406060981 */ /* 0x008f2e000c1e1b00 */
[----:B------:R-:W3:Y:S01]  /*01a0*/  LDC R3, c[0x0][0x3d4] ;  /* 0x0000f500ff037b82 */ /* 0x000ee20000000800 */
[----:B------:R-:W-:Y:S01]  /*01b0*/  IMAD R10, R2, -0x326172a9, RZ ;  /* 0xcd9e8d57020a7824 */ /* 0x000fe200078e02ff */
[----:B------:R-:W-:-:S04]  /*01c0*/  IADD3 R27, -R26, UR46, RZ ;  /* 0x0000002e1a1b7c10 */ /* 0x000fc8000fffe1ff */
[C---:B------:R-:W-:Y:S01]  /*01d0*/  ISETP.GE.AND P4, PT, R27.reuse, 0x1, PT ;  /* 0x000000011b00780c */ /* 0x040fe20003f86270 */
[----:B------:R-:W-:Y:S01]  /*01e0*/  BSSY B0, `(.L_x_1156) ;  /* 0x000008d000007945 */ /* 0x000fe20003800000 */
[----:B------:R-:W-:Y:S01]  /*01f0*/  VIMNMX R28, R27, 0x4, PT ;  /* 0x000000041b1c7848 */ /* 0x000fe20003fe0100 */
[----:B------:R-:W-:Y:S02]  /*0200*/  IMAD.MOV.U32 R23, RZ, RZ, RZ ;  /* 0x000000ffff177224 */ /* 0x000fe400078e00ff */
[----:B0-----:R-:W-:Y:S01]  /*0210*/  IMAD.MOV.U32 R25, RZ, RZ, RZ ;  /* 0x000000ffff197224 */ /* 0x001fe200078e00ff */
[----:B------:R-:W-:Y:S02]  /*0220*/  ISETP.GE.AND P3, PT, R28, 0x2, PT ;  /* 0x000000021c00780c */ /* 0x000fe40003f66270 */
[----:B----4-:R-:W-:-:S05]  /*0230*/  @P0 IADD3 R0, P1, R6, R9, RZ ;  /* 0x0000000906000210 */ /* 0x010fca0007f3e0ff */
[----:B---3--:R-:W-:-:S05]  /*0240*/  @P0 IMAD.X R3, RZ, RZ, R7, P1 ;  /* 0x000000ffff030224 */ /* 0x008fca00008e0607 */
[----:B------:R-:W-:-:S04]  /*0250*/  SHF.R.U64 R8, R0, 0x2, R3 ;  /* 0x0000000200087819 */ /* 0x000fc80000001203 */
[----:B------:R-:W-:-:S04]  /*0260*/  IADD3 R11, R8, 0x1, RZ ;  /* 0x00000001080b7810 */ /* 0x000fc80007ffe0ff */
[----:B------:R-:W-:Y:S02]  /*0270*/  ISETP.NE.AND P0, PT, R11, RZ, PT ;  /* 0x000000ff0b00720c */ /* 0x000fe40003f05270 */
[----:B------:R-:W-:Y:S01]  /*0280*/  SHF.R.U32.HI R12, RZ, 0x2, R3 ;  /* 0x00000002ff0c7819 */ /* 0x000fe20000011603 */
[----:B------:R-:W-:-:S04]  /*0290*/  IMAD.HI.U32 R3, R2, -0x326172a9, RZ ;  /* 0xcd9e8d5702037827 */ /* 0x000fc800078e00ff */
[----:B------:R-:W-:Y:S01]  /*02a0*/  IMAD.WIDE.U32 R8, R8, -0x2daee0ad, RZ ;  /* 0xd2511f5308087825 */ /* 0x000fe200078e00ff */
[----:B--2---:R-:W-:-:S03]  /*02b0*/  LOP3.LUT R6, R3, R12, R4, 0x96, !PT ;  /* 0x0000000c03067212 */ /* 0x004fc600078e9604 */
[----:B------:R-:W-:Y:S02]  /*02c0*/  VIADD R7, R4, 0x9e3779b9 ;  /* 0x9e3779b904077836 */ /* 0x000fe40000000000 */
[----:B------:R-:W-:-:S04]  /*02d0*/  IMAD.HI.U32 R13, R11, -0x2daee0ad, RZ ;  /* 0xd2511f530b0d7827 */ /* 0x000fc800078e00ff */
[C---:B------:R-:W-:Y:S01]  /*02e0*/  VIADD R15, R12.reuse, 0x1 ;  /* 0x000000010c0f7836 */ /* 0x040fe20000000000 */
[----:B------:R-:W-:Y:S02]  /*02f0*/  @P0 IADD3 R15, R12, RZ, RZ ;  /* 0x000000ff0c0f0210 */ /* 0x000fe40007ffe0ff */
[-C--:B------:R-:W-:Y:S01]  /*0300*/  LOP3.LUT R12, R9, R5.reuse, RZ, 0x3c, !PT ;  /* 0x00000005090c7212 */ /* 0x080fe200078e3cff */
[----:B------:R-:W-:Y:S01]  /*0310*/  VIADD R21, R5, 0xbb67ae85 ;  /* 0xbb67ae8505157836 */ /* 0x000fe20000000000 */
[----:B------:R-:W-:Y:S01]  /*0320*/  LOP3.LUT R11, R7, R10, RZ, 0x3c, !PT ;  /* 0x0000000a070b7212 */ /* 0x000fe200078e3cff */
[----:B------:R-:W-:Y:S01]  /*0330*/  IMAD.WIDE.U32 R6, R6, -0x2daee0ad, RZ ;  /* 0xd2511f5306067825 */ /* 0x000fe200078e00ff */
[----:B------:R-:W-:-:S03]  /*0340*/  LOP3.LUT R16, R13, R5, RZ, 0x3c, !PT ;  /* 0x000000050d107212 */ /* 0x000fc600078e3cff */
[----:B------:R-:W-:Y:S01]  /*0350*/  IMAD.WIDE.U32 R12, R12, -0x326172a9, RZ ;  /* 0xcd9e8d570c0c7825 */ /* 0x000fe200078e00ff */
[----:B------:R-:W-:-:S03]  /*0360*/  LOP3.LUT R14, R7, R8, R21, 0x96, !PT ;  /* 0x00000008070e7212 */ /* 0x000fc600078e9615 */
[----:B------:R-:W-:Y:S01]  /*0370*/  IMAD.WIDE.U32 R16, R16, -0x326172a9, RZ ;  /* 0xcd9e8d5710107825 */ /* 0x000fe200078e00ff */
[----:B------:R-:W-:-:S03]  /*0380*/  LOP3.LUT R18, R15, R3, R4, 0x96, !PT ;  /* 0x000000030f127212 */ /* 0x000fc600078e9604 */
[----:B------:R-:W-:Y:S01]  /*0390*/  VIADD R20, R8, 0xd2511f53 ;  /* 0xd2511f5308147836 */ /* 0x000fe20000000000 */
[C---:B------:R-:W-:Y:S01]  /*03a0*/  LOP3.LUT R8, R11.reuse, R13, RZ, 0x3c, !PT ;  /* 0x0000000d0b087212 */ /* 0x040fe200078e3cff */
[----:B------:R-:W-:Y:S01]  /*03b0*/  VIADD R3, R4, 0x3c6ef372 ;  /* 0x3c6ef37204037836 */ /* 0x000fe20000000000 */
[----:B------:R-:W-:Y:S01]  /*03c0*/  LOP3.LUT R11, R11, R17, RZ, 0x3c, !PT ;  /* 0x000000110b0b7212 */ /* 0x000fe200078e3cff */
[----:B------:R-:W-:Y:S01]  /*03d0*/  IMAD.WIDE.U32 R14, R14, -0x326172a9, RZ ;  /* 0xcd9e8d570e0e7825 */ /* 0x000fe200078e00ff */
[----:B------:R-:W-:-:S03]  /*03e0*/  IADD3 R7, R5, 0x76cf5d0a, RZ ;  /* 0x76cf5d0a05077810 */ /* 0x000fc60007ffe0ff */
        /* <DEDUP_REMOVED lines=8> */
[----:B------:R-:W-:Y:S02]  /*0470*/  VIADD R11, R5, 0x32370b8f ;  /* 0x32370b8f050b7836 */ /* 0x000fe40000000000 */
[----:B------:R-:W-:Y:S01]  /*0480*/  IMAD.WIDE.U32 R20, R20, -0x326172a9, RZ ;  /* 0xcd9e8d5714147825 */ /* 0x000fe200078e00ff */
[----:B------:R-:W-:-:S03]  /*0490*/  IADD3 R9, R4, -0x255992d5, RZ ;  /* 0xdaa66d2b04097810 */ /* 0x000fc60007ffe0ff */
[----:B------:R-:W-:Y:S01]  /*04a0*/  IMAD.WIDE.U32 R18, R19, -0x326172a9, RZ ;  /* 0xcd9e8d5713127825 */ /* 0x000fe200078e00ff */
[----:B------:R-:W-:-:S03]  /*04b0*/  LOP3.LUT R17, R13, R8, R11, 0x96, !PT ;  /* 0x000000080d117212 */ /* 0x000fc600078e960b */
[----:B------:R-:W-:Y:S01]  /*04c0*/  IMAD.WIDE.U32 R6, R7, -0x326172a9, RZ ;  /* 0xcd9e8d5707067825 */ /* 0x000fe200078e00ff */
[----:B------:R-:W-:Y:S02]  /*04d0*/  LOP3.LUT R15, R21, R16, R3, 0x96, !PT ;  /* 0x00000010150f7212 */ /* 0x000fe400078e9603 */
[--C-:B------:R-:W-:Y:S01]  /*04e0*/  LOP3.LUT R21, R19, R14, R9.reuse, 0x96, !PT ;  /* 0x0000000e13157212 */ /* 0x100fe200078e9609 */
        /* <DEDUP_REMOVED lines=19> */
[--C-:B------:R-:W-:Y:S02]  /*0620*/  LOP3.LUT R16, R19, R16, R7.reuse, 0x96, !PT ;  /* 0x0000001013107212 */ /* 0x100fe400078e9607 */
[----:B------:R-:W-:Y:S02]  /*0630*/  IADD3 R3, R4, -0x4ab325aa, RZ ;  /* 0xb54cda5604037810 */ /* 0x000fe40007ffe0ff */
        /* <DEDUP_REMOVED lines=8> */
[----:B------:R-:W-:-:S04]  /*06c0*/  LOP3.LUT R19, R17, R10, R11, 0x96, !PT ;  /* 0x0000000a11137212 */ /* 0x000fc800078e960b */
[----:B------:R-:W-:Y:S01]  /*06d0*/  LOP3.LUT R8, R13, R20, R11, 0x96, !PT ;  /* 0x000000140d087212 */ /* 0x000fe200078e960b */
[----:B------:R-:W-:Y:S02]  /*06e0*/  VIADD R13, R5, 0x1fd5c5a3 ;  /* 0x1fd5c5a3050d7836 */ /* 0x000fe40000000000 */
        /* <DEDUP_REMOVED lines=9> */
[----:B------:R-:W-:-:S04]  /*0780*/  IMAD.WIDE.U32 R6, R16, -0x326172a9, RZ ;  /* 0xcd9e8d5710067825 */ /* 0x000fc800078e00ff */
[----:B------:R-:W-:-:S05]  /*0790*/  IMAD.WIDE.U32 R16, R17, -0x2daee0ad, RZ ;  /* 0xd2511f5311107825 */ /* 0x000fca00078e00ff */
        /* <DEDUP_REMOVED lines=8> */
[----:B------:R-:W-:Y:S01]  /*0820*/  VIADD R3, R4, 0x8ff34781 ;  /* 0x8ff3478104037836 */ /* 0x000fe20000000000 */
[--C-:B------:R-:W-:Y:S02]  /*0830*/  LOP3.LUT R4, R7, R18, R9.reuse, 0x96, !PT ;  /* 0x0000001207047212 */ /* 0x100fe400078e9609 */
[----:B------:R-:W-:Y:S02]  /*0840*/  LOP3.LUT R13, R15, R8, R9, 0x96, !PT ;  /* 0x000000080f0d7212 */ /* 0x000fe400078e9609 */
[----:B------:R-:W-:Y:S01]  /*0850*/  IADD3 R19, R5, -0x695add53, RZ ;  /* 0x96a522ad05137810 */ /* 0x000fe20007ffe0ff */
[----:B------:R-:W-:-:S04]  /*0860*/  IMAD.WIDE.U32 R4, R4, -0x2daee0ad, RZ ;  /* 0xd2511f5304047825 */ /* 0x000fc800078e00ff */
[----:B------:R-:W-:Y:S01]  /*0870*/  IMAD.HI.U32 R13, R13, -0x2daee0ad, RZ ;  /* 0xd2511f530d0d7827 */ /* 0x000fe200078e00ff */
[----:B------:R-:W-:-:S03]  /*0880*/  LOP3.LUT R0, R0, 0x3, RZ, 0xc0, !PT ;  /* 0x0000000300007812 */ /* 0x000fc600078ec0ff */
[----:B------:R-:W-:Y:S01]  /*0890*/  IMAD.WIDE.U32 R8, R10, -0x326172a9, RZ ;  /* 0xcd9e8d570a087825 */ /* 0x000fe200078e00ff */
[----:B------:R-:W-:-:S03]  /*08a0*/  LOP3.LUT R7, R5, R20, R19, 0x96, !PT ;  /* 0x0000001405077212 */ /* 0x000fc600078e9613 */
[----:B------:R-:W-:Y:S01]  /*08b0*/  IMAD.WIDE.U32 R10, R11, -0x326172a9, RZ ;  /* 0xcd9e8d570b0a7825 */ /* 0x000fe200078e00ff */
[----:B------:R-:W-:Y:S01]  /*08c0*/  LOP3.LUT R12, R13, R12, R19, 0x96, !PT ;  /* 0x0000000c0d0c7212 */ /* 0x000fe200078e9613 */
[----:B------:R-:W-:Y:S01]  /*08d0*/  HFMA2.MMA R19, -RZ, RZ, 0, 0 ;  /* 0x00000000ff137435 */ /* 0x000fe200000001ff */
[--C-:B------:R-:W-:Y:S01]  /*08e0*/  LOP3.LUT R6, R9, R6, R3.reuse, 0x96, !PT ;  /* 0x0000000609067212 */ /* 0x100fe200078e9603 */
[----:B------:R-:W-:Y:S01]  /*08f0*/  IMAD.MOV.U32 R17, RZ, RZ, RZ ;  /* 0x000000ffff117224 */ /* 0x000fe200078e00ff */
[C---:B------:R-:W-:Y:S02]  /*0900*/  ISETP.GE.AND P0, PT, R28.reuse, 0x3, PT ;  /* 0x000000031c00780c */ /* 0x040fe40003f06270 */
[----:B------:R-:W-:Y:S02]  /*0910*/  ISETP.GE.AND P1, PT, R28, 0x4, PT ;  /* 0x000000041c00780c */ /* 0x000fe40003f26270 */
[----:B------:R-:W-:Y:S02]  /*0920*/  ISETP.NE.AND P2, PT, R0, 0x1, PT ;  /* 0x000000010000780c */ /* 0x000fe40003f45270 */
[----:B------:R-:W-:Y:S01]  /*0930*/  LOP3.LUT R3, R11, R14, R3, 0x96, !PT ;  /* 0x0000000e0b037212 */ /* 0x000fe200078e9603 */
[----:B------:R-:W-:Y:S10]  /*0940*/  @!P4 BRA `(.L_x_1157) ;  /* 0x000000000058c947 */ /* 0x000ff40003800000 */
[----:B------:R-:W2:Y:S01]  /*0950*/  I2F.U32.RP R13, UR42 ;  /* 0x0000002a000d7d06 */ /* 0x000ea20008209000 */
[----:B------:R-:W-:-:S07]  /*0960*/  ISETP.NE.U32.AND P6, PT, RZ, UR42, PT ;  /* 0x0000002aff007c0c */ /* 0x000fce000bfc5070 */
[----:B--2---:R-:W2:Y:S02]  /*0970*/  MUFU.RCP R13, R13 ;  /* 0x0000000d000d7308 */ /* 0x004ea40000001000 */
[----:B--2---:R-:W-:-:S06]  /*0980*/  VIADD R14, R13, 0xffffffe ;  /* 0x0ffffffe0d0e7836 */ /* 0x004fcc0000000000 */
[----:B------:R2:W3:Y:S02]  /*0990*/  F2I.FTZ.U32.TRUNC.NTZ R15, R14 ;  /* 0x0000000e000f7305 */ /* 0x0004e4000021f000 */
[----:B--2---:R-:W-:Y:S01]  /*09a0*/  IMAD.MOV.U32 R14, RZ, RZ, RZ ;  /* 0x000000ffff0e7224 */ /* 0x004fe200078e00ff */
[----:B---3--:R-:W-:-:S05]  /*09b0*/  IADD3 R21, RZ, -R15, RZ ;  /* 0x8000000fff157210 */ /* 0x008fca0007ffe0ff */
        /* <DEDUP_REMOVED lines=15> */
.L_x_1157:
[----:B------:R-:W-:Y:S05]  /*0ab0*/  BSYNC B0 ;  /* 0x0000000000007941 */ /* 0x000fea0003800000 */
.L_x_1156:
[----:B------:R-:W-:Y:S04]  /*0ac0*/  BSSY B0, `(.L_x_1158) ;  /* 0x0000019000007945 */ /* 0x000fe80003800000 */
[----:B------:R-:W-:Y:S05]  /*0ad0*/  @!P3 BRA `(.L_x_1159) ;  /* 0x00000000005cb947 */ /* 0x000fea0003800000 */
[----:B------:R-:W2:Y:S01]  /*0ae0*/  I2F.U32.RP R16, UR42 ;  /* 0x0000002a00107d06 */ /* 0x000ea20008209000 */
[----:B------:R-:W-:Y:S02]  /*0af0*/  MOV R14, RZ ;  /* 0x000000ff000e7202 */ /* 0x000fe40000000f00 */
[----:B------:R-:W-:-:S05]  /*0b00*/  ISETP.NE.U32.AND P5, PT, RZ, UR42, PT ;  /* 0x0000002aff007c0c */ /* 0x000fca000bfa5070 */
[----:B--2---:R-:W2:Y:S02]  /*0b10*/  MUFU.RCP R16, R16 ;  /* 0x0000001000107308 */ /* 0x004ea40000001000 */
[----:B--2---:R-:W-:-:S06]  /*0b20*/  VIADD R15, R16, 0xffffffe ;  /* 0x0ffffffe100f7836 */ /* 0x004fcc0000000000 */
[----:B------:R-:W2:Y:S02]  /*0b30*/  F2I.FTZ.U32.TRUNC.NTZ R15, R15 ;  /* 0x0000000f000f7305 */ /* 0x000ea4000021f000 */
[----:B--2---:R-:W-:-:S04]  /*0b40*/  IMAD.MOV R13, RZ, RZ, -R15 ;  /* 0x000000ffff0d7224 */ /* 0x004fc800078e0a0f */
        /* <DEDUP_REMOVED lines=16> */
.L_x_1159:
[----:B------:R-:W-:Y:S05]  /*0c50*/  BSYNC B0 ;  /* 0x0000000000007941 */ /* 0x000fea0003800000 */
.L_x_1158:
[----:B------:R-:W-:Y:S04]  /*0c60*/  BSSY B0, `(.L_x_1160) ;  /* 0x0000019000007945 */ /* 0x000fe80003800000 */
[----:B------:R-:W-:Y:S05]  /*0c70*/  @!P0 BRA `(.L_x_1161) ;  /* 0x00000000005c8947 */ /* 0x000fea0003800000 */
[----:B------:R-:W2:Y:S01]  /*0c80*/  I2F.U32.RP R16, UR42 ;  /* 0x0000002a00107d06 */ /* 0x000ea20008209000 */
[----:B------:R-:W-:Y:S01]  /*0c90*/  HFMA2.MMA R14, -RZ, RZ, 0, 0 ;  /* 0x00000000ff0e7435 */ /* 0x000fe200000001ff */
[----:B------:R-:W-:-:S06]  /*0ca0*/  ISETP.NE.U32.AND P4, PT, RZ, UR42, PT ;  /* 0x0000002aff007c0c */ /* 0x000fcc000bf85070 */
        /* <DEDUP_REMOVED lines=20> */
.L_x_1161:
[----:B------:R-:W-:Y:S05]  /*0df0*/  BSYNC B0 ;  /* 0x0000000000007941 */ /* 0x000fea0003800000 */
.L_x_1160:
        /* <DEDUP_REMOVED lines=25> */
.L_x_1163:
[----:B------:R-:W-:Y:S05]  /*0f90*/  BSYNC B0 ;  /* 0x0000000000007941 */ /* 0x000fea0003800000 */
.L_x_1162:
[----:B0-----:R-:W-:Y:S01]  /*0fa0*/  IMAD.WIDE.U32 R24, R25, 0x4, R36 ;  /* 0x0000000419187825 */ /* 0x001fe200078e0024 */
[----:B------:R-:W-:-:S03]  /*0fb0*/  MOV R14, R7 ;  /* 0x00000007000e7202 */ /* 0x000fc60000000f00 */
[----:B------:R-:W-:-:S04]  /*0fc0*/  IMAD.WIDE.U32 R22, R23, 0x4, R36 ;  /* 0x0000000417167825 */ /* 0x000fc800078e0024 */
        /* <DEDUP_REMOVED lines=17> */
.L_x_1165:
[----:B------:R-:W-:Y:S01]  /*10e0*/  IMAD.MOV.U32 R15, RZ, RZ, R3 ;  /* 0x000000ffff0f7224 */ /* 0x000fe200078e0003 */
[----:B------:R-:W-:Y:S01]  /*10f0*/  MOV R14, R4 ;  /* 0x00000004000e7202 */ /* 0x000fe20000000f00 */
[----:B------:R-:W-:Y:S01]  /*1100*/  IMAD.MOV.U32 R13, RZ, RZ, R7 ;  /* 0x000000ffff0d7224 */ /* 0x000fe200078e0007 */
[----:B------:R-:W-:-:S07]  /*1110*/  MOV R3, R10 ;  /* 0x0000000a00037202 */ /* 0x000fce0000000f00 */
.L_x_1164:
        /* <DEDUP_REMOVED lines=19> */
.L_x_7042:
[----:B------:R-:W-:Y:S05]  /*1250*/  BRX R4 -0x1260                                                                                                                                                                                                                                                                                                                                                                                                                                                                               (*"BRANCH_TARGETS .L_x_7043,.L_x_7044,.L_x_7045"*) ;  /* 0xffffffec04687949 */ /* 0x000fea000383ffff */
.L_x_1168:
        /* <DEDUP_REMOVED lines=16> */
[----:B------:R-:W-:Y:S01]  /*1360*/  HFMA2.MMA R13, -RZ, RZ, 0, 0 ;  /* 0x00000000ff0d7435 */ /* 0x000fe200000001ff */
[----:B------:R-:W-:Y:S01]  /*1370*/  IMAD.U32 R5, RZ, RZ, UR5 ;  /* 0x00000005ff057e24 */ /* 0x000fe2000f8e00ff */
[----:B------:R-:W0:Y:S01]  /*1380*/  LDC.64 R14, c[0x4][R14] ;  /* 0x010000000e0e7b82 */ /* 0x000e220000000a00 */
[----:B------:R-:W-:Y:S01]  /*1390*/  ULDC.64 UR4, c[0x4][0x178] ;  /* 0x01005e0000047ab9 */ /* 0x000fe20000000a00 */
[----:B------:R-:W-:Y:S01]  /*13a0*/  IMAD.U32 R10, RZ, RZ, UR6 ;  /* 0x00000006ff0a7e24 */ /* 0x000fe2000f8e00ff */
[----:B------:R-:W-:Y:S01]  /*13b0*/  MOV R6, UR4 ;  /* 0x0000000400067c02 */ /* 0x000fe20008000f00 */
[----:B------:R-:W-:Y:S01]  /*13c0*/  IMAD.U32 R7, RZ, RZ, UR5 ;  /* 0x00000005ff077e24 */ /* 0x000fe2000f8e00ff */
[----:B------:R-:W-:Y:S01]  /*13d0*/  MOV R11, UR7 ;  /* 0x00000007000b7c02 */ /* 0x000fe20008000f00 */
[----:B------:R-:W-:-:S02]  /*13e0*/  IMAD.MOV.U32 R8, RZ, RZ, 0x270 ;  /* 0x00000270ff087424 */ /* 0x000fc400078e00ff */
[----:B------:R-:W-:-:S07]  /*13f0*/  IMAD.MOV.U32 R12, RZ, RZ, 0x1 ;  /* 0x00000001ff0c7424 */ /* 0x000fce00078e00ff */
[----:B------:R-:W-:-:S07]  /*1400*/  LEPC R20, `(.L_x_1174) ;  /* 0x000000001014794e */ /* 0x000fce0000000000 */
[----:B01----:R-:W-:Y:S05]  /*1410*/  CALL.ABS.NOINC R14 ;  /* 0x000000000e007343 */ /* 0x003fea0003c00000 */
.L_x_1174:
[----:B------:R0:W5:Y:S02]  /*1420*/  LDG.E R3, desc[UR36][R16.64] ;  /* 0x0000002410037981 */ /* 0x000164000c1e1900 */
.L_x_1173:
[----:B------:R-:W-:Y:S05]  /*1430*/  BSYNC B6 ;  /* 0x0000000000067941 */ /* 0x000fea0003800000 */
.L_x_1172:
[----:B------:R-:W-:Y:S01]  /*1440*/  VIADD R0, R26, 0x3 ;  /* 0x000000031a007836 */ /* 0x000fe20000000000 */
[----:B-----5:R-:W-:-:S03]  /*1450*/  FSETP.GTU.FTZ.AND P0, PT, R34, R3, PT ;  /* 0x000000032200720b */ /* 0x020fc60003f1c000 */
[----:B------:R-:W-:Y:S01]  /*1460*/  IMAD R5, R0, UR45, RZ ;  /* 0x0000002d00057c24 */ /* 0x000fe2000f8e02ff */
[----:B------:R-:W-:-:S04]  /*1470*/  SEL R3, RZ, 0x1, P0 ;  /* 0x00000001ff037807 */ /* 0x000fc80000000000 */
[----:B-1----:R-:W-:-:S05]  /*1480*/  IADD3 R4, P1, R5, R30, RZ ;  /* 0x0000001e05047210 */ /* 0x002fca0007f3e0ff */
[----:B------:R-:W-:-:S05]  /*1490*/  IMAD.X R5, RZ, RZ, R31, P1 ;  /* 0x000000ffff057224 */ /* 0x000fca00008e061f */
[----:B------:R2:W-:Y:S03]  /*14a0*/  STG.E.U8 desc[UR36][R4.64], R3 ;  /* 0x0000000304007986 */ /* 0x0005e6000c101124 */
.L_x_1170:
[----:B------:R-:W-:Y:S05]  /*14b0*/  BSYNC B7 ;  /* 0x0000000000077941 */ /* 0x000fea0003800000 */
.L_x_1169:
[----:B------:R-:W3:Y:S01]  /*14c0*/  LDG.E R0, desc[UR36][R18.64] ;  /* 0x0000002412007981 */ /* 0x000ee2000c1e1900 */
[----:B------:R-:W-:Y:S01]  /*14d0*/  BSSY B6, `(.L_x_1175) ;  /* 0x0000015000067945 */ /* 0x000fe20003800000 */
[C---:B---3--:R-:W-:Y:S02]  /*14e0*/  FSETP.GE.FTZ.AND P1, PT, R0.reuse, RZ, PT ;  /* 0x000000ff0000720b */ /* 0x048fe40003f36000 */
[----:B------:R-:W-:-:S13]  /*14f0*/  FSETP.GTU.FTZ.AND P0, PT, R0, 1, PT ;  /* 0x3f8000000000780b */ /* 0x000fda0003f1c000 */
[----:B------:R-:W-:Y:S05]  /*1500*/  @!P0 BRA P1, `(.L_x_1176) ;  /* 0x0000000000448947 */ /* 0x000fea0000800000 */
[----:B------:R-:W-:Y:S01]  /*1510*/  MOV R14, 0x1a0 ;  /* 0x000001a0000e7802 */ /* 0x000fe20000000f00 */
[----:B------:R-:W-:Y:S01]  /*1520*/  ULDC.64 UR4, c[0x4][0x188] ;  /* 0x0100620000047ab9 */ /* 0x000fe20000000a00 */
[----:B------:R-:W-:Y:S01]  /*1530*/  ULDC.64 UR6, c[0x4][0x90] ;  /* 0x0100240000067ab9 */ /* 0x000fe20000000a00 */
[----:B--2---:R-:W-:Y:S01]  /*1540*/  MOV R4, UR4 ;  /* 0x0000000400047c02 */ /* 0x004fe20008000f00 */
[----:B------:R-:W-:Y:S01]  /*1550*/  IMAD.U32 R5, RZ, RZ, UR5 ;  /* 0x00000005ff057e24 */ /* 0x000fe2000f8e00ff */
[----:B------:R-:W-:Y:S01]  /*1560*/  ULDC.64 UR4, c[0x4][0x178] ;  /* 0x01005e0000047ab9 */ /* 0x000fe20000000a00 */
[----:B------:R-:W2:Y:S01]  /*1570*/  LDC.64 R14, c[0x4][R14] ;  /* 0x010000000e0e7b82 */ /* 0x000ea20000000a00 */
[----:B------:R-:W-:Y:S01]  /*1580*/  HFMA2.MMA R8, -RZ, RZ, 0, 3.7491321563720703125e-05 ;  /* 0x00000275ff087435 */ /* 0x000fe200000001ff */
        /* <DEDUP_REMOVED lines=8> */
.L_x_1177:
[----:B------:R3:W5:Y:S02]  /*1610*/  LDG.E R0, desc[UR36][R18.64] ;  /* 0x0000002412007981 */ /* 0x000764000c1e1900 */
.L_x_1176:
[----:B------:R-:W-:Y:S05]  /*1620*/  BSYNC B6 ;  /* 0x0000000000067941 */ /* 0x000fea0003800000 */
.L_x_1175:
[----:B--2---:R-:W-:Y:S02]  /*1630*/  IADD3 R3, R26, 0x2, RZ ;  /* 0x000000021a037810 */ /* 0x004fe40007ffe0ff */
[----:B------:R-:W-:-:S03]  /*1640*/  ISETP.NE.AND P0, PT, R35, RZ, PT ;  /* 0x000000ff2300720c */ /* 0x000fc60003f05270 */
[----:B------:R-:W-:-:S05]  /*1650*/  IMAD R3, R3, UR45, RZ ;  /* 0x0000002d03037c24 */ /* 0x000fca000f8e02ff */
[----:B------:R-:W-:Y:S02]  /*1660*/  SEL R3, R3, RZ, P0 ;  /* 0x000000ff03037207 */ /* 0x000fe40000000000 */
[----:B-----5:R-:W-:Y:S02]  /*1670*/  FSETP.GTU.FTZ.AND P0, PT, R33, R0, PT ;  /* 0x000000002100720b */ /* 0x020fe40003f1c000 */
[----:B------:R-:W-:Y:S02]  /*1680*/  IADD3 R4, P1, R3, UR38, RZ ;  /* 0x0000002603047c10 */ /* 0x000fe4000ff3e0ff */
[----:B------:R-:W-:-:S03]  /*1690*/  SEL R3, RZ, 0x1, P0 ;  /* 0x00000001ff037807 */ /* 0x000fc60000000000 */
[----:B------:R-:W-:-:S05]  /*16a0*/  IMAD.X R5, RZ, RZ, UR39, P1 ;  /* 0x00000027ff057e24 */ /* 0x000fca00088e06ff */
[----:B------:R2:W-:Y:S03]  /*16b0*/  STG.E.U8 desc[UR36][R4.64], R3 ;  /* 0x0000000304007986 */ /* 0x0005e6000c101124 */
.L_x_7044:
[----:B--2---:R-:W2:Y:S01]  /*16c0*/  LDG.E R3, desc[UR36][R22.64] ;  /* 0x0000002416037981 */ /* 0x004ea2000c1e1900 */
        /* <DEDUP_REMOVED lines=19> */
[----:B0123--:R-:W-:Y:S05]  /*1800*/  CALL.ABS.NOINC R14 ;  /* 0x000000000e007343 */ /* 0x00ffea0003c00000 */
.L_x_1180:
[----:B------:R2:W5:Y:S02]  /*1810*/  LDG.E R3, desc[UR36][R22.64] ;  /* 0x0000002416037981 */ /* 0x000564000c1e1900 */
.L_x_1179:
[----:B------:R-:W-:Y:S05]  /*1820*/  BSYNC B6 ;  /* 0x0000000000067941 */ /* 0x000fea0003800000 */
.L_x_1178:
[----:B------:R-:W-:Y:S01]  /*1830*/  VIADD R0, R26, 0x1 ;  /* 0x000000011a007836 */ /* 0x000fe20000000000 */
[----:B------:R-:W-:-:S03]  /*1840*/  ISETP.GT.AND P0, PT, R28, 0x1, PT ;  /* 0x000000011c00780c */ /* 0x000fc60003f04270 */
[----:B------:R-:W-:-:S05]  /*1850*/  IMAD R0, R0, UR45, RZ ;  /* 0x0000002d00007c24 */ /* 0x000fca000f8e02ff */
[----:B------:R-:W-:Y:S02]  /*1860*/  SEL R0, R0, RZ, P0 ;  /* 0x000000ff00007207 */ /* 0x000fe40000000000 */
[----:B-----5:R-:W-:Y:S02]  /*1870*/  FSETP.GTU.FTZ.AND P0, PT, R32, R3, PT ;  /* 0x000000032000720b */ /* 0x020fe40003f1c000 */
[----:B------:R-:W-:Y:S02]  /*1880*/  IADD3 R4, P1, R0, UR38, RZ ;  /* 0x0000002600047c10 */ /* 0x000fe4000ff3e0ff */
[----:B------:R-:W-:Y:S02]  /*1890*/  SEL R3, RZ, 0x1, P0 ;  /* 0x00000001ff037807 */ /* 0x000fe40000000000 */
[----:B------:R-:W-:-:S05]  /*18a0*/  IADD3.X R5, RZ, UR39, RZ, P1, !PT ;  /* 0x00000027ff057c10 */ /* 0x000fca0008ffe4ff */
[----:B------:R4:W-:Y:S04]  /*18b0*/  STG.E.U8 desc[UR36][R4.64], R3 ;  /* 0x0000000304007986 */ /* 0x0009e8000c101124 */
.L_x_7043:
[----:B------:R-:W-:Y:S05]  /*18c0*/  BSYNC B8 ;  /* 0x0000000000087941 */ /* 0x000fea0003800000 */
.L_x_1167:
[----:B------:R-:W5:Y:S01]  /*18d0*/  LDG.E R0, desc[UR36][R24.64] ;  /* 0x0000002418007981 */ /* 0x000f62000c1e1900 */
[----:B------:R-:W-:Y:S01]  /*18e0*/  BSSY B6, `(.L_x_1181) ;  /* 0x0000015000067945 */ /* 0x000fe20003800000 */
[C---:B-----5:R-:W-:Y:S02]  /*18f0*/  FSETP.GE.FTZ.AND P1, PT, R0.reuse, RZ, PT ;  /* 0x000000ff0000720b */ /* 0x060fe40003f36000 */
[----:B------:R-:W-:-:S13]  /*1900*/  FSETP.GTU.FTZ.AND P0, PT, R0, 1, PT ;  /* 0x3f8000000000780b */ /* 0x000fda0003f1c000 */
[----:B------:R-:W-:Y:S05]  /*1910*/  @!P0 BRA P1, `(.L_x_1182) ;  /* 0x0000000000448947 */ /* 0x000fea0000800000 */
[----:B------:R-:W-:Y:S01]  /*1920*/  MOV R14, 0x1a0 ;  /* 0x000001a0000e7802 */ /* 0x000fe20000000f00 */
[----:B------:R-:W-:Y:S01]  /*1930*/  ULDC.64 UR4, c[0x4][0x198] ;  /* 0x0100660000047ab9 */ /* 0x000fe20000000a00 */
[----:B------:R-:W-:Y:S01]  /*1940*/  ULDC.64 UR6, c[0x4][0x90] ;  /* 0x0100240000067ab9 */ /* 0x000fe20000000a00 */
[----:B----4-:R-:W-:Y:S01]  /*1950*/  IMAD.U32 R4, RZ, RZ, UR4 ;  /* 0x00000004ff047e24 */ /* 0x010fe2000f8e00ff */
[----:B------:R-:W-:Y:S01]  /*1960*/  MOV R5, UR5 ;  /* 0x0000000500057c02 */ /* 0x000fe20008000f00 */
[----:B------:R-:W-:Y:S01]  /*1970*/  ULDC.64 UR4, c[0x4][0x178] ;  /* 0x01005e0000047ab9 */ /* 0x000fe20000000a00 */
[----:B------:R-:W4:Y:S01]  /*1980*/  LDC.64 R14, c[0x4][R14] ;  /* 0x010000000e0e7b82 */ /* 0x000f220000000a00 */
        /* <DEDUP_REMOVED lines=8> */
[----:B01234-:R-:W-:Y:S05]  /*1a10*/  CALL.ABS.NOINC R14 ;  /* 0x000000000e007343 */ /* 0x01ffea0003c00000 */
.L_x_1183:
[----:B------:R0:W5:Y:S02]  /*1a20*/  LDG.E R0, desc[UR36][R24.64] ;  /* 0x0000002418007981 */ /* 0x000164000c1e1900 */
.L_x_1182:
[----:B------:R-:W-:Y:S05]  /*1a30*/  BSYNC B6 ;  /* 0x0000000000067941 */ /* 0x000fea0003800000 */
.L_x_1181:
[----:B----4-:R-:W-:Y:S01]  /*1a40*/  IMAD R3, R26, UR45, RZ ;  /* 0x0000002d1a037c24 */ /* 0x010fe2000f8e02ff */
        /* <DEDUP_REMOVED lines=8> */
.L_x_7045:
[----:B------:R-:W-:Y:S05]  /*1ad0*/  BREAK B8 ;  /* 0x0000000000087942 */ /* 0x000fea0003800000 */
.L_x_1171:
[----:B------:R-:W-:Y:S05]  /*1ae0*/  BSYNC B9 ;  /* 0x0000000000097941 */ /* 0x000fea0003800000 */
.L_x_1166:
[----:B----4-:R-:W4:Y:S01]  /*1af0*/  LDC R3, c[0x0][0xc] ;  /* 0x00000300ff037b82 */ /* 0x010f220000000800 */
[----:B------:R-:W-:-:S06]  /*1b00*/  USHF.L.U32 UR4, UR40, 0x2, URZ ;  /* 0x0000000228047899 */ /* 0x000fcc000800063f */
[----:B----4-:R-:W-:-:S05]  /*1b10*/  IMAD R26, R3, UR4, R26 ;  /* 0x00000004031a7c24 */ /* 0x010fca000f8e021a */
[----:B------:R-:W-:-:S13]  /*1b20*/  ISETP.GE.U32.AND P0, PT, R26, UR46, PT ;  /* 0x0000002e1a007c0c */ /* 0x000fda000bf06070 */
[----:B------:R-:W-:Y:S05]  /*1b30*/  @!P0 BRA `(.L_x_1184) ;  /* 0xffffffe4007c8947 */ /* 0x000fea000383ffff */
[----:B------:R-:W-:Y:S05]  /*1b40*/  EXIT ;  /* 0x000000000000794d */ /* 0x000fea0003800000 */
.L_x_1185:
        /* <DEDUP_REMOVED lines=11> */
.L_x_7572:


//--------------------- .text._ZN2at4cuda57_GLOBAL__N__cd6b329d_24_DistributionBernoulli_cu_7537a20d21kernelPointwiseApply2IZNS_6native9templates4cuda28bernoulli_tensor_cuda_kernelIbfEEvRKNS_10TensorBaseES9_NS_15PhiloxCudaStateEEUliRbSB_SB_SB_RKfSD_SD_SD_E_bSC_jLi1ELi1ELi4ELi512ELi2EEEvNS0_6detail10TensorInfoIT0_T2_EENSG_IT1_SI_EESI_T_ --------------------------
	.section	.text._ZN2at4cuda57_GLOBAL__N__cd6b329d_24_DistributionBernoulli_cu_7537a20d21kernelPointwiseApply2IZNS_6native9templates4cuda28bernoulli_tensor_cuda_kernelIbfEEvRKNS_10TensorBaseES9_NS_15PhiloxCudaStateEEUliRbSB_SB_SB_RKfSD_SD_SD_E_bSC_jLi1ELi1ELi4ELi512ELi2EEEvNS0_6detail10TensorInfoIT0_T2_EENSG_IT1_SI_EESI_T_,"ax",@progbits
	.align	128
.text._ZN2at4cuda57_GLOBAL__N__cd6b329d_24_DistributionBernoulli_cu_7537a20d21kernelPointwiseApply2IZNS_6native9templates4cuda28bernoulli_tensor_cuda_kernelIbfEEvRKNS_10TensorBaseES9_NS_15PhiloxCudaStateEEUliRbSB_SB_SB_RKfSD_SD_SD_E_bSC_jLi1ELi1ELi4ELi512ELi2EEEvNS0_6detail10TensorInfoIT0_T2_EENSG_IT1_SI_EESI_T_:
        .type           _ZN2at4cuda57_GLOBAL__N__cd6b329d_24_DistributionBernoulli_cu_7537a20d21kernelPointwiseApply2IZNS_6native9templates4cuda28bernoulli_tensor_cuda_kernelIbfEEvRKNS_10TensorBaseES9_NS_15PhiloxCudaStateEEUliRbSB_SB_SB_RKfSD_SD_SD_E_bSC_jLi1ELi1ELi4ELi512ELi2EEEvNS0_6detail10TensorInfoIT0_T2_EENSG_IT1_SI_EESI_T_,@function
        .size           _ZN2at4cuda57_GLOBAL__N__cd6b329d_24_DistributionBernoulli_cu_7537a20d21kernelPointwiseApply2IZNS_6native9templates4cuda28bernoulli_tensor_cuda_kernelIbfEEvRKNS_10TensorBaseES9_NS_15PhiloxCudaStateEEUliRbSB_SB_SB_RKfSD_SD_SD_E_bSC_jLi1ELi1ELi4ELi512ELi2EEEvNS0_6detail10TensorInfoIT0_T2_EENSG_IT1_SI_EESI_T_,(.L_x_7573 - _ZN2at4cuda57_GLOBAL__N__cd6b329d_24_DistributionBernoulli_cu_7537a20d21kernelPointwiseApply2IZNS_6native9templates4cuda28bernoulli_tensor_cuda_kernelIbfEEvRKNS_10TensorBaseES9_NS_15PhiloxCudaStateEEUliRbSB_SB_SB_RKfSD_SD_SD_E_bSC_jLi1ELi1ELi4ELi512ELi2EEEvNS0_6detail10TensorInfoIT0_T2_EENSG_IT1_SI_EESI_T_)
        .other          _ZN2at4cuda57_GLOBAL__N__cd6b329d_24_DistributionBernoulli_cu_7537a20d21kernelPointwiseApply2IZNS_6native9templates4cuda28bernoulli_tensor_cuda_kernelIbfEEvRKNS_10TensorBaseES9_NS_15PhiloxCudaStateEEUliRbSB_SB_SB_RKfSD_SD_SD_E_bSC_jLi1ELi1ELi4ELi512ELi2EEEvNS0_6detail10TensorInfoIT0_T2_EENSG_IT1_SI_EESI_T_,@"STO_CUDA_ENTRY STV_DEFAULT"
_ZN2at4cuda57_GLOBAL__N__cd6b329d_24_DistributionBernoulli_cu_7537a20d21kernelPointwiseApply2IZNS_6native9templates4cuda28bernoulli_tensor_cuda_kernelIbfEEvRKNS_10TensorBaseES9_NS_15PhiloxCudaStateEEUliRbSB_SB_SB_RKfSD_SD_SD_E_bSC_jLi1ELi1ELi4ELi512ELi2EEEvNS0_6detail10TensorInfoIT0_T2_EENSG_IT1_SI_EESI_T_:
        /* <DEDUP_REMOVED lines=9> */
[----:B------:R-:W0:Y:S01]  /*0090*/  LDC R30, c[0x0][0x3c0] ;  /* 0x0000f000ff1e7b82 */ /* 0x000e220000000800 */
[----:B------:R-:W-:Y:S01]  /*00a0*/  ULDC.U8 UR41, c[0x0][0x3dc] ;  /* 0x0000f70000297ab9 */ /* 0x000fe20000000000 */
[----:B------:R-:W-:Y:S01]  /*00b0*/  ULDC.64 UR36, c[0x0][0x208] ;  /* 0x0000820000247ab9 */ /* 0x000fe20000000a00 */
[----:B------:R-:W-:Y:S01]  /*00c0*/  ULDC UR42, c[0x0][0x3c0] ;  /* 0x0000f000002a7ab9 */ /* 0x000fe20000000800 */
[----:B------:R-:W-:Y:S01]  /*00d0*/  ULDC UR43, c[0x0][0x354] ;  /* 0x0000d500002b7ab9 */ /* 0x000fe20000000800 */
[----:B------:R-:W-:Y:S01]  /*00e0*/  ULDC UR44, c[0x0][0x27c] ;  /* 0x00009f00002c7ab9 */ /* 0x000fe20000000800 */
[----:B------:R-:W-:Y:S02]  /*00f0*/  ULDC.64 UR38, c[0x0][0x210] ;  /* 0x0000840000267ab9 */ /* 0x000fe40000000a00 */
[----:B------:R-:W1:Y:S03]  /*0100*/  LDC.64 R24, c[0x0][0x2e8] ;  /* 0x0000ba00ff187b82 */ /* 0x000e660000000a00 */
.L_x_1206:
[----:B------:R-:W-:Y:S01]  /*0110*/  ISETP.NE.AND P0, PT, RZ, UR41, PT ;  /* 0x00000029ff007c0c */ /* 0x000fe2000bf05270 */
[----:B------:R-:W2:-:S12]  /*0120*/  LDC.64 R4, c[0x0][0x3c8] ;  /* 0x0000f200ff047b82 */ /* 0x000e980000000a00 */
[----:B---3--:R-:W3:Y:S08]  /*0130*/  @P0 LDC.64 R6, c[0x0][0x3d0] ;  /* 0x0000f400ff060b82 */ /* 0x008ef00000000a00 */
[----:B------:R-:W4:Y:S01]  /*0140*/  LDC R0, c[0x0][0x3d0] ;  /* 0x0000f400ff007b82 */ /* 0x000f220000000800 */
[----:B--2---:R-:W2:Y:S07]  /*0150*/  @P0 LDG.E.64 R4, desc[UR36][R4.64] ;  /* 0x0000002404040981 */ /* 0x004eae000c1e1b00 */
[----:B------:R-:W4:Y:S01]  /*0160*/  @P0 LDC R9, c[0x0][0x3d8] ;  /* 0x0000f600ff090b82 */ /* 0x000f220000000800 */
[----:B---3--:R-:W4:Y:S07]  /*0170*/  @P0 LDG.E.64 R6, desc[UR36][R6.64] ;  /* 0x0000002406060981 */ /* 0x008f2e000c1e1b00 */
[----:B------:R-:W3:Y:S01]  /*0180*/  LDC R3, c[0x0][0x3d4] ;  /* 0x0000f500ff037b82 */ /* 0x000ee20000000800 */
[----:B----4-:R-:W-:-:S05]  /*0190*/  @P0 IADD3 R0, P1, R6, R9, RZ ;  /* 0x0000000906000210 */ /* 0x010fca0007f3e0ff */
[----:B---3--:R-:W-:-:S05]  /*01a0*/  @P0 IMAD.X R3, RZ, RZ, R7, P1 ;  /* 0x000000ffff030224 */ /* 0x008fca00008e0607 */
[----:B------:R-:W-:-:S05]  /*01b0*/  SHF.R.U64 R10, R0, 0x2, R3 ;  /* 0x00000002000a7819 */ /* 0x000fca0000001203 */
[----:B------:R-:W-:-:S05]  /*01c0*/  VIADD R8, R10, 0x1 ;  /* 0x000000010a087836 */ /* 0x000fca0000000000 */
[----:B------:R-:W-:Y:S01]  /*01d0*/  ISETP.NE.AND P0, PT, R8, RZ, PT ;  /* 0x000000ff0800720c */ /* 0x000fe20003f05270 */
[C---:B------:R-:W-:Y:S02]  /*01e0*/  IMAD R7, R31.reuse, -0x326172a9, RZ ;  /* 0xcd9e8d571f077824 */ /* 0x040fe400078e02ff */
[----:B--2---:R-:W-:Y:S01]  /*01f0*/  VIADD R6, R4, 0x9e3779b9 ;  /* 0x9e3779b904067836 */ /* 0x004fe20000000000 */
[----:B------:R-:W-:Y:S01]  /*0200*/  SHF.R.U32.HI R12, RZ, 0x2, R3 ;  /* 0x00000002ff0c7819 */ /* 0x000fe20000011603 */
[----:B------:R-:W-:-:S03]  /*0210*/  IMAD.HI.U32 R3, R31, -0x326172a9, RZ ;  /* 0xcd9e8d571f037827 */ /* 0x000fc600078e00ff */
[----:B0-----:R-:W-:Y:S01]  /*0220*/  LOP3.LUT R17, R6, R7, RZ, 0x3c, !PT ;  /* 0x0000000706117212 */ /* 0x001fe200078e3cff */
[----:B------:R-:W-:Y:S01]  /*0230*/  IMAD.HI.U32 R7, R8, -0x2daee0ad, RZ ;  /* 0xd2511f5308077827 */ /* 0x000fe200078e00ff */
[----:B------:R-:W-:Y:S02]  /*0240*/  IADD3 R9, R12, 0x1, RZ ;  /* 0x000000010c097810 */ /* 0x000fe40007ffe0ff */
[----:B------:R-:W-:Y:S01]  /*0250*/  LOP3.LUT R8, R3, R12, R4, 0x96, !PT ;  /* 0x0000000c03087212 */ /* 0x000fe200078e9604 */
[----:B------:R-:W-:Y:S02]  /*0260*/  @P0 IMAD.MOV R9, RZ, RZ, R12 ;  /* 0x000000ffff090224 */ /* 0x000fe400078e020c */
[----:B------:R-:W-:Y:S01]  /*0270*/  IMAD.WIDE.U32 R10, R10, -0x2daee0ad, RZ ;  /* 0xd2511f530a0a7825 */ /* 0x000fe200078e00ff */
[----:B------:R-:W-:Y:S02]  /*0280*/  LOP3.LUT R12, R7, R5, RZ, 0x3c, !PT ;  /* 0x00000005070c7212 */ /* 0x000fe400078e3cff */
[----:B------:R-:W-:Y:S01]  /*0290*/  LOP3.LUT R6, R9, R3, R4, 0x96, !PT ;  /* 0x0000000309067212 */ /* 0x000fe200078e9604 */
[----:B------:R-:W-:Y:S01]  /*02a0*/  VIADD R3, R5, 0xbb67ae85 ;  /* 0xbb67ae8505037836 */ /* 0x000fe20000000000 */
[----:B------:R-:W-:Y:S01]  /*02b0*/  LOP3.LUT R14, R11, R5, RZ, 0x3c, !PT ;  /* 0x000000050b0e7212 */ /* 0x000fe200078e3cff */
[----:B------:R-:W-:-:S04]  /*02c0*/  IMAD.WIDE.U32 R8, R8, -0x2daee0ad, RZ ;  /* 0xd2511f5308087825 */ /* 0x000fc800078e00ff */
[----:B------:R-:W-:-:S04]  /*02d0*/  IMAD.WIDE.U32 R12, R12, -0x326172a9, RZ ;  /* 0xcd9e8d570c0c7825 */ /* 0x000fc800078e00ff */
[----:B------:R-:W-:Y:S01]  /*02e0*/  VIADD R11, R10, 0xd2511f53 ;  /* 0xd2511f530a0b7836 */ /* 0x000fe20000000000 */
[----:B------:R-:W-:Y:S01]  /*02f0*/  LOP3.LUT R10, R9, R10, R3, 0x96, !PT ;  /* 0x0000000a090a7212 */ /* 0x000fe200078e9603 */
[----:B------:R-:W-:-:S04]  /*0300*/  IMAD.WIDE.U32 R6, R6, -0x2daee0ad, RZ ;  /* 0xd2511f5306067825 */ /* 0x000fc800078e00ff */
[----:B------:R-:W-:Y:S01]  /*0310*/  IMAD.WIDE.U32 R14, R14, -0x326172a9, RZ ;  /* 0xcd9e8d570e0e7825 */ /* 0x000fe200078e00ff */
[----:B------:R-:W-:Y:S02]  /*0320*/  LOP3.LUT R18, R17, R13, RZ, 0x3c, !PT ;  /* 0x0000000d11127212 */ /* 0x000fe400078e3cff */
[----:B------:R-:W-:Y:S01]  /*0330*/  LOP3.LUT R20, R7, R11, R3, 0x96, !PT ;  /* 0x0000000b07147212 */ /* 0x000fe200078e9603 */
[----:B------:R-:W-:Y:S01]  /*0340*/  VIADD R3, R4, 0x3c6ef372 ;  /* 0x3c6ef37204037836 */ /* 0x000fe20000000000 */
[----:B------:R-:W-:Y:S01]  /*0350*/  LOP3.LUT R16, R17, R15, RZ, 0x3c, !PT ;  /* 0x0000000f11107212 */ /* 0x000fe200078e3cff */
[----:B------:R-:W-:Y:S01]  /*0360*/  IMAD.WIDE.U32 R10, R10, -0x326172a9, RZ ;  /* 0xcd9e8d570a0a7825 */ /* 0x000fe200078e00ff */
[----:B------:R-:W-:-:S03]  /*0370*/  IADD3 R7, R5, 0x76cf5d0a, RZ ;  /* 0x76cf5d0a05077810 */ /* 0x000fc60007ffe0ff */
[----:B------:R-:W-:Y:S01]  /*0380*/  IMAD.WIDE.U32 R18, R18, -0x2daee0ad, RZ ;  /* 0xd2511f5312127825 */ /* 0x000fe200078e00ff */
[----:B------:R-:W-:-:S03]  /*0390*/  LOP3.LUT R14, R11, R14, R3, 0x96, !PT ;  /* 0x0000000e0b0e7212 */ /* 0x000fc600078e9603 */
[----:B------:R-:W-:-:S04]  /*03a0*/  IMAD.WIDE.U32 R16, R16, -0x2daee0ad, RZ ;  /* 0xd2511f5310107825 */ /* 0x000fc800078e00ff */
[----:B------:R-:W-:Y:S01]  /*03b0*/  IMAD.WIDE.U32 R20, R20, -0x326172a9, RZ ;  /* 0xcd9e8d5714147825 */ /* 0x000fe200078e00ff */
[--C-:B------:R-:W-:Y:S02]  /*03c0*/  LOP3.LUT R13, R19, R6, R7.reuse, 0x96, !PT ;  /* 0x00000006130d7212 */ /* 0x100fe400078e9607 */
[----:B------:R-:W-:Y:S01]  /*03d0*/  LOP3.LUT R8, R17, R8, R7, 0x96, !PT ;  /* 0x0000000811087212 */ /* 0x000fe200078e9607 */
[----:B------:R-:W-:Y:S01]  /*03e0*/  VIADD R11, R5, 0x32370b8f ;  /* 0x32370b8f050b7836 */ /* 0x000fe20000000000 */
[----:B------:R-:W-:Y:S01]  /*03f0*/  LOP3.LUT R15, R21, R12, R3, 0x96, !PT ;  /* 0x0000000c150f7212 */ /* 0x000fe200078e9603 */
[----:B------:R-:W-:-:S04]  /*0400*/  IMAD.WIDE.U32 R6, R14, -0x2daee0ad, RZ ;  /* 0xd2511f530e067825 */ /* 0x000fc800078e00ff */
[----:B------:R-:W-:Y:S02]  /*0410*/  VIADD R3, R4, 0xdaa66d2b ;  /* 0xdaa66d2b04037836 */ /* 0x000fe40000000000 */
        /* <DEDUP_REMOVED lines=8> */
[----:B------:R-:W-:Y:S01]  /*04a0*/  IMAD.WIDE.U32 R10, R17, -0x326172a9, RZ ;  /* 0xcd9e8d57110a7825 */ /* 0x000fe200078e00ff */
[----:B------:R-:W-:-:S03]  /*04b0*/  IADD3 R7, R5, -0x126145ec, RZ ;  /* 0xed9eba1405077810 */ /* 0x000fc60007ffe0ff */
        /* <DEDUP_REMOVED lines=29> */
[----:B------:R-:W-:Y:S01]  /*0690*/  VIADD R3, R4, 0x5384540f ;  /* 0x5384540f04037836 */ /* 0x000fe20000000000 */
[----:B------:R-:W-:Y:S01]  /*06a0*/  LOP3.LUT R16, R9, R16, R11, 0x96, !PT ;  /* 0x0000001009107212 */ /* 0x000fe200078e960b */
[----:B------:R-:W-:-:S04]  /*06b0*/  IMAD.WIDE.U32 R14, R15, -0x326172a9, RZ ;  /* 0xcd9e8d570f0e7825 */ /* 0x000fc800078e00ff */
        /* <DEDUP_REMOVED lines=10> */
[----:B------:R-:W-:-:S04]  /*0760*/  IMAD.WIDE.U32 R10, R10, -0x2daee0ad, RZ ;  /* 0xd2511f530a0a7825 */ /* 0x000fc800078e00ff */
[----:B------:R-:W-:Y:S01]  /*0770*/  IMAD.WIDE.U32 R14, R15, -0x326172a9, RZ ;  /* 0xcd9e8d570f0e7825 */ /* 0x000fe200078e00ff */
[--C-:B------:R-:W-:Y:S02]  /*0780*/  LOP3.LUT R8, R19, R8, R7.reuse, 0x96, !PT ;  /* 0x0000000813087212 */ /* 0x100fe400078e9607 */
[----:B------:R-:W-:Y:S02]  /*0790*/  LOP3.LUT R7, R11, R12, R7, 0x96, !PT ;  /* 0x0000000c0b077212 */ /* 0x000fe400078e9607 */
[----:B------:R-:W-:Y:S01]  /*07a0*/  LOP3.LUT R11, R15, R6, R3, 0x96, !PT ;  /* 0x000000060f0b7212 */ /* 0x000fe200078e9603 */
[----:B------:R-:W-:Y:S02]  /*07b0*/  VIADD R13, R4, 0x8ff34781 ;  /* 0x8ff34781040d7836 */ /* 0x000fe40000000000 */
[----:B------:R-:W-:Y:S02]  /*07c0*/  VIADD R17, R5, 0x96a522ad ;  /* 0x96a522ad05117836 */ /* 0x000fe40000000000 */
[----:B------:R-:W-:Y:S01]  /*07d0*/  IMAD.WIDE.U32 R4, R9, -0x2daee0ad, RZ ;  /* 0xd2511f5309047825 */ /* 0x000fe200078e00ff */
[----:B------:R-:W-:-:S03]  /*07e0*/  IADD3 R19, -R2, RZ, RZ ;  /* 0x000000ff02137210 */ /* 0x000fc60007ffe1ff */
[----:B------:R-:W-:-:S04]  /*07f0*/  IMAD.WIDE.U32 R8, R8, -0x326172a9, RZ ;  /* 0xcd9e8d5708087825 */ /* 0x000fc800078e00ff */
[----:B------:R-:W-:-:S04]  /*0800*/  IMAD.WIDE.U32 R6, R7, -0x326172a9, RZ ;  /* 0xcd9e8d5707067825 */ /* 0x000fc800078e00ff */
[----:B------:R-:W-:Y:S01]  /*0810*/  IMAD.HI.U32 R15, R11, -0x2daee0ad, RZ ;  /* 0xd2511f530b0f7827 */ /* 0x000fe200078e00ff */
[--C-:B------:R-:W-:Y:S02]  /*0820*/  LOP3.LUT R11, R9, R16, R13.reuse, 0x96, !PT ;  /* 0x00000010090b7212 */ /* 0x100fe400078e960d */
[----:B------:R-:W-:Y:S01]  /*0830*/  LOP3.LUT R12, R7, R14, R13, 0x96, !PT ;  /* 0x0000000e070c7212 */ /* 0x000fe200078e960d */
[----:B------:R-:W-:Y:S01]  /*0840*/  VIADD R14, R2, 0x1 ;  /* 0x00000001020e7836 */ /* 0x000fe20000000000 */
[--C-:B------:R-:W-:Y:S02]  /*0850*/  LOP3.LUT R13, R15, R10, R17.reuse, 0x96, !PT ;  /* 0x0000000a0f0d7212 */ /* 0x100fe400078e9611 */
[----:B0-----:R-:W-:Y:S01]  /*0860*/  VIADDMNMX R10, R19, R30, 0x4, PT ;  /* 0x00000004130a7446 */ /* 0x001fe2000380011e */
[C---:B------:R-:W-:Y:S01]  /*0870*/  IMAD R19, R14.reuse, UR44, RZ ;  /* 0x0000002c0e137c24 */ /* 0x040fe2000f8e02ff */
[----:B------:R-:W-:Y:S01]  /*0880*/  LOP3.LUT R3, R5, R18, R17, 0x96, !PT ;  /* 0x0000001205037212 */ /* 0x000fe200078e9611 */
[----:B------:R-:W-:Y:S01]  /*0890*/  IMAD R17, R14, UR43, RZ ;  /* 0x0000002b0e117c24 */ /* 0x000fe2000f8e02ff */
[----:B------:R-:W-:Y:S01]  /*08a0*/  ISETP.GT.AND P1, PT, R10, 0x1, PT ;  /* 0x000000010a00780c */ /* 0x000fe20003f24270 */
[----:B------:R-:W-:Y:S01]  /*08b0*/  VIADD R15, R2, 0x2 ;  /* 0x00000002020f7836 */ /* 0x000fe20000000000 */
[----:B------:R-:W-:Y:S01]  /*08c0*/  LOP3.LUT R20, R0, 0x3, RZ, 0xc0, !PT ;  /* 0x0000000300147812 */ /* 0x000fe200078ec0ff */
[----:B------:R-:W-:Y:S01]  /*08d0*/  VIADD R16, R2, 0x3 ;  /* 0x0000000302107836 */ /* 0x000fe20000000000 */
[----:B------:R-:W-:Y:S01]  /*08e0*/  SEL R17, R17, RZ, P1 ;  /* 0x000000ff11117207 */ /* 0x000fe20000800000 */
[----:B------:R-:W-:Y:S01]  /*08f0*/  IMAD R14, R15, UR43, RZ ;  /* 0x0000002b0f0e7c24 */ /* 0x000fe2000f8e02ff */
[----:B------:R-:W-:Y:S01]  /*0900*/  SEL R26, R19, RZ, P1 ;  /* 0x000000ff131a7207 */ /* 0x000fe20000800000 */
[----:B------:R-:W-:Y:S01]  /*0910*/  IMAD R18, R16, UR43, RZ ;  /* 0x0000002b10127c24 */ /* 0x000fe2000f8e02ff */
[----:B------:R-:W-:Y:S01]  /*0920*/  ISETP.NE.AND P1, PT, R20, 0x1, PT ;  /* 0x000000011400780c */ /* 0x000fe20003f25270 */
[----:B------:R-:W-:Y:S01]  /*0930*/  IMAD R15, R15, UR44, RZ ;  /* 0x0000002c0f0f7c24 */ /* 0x000fe2000f8e02ff */
[----:B------:R-:W-:Y:S01]  /*0940*/  ISETP.GT.AND P0, PT, R10, 0x2, PT ;  /* 0x000000020a00780c */ /* 0x000fe20003f04270 */
[----:B------:R-:W-:Y:S01]  /*0950*/  IMAD R16, R16, UR44, RZ ;  /* 0x0000002c10107c24 */ /* 0x000fe2000f8e02ff */
[----:B------:R-:W-:-:S02]  /*0960*/  ISETP.GT.AND P2, PT, R10, 0x3, PT ;  /* 0x000000030a00780c */ /* 0x000fc40003f44270 */
[----:B------:R-:W-:Y:S02]  /*0970*/  SEL R28, R15, RZ, P0 ;  /* 0x000000ff0f1c7207 */ /* 0x000fe40000000000 */
[----:B------:R-:W-:Y:S02]  /*0980*/  SEL R16, R16, RZ, P2 ;  /* 0x000000ff10107207 */ /* 0x000fe40001000000 */
[----:B------:R-:W-:Y:S02]  /*0990*/  SEL R15, R18, RZ, P2 ;  /* 0x000000ff120f7207 */ /* 0x000fe40001000000 */
[----:B------:R-:W-:Y:S02]  /*09a0*/  SEL R19, R14, RZ, P0 ;  /* 0x000000ff0e137207 */ /* 0x000fe40000000000 */
[----:B------:R-:W-:Y:S02]  /*09b0*/  IADD3 R28, P3, R28, UR38, RZ ;  /* 0x000000261c1c7c10 */ /* 0x000fe4000ff7e0ff */
[----:B------:R-:W-:-:S02]  /*09c0*/  IADD3 R26, P4, R26, UR38, RZ ;  /* 0x000000261a1a7c10 */ /* 0x000fc4000ff9e0ff */
[----:B------:R-:W-:Y:S01]  /*09d0*/  IADD3 R36, P2, R16, UR38, RZ ;  /* 0x0000002610247c10 */ /* 0x000fe2000ff5e0ff */
[--C-:B-1----:R-:W-:Y:S01]  /*09e0*/  IMAD.WIDE.U32 R22, R17, 0x4, R24.reuse ;  /* 0x0000000411167825 */ /* 0x102fe200078e0018 */
[----:B------:R-:W-:Y:S02]  /*09f0*/  MOV R0, R8 ;  /* 0x0000000800007202 */ /* 0x000fe40000000f00 */
[----:B------:R-:W-:Y:S01]  /*0a00*/  IADD3.X R37, RZ, UR39, RZ, P2, !PT ;  /* 0x00000027ff257c10 */ /* 0x000fe200097fe4ff */
[----:B------:R-:W-:-:S04]  /*0a10*/  IMAD.WIDE.U32 R16, R15, 0x4, R24 ;  /* 0x000000040f107825 */ /* 0x000fc800078e0018 */
[----:B------:R-:W-:-:S04]  /*0a20*/  IMAD.WIDE.U32 R18, R19, 0x4, R24 ;  /* 0x0000000413127825 */ /* 0x000fc800078e0018 */
        /* <DEDUP_REMOVED lines=17> */
.L_x_1187:
[----:B------:R-:W-:Y:S01]  /*0b40*/  MOV R15, R12 ;  /* 0x0000000c000f7202 */ /* 0x000fe20000000f00 */
[----:B------:R-:W-:Y:S02]  /*0b50*/  IMAD.MOV.U32 R14, RZ, RZ, R4 ;  /* 0x000000ffff0e7224 */ /* 0x000fe400078e0004 */
[----:B------:R-:W-:Y:S02]  /*0b60*/  IMAD.MOV.U32 R0, RZ, RZ, R3 ;  /* 0x000000ffff007224 */ /* 0x000fe400078e0003 */
[----:B------:R-:W-:-:S07]  /*0b70*/  IMAD.MOV.U32 R12, RZ, RZ, R6 ;  /* 0x000000ffff0c7224 */ /* 0x000fce00078e0006 */
.L_x_1186:
        /* <DEDUP_REMOVED lines=17> */
.L_x_7046:
[----:B------:R-:W-:Y:S05]  /*0c90*/  BRX R4 -0xca0                                                                                                                                                                                                                                                                                                                                                                                                                                                                                (*"BRANCH_TARGETS .L_x_7047,.L_x_7048,.L_x_7049"*) ;  /* 0xfffffff004d87949 */ /* 0x000fea000383ffff */
.L_x_1190:
        /* <DEDUP_REMOVED lines=28> */
.L_x_1196:
[----:B------:R0:W5:Y:S02]  /*0e60*/  LDG.E R0, desc[UR36][R16.64] ;  /* 0x0000002410007981 */ /* 0x000164000c1e1900 */
.L_x_1195:
[----:B------:R-:W-:Y:S05]  /*0e70*/  BSYNC B6 ;  /* 0x0000000000067941 */ /* 0x000fea0003800000 */
.L_x_1194:
[----:B-----5:R-:W-:-:S04]  /*0e80*/  FSETP.GTU.FTZ.AND P0, PT, R35, R0, PT ;  /* 0x000000002300720b */ /* 0x020fc80003f1c000 */
[----:B------:R-:W-:-:S05]  /*0e90*/  SEL R3, RZ, 0x1, P0 ;  /* 0x00000001ff037807 */ /* 0x000fca0000000000 */
[----:B------:R1:W-:Y:S04]  /*0ea0*/  STG.E.U8 desc[UR36][R36.64], R3 ;  /* 0x0000000324007986 */ /* 0x0003e8000c101124 */
.L_x_1192:
[----:B------:R-:W-:Y:S05]  /*0eb0*/  BSYNC B7 ;  /* 0x0000000000077941 */ /* 0x000fea0003800000 */
.L_x_1191:
        /* <DEDUP_REMOVED lines=9> */
[----:B------:R-:W-:Y:S01]  /*0f50*/  HFMA2.MMA R8, -RZ, RZ, 0, 3.7491321563720703125e-05 ;  /* 0x00000275ff087435 */ /* 0x000fe200000001ff */
        /* <DEDUP_REMOVED lines=11> */
.L_x_1199:
[----:B------:R1:W5:Y:S02]  /*1010*/  LDG.E R3, desc[UR36][R18.64] ;  /* 0x0000002412037981 */ /* 0x000364000c1e1900 */
.L_x_1198:
[----:B------:R-:W-:Y:S05]  /*1020*/  BSYNC B6 ;  /* 0x0000000000067941 */ /* 0x000fea0003800000 */
.L_x_1197:
[----:B-----5:R-:W-:-:S04]  /*1030*/  FSETP.GTU.FTZ.AND P0, PT, R34, R3, PT ;  /* 0x000000032200720b */ /* 0x020fc80003f1c000 */
[----:B------:R-:W-:-:S05]  /*1040*/  SEL R3, RZ, 0x1, P0 ;  /* 0x00000001ff037807 */ /* 0x000fca0000000000 */
[----:B------:R2:W-:Y:S04]  /*1050*/  STG.E.U8 desc[UR36][R28.64], R3 ;  /* 0x000000031c007986 */ /* 0x0005e8000c101124 */
.L_x_7048:
        /* <DEDUP_REMOVED lines=11> */
[----:B------:R-:W3:Y:S01]  /*1110*/  LDC.64 R14, c[0x4][R14] ;  /* 0x010000000e0e7b82 */ /* 0x000ee20000000a00 */
        /* <DEDUP_REMOVED lines=8> */
[----:B0123--:R-:W-:Y:S05]  /*11a0*/  CALL.ABS.NOINC R14 ;  /* 0x000000000e007343 */ /* 0x00ffea0003c00000 */
.L_x_1202:
[----:B------:R3:W5:Y:S02]  /*11b0*/  LDG.E R0, desc[UR36][R22.64] ;  /* 0x0000002416007981 */ /* 0x000764000c1e1900 */
.L_x_1201:
[----:B------:R-:W-:Y:S05]  /*11c0*/  BSYNC B6 ;  /* 0x0000000000067941 */ /* 0x000fea0003800000 */
.L_x_1200:
[----:B-----5:R-:W-:-:S04]  /*11d0*/  FSETP.GTU.FTZ.AND P0, PT, R33, R0, PT ;  /* 0x000000002100720b */ /* 0x020fc80003f1c000 */
[----:B--2---:R-:W-:-:S05]  /*11e0*/  SEL R3, RZ, 0x1, P0 ;  /* 0x00000001ff037807 */ /* 0x004fca0000000000 */
[----:B------:R2:W-:Y:S04]  /*11f0*/  STG.E.U8 desc[UR36][R26.64], R3 ;  /* 0x000000031a007986 */ /* 0x0005e8000c101124 */
.L_x_7047:
[----:B------:R-:W-:Y:S05]  /*1200*/  BSYNC B8 ;  /* 0x0000000000087941 */ /* 0x000fea0003800000 */
.L_x_1189:
[C---:B--2---:R-:W-:Y:S01]  /*1210*/  IADD3 R3, -R2.reuse, UR42, RZ ;  /* 0x0000002a02037c10 */ /* 0x044fe2000fffe1ff */
[----:B------:R-:W-:-:S03]  /*1220*/  IMAD R0, R2, UR43, RZ ;  /* 0x0000002b02007c24 */ /* 0x000fc6000f8e02ff */
[----:B------:R-:W-:-:S04]  /*1230*/  ISETP.GT.AND P0, PT, R3, RZ, PT ;  /* 0x000000ff0300720c */ /* 0x000fc80003f04270 */
[----:B0-----:R-:W-:Y:S02]  /*1240*/  SEL R17, R0, RZ, P0 ;  /* 0x000000ff00117207 */ /* 0x001fe40000000000 */
[----:B-1----:R-:W-:-:S03]  /*1250*/  P2R R18, PR, RZ, 0x1 ;  /* 0x00000001ff127803 */ /* 0x002fc60000000000 */
        /* <DEDUP_REMOVED lines=13> */
[----:B------:R-:W-:Y:S01]  /*1330*/  HFMA2.MMA R13, -RZ, RZ, 0, 0 ;  /* 0x00000000ff0d7435 */ /* 0x000fe200000001ff */
[----:B------:R-:W-:Y:S01]  /*1340*/  IMAD.U32 R6, RZ, RZ, UR4 ;  /* 0x00000004ff067e24 */ /* 0x000fe2000f8e00ff */
[----:B------:R-:W-:Y:S01]  /*1350*/  MOV R10, UR6 ;  /* 0x00000006000a7c02 */ /* 0x000fe20008000f00 */
[----:B------:R-:W-:-:S02]  /*1360*/  IMAD.U32 R7, RZ, RZ, UR5 ;  /* 0x00000005ff077e24 */ /* 0x000fc4000f8e00ff */
[----:B------:R-:W-:Y:S02]  /*1370*/  IMAD.U32 R11, RZ, RZ, UR7 ;  /* 0x00000007ff0b7e24 */ /* 0x000fe4000f8e00ff */
[----:B------:R-:W-:Y:S02]  /*1380*/  IMAD.MOV.U32 R8, RZ, RZ, 0x27f ;  /* 0x0000027fff087424 */ /* 0x000fe400078e00ff */
[----:B------:R-:W-:-:S07]  /*1390*/  IMAD.MOV.U32 R12, RZ, RZ, 0x1 ;  /* 0x00000001ff0c7424 */ /* 0x000fce00078e00ff */
[----:B------:R-:W-:-:S07]  /*13a0*/  LEPC R20, `(.L_x_1205) ;  /* 0x000000001014794e */ /* 0x000fce0000000000 */
[----:B0--3--:R-:W-:Y:S05]  /*13b0*/  CALL.ABS.NOINC R14 ;  /* 0x000000000e007343 */ /* 0x009fea0003c00000 */
.L_x_1205:
[----:B------:R0:W5:Y:S02]  /*13c0*/  LDG.E R3, desc[UR36][R16.64] ;  /* 0x0000002410037981 */ /* 0x000164000c1e1900 */
.L_x_1204:
[----:B------:R-:W-:Y:S05]  /*13d0*/  BSYNC B6 ;  /* 0x0000000000067941 */ /* 0x000fea0003800000 */
.L_x_1203:
[----:B------:R-:W-:Y:S01]  /*13e0*/  IMAD R0, R2, UR44, RZ ;  /* 0x0000002c02007c24 */ /* 0x000fe2000f8e02ff */
[----:B------:R-:W-:-:S04]  /*13f0*/  ISETP.NE.AND P0, PT, R18, RZ, PT ;  /* 0x000000ff1200720c */ /* 0x000fc80003f05270 */
[----:B------:R-:W-:Y:S02]  /*1400*/  SEL R0, R0, RZ, P0 ;  /* 0x000000ff00007207 */ /* 0x000fe40000000000 */
[----:B-----5:R-:W-:Y:S02]  /*1410*/  FSETP.GTU.FTZ.AND P0, PT, R32, R3, PT ;  /* 0x000000032000720b */ /* 0x020fe40003f1c000 */
[----:B------:R-:W-:Y:S02]  /*1420*/  IADD3 R4, P1, R0, UR38, RZ ;  /* 0x0000002600047c10 */ /* 0x000fe4000ff3e0ff */
[----:B------:R-:W-:-:S03]  /*1430*/  SEL R3, RZ, 0x1, P0 ;  /* 0x00000001ff037807 */ /* 0x000fc60000000000 */
[----:B------:R-:W-:-:S05]  /*1440*/  IMAD.X R5, RZ, RZ, UR39, P1 ;  /* 0x00000027ff057e24 */ /* 0x000fca00088e06ff */
[----:B------:R1:W-:Y:S01]  /*1450*/  STG.E.U8 desc[UR36][R4.64], R3 ;  /* 0x0000000304007986 */ /* 0x0003e2000c101124 */
[----:B------:R-:W-:Y:S05]  /*1460*/  BRA `(.L_x_1193) ;  /* 0x0000000000047947 */ /* 0x000fea0003800000 */
.L_x_7049:
[----:B------:R-:W-:Y:S05]  /*1470*/  BREAK B8 ;  /* 0x0000000000087942 */ /* 0x000fea0003800000 */
.L_x_1193:
[----:B------:R-:W-:Y:S05]  /*1480*/  BSYNC B9 ;  /* 0x0000000000097941 */ /* 0x000fea0003800000 */
.L_x_1188:
[----:B-1----:R-:W1:Y:S01]  /*1490*/  LDC R3, c[0x0][0xc] ;  /* 0x00000300ff037b82 */ /* 0x002e620000000800 */
[----:B------:R-:W-:-:S06]  /*14a0*/  USHF.L.U32 UR4, UR40, 0x2, URZ ;  /* 0x0000000228047899 */ /* 0x000fcc000800063f */
[----:B-1----:R-:W-:-:S05]  /*14b0*/  IMAD R2, R3, UR4, R2 ;  /* 0x0000000403027c24 */ /* 0x002fca000f8e0202 */
[----:B------:R-:W-:-:S13]  /*14c0*/  ISETP.GE.U32.AND P0, PT, R2, UR42, PT ;  /* 0x0000002a02007c0c */ /* 0x000fda000bf06070 */
[----:B------:R-:W-:Y:S05]  /*14d0*/  @!P0 BRA `(.L_x_1206) ;  /* 0xffffffec000c8947 */ /* 0x000fea000383ffff */
[----:B------:R-:W-:Y:S05]  /*14e0*/  EXIT ;  /* 0x000000000000794d */ /* 0x000fea0003800000 */
.L_x_1207:
        /* <DEDUP_REMOVED lines=9> */
.L_x_7573:


//--------------------- .text._ZN2at4cuda57_GLOBAL__N__cd6b329d_24_DistributionBernoulli_cu_7537a20d21kernelPointwiseApply2IZNS_6native9templates4cuda28bernoulli_tensor_cuda_kernelIN3c108BFloat16EfEEvRKNS_10TensorBaseESB_NS_15PhiloxCudaStateEEUliRS8_SD_SD_SD_RKfSF_SF_SF_E_S8_SE_mLin1ELin1ELi4ELi512ELi2EEEvNS0_6detail10TensorInfoIT0_T2_EENSI_IT1_SK_EESK_T_ --------------------------
	.section	.text._ZN2at4cuda57_GLOBAL__N__cd6b329d_24_DistributionBernoulli_cu_7537a20d21kernelPointwiseApply2IZNS_6native9templates4cuda28bernoulli_tensor_cuda_kernelIN3c108BFloat16EfEEvRKNS_10TensorBaseESB_NS_15PhiloxCudaStateEEUliRS8_SD_SD_SD_RKfSF_SF_SF_E_S8_SE_mLin1ELin1ELi4ELi512ELi2EEEvNS0_6detail10TensorInfoIT0_T2_EENSI_IT1_SK_EESK_T_,"ax",@progbits
	.align	128
.text._ZN2at4cuda57_GLOBAL__N__cd6b329d_24_DistributionBernoulli_cu_7537a20d21kernelPointwiseApply2IZNS_6native9templates4cuda28bernoulli_tensor_cuda_kernelIN3c108BFloat16EfEEvRKNS_10TensorBaseESB_NS_15PhiloxCudaStateEEUliRS8_SD_SD_SD_RKfSF_SF_SF_E_S8_SE_mLin1ELin1ELi4ELi512ELi2EEEvNS0_6detail10TensorInfoIT0_T2_EENSI_IT1_SK_EESK_T_:
        .type           _ZN2at4cuda57_GLOBAL__N__cd6b329d_24_DistributionBernoulli_cu_7537a20d21kernelPointwiseApply2IZNS_6native9templates4cuda28bernoulli_tensor_cuda_kernelIN3c108BFloat16EfEEvRKNS_10TensorBaseESB_NS_15PhiloxCudaStateEEUliRS8_SD_SD_SD_RKfSF_SF_SF_E_S8_SE_mLin1ELin1ELi4ELi512ELi2EEEvNS0_6detail10TensorInfoIT0_T2_EENSI_IT1_SK_EESK_T_,@function
        .size           _ZN2at4cuda57_GLOBAL__N__cd6b329d_24_DistributionBernoulli_cu_7537a20d21kernelPointwiseApply2IZNS_6native9templates4cuda28bernoulli_tensor_cuda_kernelIN3c108BFloat16EfEEvRKNS_10TensorBaseESB_NS_15PhiloxCudaStateEEUliRS8_SD_SD_SD_RKfSF_SF_SF_E_S8_SE_mLin1ELin1ELi4ELi512ELi2EEEvNS0_6detail10TensorInfoIT0_T2_EENSI_IT1_SK_EESK_T_,(.L_x_7574 - _ZN2at4cuda57_GLOBAL__N__cd6b329d_24_DistributionBernoulli_cu_7537a20d21kernelPointwiseApply2IZNS_6native9templates4cuda28bernoulli_tensor_cuda_kernelIN3c108BFloat16EfEEvRKNS_10TensorBaseESB_NS_15PhiloxCudaStateEEUliRS8_SD_SD_SD_RKfSF_SF_SF_E_S8_SE_mLin1ELin1ELi4ELi512ELi2EEEvNS0_6detail10TensorInfoIT0_T2_EENSI_IT1_SK_EESK_T_)
        .other          _ZN2at4cuda57_GLOBAL__N__cd6b329d_24_DistributionBernoulli_cu_7537a20d21kernelPointwiseApply2IZNS_6native9templates4cuda28bernoulli_tensor_cuda_kernelIN3c108BFloat16EfEEvRKNS_10TensorBaseESB_NS_15PhiloxCudaStateEEUliRS8_SD_SD_SD_RKfSF_SF_SF_E_S8_SE_mLin1ELin1ELi4ELi512ELi2EEEvNS0_6detail10TensorInfoIT0_T2_EENSI_IT1_SK_EESK_T_,@"STO_CUDA_ENTRY STV_DEFAULT"
_ZN2at4cuda57_GLOBAL__N__cd6b329d_24_DistributionBernoulli_cu_7537a20d21kernelPointwiseApply2IZNS_6native9templates4cuda28bernoulli_tensor_cuda_kernelIN3c108BFloat16EfEEvRKNS_10TensorBaseESB_NS_15PhiloxCudaStateEEUliRS8_SD_SD_SD_RKfSF_SF_SF_E_S8_SE_mLin1ELin1ELi4ELi512ELi2EEEvNS0_6detail10TensorInfoIT0_T2_EENSI_IT1_SK_EESK_T_:
        /* <DEDUP_REMOVED lines=13> */
.L_x_1428:
        /* <DEDUP_REMOVED lines=8> */
[----:B01234-:R-:W-:Y:S05]  /*0150*/  @!P0 BRA `(.L_x_1209) ;  /* 0x0000003000908947 */ /* 0x01ffea0003800000 */
        /* <DEDUP_REMOVED lines=8> */
[----:B------:R-:W-:Y:S01]  /*01e0*/  LOP3.LUT R3, RZ, R4, RZ, 0x33, !PT ;  /* 0x00000004ff037212 */ /* 0x000fe200078e33ff */
        /* <DEDUP_REMOVED lines=17> */
.L_x_1224:
        /* <DEDUP_REMOVED lines=13> */
[----:B------:R-:W-:Y:S05]  /*03d0*/  CALL.REL.NOINC `($__internal_41_$__cuda_sm20_div_u64) ;  /* 0x000000d800d47944 */ /* 0x000fea0003c00000 */
[----:B------:R-:W-:-:S05]  /*03e0*/  IADD3 R9, P1, RZ, -R4, RZ ;  /* 0x80000004ff097210 */ /* 0x000fca0007f3e0ff */
[----:B------:R-:W-:Y:S02]  /*03f0*/  IMAD.X R3, RZ, RZ, ~R5, P1 ;  /* 0x000000ffff037224 */ /* 0x000fe400008e0e05 */
[----:B------:R-:W-:-:S04]  /*0400*/  IMAD.WIDE.U32 R10, R12, R9, R14 ;  /* 0x000000090c0a7225 */ /* 0x000fc800078e000e */
[----:B------:R-:W-:Y:S02]  /*0410*/  IMAD R3, R3, R12, RZ ;  /* 0x0000000c03037224 */ /* 0x000fe400078e02ff */
[----:B------:R-:W-:Y:S02]  /*0420*/  IMAD.MOV.U32 R12, RZ, RZ, R4 ;  /* 0x000000ffff0c7224 */ /* 0x000fe400078e0004 */
[----:B------:R-:W-:Y:S01]  /*0430*/  IMAD R3, R13, R9, R3 ;  /* 0x000000090d037224 */ /* 0x000fe200078e0203 */
[----:B------:R-:W-:-:S04]  /*0440*/  MOV R13, R5 ;  /* 0x00000005000d7202 */ /* 0x000fc80000000f00 */
[----:B------:R-:W-:Y:S01]  /*0450*/  IADD3 R9, R11, R3, RZ ;  /* 0x000000030b097210 */ /* 0x000fe20007ffe0ff */
[----:B------:R-:W-:Y:S06]  /*0460*/  BRA `(.L_x_1214) ;  /* 0x00000000005c7947 */ /* 0x000fec0003800000 */
.L_x_1213:
        /* <DEDUP_REMOVED lines=23> */
.L_x_1214:
[----:B------:R-:W-:Y:S05]  /*05e0*/  BSYNC B2 ;  /* 0x0000000000027941 */ /* 0x000fea0003800000 */
.L_x_1212:
[----:B------:R-:W0:Y:S01]  /*05f0*/  LDC.64 R14, c[0x0][R18+0x208] ;  /* 0x00008200120e7b82 */ /* 0x000e220000000a00 */
[----:B------:R-:W-:Y:S07]  /*0600*/  BSSY B2, `(.L_x_1215) ;  /* 0x0000031000027945 */ /* 0x000fee0003800000 */
        /* <DEDUP_REMOVED lines=13> */
[----:B------:R-:W-:Y:S05]  /*06e0*/  CALL.REL.NOINC `($__internal_41_$__cuda_sm20_div_u64) ;  /* 0x000000d800107944 */ /* 0x000fea0003c00000 */
[----:B------:R-:W-:Y:S01]  /*06f0*/  IADD3 R9, P1, RZ, -R4, RZ ;  /* 0x80000004ff097210 */ /* 0x000fe20007f3e0ff */
[----:B------:R-:W-:Y:S01]  /*0700*/  IMAD.MOV.U32 R11, RZ, RZ, R13 ;  /* 0x000000ffff0b7224 */ /* 0x000fe200078e000d */
[----:B------:R-:W-:Y:S01]  /*0710*/  MOV R10, R12 ;  /* 0x0000000c000a7202 */ /* 0x000fe20000000f00 */
[----:B------:R-:W-:Y:S01]  /*0720*/  IMAD.MOV.U32 R12, RZ, RZ, R4 ;  /* 0x000000ffff0c7224 */ /* 0x000fe200078e0004 */
[----:B------:R-:W-:Y:S01]  /*0730*/  MOV R13, R5 ;  /* 0x00000005000d7202 */ /* 0x000fe20000000f00 */
[----:B------:R-:W-:Y:S02]  /*0740*/  IMAD.X R3, RZ, RZ, ~R5, P1 ;  /* 0x000000ffff037224 */ /* 0x000fe400008e0e05 */
[----:B------:R-:W-:-:S04]  /*0750*/  IMAD.WIDE.U32 R10, R14, R9, R10 ;  /* 0x000000090e0a7225 */ /* 0x000fc800078e000a */
[----:B------:R-:W-:-:S04]  /*0760*/  IMAD R3, R3, R14, RZ ;  /* 0x0000000e03037224 */ /* 0x000fc800078e02ff */
[----:B------:R-:W-:-:S05]  /*0770*/  IMAD R3, R15, R9, R3 ;  /* 0x000000090f037224 */ /* 0x000fca00078e0203 */
[----:B------:R-:W-:Y:S01]  /*0780*/  IADD3 R9, R11, R3, RZ ;  /* 0x000000030b097210 */ /* 0x000fe20007ffe0ff */
[----:B------:R-:W-:Y:S06]  /*0790*/  BRA `(.L_x_1217) ;  /* 0x00000000005c7947 */ /* 0x000fec0003800000 */
.L_x_1216:
        /* <DEDUP_REMOVED lines=23> */
.L_x_1217:
[----:B------:R-:W-:Y:S05]  /*0910*/  BSYNC B2 ;  /* 0x0000000000027941 */ /* 0x000fea0003800000 */
.L_x_1215:
        /* <DEDUP_REMOVED lines=16> */
[----:B------:R-:W-:Y:S05]  /*0a20*/  CALL.REL.NOINC `($__internal_41_$__cuda_sm20_div_u64) ;  /* 0x000000d400407944 */ /* 0x000fea0003c00000 */
[----:B------:R-:W-:Y:S01]  /*0a30*/  IADD3 R9, P1, RZ, -R4, RZ ;  /* 0x80000004ff097210 */ /* 0x000fe20007f3e0ff */
[----:B------:R-:W-:Y:S01]  /*0a40*/  IMAD.MOV.U32 R10, RZ, RZ, R12 ;  /* 0x000000ffff0a7224 */ /* 0x000fe200078e000c */
[----:B------:R-:W-:Y:S02]  /*0a50*/  MOV R11, R13 ;  /* 0x0000000d000b7202 */ /* 0x000fe40000000f00 */
[----:B------:R-:W-:Y:S01]  /*0a60*/  IADD3.X R3, RZ, ~R5, RZ, P1, !PT ;  /* 0x80000005ff037210 */ /* 0x000fe20000ffe4ff */
[----:B------:R-:W-:-:S04]  /*0a70*/  IMAD.WIDE.U32 R10, R14, R9, R10 ;  /* 0x000000090e0a7225 */ /* 0x000fc800078e000a */
[----:B------:R-:W-:Y:S01]  /*0a80*/  IMAD R3, R3, R14, RZ ;  /* 0x0000000e03037224 */ /* 0x000fe200078e02ff */
[----:B------:R-:W-:-:S03]  /*0a90*/  MOV R14, R4 ;  /* 0x00000004000e7202 */ /* 0x000fc60000000f00 */
[----:B------:R-:W-:Y:S02]  /*0aa0*/  IMAD R3, R15, R9, R3 ;  /* 0x000000090f037224 */ /* 0x000fe400078e0203 */
[----:B------:R-:W-:Y:S02]  /*0ab0*/  IMAD.MOV.U32 R15, RZ, RZ, R5 ;  /* 0x000000ffff0f7224 */ /* 0x000fe400078e0005 */
[----:B------:R-:W-:Y:S01]  /*0ac0*/  IMAD.IADD R9, R11, 0x1, R3 ;  /* 0x000000010b097824 */ /* 0x000fe200078e0203 */
[----:B------:R-:W-:Y:S06]  /*0ad0*/  BRA `(.L_x_1220) ;  /* 0x00000000005c7947 */ /* 0x000fec0003800000 */
.L_x_1219:
        /* <DEDUP_REMOVED lines=23> */
.L_x_1220:
[----:B------:R-:W-:Y:S05]  /*0c50*/  BSYNC B2 ;  /* 0x0000000000027941 */ /* 0x000fea0003800000 */
.L_x_1218:
        /* <DEDUP_REMOVED lines=29> */
.L_x_1222:
[----:B------:R-:W0:Y:S01]  /*0e30*/  I2F.U32.RP R3, R12 ;  /* 0x0000000c00037306 */ /* 0x000e220000209000 */
[----:B------:R-:W-:Y:S01]  /*0e40*/  IMAD.MOV R9, RZ, RZ, -R12 ;  /* 0x000000ffff097224 */ /* 0x000fe200078e0a0c */
[----:B------:R-:W-:Y:S02]  /*0e50*/  ISETP.NE.U32.AND P3, PT, R12, RZ, PT ;  /* 0x000000ff0c00720c */ /* 0x000fe40003f65070 */
[----:B------:R-:W-:-:S04]  /*0e60*/  MOV R15, RZ ;  /* 0x000000ff000f7202 */ /* 0x000fc80000000f00 */
[----:B0-----:R-:W0:Y:S02]  /*0e70*/  MUFU.RCP R3, R3 ;  /* 0x0000000300037308 */ /* 0x001e240000001000 */
[----:B0-----:R-:W-:Y:S01]  /*0e80*/  IADD3 R4, R3, 0xffffffe, RZ ;  /* 0x0ffffffe03047810 */ /* 0x001fe20007ffe0ff */
[----:B------:R-:W-:-:S05]  /*0e90*/  IMAD.MOV.U32 R3, RZ, RZ, RZ ;  /* 0x000000ffff037224 */ /* 0x000fca00078e00ff */
        /* <DEDUP_REMOVED lines=16> */
.L_x_1223:
[----:B------:R-:W-:Y:S05]  /*0fa0*/  BSYNC B2 ;  /* 0x0000000000027941 */ /* 0x000fea0003800000 */
.L_x_1221:
[----:B------:R0:W1:Y:S02]  /*0fb0*/  LDC.64 R4, c[0x0][R18+0x2c0] ;  /* 0x0000b00012047b82 */ /* 0x0000640000000a00 */
[----:B0-----:R-:W-:Y:S02]  /*0fc0*/  IMAD.MOV.U32 R18, RZ, RZ, R16 ;  /* 0x000000ffff127224 */ /* 0x001fe400078e0010 */
[-C--:B-1----:R-:W-:Y:S02]  /*0fd0*/  IMAD R5, R5, R10.reuse, RZ ;  /* 0x0000000a05057224 */ /* 0x082fe400078e02ff */
[----:B------:R-:W-:-:S04]  /*0fe0*/  IMAD.WIDE.U32 R16, R4, R10, R18 ;  /* 0x0000000a04107225 */ /* 0x000fc800078e0012 */
[----:B------:R-:W-:-:S05]  /*0ff0*/  IMAD R5, R4, R3, R5 ;  /* 0x0000000304057224 */ /* 0x000fca00078e0205 */
[----:B------:R-:W-:Y:S01]  /*1000*/  IADD3 R17, R17, R5, RZ ;  /* 0x0000000511117210 */ /* 0x000fe20007ffe0ff */
[----:B------:R-:W-:Y:S06]  /*1010*/  @P0 BRA `(.L_x_1224) ;  /* 0xfffffff000b80947 */ /* 0x000fec000383ffff */
[----:B------:R-:W-:Y:S05]  /*1020*/  BSYNC B1 ;  /* 0x0000000000017941 */ /* 0x000fea0003800000 */
.L_x_1211:
        /* <DEDUP_REMOVED lines=13> */
[----:B------:R-:W-:Y:S05]  /*1100*/  CALL.REL.NOINC `($__internal_41_$__cuda_sm20_div_u64) ;  /* 0x000000cc00887944 */ /* 0x000fea0003c00000 */
        /* <DEDUP_REMOVED lines=9> */
.L_x_1226:
        /* <DEDUP_REMOVED lines=23> */
.L_x_1227:
[----:B------:R-:W-:Y:S05]  /*1310*/  BSYNC B1 ;  /* 0x0000000000017941 */ /* 0x000fea0003800000 */
.L_x_1225:
        /* <DEDUP_REMOVED lines=27> */
.L_x_1229:
        /* <DEDUP_REMOVED lines=23> */
.L_x_1230:
[----:B------:R-:W-:Y:S05]  /*1640*/  BSYNC B1 ;  /* 0x0000000000017941 */ /* 0x000fea0003800000 */
.L_x_1228:
        /* <DEDUP_REMOVED lines=27> */
.L_x_1232:
        /* <DEDUP_REMOVED lines=23> */
.L_x_1233:
[----:B------:R-:W-:Y:S05]  /*1970*/  BSYNC B1 ;  /* 0x0000000000017941 */ /* 0x000fea0003800000 */
.L_x_1231:
[----:B------:R-:W0:Y:S02]  /*1980*/  LDC.64 R4, c[0x0][R7+0x2c8] ;  /* 0x0000b20007047b82 */ /* 0x000e240000000a00 */
[-C--:B0-----:R-:W-:Y:S02]  /*1990*/  IMAD R5, R5, R8.reuse, RZ ;  /* 0x0000000805057224 */ /* 0x081fe400078e02ff */
[----:B------:R-:W-:-:S04]  /*19a0*/  IMAD.WIDE.U32 R16, R4, R8, R16 ;  /* 0x0000000804107225 */ /* 0x000fc800078e0010 */
[----:B------:R-:W-:-:S04]  /*19b0*/  IMAD R5, R4, R3, R5 ;  /* 0x0000000304057224 */ /* 0x000fc800078e0205 */
[----:B------:R-:W-:-:S07]  /*19c0*/  IMAD.IADD R17, R17, 0x1, R5 ;  /* 0x0000000111117824 */ /* 0x000fce00078e0205 */
.L_x_1210:
[----:B------:R-:W0:Y:S01]  /*19d0*/  LDC R7, c[0x0][0x548] ;  /* 0x00015200ff077b82 */ /* 0x000e220000000800 */
[----:B------:R-:W-:Y:S02]  /*19e0*/  ULDC.64 UR4, c[0x0][0x2e0] ;  /* 0x0000b80000047ab9 */ /* 0x000fe40000000a00 */
[----:B------:R-:W-:Y:S02]  /*19f0*/  IMAD R3, R15, UR4, RZ ;  /* 0x000000040f037c24 */ /* 0x000fe4000f8e02ff */
[----:B------:R-:W-:-:S04]  /*1a00*/  IMAD.WIDE.U32 R4, R14, UR4, R16 ;  /* 0x000000040e047c25 */ /* 0x000fc8000f8e0010 */
[----:B------:R-:W-:Y:S01]  /*1a10*/  IMAD R3, R14, UR5, R3 ;  /* 0x000000050e037c24 */ /* 0x000fe2000f8e0203 */
[----:B------:R-:W-:Y:S01]  /*1a20*/  MOV R39, R4 ;  /* 0x0000000400277202 */ /* 0x000fe20000000f00 */
[----:B------:R-:W-:Y:S01]  /*1a30*/  IMAD.MOV.U32 R15, RZ, RZ, R30 ;  /* 0x000000ffff0f7224 */ /* 0x000fe200078e001e */
[----:B------:R-:W-:Y:S01]  /*1a40*/  MOV R14, R29 ;  /* 0x0000001d000e7202 */ /* 0x000fe20000000f00 */
[----:B------:R-:W-:Y:S01]  /*1a50*/  IMAD.IADD R42, R5, 0x1, R3 ;  /* 0x00000001052a7824 */ /* 0x000fe200078e0203 */
[----:B0-----:R-:W-:-:S13]  /*1a60*/  ISETP.GE.AND P0, PT, R7, 0x2, PT ;  /* 0x000000020700780c */ /* 0x001fda0003f06270 */
[----:B------:R-:W-:Y:S05]  /*1a70*/  @!P0 BRA `(.L_x_1234) ;  /* 0x0000001800308947 */ /* 0x000fea0003800000 */
[-C--:B------:R-:W-:Y:S01]  /*1a80*/  LOP3.LUT R0, RZ, R7.reuse, RZ, 0x33, !PT ;  /* 0x00000007ff007212 */ /* 0x080fe200078e33ff */
[----:B------:R-:W-:Y:S01]  /*1a90*/  ULDC UR4, c[0x0][0x548] ;  /* 0x0001520000047ab9 */ /* 0x000fe20000000800 */
[----:B------:R-:W-:Y:S01]  /*1aa0*/  HFMA2.MMA R2, -RZ, RZ, 0, 0 ;  /* 0x00000000ff027435 */ /* 0x000fe200000001ff */
[----:B------:R-:W-:Y:S01]  /*1ab0*/  IMAD.MOV.U32 R14, RZ, RZ, R29 ;  /* 0x000000ffff0e7224 */ /* 0x000fe200078e001d */
[----:B------:R-:W-:Y:S02]  /*1ac0*/  VIMNMX R0, R0, -0x3, !PT ;  /* 0xfffffffd00007848 */ /* 0x000fe40007fe0100 */
[----:B------:R-:W-:Y:S02]  /*1ad0*/  MOV R15, R30 ;  /* 0x0000001e000f7202 */ /* 0x000fe40000000f00 */
[----:B------:R-:W-:Y:S01]  /*1ae0*/  IADD3 R3, R0, R7, RZ ;  /* 0x0000000700037210 */ /* 0x000fe20007ffe0ff */
[----:B------:R-:W-:-:S03]  /*1af0*/  IMAD.U32 R7, RZ, RZ, UR4 ;  /* 0x00000004ff077e24 */ /* 0x000fc6000f8e00ff */
[C---:B------:R-:W-:Y:S01]  /*1b00*/  IADD3 R8, R3.reuse, 0x2, RZ ;  /* 0x0000000203087810 */ /* 0x040fe20007ffe0ff */
[----:B------:R-:W-:-:S03]  /*1b10*/  VIADD R0, R3, 0x1 ;  /* 0x0000000103007836 */ /* 0x000fc60000000000 */
[----:B------:R-:W-:Y:S02]  /*1b20*/  LOP3.LUT R19, R8, 0x3, RZ, 0xc0, !PT ;  /* 0x0000000308137812 */ /* 0x000fe400078ec0ff */
[----:B------:R-:W-:Y:S01]  /*1b30*/  ISETP.GE.U32.AND P0, PT, R0, 0x3, PT ;  /* 0x000000030000780c */ /* 0x000fe20003f06070 */
[----:B------:R-:W-:-:S12]  /*1b40*/  IMAD.MOV.U32 R0, RZ, RZ, RZ ;  /* 0x000000ffff007224 */ /* 0x000fd800078e00ff */
[----:B------:R-:W-:Y:S05]  /*1b50*/  @!P0 BRA `(.L_x_1235) ;  /* 0x0000000c00808947 */ /* 0x000fea0003800000 */
[----:B------:R-:W-:Y:S01]  /*1b60*/  BSSY B1, `(.L_x_1235) ;  /* 0x00000df000017945 */ /* 0x000fe20003800000 */
[----:B------:R-:W-:Y:S01]  /*1b70*/  IADD3 R8, R8, -R19, RZ ;  /* 0x8000001308087210 */ /* 0x000fe20007ffe0ff */
[----:B------:R-:W-:Y:S01]  /*1b80*/  IMAD.MOV.U32 R2, RZ, RZ, RZ ;  /* 0x000000ffff027224 */ /* 0x000fe200078e00ff */
[----:B------:R-:W-:Y:S01]  /*1b90*/  MOV R0, RZ ;  /* 0x000000ff00007202 */ /* 0x000fe20000000f00 */
[----:B------:R-:W-:Y:S01]  /*1ba0*/  IMAD.MOV.U32 R14, RZ, RZ, R29 ;  /* 0x000000ffff0e7224 */ /* 0x000fe200078e001d */
[----:B------:R-:W-:-:S07]  /*1bb0*/  MOV R15, R30 ;  /* 0x0000001e000f7202 */ /* 0x000fce0000000f00 */
.L_x_1248:
        /* <DEDUP_REMOVED lines=24> */
.L_x_1237:
        /* <DEDUP_REMOVED lines=23> */
.L_x_1238:
[----:B------:R-:W-:Y:S05]  /*1eb0*/  BSYNC B2 ;  /* 0x0000000000027941 */ /* 0x000fea0003800000 */
.L_x_1236:
        /* <DEDUP_REMOVED lines=25> */
[----:B------:R-:W-:Y:S01]  /*2050*/  MOV R9, R2 ;  /* 0x0000000200097202 */ /* 0x000fe20000000f00 */
[----:B------:R-:W-:Y:S02]  /*2060*/  IMAD.MOV.U32 R15, RZ, RZ, R5 ;  /* 0x000000ffff0f7224 */ /* 0x000fe400078e0005 */
[----:B------:R-:W-:Y:S01]  /*2070*/  IMAD.IADD R11, R3, 0x1, R11 ;  /* 0x00000001030b7824 */ /* 0x000fe200078e020b */
[----:B------:R-:W-:Y:S06]  /*2080*/  BRA `(.L_x_1241) ;  /* 0x00000000005c7947 */ /* 0x000fec0003800000 */
.L_x_1240:
        /* <DEDUP_REMOVED lines=23> */
.L_x_1241:
[----:B------:R-:W-:Y:S05]  /*2200*/  BSYNC B2 ;  /* 0x0000000000027941 */ /* 0x000fea0003800000 */
.L_x_1239:
        /* <DEDUP_REMOVED lines=29> */
.L_x_1243:
        /* <DEDUP_REMOVED lines=23> */
.L_x_1244:
[----:B------:R-:W-:Y:S05]  /*2550*/  BSYNC B2 ;  /* 0x0000000000027941 */ /* 0x000fea0003800000 */
.L_x_1242:
        /* <DEDUP_REMOVED lines=30> */
.L_x_1246:
[----:B------:R-:W0:Y:S01]  /*2740*/  I2F.U32.RP R4, R12 ;  /* 0x0000000c00047306 */ /* 0x000e220000209000 */
[----:B------:R-:W-:Y:S01]  /*2750*/  IADD3 R5, RZ, -R12, RZ ;  /* 0x8000000cff057210 */ /* 0x000fe20007ffe0ff */
[----:B------:R-:W-:Y:S01]  /*2760*/  HFMA2.MMA R9, -RZ, RZ, 0, 0 ;  /* 0x00000000ff097435 */ /* 0x000fe200000001ff */
        /* <DEDUP_REMOVED lines=19> */
[----:B------:R-:W-:-:S07]  /*28a0*/  IMAD.MOV.U32 R14, RZ, RZ, R3 ;  /* 0x000000ffff0e7224 */ /* 0x000fce00078e0003 */
.L_x_1247:
[----:B------:R-:W-:Y:S05]  /*28b0*/  BSYNC B2 ;  /* 0x0000000000027941 */ /* 0x000fea0003800000 */
.L_x_1245:
[----:B------:R-:W0:Y:S01]  /*28c0*/  LDC.64 R2, c[0x0][R18+0x2c0] ;  /* 0x0000b00012027b82 */ /* 0x000e220000000a00 */
[----:B------:R-:W-:Y:S01]  /*28d0*/  MOV R4, R16 ;  /* 0x0000001000047202 */ /* 0x000fe20000000f00 */
[----:B------:R-:W-:Y:S02]  /*28e0*/  IMAD.MOV.U32 R5, RZ, RZ, R0 ;  /* 0x000000ffff057224 */ /* 0x000fe400078e0000 */
[-C--:B0-----:R-:W-:Y:S02]  /*28f0*/  IMAD R3, R3, R13.reuse, RZ ;  /* 0x0000000d03037224 */ /* 0x081fe400078e02ff */
[----:B------:R-:W-:-:S04]  /*2900*/  IMAD.WIDE.U32 R4, R2, R13, R4 ;  /* 0x0000000d02047225 */ /* 0x000fc800078e0004 */
[----:B------:R-:W-:Y:S01]  /*2910*/  IMAD R3, R2, R9, R3 ;  /* 0x0000000902037224 */ /* 0x000fe200078e0203 */
[----:B------:R-:W-:-:S03]  /*2920*/  MOV R2, R4 ;  /* 0x0000000400027202 */ /* 0x000fc60000000f00 */
[----:B------:R-:W-:Y:S01]  /*2930*/  IMAD.IADD R0, R5, 0x1, R3 ;  /* 0x0000000105007824 */ /* 0x000fe200078e0203 */
[----:B------:R-:W-:Y:S06]  /*2940*/  @P0 BRA `(.L_x_1248) ;  /* 0xfffffff0009c0947 */ /* 0x000fec000383ffff */
[----:B------:R-:W-:Y:S05]  /*2950*/  BSYNC B1 ;  /* 0x0000000000017941 */ /* 0x000fea0003800000 */
.L_x_1235:
        /* <DEDUP_REMOVED lines=24> */
.L_x_1250:
        /* <DEDUP_REMOVED lines=23> */
.L_x_1251:
[----:B------:R-:W-:Y:S05]  /*2c50*/  BSYNC B1 ;  /* 0x0000000000017941 */ /* 0x000fea0003800000 */
.L_x_1249:
        /* <DEDUP_REMOVED lines=28> */
.L_x_1253:
        /* <DEDUP_REMOVED lines=23> */
.L_x_1254:
[----:B------:R-:W-:Y:S05]  /*2f90*/  BSYNC B1 ;  /* 0x0000000000017941 */ /* 0x000fea0003800000 */
.L_x_1252:
        /* <DEDUP_REMOVED lines=28> */
.L_x_1256:
        /* <DEDUP_REMOVED lines=23> */
.L_x_1257:
[----:B------:R-:W-:Y:S05]  /*32d0*/  BSYNC B1 ;  /* 0x0000000000017941 */ /* 0x000fea0003800000 */
.L_x_1255:
[----:B------:R-:W0:Y:S01]  /*32e0*/  LDC.64 R4, c[0x0][R7+0x2c8] ;  /* 0x0000b20007047b82 */ /* 0x000e220000000a00 */
[----:B------:R-:W-:Y:S02]  /*32f0*/  IMAD.MOV.U32 R3, RZ, RZ, R0 ;  /* 0x000000ffff037224 */ /* 0x000fe400078e0000 */
[-C--:B0-----:R-:W-:Y:S02]  /*3300*/  IMAD R5, R5, R8.reuse, RZ ;  /* 0x0000000805057224 */ /* 0x081fe400078e02ff */
[----:B------:R-:W-:-:S04]  /*3310*/  IMAD.WIDE.U32 R2, R4, R8, R2 ;  /* 0x0000000804027225 */ /* 0x000fc800078e0002 */
[----:B------:R-:W-:-:S05]  /*3320*/  IMAD R5, R4, R9, R5 ;  /* 0x0000000904057224 */ /* 0x000fca00078e0205 */
[----:B------:R-:W-:-:S07]  /*3330*/  IADD3 R0, R3, R5, RZ ;  /* 0x0000000503007210 */ /* 0x000fce0007ffe0ff */
.L_x_1234:
[----:B------:R-:W-:Y:S01]  /*3340*/  ULDC.64 UR4, c[0x0][0x480] ;  /* 0x0001200000047ab9 */ /* 0x000fe20000000a00 */
[----:B------:R-:W-:Y:S02]  /*3350*/  IMAD.MOV.U32 R3, RZ, RZ, R0 ;  /* 0x000000ffff037224 */ /* 0x000fe400078e0000 */
[----:B------:R-:W-:Y:S02]  /*3360*/  IMAD R5, R15, UR4, RZ ;  /* 0x000000040f057c24 */ /* 0x000fe4000f8e02ff */
[----:B------:R-:W-:-:S04]  /*3370*/  IMAD.WIDE.U32 R36, R14, UR4, R2 ;  /* 0x000000040e247c25 */ /* 0x000fc8000f8e0002 */
[----:B------:R-:W-:-:S05]  /*3380*/  IMAD R5, R14, UR5, R5 ;  /* 0x000000050e057c24 */ /* 0x000fca000f8e0205 */
[----:B------:R-:W-:-:S07]  /*3390*/  IADD3 R40, R37, R5, RZ ;  /* 0x0000000525287210 */ /* 0x000fce0007ffe0ff */
.L_x_1209:
[----:B------:R-:W-:Y:S05]  /*33a0*/  BSYNC B0 ;  /* 0x0000000000007941 */ /* 0x000fea0003800000 */
.L_x_1208:
        /* <DEDUP_REMOVED lines=34> */
.L_x_1274:
        /* <DEDUP_REMOVED lines=14> */
[----:B------:R-:W-:Y:S02]  /*36b0*/  IADD3 R9, P1, RZ, -R4, RZ ;  /* 0x80000004ff097210 */ /* 0x000fe40007f3e0ff */
[----:B------:R-:W-:-:S03]  /*36c0*/  MOV R19, R15 ;  /* 0x0000000f00137202 */ /* 0x000fc60000000f00 */
[----:B------:R-:W-:Y:S02]  /*36d0*/  IMAD.X R3, RZ, RZ, ~R5, P1 ;  /* 0x000000ffff037224 */ /* 0x000fe400008e0e05 */
[----:B------:R-:W-:Y:S01]  /*36e0*/  IMAD.WIDE.U32 R10, R16, R9, R18 ;  /* 0x00000009100a7225 */ /* 0x000fe200078e0012 */
[----:B------:R-:W-:-:S03]  /*36f0*/  MOV R18, R4 ;  /* 0x0000000400127202 */ /* 0x000fc60000000f00 */
[----:B------:R-:W-:Y:S02]  /*3700*/  IMAD R3, R3, R16, RZ ;  /* 0x0000001003037224 */ /* 0x000fe400078e02ff */
[----:B------:R-:W-:Y:S02]  /*3710*/  IMAD.MOV.U32 R19, RZ, RZ, R5 ;  /* 0x000000ffff137224 */ /* 0x000fe400078e0005 */
[----:B------:R-:W-:-:S04]  /*3720*/  IMAD R3, R17, R9, R3 ;  /* 0x0000000911037224 */ /* 0x000fc800078e0203 */
[----:B------:R-:W-:Y:S01]  /*3730*/  IMAD.IADD R9, R11, 0x1, R3 ;  /* 0x000000010b097824 */ /* 0x000fe200078e0203 */
[----:B------:R-:W-:Y:S06]  /*3740*/  BRA `(.L_x_1264) ;  /* 0x00000000005c7947 */ /* 0x000fec0003800000 */
.L_x_1263:
        /* <DEDUP_REMOVED lines=23> */
.L_x_1264:
[----:B------:R-:W-:Y:S05]  /*38c0*/  BSYNC B2 ;  /* 0x0000000000027941 */ /* 0x000fea0003800000 */
.L_x_1262:
        /* <DEDUP_REMOVED lines=16> */
[-C--:B------:R-:W-:Y:S01]  /*39d0*/  IADD3 R9, P1, RZ, -R4.reuse, RZ ;  /* 0x80000004ff097210 */ /* 0x080fe20007f3e0ff */
[----:B------:R-:W-:Y:S01]  /*39e0*/  IMAD.MOV.U32 R10, RZ, RZ, R18 ;  /* 0x000000ffff0a7224 */ /* 0x000fe200078e0012 */
[----:B------:R-:W-:Y:S01]  /*39f0*/  MOV R11, R19 ;  /* 0x00000013000b7202 */ /* 0x000fe20000000f00 */
[----:B------:R-:W-:Y:S01]  /*3a00*/  IMAD.MOV.U32 R19, RZ, RZ, R5 ;  /* 0x000000ffff137224 */ /* 0x000fe200078e0005 */
[----:B------:R-:W-:Y:S02]  /*3a10*/  IADD3.X R3, RZ, ~R5, RZ, P1, !PT ;  /* 0x80000005ff037210 */ /* 0x000fe40000ffe4ff */
[----:B------:R-:W-:Y:S01]  /*3a20*/  MOV R18, R4 ;  /* 0x0000000400127202 */ /* 0x000fe20000000f00 */
[----:B------:R-:W-:-:S04]  /*3a30*/  IMAD.WIDE.U32 R10, R20, R9, R10 ;  /* 0x00000009140a7225 */ /* 0x000fc800078e000a */
[----:B------:R-:W-:-:S04]  /*3a40*/  IMAD R3, R3, R20, RZ ;  /* 0x0000001403037224 */ /* 0x000fc800078e02ff */
[----:B------:R-:W-:-:S04]  /*3a50*/  IMAD R3, R21, R9, R3 ;  /* 0x0000000915037224 */ /* 0x000fc800078e0203 */
[----:B------:R-:W-:Y:S01]  /*3a60*/  IMAD.IADD R9, R11, 0x1, R3 ;  /* 0x000000010b097824 */ /* 0x000fe200078e0203 */
[----:B------:R-:W-:Y:S06]  /*3a70*/  BRA `(.L_x_1267) ;  /* 0x00000000005c7947 */ /* 0x000fec0003800000 */
.L_x_1266:
        /* <DEDUP_REMOVED lines=23> */
.L_x_1267:
[----:B------:R-:W-:Y:S05]  /*3bf0*/  BSYNC B2 ;  /* 0x0000000000027941 */ /* 0x000fea0003800000 */
.L_x_1265:
        /* <DEDUP_REMOVED lines=28> */
.L_x_1269:
        /* <DEDUP_REMOVED lines=23> */
.L_x_1270:
[----:B------:R-:W-:Y:S05]  /*3f30*/  BSYNC B2 ;  /* 0x0000000000027941 */ /* 0x000fea0003800000 */
.L_x_1268:
        /* <DEDUP_REMOVED lines=29> */
.L_x_1272:
[----:B------:R-:W0:Y:S01]  /*4110*/  I2F.U32.RP R3, R20 ;  /* 0x0000001400037306 */ /* 0x000e220000209000 */
[----:B------:R-:W-:Y:S01]  /*4120*/  IADD3 R9, RZ, -R20, RZ ;  /* 0x80000014ff097210 */ /* 0x000fe20007ffe0ff */
[----:B------:R-:W-:Y:S01]  /*4130*/  IMAD.MOV.U32 R15, RZ, RZ, RZ ;  /* 0x000000ffff0f7224 */ /* 0x000fe200078e00ff */
[----:B------:R-:W-:-:S05]  /*4140*/  ISETP.NE.U32.AND P3, PT, R20, RZ, PT ;  /* 0x000000ff1400720c */ /* 0x000fca0003f65070 */
[----:B0-----:R-:W0:Y:S02]  /*4150*/  MUFU.RCP R3, R3 ;  /* 0x0000000300037308 */ /* 0x001e240000001000 */
[----:B0-----:R-:W-:Y:S01]  /*4160*/  VIADD R4, R3, 0xffffffe ;  /* 0x0ffffffe03047836 */ /* 0x001fe20000000000 */
[----:B------:R-:W-:-:S05]  /*4170*/  HFMA2.MMA R3, -RZ, RZ, 0, 0 ;  /* 0x00000000ff037435 */ /* 0x000fca00000001ff */
        /* <DEDUP_REMOVED lines=16> */
.L_x_1273:
[----:B------:R-:W-:Y:S05]  /*4280*/  BSYNC B2 ;  /* 0x0000000000027941 */ /* 0x000fea0003800000 */
.L_x_1271:
        /* <DEDUP_REMOVED lines=9> */
.L_x_1261:
        /* <DEDUP_REMOVED lines=16> */
[-C--:B------:R-:W-:Y:S02]  /*4420*/  MOV R15, R5.reuse ;  /* 0x00000005000f7202 */ /* 0x080fe40000000f00 */
[----:B------:R-:W-:Y:S01]  /*4430*/  IADD3.X R3, RZ, ~R5, RZ, P0, !PT ;  /* 0x80000005ff037210 */ /* 0x000fe200007fe4ff */
[----:B------:R-:W-:Y:S01]  /*4440*/  IMAD.WIDE.U32 R10, R12, R9, R18 ;  /* 0x000000090c0a7225 */ /* 0x000fe200078e0012 */
[----:B------:R-:W-:-:S03]  /*4450*/  MOV R18, R4 ;  /* 0x0000000400127202 */ /* 0x000fc60000000f00 */
[----:B------:R-:W-:-:S04]  /*4460*/  IMAD R3, R3, R12, RZ ;  /* 0x0000000c03037224 */ /* 0x000fc800078e02ff */
[----:B------:R-:W-:-:S04]  /*4470*/  IMAD R3, R13, R9, R3 ;  /* 0x000000090d037224 */ /* 0x000fc800078e0203 */
[----:B------:R-:W-:Y:S01]  /*4480*/  IMAD.IADD R3, R11, 0x1, R3 ;  /* 0x000000010b037824 */ /* 0x000fe200078e0203 */
[----:B------:R-:W-:Y:S06]  /*4490*/  BRA `(.L_x_1277) ;  /* 0x00000000005c7947 */ /* 0x000fec0003800000 */
.L_x_1276:
        /* <DEDUP_REMOVED lines=23> */
.L_x_1277:
[----:B------:R-:W-:Y:S05]  /*4610*/  BSYNC B1 ;  /* 0x0000000000017941 */ /* 0x000fea0003800000 */
.L_x_1275:
        /* <DEDUP_REMOVED lines=19> */
[----:B------:R-:W-:Y:S01]  /*4750*/  MOV R19, R15 ;  /* 0x0000000f00137202 */ /* 0x000fe20000000f00 */
[--C-:B------:R-:W-:Y:S02]  /*4760*/  IMAD.MOV.U32 R15, RZ, RZ, R5.reuse ;  /* 0x000000ffff0f7224 */ /* 0x100fe400078e0005 */
[----:B------:R-:W-:Y:S02]  /*4770*/  IMAD.X R3, RZ, RZ, ~R5, P0 ;  /* 0x000000ffff037224 */ /* 0x000fe400000e0e05 */
[----:B------:R-:W-:-:S04]  /*4780*/  IMAD.WIDE.U32 R10, R12, R9, R18 ;  /* 0x000000090c0a7225 */ /* 0x000fc800078e0012 */
[----:B------:R-:W-:Y:S02]  /*4790*/  IMAD R3, R3, R12, RZ ;  /* 0x0000000c03037224 */ /* 0x000fe400078e02ff */
[----:B------:R-:W-:Y:S02]  /*47a0*/  IMAD.MOV.U32 R18, RZ, RZ, R4 ;  /* 0x000000ffff127224 */ /* 0x000fe400078e0004 */
[----:B------:R-:W-:-:S05]  /*47b0*/  IMAD R3, R13, R9, R3 ;  /* 0x000000090d037224 */ /* 0x000fca00078e0203 */
[----:B------:R-:W-:Y:S01]  /*47c0*/  IADD3 R3, R11, R3, RZ ;  /* 0x000000030b037210 */ /* 0x000fe20007ffe0ff */
[----:B------:R-:W-:Y:S06]  /*47d0*/  BRA `(.L_x_1280) ;  /* 0x00000000005c7947 */ /* 0x000fec0003800000 */
.L_x_1279:
        /* <DEDUP_REMOVED lines=23> */
.L_x_1280:
[----:B------:R-:W-:Y:S05]  /*4950*/  BSYNC B1 ;  /* 0x0000000000017941 */ /* 0x000fea0003800000 */
.L_x_1278:
        /* <DEDUP_REMOVED lines=28> */
.L_x_1282:
        /* <DEDUP_REMOVED lines=23> */
.L_x_1283:
[----:B------:R-:W-:Y:S05]  /*4c90*/  BSYNC B1 ;  /* 0x0000000000017941 */ /* 0x000fea0003800000 */
.L_x_1281:
[----:B------:R-:W0:Y:S02]  /*4ca0*/  LDC.64 R4, c[0x0][R14+0x2c8] ;  /* 0x0000b2000e047b82 */ /* 0x000e240000000a00 */
[-C--:B0-----:R-:W-:Y:S02]  /*4cb0*/  IMAD R5, R5, R10.reuse, RZ ;  /* 0x0000000a05057224 */ /* 0x081fe400078e02ff */
[----:B------:R-:W-:-:S04]  /*4cc0*/  IMAD.WIDE.U32 R26, R4, R10, R26 ;  /* 0x0000000a041a7225 */ /* 0x000fc800078e001a */
[----:B------:R-:W-:-:S05]  /*4cd0*/  IMAD R5, R4, R3, R5 ;  /* 0x0000000304057224 */ /* 0x000fca00078e0205 */
[----:B------:R-:W-:-:S07]  /*4ce0*/  IADD3 R27, R27, R5, RZ ;  /* 0x000000051b1b7210 */ /* 0x000fce0007ffe0ff */
.L_x_1260:
[----:B------:R-:W0:Y:S01]  /*4cf0*/  LDC R6, c[0x0][0x548] ;  /* 0x00015200ff067b82 */ /* 0x000e220000000800 */
[----:B------:R-:W-:Y:S02]  /*4d00*/  ULDC.64 UR4, c[0x0][0x2e0] ;  /* 0x0000b80000047ab9 */ /* 0x000fe40000000a00 */
[----:B------:R-:W-:Y:S02]  /*4d10*/  IMAD R3, R15, UR4, RZ ;  /* 0x000000040f037c24 */ /* 0x000fe4000f8e02ff */
[----:B------:R-:W-:-:S04]  /*4d20*/  IMAD.WIDE.U32 R4, R18, UR4, R26 ;  /* 0x0000000412047c25 */ /* 0x000fc8000f8e001a */
[----:B------:R-:W-:Y:S02]  /*4d30*/  IMAD R3, R18, UR5, R3 ;  /* 0x0000000512037c24 */ /* 0x000fe4000f8e0203 */
[----:B------:R-:W-:-:S03]  /*4d40*/  IMAD.MOV.U32 R38, RZ, RZ, R4 ;  /* 0x000000ffff267224 */ /* 0x000fc600078e0004 */
[----:B------:R-:W-:Y:S02]  /*4d50*/  IADD3 R41, R5, R3, RZ ;  /* 0x0000000305297210 */ /* 0x000fe40007ffe0ff */
[----:B0-----:R-:W-:-:S13]  /*4d60*/  ISETP.GE.AND P0, PT, R6, 0x2, PT ;  /* 0x000000020600780c */ /* 0x001fda0003f06270 */
[----:B------:R-:W-:Y:S05]  /*4d70*/  @!P0 BRA `(.L_x_1284) ;  /* 0x0000001800308947 */ /* 0x000fea0003800000 */
[----:B------:R-:W-:Y:S01]  /*4d80*/  LOP3.LUT R0, RZ, R6, RZ, 0x33, !PT ;  /* 0x00000006ff007212 */ /* 0x000fe200078e33ff */
[----:B------:R-:W-:Y:S01]  /*4d90*/  ULDC UR4, c[0x0][0x548] ;  /* 0x0001520000047ab9 */ /* 0x000fe20000000800 */
[----:B------:R-:W-:Y:S01]  /*4da0*/  HFMA2.MMA R2, -RZ, RZ, 0, 0 ;  /* 0x00000000ff027435 */ /* 0x000fe200000001ff */
[----:B------:R-:W-:Y:S02]  /*4db0*/  MOV R12, UR4 ;  /* 0x00000004000c7c02 */ /* 0x000fe40008000f00 */
[----:B------:R-:W-:-:S05]  /*4dc0*/  VIMNMX R3, R0, -0x3, !PT ;  /* 0xfffffffd00037848 */ /* 0x000fca0007fe0100 */
[----:B------:R-:W-:-:S04]  /*4dd0*/  IMAD.IADD R3, R3, 0x1, R6 ;  /* 0x0000000103037824 */ /* 0x000fc800078e0206 */
[C---:B------:R-:W-:Y:S01]  /*4de0*/  VIADD R4, R3.reuse, 0x2 ;  /* 0x0000000203047836 */ /* 0x040fe20000000000 */
[----:B------:R-:W-:-:S04]  /*4df0*/  IADD3 R0, R3, 0x1, RZ ;  /* 0x0000000103007810 */ /* 0x000fc80007ffe0ff */
[----:B------:R-:W-:Y:S01]  /*4e00*/  ISETP.GE.U32.AND P0, PT, R0, 0x3, PT ;  /* 0x000000030000780c */ /* 0x000fe20003f06070 */
[----:B------:R-:W-:Y:S01]  /*4e10*/  IMAD.MOV.U32 R0, RZ, RZ, RZ ;  /* 0x000000ffff007224 */ /* 0x000fe200078e00ff */
[----:B------:R-:W-:-:S11]  /*4e20*/  LOP3.LUT R15, R4, 0x3, RZ, 0xc0, !PT ;  /* 0x00000003040f7812 */ /* 0x000fd600078ec0ff */
[----:B------:R-:W-:Y:S05]  /*4e30*/  @!P0 BRA `(.L_x_1285) ;  /* 0x0000000c007c8947 */ /* 0x000fea0003800000 */
[----:B------:R-:W-:Y:S01]  /*4e40*/  BSSY B1, `(.L_x_1285) ;  /* 0x00000de000017945 */ /* 0x000fe20003800000 */
[----:B------:R-:W-:Y:S01]  /*4e50*/  IMAD.IADD R13, R4, 0x1, -R15 ;  /* 0x00000001040d7824 */ /* 0x000fe200078e0a0f */
[----:B------:R-:W-:Y:S01]  /*4e60*/  MOV R2, RZ ;  /* 0x000000ff00027202 */ /* 0x000fe20000000f00 */
[----:B------:R-:W-:-:S07]  /*4e70*/  IMAD.MOV.U32 R0, RZ, RZ, RZ ;  /* 0x000000ffff007224 */ /* 0x000fce00078e00ff */
.L_x_1298:
        /* <DEDUP_REMOVED lines=19> */
[----:B------:R-:W-:Y:S02]  /*4fb0*/  IMAD.X R3, RZ, RZ, ~R5, P1 ;  /* 0x000000ffff037224 */ /* 0x000fe400008e0e05 */
[----:B------:R-:W-:-:S04]  /*4fc0*/  IMAD.WIDE.U32 R6, R16, R9, R6 ;  /* 0x0000000910067225 */ /* 0x000fc800078e0006 */
[----:B------:R-:W-:Y:S02]  /*4fd0*/  IMAD R3, R3, R16, RZ ;  /* 0x0000001003037224 */ /* 0x000fe400078e02ff */
[----:B------:R-:W-:Y:S02]  /*4fe0*/  IMAD.MOV.U32 R21, RZ, RZ, R6 ;  /* 0x000000ffff157224 */ /* 0x000fe400078e0006 */
[----:B------:R-:W-:-:S05]  /*4ff0*/  IMAD R3, R17, R9, R3 ;  /* 0x0000000911037224 */ /* 0x000fca00078e0203 */
[----:B------:R-:W-:Y:S01]  /*5000*/  IADD3 R7, R7, R3, RZ ;  /* 0x0000000307077210 */ /* 0x000fe20007ffe0ff */
[----:B------:R-:W-:Y:S06]  /*5010*/  BRA `(.L_x_1288) ;  /* 0x0000000000587947 */ /* 0x000fec0003800000 */
.L_x_1287:
[----:B------:R-:W0:Y:S01]  /*5020*/  I2F.U32.RP R3, R16 ;  /* 0x0000001000037306 */ /* 0x000e220000209000 */
[----:B------:R-:W-:Y:S01]  /*5030*/  IADD3 R7, RZ, -R16, RZ ;  /* 0x80000010ff077210 */ /* 0x000fe20007ffe0ff */
[----:B------:R-:W-:Y:S01]  /*5040*/  HFMA2.MMA R19, -RZ, RZ, 0, 0 ;  /* 0x00000000ff137435 */ /* 0x000fe200000001ff */
        /* <DEDUP_REMOVED lines=18> */
[----:B------:R-:W-:-:S07]  /*5170*/  IMAD R21, R16, R21, R8 ;  /* 0x0000001510157224 */ /* 0x000fce00078e0208 */
.L_x_1288:
[----:B------:R-:W-:Y:S05]  /*5180*/  BSYNC B2 ;  /* 0x0000000000027941 */ /* 0x000fea0003800000 */
.L_x_1286:
        /* <DEDUP_REMOVED lines=29> */
.L_x_1290:
        /* <DEDUP_REMOVED lines=23> */
.L_x_1291:
[----:B------:R-:W-:Y:S05]  /*54d0*/  BSYNC B2 ;  /* 0x0000000000027941 */ /* 0x000fea0003800000 */
.L_x_1289:
        /* <DEDUP_REMOVED lines=30> */
.L_x_1293:
        /* <DEDUP_REMOVED lines=23> */
.L_x_1294:
[----:B------:R-:W-:Y:S05]  /*5830*/  BSYNC B2 ;  /* 0x0000000000027941 */ /* 0x000fea0003800000 */
.L_x_1292:
        /* <DEDUP_REMOVED lines=28> */
[----:B------:R-:W-:Y:S01]  /*5a00*/  IMAD.MOV.U32 R7, RZ, RZ, R5 ;  /* 0x000000ffff077224 */ /* 0x000fe200078e0005 */
[----:B------:R-:W-:Y:S06]  /*5a10*/  BRA `(.L_x_1297) ;  /* 0x0000000000587947 */ /* 0x000fec0003800000 */
.L_x_1296:
[----:B------:R-:W0:Y:S01]  /*5a20*/  I2F.U32.RP R4, R20 ;  /* 0x0000001400047306 */ /* 0x000e220000209000 */
[----:B------:R-:W-:Y:S01]  /*5a30*/  IMAD.MOV R5, RZ, RZ, -R20 ;  /* 0x000000ffff057224 */ /* 0x000fe200078e0a14 */
[----:B------:R-:W-:Y:S01]  /*5a40*/  ISETP.NE.U32.AND P3, PT, R20, RZ, PT ;  /* 0x000000ff1400720c */ /* 0x000fe20003f65070 */
[----:B------:R-:W-:Y:S01]  /*5a50*/  IMAD.MOV.U32 R9, RZ, RZ, RZ ;  /* 0x000000ffff097224 */ /* 0x000fe200078e00ff */
        /* <DEDUP_REMOVED lines=18> */
.L_x_1297:
[----:B------:R-:W-:Y:S05]  /*5b80*/  BSYNC B2 ;  /* 0x0000000000027941 */ /* 0x000fea0003800000 */
.L_x_1295:
        /* <DEDUP_REMOVED lines=10> */
.L_x_1285:
        /* <DEDUP_REMOVED lines=17> */
[----:B------:R-:W-:Y:S02]  /*5d40*/  MOV R8, R4 ;  /* 0x0000000400087202 */ /* 0x000fe40000000f00 */
[----:B------:R-:W-:Y:S01]  /*5d50*/  IADD3.X R3, RZ, ~R5, RZ, P0, !PT ;  /* 0x80000005ff037210 */ /* 0x000fe200007fe4ff */
[----:B------:R-:W-:-:S04]  /*5d60*/  IMAD.WIDE.U32 R6, R12, R9, R6 ;  /* 0x000000090c067225 */ /* 0x000fc800078e0006 */
[----:B------:R-:W-:-:S04]  /*5d70*/  IMAD R3, R3, R12, RZ ;  /* 0x0000000c03037224 */ /* 0x000fc800078e02ff */
[----:B------:R-:W-:-:S04]  /*5d80*/  IMAD R3, R13, R9, R3 ;  /* 0x000000090d037224 */ /* 0x000fc800078e0203 */
[----:B------:R-:W-:Y:S01]  /*5d90*/  IMAD.IADD R9, R7, 0x1, R3 ;  /* 0x0000000107097824 */ /* 0x000fe200078e0203 */
[----:B------:R-:W-:Y:S01]  /*5da0*/  MOV R7, R5 ;  /* 0x0000000500077202 */ /* 0x000fe20000000f00 */
[----:B------:R-:W-:Y:S06]  /*5db0*/  BRA `(.L_x_1301) ;  /* 0x00000000005c7947 */ /* 0x000fec0003800000 */
.L_x_1300:
        /* <DEDUP_REMOVED lines=21> */
[----:B------:R-:W-:Y:S02]  /*5f10*/  IMAD R6, R12, R3, R8 ;  /* 0x000000030c067224 */ /* 0x000fe400078e0208 */
[----:B------:R-:W-:-:S07]  /*5f20*/  IMAD.MOV.U32 R8, RZ, RZ, R5 ;  /* 0x000000ffff087224 */ /* 0x000fce00078e0005 */
.L_x_1301:
[----:B------:R-:W-:Y:S05]  /*5f30*/  BSYNC B1 ;  /* 0x0000000000017941 */ /* 0x000fea0003800000 */
.L_x_1299:
        /* <DEDUP_REMOVED lines=29> */
.L_x_1303:
        /* <DEDUP_REMOVED lines=23> */
.L_x_1304:
[----:B------:R-:W-:Y:S05]  /*6280*/  BSYNC B1 ;  /* 0x0000000000017941 */ /* 0x000fea0003800000 */
.L_x_1302:
        /* <DEDUP_REMOVED lines=29> */
.L_x_1306:
        /* <DEDUP_REMOVED lines=23> */
.L_x_1307:
[----:B------:R-:W-:Y:S05]  /*65d0*/  BSYNC B1 ;  /* 0x0000000000017941 */ /* 0x000fea0003800000 */
.L_x_1305:
[----:B------:R-:W0:Y:S01]  /*65e0*/  LDC.64 R14, c[0x0][R14+0x2c8] ;  /* 0x0000b2000e0e7b82 */ /* 0x000e220000000a00 */
[----:B------:R-:W-:Y:S01]  /*65f0*/  MOV R3, R0 ;  /* 0x0000000000037202 */ /* 0x000fe20000000f00 */
[-C--:B0-----:R-:W-:Y:S02]  /*6600*/  IMAD R4, R15, R6.reuse, RZ ;  /* 0x000000060f047224 */ /* 0x081fe400078e02ff */
[----:B------:R-:W-:-:S04]  /*6610*/  IMAD.WIDE.U32 R2, R14, R6, R2 ;  /* 0x000000060e027225 */ /* 0x000fc800078e0002 */
[----:B------:R-:W-:-:S04]  /*6620*/  IMAD R9, R14, R9, R4 ;  /* 0x000000090e097224 */ /* 0x000fc800078e0204 */
[----:B------:R-:W-:-:S07]  /*6630*/  IMAD.IADD R0, R3, 0x1, R9 ;  /* 0x0000000103007824 */ /* 0x000fce00078e0209 */
.L_x_1284:
[----:B------:R-:W-:Y:S01]  /*6640*/  ULDC.64 UR4, c[0x0][0x480] ;  /* 0x0001200000047ab9 */ /* 0x000fe20000000a00 */
[----:B------:R-:W-:Y:S01]  /*6650*/  MOV R3, R0 ;  /* 0x0000000000037202 */ /* 0x000fe20000000f00 */
[----:B------:R-:W-:Y:S02]  /*6660*/  IMAD R7, R7, UR4, RZ ;  /* 0x0000000407077c24 */ /* 0x000fe4000f8e02ff */
[----:B------:R-:W-:-:S04]  /*6670*/  IMAD.WIDE.U32 R2, R8, UR4, R2 ;  /* 0x0000000408027c25 */ /* 0x000fc8000f8e0002 */
[----:B------:R-:W-:Y:S02]  /*6680*/  IMAD R7, R8, UR5, R7 ;  /* 0x0000000508077c24 */ /* 0x000fe4000f8e0207 */
[----:B------:R-:W-:-:S03]  /*6690*/  IMAD.MOV.U32 R33, RZ, RZ, R2 ;  /* 0x000000ffff217224 */ /* 0x000fc600078e0002 */
[----:B------:R-:W-:-:S07]  /*66a0*/  IADD3 R37, R3, R7, RZ ;  /* 0x0000000703257210 */ /* 0x000fce0007ffe0ff */
.L_x_1259:
[----:B------:R-:W-:Y:S05]  /*66b0*/  BSYNC B0 ;  /* 0x0000000000007941 */ /* 0x000fea0003800000 */
.L_x_1258:
[----:B------:R-:W-:Y:S01]  /*66c0*/  ISETP.GE.AND P0, PT, R31, 0x3, PT ;  /* 0x000000031f00780c */ /* 0x000fe20003f06270 */
[----:B------:R-:W-:Y:S01]  /*66d0*/  BSSY B0, `(.L_x_1308) ;  /* 0x000032c000007945 */ /* 0x000fe20003800000 */
[----:B------:R-:W-:Y:S01]  /*66e0*/  IADD3 R8, P1, R29, 0x2, RZ ;  /* 0x000000021d087810 */ /* 0x000fe20007f3e0ff */
[----:B------:R-:W-:Y:S01]  /*66f0*/  HFMA2.MMA R32, -RZ, RZ, 0, 0 ;  /* 0x00000000ff207435 */ /* 0x000fe200000001ff */
[----:B------:R-:W-:Y:S01]  /*6700*/  IMAD.MOV.U32 R28, RZ, RZ, RZ ;  /* 0x000000ffff1c7224 */ /* 0x000fe200078e00ff */
[----:B------:R-:W-:Y:S01]  /*6710*/  CS2R R34, SRZ ;  /* 0x0000000000227805 */ /* 0x000fe2000001ff00 */
[----:B------:R-:W-:Y:S01]  /*6720*/  IMAD.MOV.U32 R21, RZ, RZ, RZ ;  /* 0x000000ffff157224 */ /* 0x000fe200078e00ff */
[----:B------:R-:W-:Y:S01]  /*6730*/  MOV R26, RZ ;  /* 0x000000ff001a7202 */ /* 0x000fe20000000f00 */
[----:B------:R-:W-:-:S05]  /*6740*/  IMAD.X R7, RZ, RZ, R30, P1 ;  /* 0x000000ffff077224 */ /* 0x000fca00008e061e */
        /* <DEDUP_REMOVED lines=27> */
.L_x_1324:
        /* <DEDUP_REMOVED lines=23> */
.L_x_1313:
        /* <DEDUP_REMOVED lines=23> */
.L_x_1314:
[----:B------:R-:W-:Y:S05]  /*6be0*/  BSYNC B2 ;  /* 0x0000000000027941 */ /* 0x000fea0003800000 */
.L_x_1312:
        /* <DEDUP_REMOVED lines=27> */
.L_x_1316:
        /* <DEDUP_REMOVED lines=23> */
.L_x_1317:
[----:B------:R-:W-:Y:S05]  /*6f10*/  BSYNC B2 ;  /* 0x0000000000027941 */ /* 0x000fea0003800000 */
.L_x_1315:
        /* <DEDUP_REMOVED lines=28> */
.L_x_1319:
        /* <DEDUP_REMOVED lines=23> */
.L_x_1320:
[----:B------:R-:W-:Y:S05]  /*7250*/  BSYNC B2 ;  /* 0x0000000000027941 */ /* 0x000fea0003800000 */
.L_x_1318:
        /* <DEDUP_REMOVED lines=29> */
.L_x_1322:
        /* <DEDUP_REMOVED lines=23> */
.L_x_1323:
[----:B------:R-:W-:Y:S05]  /*75a0*/  BSYNC B2 ;  /* 0x0000000000027941 */ /* 0x000fea0003800000 */
.L_x_1321:
        /* <DEDUP_REMOVED lines=8> */
.L_x_1311:
        /* <DEDUP_REMOVED lines=23> */
.L_x_1326:
        /* <DEDUP_REMOVED lines=23> */
.L_x_1327:
[----:B------:R-:W-:Y:S05]  /*7910*/  BSYNC B1 ;  /* 0x0000000000017941 */ /* 0x000fea0003800000 */
.L_x_1325:
        /* <DEDUP_REMOVED lines=27> */
.L_x_1329:
        /* <DEDUP_REMOVED lines=23> */
.L_x_1330:
[----:B------:R-:W-:Y:S05]  /*7c40*/  BSYNC B1 ;  /* 0x0000000000017941 */ /* 0x000fea0003800000 */
.L_x_1328:
        /* <DEDUP_REMOVED lines=27> */
.L_x_1332:
        /* <DEDUP_REMOVED lines=23> */
.L_x_1333:
[----:B------:R-:W-:Y:S05]  /*7f70*/  BSYNC B1 ;  /* 0x0000000000017941 */ /* 0x000fea0003800000 */
.L_x_1331:
[----:B------:R-:W0:Y:S02]  /*7f80*/  LDC.64 R18, c[0x0][R18+0x2c8] ;  /* 0x0000b20012127b82 */ /* 0x000e240000000a00 */
[-C--:B0-----:R-:W-:Y:S02]  /*7f90*/  IMAD R4, R19, R10.reuse, RZ ;  /* 0x0000000a13047224 */ /* 0x081fe400078e02ff */
[----:B------:R-:W-:-:S04]  /*7fa0*/  IMAD.WIDE.U32 R16, R18, R10, R16 ;  /* 0x0000000a12107225 */ /* 0x000fc800078e0010 */
[----:B------:R-:W-:-:S04]  /*7fb0*/  IMAD R3, R18, R3, R4 ;  /* 0x0000000312037224 */ /* 0x000fc800078e0204 */
[----:B------:R-:W-:-:S07]  /*7fc0*/  IMAD.IADD R17, R17, 0x1, R3 ;  /* 0x0000000111117824 */ /* 0x000fce00078e0203 */
.L_x_1310:
        /* <DEDUP_REMOVED lines=14> */
[----:B------:R-:W-:-:S04]  /*80b0*/  IADD3 R3, R3, R6, RZ ;  /* 0x0000000603037210 */ /* 0x000fc80007ffe0ff */
[C---:B------:R-:W-:Y:S01]  /*80c0*/  IADD3 R4, R3.reuse, 0x2, RZ ;  /* 0x0000000203047810 */ /* 0x040fe20007ffe0ff */
[----:B------:R-:W-:-:S03]  /*80d0*/  VIADD R0, R3, 0x1 ;  /* 0x0000000103007836 */ /* 0x000fc60000000000 */
[----:B------:R-:W-:Y:S02]  /*80e0*/  LOP3.LUT R27, R4, 0x3, RZ, 0xc0, !PT ;  /* 0x00000003041b7812 */ /* 0x000fe400078ec0ff */
[----:B------:R-:W-:Y:S01]  /*80f0*/  ISETP.GE.U32.AND P0, PT, R0, 0x3, PT ;  /* 0x000000030000780c */ /* 0x000fe20003f06070 */
[----:B------:R-:W-:-:S12]  /*8100*/  HFMA2.MMA R0, -RZ, RZ, 0, 0 ;  /* 0x00000000ff007435 */ /* 0x000fd800000001ff */
[----:B------:R-:W-:Y:S05]  /*8110*/  @!P0 BRA `(.L_x_1335) ;  /* 0x0000000c007c8947 */ /* 0x000fea0003800000 */
[----:B------:R-:W-:Y:S01]  /*8120*/  BSSY B1, `(.L_x_1335) ;  /* 0x00000de000017945 */ /* 0x000fe20003800000 */
[----:B------:R-:W-:Y:S01]  /*8130*/  IADD3 R13, R4, -R27, RZ ;  /* 0x8000001b040d7210 */ /* 0x000fe20007ffe0ff */
[----:B------:R-:W-:Y:S01]  /*8140*/  IMAD.MOV.U32 R2, RZ, RZ, RZ ;  /* 0x000000ffff027224 */ /* 0x000fe200078e00ff */
[----:B------:R-:W-:-:S07]  /*8150*/  MOV R0, RZ ;  /* 0x000000ff00007202 */ /* 0x000fce0000000f00 */
.L_x_1348:
        /* <DEDUP_REMOVED lines=19> */
[----:B------:R-:W-:Y:S01]  /*8290*/  IADD3.X R3, RZ, ~R5, RZ, P1, !PT ;  /* 0x80000005ff037210 */ /* 0x000fe20000ffe4ff */
[----:B------:R-:W-:-:S04]  /*82a0*/  IMAD.WIDE.U32 R6, R14, R9, R6 ;  /* 0x000000090e067225 */ /* 0x000fc800078e0006 */
[----:B------:R-:W-:Y:S01]  /*82b0*/  IMAD R3, R3, R14, RZ ;  /* 0x0000000e03037224 */ /* 0x000fe200078e02ff */
[----:B------:R-:W-:-:S03]  /*82c0*/  MOV R19, R6 ;  /* 0x0000000600137202 */ /* 0x000fc60000000f00 */
[----:B------:R-:W-:-:S04]  /*82d0*/  IMAD R3, R15, R9, R3 ;  /* 0x000000090f037224 */ /* 0x000fc800078e0203 */
[----:B------:R-:W-:Y:S01]  /*82e0*/  IMAD.IADD R7, R7, 0x1, R3 ;  /* 0x0000000107077824 */ /* 0x000fe200078e0203 */
[----:B------:R-:W-:Y:S06]  /*82f0*/  BRA `(.L_x_1338) ;  /* 0x0000000000587947 */ /* 0x000fec0003800000 */
.L_x_1337:
        /* <DEDUP_REMOVED lines=22> */
.L_x_1338:
[----:B------:R-:W-:Y:S05]  /*8460*/  BSYNC B2 ;  /* 0x0000000000027941 */ /* 0x000fea0003800000 */
.L_x_1336:
        /* <DEDUP_REMOVED lines=29> */
.L_x_1340:
        /* <DEDUP_REMOVED lines=23> */
.L_x_1341:
[----:B------:R-:W-:Y:S05]  /*87b0*/  BSYNC B2 ;  /* 0x0000000000027941 */ /* 0x000fea0003800000 */
.L_x_1339:
        /* <DEDUP_REMOVED lines=30> */
.L_x_1343:
        /* <DEDUP_REMOVED lines=23> */
.L_x_1344:
[----:B------:R-:W-:Y:S05]  /*8b10*/  BSYNC B2 ;  /* 0x0000000000027941 */ /* 0x000fea0003800000 */
.L_x_1342:
        /* <DEDUP_REMOVED lines=28> */
[----:B------:R-:W-:Y:S01]  /*8ce0*/  MOV R7, R5 ;  /* 0x0000000500077202 */ /* 0x000fe20000000f00 */
[----:B------:R-:W-:Y:S06]  /*8cf0*/  BRA `(.L_x_1347) ;  /* 0x0000000000587947 */ /* 0x000fec0003800000 */
.L_x_1346:
        /* <DEDUP_REMOVED lines=22> */
.L_x_1347:
[----:B------:R-:W-:Y:S05]  /*8e60*/  BSYNC B2 ;  /* 0x0000000000027941 */ /* 0x000fea0003800000 */
.L_x_1345:
[----:B------:R-:W0:Y:S01]  /*8e70*/  LDC.64 R2, c[0x0][R26+0x2c0] ;  /* 0x0000b0001a027b82 */ /* 0x000e220000000a00 */
[----:B------:R-:W-:Y:S01]  /*8e80*/  MOV R5, R0 ;  /* 0x0000000000057202 */ /* 0x000fe20000000f00 */
[----:B------:R-:W-:Y:S02]  /*8e90*/  IMAD.MOV.U32 R4, RZ, RZ, R14 ;  /* 0x000000ffff047224 */ /* 0x000fe400078e000e */
[-C--:B0-----:R-:W-:Y:S02]  /*8ea0*/  IMAD R3, R3, R17.reuse, RZ ;  /* 0x0000001103037224 */ /* 0x081fe400078e02ff */
[----:B------:R-:W-:-:S04]  /*8eb0*/  IMAD.WIDE.U32 R4, R2, R17, R4 ;  /* 0x0000001102047225 */ /* 0x000fc800078e0004 */
[----:B------:R-:W-:Y:S02]  /*8ec0*/  IMAD R3, R2, R9, R3 ;  /* 0x0000000902037224 */ /* 0x000fe400078e0203 */
[----:B------:R-:W-:-:S03]  /*8ed0*/  IMAD.MOV.U32 R2, RZ, RZ, R4 ;  /* 0x000000ffff027224 */ /* 0x000fc600078e0004 */
[----:B------:R-:W-:Y:S01]  /*8ee0*/  IADD3 R0, R5, R3, RZ ;  /* 0x0000000305007210 */ /* 0x000fe20007ffe0ff */
[----:B------:R-:W-:Y:S06]  /*8ef0*/  @P0 BRA `(.L_x_1348) ;  /* 0xfffffff000980947 */ /* 0x000fec000383ffff */
[----:B------:R-:W-:Y:S05]  /*8f00*/  BSYNC B1 ;  /* 0x0000000000017941 */ /* 0x000fea0003800000 */
.L_x_1335:
        /* <DEDUP_REMOVED lines=17> */
[----:B------:R-:W-:Y:S02]  /*9020*/  IMAD.MOV.U32 R8, RZ, RZ, R4 ;  /* 0x000000ffff087224 */ /* 0x000fe400078e0004 */
[----:B------:R-:W-:Y:S02]  /*9030*/  IMAD.X R3, RZ, RZ, ~R5, P0 ;  /* 0x000000ffff037224 */ /* 0x000fe400000e0e05 */
[----:B------:R-:W-:-:S04]  /*9040*/  IMAD.WIDE.U32 R6, R12, R9, R6 ;  /* 0x000000090c067225 */ /* 0x000fc800078e0006 */
[----:B------:R-:W-:-:S04]  /*9050*/  IMAD R3, R3, R12, RZ ;  /* 0x0000000c03037224 */ /* 0x000fc800078e02ff */
[----:B------:R-:W-:-:S05]  /*9060*/  IMAD R3, R13, R9, R3 ;  /* 0x000000090d037224 */ /* 0x000fca00078e0203 */
[----:B------:R-:W-:Y:S01]  /*9070*/  IADD3 R9, R7, R3, RZ ;  /* 0x0000000307097210 */ /* 0x000fe20007ffe0ff */
[----:B------:R-:W-:Y:S01]  /*9080*/  IMAD.MOV.U32 R7, RZ, RZ, R5 ;  /* 0x000000ffff077224 */ /* 0x000fe200078e0005 */
[----:B------:R-:W-:Y:S06]  /*9090*/  BRA `(.L_x_1351) ;  /* 0x00000000005c7947 */ /* 0x000fec0003800000 */
.L_x_1350:
        /* <DEDUP_REMOVED lines=21> */
[----:B------:R-:W-:Y:S01]  /*91f0*/  IMAD R6, R12, R3, R8 ;  /* 0x000000030c067224 */ /* 0x000fe200078e0208 */
[----:B------:R-:W-:-:S07]  /*9200*/  MOV R8, R5 ;  /* 0x0000000500087202 */ /* 0x000fce0000000f00 */
.L_x_1351:
[----:B------:R-:W-:Y:S05]  /*9210*/  BSYNC B1 ;  /* 0x0000000000017941 */ /* 0x000fea0003800000 */
.L_x_1349:
        /* <DEDUP_REMOVED lines=29> */
.L_x_1353:
        /* <DEDUP_REMOVED lines=23> */
.L_x_1354:
[----:B------:R-:W-:Y:S05]  /*9560*/  BSYNC B1 ;  /* 0x0000000000017941 */ /* 0x000fea0003800000 */
.L_x_1352:
        /* <DEDUP_REMOVED lines=29> */
.L_x_1356:
        /* <DEDUP_REMOVED lines=23> */
.L_x_1357:
[----:B------:R-:W-:Y:S05]  /*98b0*/  BSYNC B1 ;  /* 0x0000000000017941 */ /* 0x000fea0003800000 */
.L_x_1355:
[----:B------:R-:W0:Y:S01]  /*98c0*/  LDC.64 R14, c[0x0][R14+0x2c8] ;  /* 0x0000b2000e0e7b82 */ /* 0x000e220000000a00 */
[----:B------:R-:W-:Y:S02]  /*98d0*/  IMAD.MOV.U32 R3, RZ, RZ, R0 ;  /* 0x000000ffff037224 */ /* 0x000fe400078e0000 */
[-C--:B0-----:R-:W-:Y:S02]  /*98e0*/  IMAD R4, R15, R6.reuse, RZ ;  /* 0x000000060f047224 */ /* 0x081fe400078e02ff */
[----:B------:R-:W-:-:S04]  /*98f0*/  IMAD.WIDE.U32 R2, R14, R6, R2 ;  /* 0x000000060e027225 */ /* 0x000fc800078e0002 */
[----:B------:R-:W-:-:S05]  /*9900*/  IMAD R9, R14, R9, R4 ;  /* 0x000000090e097224 */ /* 0x000fca00078e0204 */
[----:B------:R-:W-:-:S07]  /*9910*/  IADD3 R0, R3, R9, RZ ;  /* 0x0000000903007210 */ /* 0x000fce0007ffe0ff */
.L_x_1334:
[----:B------:R-:W-:Y:S01]  /*9920*/  ULDC.64 UR4, c[0x0][0x480] ;  /* 0x0001200000047ab9 */ /* 0x000fe20000000a00 */
[----:B------:R-:W-:Y:S02]  /*9930*/  IMAD.MOV.U32 R3, RZ, RZ, R0 ;  /* 0x000000ffff037224 */ /* 0x000fe400078e0000 */
[----:B------:R-:W-:Y:S02]  /*9940*/  IMAD R7, R7, UR4, RZ ;  /* 0x0000000407077c24 */ /* 0x000fe4000f8e02ff */
[----:B------:R-:W-:-:S04]  /*9950*/  IMAD.WIDE.U32 R2, R8, UR4, R2 ;  /* 0x0000000408027c25 */ /* 0x000fc8000f8e0002 */
[----:B------:R-:W-:Y:S01]  /*9960*/  IMAD R7, R8, UR5, R7 ;  /* 0x0000000508077c24 */ /* 0x000fe2000f8e0207 */
[----:B------:R-:W-:-:S03]  /*9970*/  MOV R21, R2 ;  /* 0x0000000200157202 */ /* 0x000fc60000000f00 */
[----:B------:R-:W-:-:S07]  /*9980*/  IMAD.IADD R26, R3, 0x1, R7 ;  /* 0x00000001031a7824 */ /* 0x000fce00078e0207 */
.L_x_1309:
[----:B------:R-:W-:Y:S05]  /*9990*/  BSYNC B0 ;  /* 0x0000000000007941 */ /* 0x000fea0003800000 */
.L_x_1308:
        /* <DEDUP_REMOVED lines=19> */
[----:B------:R-:W-:-:S04]  /*9ad0*/  IADD3 R3, R4, 0x1, RZ ;  /* 0x0000000104037810 */ /* 0x000fc80007ffe0ff */
[----:B------:R-:W-:Y:S01]  /*9ae0*/  ISETP.GE.U32.AND P0, PT, R3, 0x3, PT ;  /* 0x000000030300780c */ /* 0x000fe20003f06070 */
[----:B------:R-:W-:-:S05]  /*9af0*/  VIADD R3, R4, 0x2 ;  /* 0x0000000204037836 */ /* 0x000fca0000000000 */
[----:B------:R-:W-:-:S07]  /*9b00*/  LOP3.LUT R20, R3, 0x3, RZ, 0xc0, !PT ;  /* 0x0000000303147812 */ /* 0x000fce00078ec0ff */
[----:B------:R-:W-:Y:S05]  /*9b10*/  @!P0 BRA `(.L_x_1361) ;  /* 0x0000000c00588947 */ /* 0x000fea0003800000 */
[----:B------:R-:W-:Y:S01]  /*9b20*/  BSSY B1, `(.L_x_1361) ;  /* 0x00000d5000017945 */ /* 0x000fe20003800000 */
[----:B------:R-:W-:Y:S01]  /*9b30*/  IMAD.IADD R8, R3, 0x1, -R20 ;  /* 0x0000000103087824 */ /* 0x000fe200078e0a14 */
[----:B------:R-:W-:-:S07]  /*9b40*/  CS2R R16, SRZ ;  /* 0x0000000000107805 */ /* 0x000fce000001ff00 */
.L_x_1374:
[----:B------:R-:W-:Y:S01]  /*9b50*/  SHF.L.U32 R18, R7, 0x3, RZ ;  /* 0x0000000307127819 */ /* 0x000fe200000006ff */
[----:B------:R-:W-:Y:S01]  /*9b60*/  VIADD R8, R8, 0xfffffffc ;  /* 0xfffffffc08087836 */ /* 0x000fe20000000000 */
[----:B------:R-:W-:Y:S02]  /*9b70*/  BSSY B2, `(.L_x_1362) ;  /* 0x000002c000027945 */ /* 0x000fe40003800000 */
[----:B------:R-:W0:Y:S02]  /*9b80*/  LDC.64 R12, c[0x0][R18+0x210] ;  /* 0x00008400120c7b82 */ /* 0x000e240000000a00 */
        /* <DEDUP_REMOVED lines=19> */
.L_x_1363:
        /* <DEDUP_REMOVED lines=23> */
.L_x_1364:
[----:B------:R-:W-:Y:S05]  /*9e30*/  BSYNC B2 ;  /* 0x0000000000027941 */ /* 0x000fea0003800000 */
.L_x_1362:
        /* <DEDUP_REMOVED lines=27> */
.L_x_1366:
        /* <DEDUP_REMOVED lines=23> */
.L_x_1367:
[----:B------:R-:W-:Y:S05]  /*a160*/  BSYNC B2 ;  /* 0x0000000000027941 */ /* 0x000fea0003800000 */
.L_x_1365:
        /* <DEDUP_REMOVED lines=28> */
.L_x_1369:
        /* <DEDUP_REMOVED lines=23> */
.L_x_1370:
[----:B------:R-:W-:Y:S05]  /*a4a0*/  BSYNC B2 ;  /* 0x0000000000027941 */ /* 0x000fea0003800000 */
.L_x_1368:
        /* <DEDUP_REMOVED lines=29> */
.L_x_1372:
        /* <DEDUP_REMOVED lines=23> */
.L_x_1373:
[----:B------:R-:W-:Y:S05]  /*a7f0*/  BSYNC B2 ;  /* 0x0000000000027941 */ /* 0x000fea0003800000 */
.L_x_1371:
[----:B------:R0:W1:Y:S02]  /*a800*/  LDC.64 R4, c[0x0][R18+0x2c0] ;  /* 0x0000b00012047b82 */ /* 0x0000640000000a00 */
[----:B0-----:R-:W-:Y:S01]  /*a810*/  MOV R18, R16 ;  /* 0x0000001000127202 */ /* 0x001fe20000000f00 */
[----:B-1----:R-:W-:-:S04]  /*a820*/  IMAD R5, R5, R10, RZ ;  /* 0x0000000a05057224 */ /* 0x002fc800078e02ff */
[----:B------:R-:W-:-:S04]  /*a830*/  IMAD.WIDE.U32 R16, R4, R10, R18 ;  /* 0x0000000a04107225 */ /* 0x000fc800078e0012 */
[----:B------:R-:W-:-:S04]  /*a840*/  IMAD R5, R4, R3, R5 ;  /* 0x0000000304057224 */ /* 0x000fc800078e0205 */
[----:B------:R-:W-:Y:S01]  /*a850*/  IMAD.IADD R17, R17, 0x1, R5 ;  /* 0x0000000111117824 */ /* 0x000fe200078e0205 */
[----:B------:R-:W-:Y:S06]  /*a860*/  @P0 BRA `(.L_x_1374) ;  /* 0xfffffff000b80947 */ /* 0x000fec000383ffff */
[----:B------:R-:W-:Y:S05]  /*a870*/  BSYNC B1 ;  /* 0x0000000000017941 */ /* 0x000fea0003800000 */
.L_x_1361:
        /* <DEDUP_REMOVED lines=23> */
.L_x_1376:
        /* <DEDUP_REMOVED lines=23> */
.L_x_1377:
[----:B------:R-:W-:Y:S05]  /*ab60*/  BSYNC B1 ;  /* 0x0000000000017941 */ /* 0x000fea0003800000 */
.L_x_1375:
        /* <DEDUP_REMOVED lines=27> */
.L_x_1379:
        /* <DEDUP_REMOVED lines=23> */
.L_x_1380:
[----:B------:R-:W-:Y:S05]  /*ae90*/  BSYNC B1 ;  /* 0x0000000000017941 */ /* 0x000fea0003800000 */
.L_x_1378:
        /* <DEDUP_REMOVED lines=27> */
.L_x_1382:
        /* <DEDUP_REMOVED lines=23> */
.L_x_1383:
[----:B------:R-:W-:Y:S05]  /*b1c0*/  BSYNC B1 ;  /* 0x0000000000017941 */ /* 0x000fea0003800000 */
.L_x_1381:
[----:B------:R-:W0:Y:S02]  /*b1d0*/  LDC.64 R4, c[0x0][R7+0x2c8] ;  /* 0x0000b20007047b82 */ /* 0x000e240000000a00 */
[-C--:B0-----:R-:W-:Y:S02]  /*b1e0*/  IMAD R5, R5, R8.reuse, RZ ;  /* 0x0000000805057224 */ /* 0x081fe400078e02ff */
[----:B------:R-:W-:-:S04]  /*b1f0*/  IMAD.WIDE.U32 R16, R4, R8, R16 ;  /* 0x0000000804107225 */ /* 0x000fc800078e0010 */
[----:B------:R-:W-:-:S05]  /*b200*/  IMAD R5, R4, R3, R5 ;  /* 0x0000000304057224 */ /* 0x000fca00078e0205 */
[----:B------:R-:W-:-:S07]  /*b210*/  IADD3 R17, R17, R5, RZ ;  /* 0x0000000511117210 */ /* 0x000fce0007ffe0ff */
.L_x_1360:
[----:B------:R-:W0:Y:S01]  /*b220*/  LDC R7, c[0x0][0x548] ;  /* 0x00015200ff077b82 */ /* 0x000e220000000800 */
[----:B------:R-:W-:Y:S01]  /*b230*/  ULDC.64 UR4, c[0x0][0x2e0] ;  /* 0x0000b80000047ab9 */ /* 0x000fe20000000a00 */
[----:B------:R-:W-:Y:S01]  /*b240*/  IADD3 R3, P0, R29, 0x3, RZ ;  /* 0x000000031d037810 */ /* 0x000fe20007f1e0ff */
[----:B------:R-:W-:Y:S02]  /*b250*/  IMAD R15, R15, UR4, RZ ;  /* 0x000000040f0f7c24 */ /* 0x000fe4000f8e02ff */
[----:B------:R-:W-:-:S04]  /*b260*/  IMAD.WIDE.U32 R4, R14, UR4, R16 ;  /* 0x000000040e047c25 */ /* 0x000fc8000f8e0010 */
[----:B------:R-:W-:Y:S01]  /*b270*/  IMAD R15, R14, UR5, R15 ;  /* 0x000000050e0f7c24 */ /* 0x000fe2000f8e020f */
[----:B------:R-:W-:Y:S01]  /*b280*/  MOV R28, R4 ;  /* 0x00000004001c7202 */ /* 0x000fe20000000f00 */
[----:B------:R-:W-:Y:S01]  /*b290*/  IMAD.X R6, RZ, RZ, R30, P0 ;  /* 0x000000ffff067224 */ /* 0x000fe200000e061e */
[----:B------:R-:W-:Y:S01]  /*b2a0*/  MOV R14, R3 ;  /* 0x00000003000e7202 */ /* 0x000fe20000000f00 */
[----:B------:R-:W-:Y:S02]  /*b2b0*/  IMAD.IADD R34, R5, 0x1, R15 ;  /* 0x0000000105227824 */ /* 0x000fe400078e020f */
[----:B------:R-:W-:Y:S01]  /*b2c0*/  IMAD.MOV.U32 R15, RZ, RZ, R6 ;  /* 0x000000ffff0f7224 */ /* 0x000fe200078e0006 */
[----:B0-----:R-:W-:-:S13]  /*b2d0*/  ISETP.GE.AND P1, PT, R7, 0x2, PT ;  /* 0x000000020700780c */ /* 0x001fda0003f26270 */
[----:B------:R-:W-:Y:S05]  /*b2e0*/  @!P1 BRA `(.L_x_1384) ;  /* 0x0000001800309947 */ /* 0x000fea0003800000 */
[----:B------:R-:W-:Y:S01]  /*b2f0*/  LOP3.LUT R0, RZ, R7, RZ, 0x33, !PT ;  /* 0x00000007ff007212 */ /* 0x000fe200078e33ff */
[----:B------:R-:W-:Y:S01]  /*b300*/  ULDC UR4, c[0x0][0x548] ;  /* 0x0001520000047ab9 */ /* 0x000fe20000000800 */
[----:B------:R-:W-:Y:S01]  /*b310*/  MOV R14, R3 ;  /* 0x00000003000e7202 */ /* 0x000fe20000000f00 */
[----:B------:R-:W-:Y:S01]  /*b320*/  IMAD.MOV.U32 R15, RZ, RZ, R6 ;  /* 0x000000ffff0f7224 */ /* 0x000fe200078e0006 */
[----:B------:R-:W-:-:S04]  /*b330*/  VIMNMX R0, R0, -0x3, !PT ;  /* 0xfffffffd00007848 */ /* 0x000fc80007fe0100 */
[----:B------:R-:W-:Y:S01]  /*b340*/  IADD3 R0, R0, R7, RZ ;  /* 0x0000000700007210 */ /* 0x000fe20007ffe0ff */
[----:B------:R-:W-:-:S03]  /*b350*/  IMAD.U32 R7, RZ, RZ, UR4 ;  /* 0x00000004ff077e24 */ /* 0x000fc6000f8e00ff */
[C---:B------:R-:W-:Y:S01]  /*b360*/  IADD3 R8, R0.reuse, 0x2, RZ ;  /* 0x0000000200087810 */ /* 0x040fe20007ffe0ff */
[----:B------:R-:W-:Y:S01]  /*b370*/  VIADD R2, R0, 0x1 ;  /* 0x0000000100027836 */ /* 0x000fe20000000000 */
[----:B------:R-:W-:Y:S02]  /*b380*/  HFMA2.MMA R0, -RZ, RZ, 0, 0 ;  /* 0x00000000ff007435 */ /* 0x000fe400000001ff */
[----:B------:R-:W-:Y:S02]  /*b390*/  LOP3.LUT R19, R8, 0x3, RZ, 0xc0, !PT ;  /* 0x0000000308137812 */ /* 0x000fe400078ec0ff */
[----:B------:R-:W-:Y:S01]  /*b3a0*/  ISETP.GE.U32.AND P0, PT, R2, 0x3, PT ;  /* 0x000000030200780c */ /* 0x000fe20003f06070 */
[----:B------:R-:W-:-:S12]  /*b3b0*/  IMAD.MOV.U32 R2, RZ, RZ, RZ ;  /* 0x000000ffff027224 */ /* 0x000fd800078e00ff */
[----:B------:R-:W-:Y:S05]  /*b3c0*/  @!P0 BRA `(.L_x_1385) ;  /* 0x0000000c00808947 */ /* 0x000fea0003800000 */
[----:B------:R-:W-:Y:S01]  /*b3d0*/  BSSY B1, `(.L_x_1385) ;  /* 0x00000df000017945 */ /* 0x000fe20003800000 */
[----:B------:R-:W-:Y:S01]  /*b3e0*/  IADD3 R8, R8, -R19, RZ ;  /* 0x8000001308087210 */ /* 0x000fe20007ffe0ff */
[----:B------:R-:W-:Y:S01]  /*b3f0*/  IMAD.MOV.U32 R14, RZ, RZ, R3 ;  /* 0x000000ffff0e7224 */ /* 0x000fe200078e0003 */
[----:B------:R-:W-:Y:S01]  /*b400*/  MOV R15, R6 ;  /* 0x00000006000f7202 */ /* 0x000fe20000000f00 */
[----:B------:R-:W-:Y:S01]  /*b410*/  IMAD.MOV.U32 R2, RZ, RZ, RZ ;  /* 0x000000ffff027224 */ /* 0x000fe200078e00ff */
[----:B------:R-:W-:-:S07]  /*b420*/  MOV R0, RZ ;  /* 0x000000ff00007202 */ /* 0x000fce0000000f00 */
.L_x_1398:
        /* <DEDUP_REMOVED lines=24> */
.L_x_1387:
        /* <DEDUP_REMOVED lines=23> */
.L_x_1388:
[----:B------:R-:W-:Y:S05]  /*b720*/  BSYNC B2 ;  /* 0x0000000000027941 */ /* 0x000fea0003800000 */
.L_x_1386:
        /* <DEDUP_REMOVED lines=29> */
.L_x_1390:
        /* <DEDUP_REMOVED lines=23> */
.L_x_1391:
[----:B------:R-:W-:Y:S05]  /*ba70*/  BSYNC B2 ;  /* 0x0000000000027941 */ /* 0x000fea0003800000 */
.L_x_1389:
        /* <DEDUP_REMOVED lines=29> */
.L_x_1393:
        /* <DEDUP_REMOVED lines=23> */
.L_x_1394:
[----:B------:R-:W-:Y:S05]  /*bdc0*/  BSYNC B2 ;  /* 0x0000000000027941 */ /* 0x000fea0003800000 */
.L_x_1392:
        /* <DEDUP_REMOVED lines=30> */
.L_x_1396:
        /* <DEDUP_REMOVED lines=23> */
.L_x_1397:
[----:B------:R-:W-:Y:S05]  /*c120*/  BSYNC B2 ;  /* 0x0000000000027941 */ /* 0x000fea0003800000 */
.L_x_1395:
        /* <DEDUP_REMOVED lines=10> */
.L_x_1385:
        /* <DEDUP_REMOVED lines=24> */
.L_x_1400:
        /* <DEDUP_REMOVED lines=23> */
.L_x_1401:
[----:B------:R-:W-:Y:S05]  /*c4c0*/  BSYNC B1 ;  /* 0x0000000000017941 */ /* 0x000fea0003800000 */
.L_x_1399:
        /* <DEDUP_REMOVED lines=28> */
.L_x_1403:
        /* <DEDUP_REMOVED lines=23> */
.L_x_1404:
[----:B------:R-:W-:Y:S05]  /*c800*/  BSYNC B1 ;  /* 0x0000000000017941 */ /* 0x000fea0003800000 */
.L_x_1402:
        /* <DEDUP_REMOVED lines=28> */
.L_x_1406:
        /* <DEDUP_REMOVED lines=23> */
.L_x_1407:
[----:B------:R-:W-:Y:S05]  /*cb40*/  BSYNC B1 ;  /* 0x0000000000017941 */ /* 0x000fea0003800000 */
.L_x_1405:
[----:B------:R-:W0:Y:S01]  /*cb50*/  LDC.64 R4, c[0x0][R7+0x2c8] ;  /* 0x0000b20007047b82 */ /* 0x000e220000000a00 */
[----:B------:R-:W-:Y:S02]  /*cb60*/  IMAD.MOV.U32 R3, RZ, RZ, R0 ;  /* 0x000000ffff037224 */ /* 0x000fe400078e0000 */
[-C--:B0-----:R-:W-:Y:S02]  /*cb70*/  IMAD R5, R5, R8.reuse, RZ ;  /* 0x0000000805057224 */ /* 0x081fe400078e02ff */
[----:B------:R-:W-:-:S04]  /*cb80*/  IMAD.WIDE.U32 R2, R4, R8, R2 ;  /* 0x0000000804027225 */ /* 0x000fc800078e0002 */
[----:B------:R-:W-:-:S05]  /*cb90*/  IMAD R5, R4, R9, R5 ;  /* 0x0000000904057224 */ /* 0x000fca00078e0205 */
[----:B------:R-:W-:-:S07]  /*cba0*/  IADD3 R0, R3, R5, RZ ;  /* 0x0000000503007210 */ /* 0x000fce0007ffe0ff */
.L_x_1384:
[----:B------:R-:W-:Y:S01]  /*cbb0*/  ULDC.64 UR4, c[0x0][0x480] ;  /* 0x0001200000047ab9 */ /* 0x000fe20000000a00 */
[----:B------:R-:W-:Y:S02]  /*cbc0*/  IMAD.MOV.U32 R3, RZ, RZ, R0 ;  /* 0x000000ffff037224 */ /* 0x000fe400078e0000 */
[----:B------:R-:W-:Y:S02]  /*cbd0*/  IMAD R15, R15, UR4, RZ ;  /* 0x000000040f0f7c24 */ /* 0x000fe4000f8e02ff */
[----:B------:R-:W-:-:S04]  /*cbe0*/  IMAD.WIDE.U32 R2, R14, UR4, R2 ;  /* 0x000000040e027c25 */ /* 0x000fc8000f8e0002 */
[----:B------:R-:W-:Y:S01]  /*cbf0*/  IMAD R15, R14, UR5, R15 ;  /* 0x000000050e0f7c24 */ /* 0x000fe2000f8e020f */
[----:B------:R-:W-:-:S03]  /*cc00*/  MOV R20, R2 ;  /* 0x0000000200147202 */ /* 0x000fc60000000f00 */
[----:B------:R-:W-:-:S07]  /*cc10*/  IMAD.IADD R27, R3, 0x1, R15 ;  /* 0x00000001031b7824 */ /* 0x000fce00078e020f */
.L_x_1359:
[----:B------:R-:W-:Y:S05]  /*cc20*/  BSYNC B0 ;  /* 0x0000000000007941 */ /* 0x000fea0003800000 */
.L_x_1358:
        /* <DEDUP_REMOVED lines=14> */
[C---:B------:R-:W-:Y:S01]  /*cd10*/  IMAD R7, R43.reuse, -0x326172a9, RZ ;  /* 0xcd9e8d572b077824 */ /* 0x040fe200078e02ff */
        /* <DEDUP_REMOVED lines=15> */
[----:B------:R-:W-:Y:S01]  /*ce10*/  IMAD.WIDE.U32 R8, R8, -0x326172a9, RZ ;  /* 0xcd9e8d5708087825 */ /* 0x000fe200078e00ff */
[----:B------:R-:W-:-:S03]  /*ce20*/  LOP3.LUT R12, R5, R12, R15, 0x96, !PT ;  /* 0x0000000c050c7212 */ /* 0x000fc600078e960f */
[----:B------:R-:W-:Y:S01]  /*ce30*/  IMAD.WIDE.U32 R10, R10, -0x326172a9, RZ ;  /* 0xcd9e8d570a0a7825 */ /* 0x000fe200078e00ff */
[----:B------:R-:W-:-:S03]  /*ce40*/  LOP3.LUT R14, R17, R9, RZ, 0x3c, !PT ;  /* 0x00000009110e7212 */ /* 0x000fc600078e3cff */
[----:B------:R-:W-:Y:S01]  /*ce50*/  IMAD.WIDE.U32 R6, R6, -0x2daee0ad, RZ ;  /* 0xd2511f5306067825 */ /* 0x000fe200078e00ff */
[----:B------:R-:W-:Y:S02]  /*ce60*/  LOP3.LUT R17, R17, R11, RZ, 0x3c, !PT ;  /* 0x0000000b11117212 */ /* 0x000fe400078e3cff */
        /* <DEDUP_REMOVED lines=30> */
[----:B------:R-:W-:Y:S01]  /*d050*/  IADD3 R15, R3, -0x56f99767, RZ ;  /* 0xa9066899030f7810 */ /* 0x000fe20007ffe0ff */
[----:B------:R-:W-:Y:S01]  /*d060*/  IMAD.WIDE.U32 R4, R5, -0x2daee0ad, RZ ;  /* 0xd2511f5305047825 */ /* 0x000fe200078e00ff */
[----:B------:R-:W-:Y:S02]  /*d070*/  LOP3.LUT R8, R23, R8, R7, 0x96, !PT ;  /* 0x0000000817087212 */ /* 0x000fe400078e9607 */
[----:B------:R-:W-:Y:S01]  /*d080*/  IADD3 R13, R2, 0x1715609d, RZ ;  /* 0x1715609d020d7810 */ /* 0x000fe20007ffe0ff */
        /* <DEDUP_REMOVED lines=18> */
[----:B------:R-:W-:Y:S01]  /*d1b0*/  IMAD.WIDE.U32 R6, R10, -0x2daee0ad, RZ ;  /* 0xd2511f530a067825 */ /* 0x000fe200078e00ff */
[----:B------:R-:W-:-:S03]  /*d1c0*/  LEA R16, P0, R36, UR4, 0x2 ;  /* 0x0000000424107c11 */ /* 0x000fc6000f8010ff */
[----:B------:R-:W-:Y:S01]  /*d1d0*/  VIADD R13, R2, 0x5384540f ;  /* 0x5384540f020d7836 */ /* 0x000fe20000000000 */
[----:B------:R-:W-:Y:S01]  /*d1e0*/  LOP3.LUT R7, R7, R14, R15, 0x96, !PT ;  /* 0x0000000e07077212 */ /* 0x000fe200078e960f */
[----:B------:R-:W-:-:S04]  /*d1f0*/  IMAD.WIDE.U32 R10, R11, -0x326172a9, RZ ;  /* 0xcd9e8d570b0a7825 */ /* 0x000fc800078e00ff */
[----:B------:R-:W-:Y:S01]  /*d200*/  IMAD.WIDE.U32 R4, R4, -0x326172a9, RZ ;  /* 0xcd9e8d5704047825 */ /* 0x000fe200078e00ff */
[----:B------:R-:W-:-:S03]  /*d210*/  LEA.HI.X R17, R36, UR5, R40, 0x2, P0 ;  /* 0x0000000524117c11 */ /* 0x000fc600080f1428 */
[----:B------:R-:W-:Y:S01]  /*d220*/  IMAD.WIDE.U32 R8, R8, -0x2daee0ad, RZ ;  /* 0xd2511f5308087825 */ /* 0x000fe200078e00ff */
[--C-:B------:R-:W-:Y:S02]  /*d230*/  LOP3.LUT R14, R11, R12, R13.reuse, 0x96, !PT ;  /* 0x0000000c0b0e7212 */ /* 0x100fe400078e960d */
[----:B------:R-:W-:Y:S01]  /*d240*/  LOP3.LUT R36, R5, R44, R13, 0x96, !PT ;  /* 0x0000002c05247212 */ /* 0x000fe200078e960d */
[----:B------:R-:W-:Y:S01]  /*d250*/  IMAD.WIDE.U32 R12, R7, -0x326172a9, RZ ;  /* 0xcd9e8d57070c7825 */ /* 0x000fe200078e00ff */
[----:B------:R-:W-:Y:S02]  /*d260*/  LEA R18, P0, R33, UR4, 0x2 ;  /* 0x0000000421127c11 */ /* 0x000fe4000f8010ff */
[----:B------:R-:W-:Y:S02]  /*d270*/  LOP3.LUT R11, R9, R24, R15, 0x96, !PT ;  /* 0x00000018090b7212 */ /* 0x000fe400078e960f */
[----:B------:R-:W-:Y:S01]  /*d280*/  IADD3 R5, R2, -0xe443238, RZ ;  /* 0xf1bbcdc802057810 */ /* 0x000fe20007ffe0ff */
[----:B------:R-:W-:Y:S01]  /*d290*/  IMAD.WIDE.U32 R14, R14, -0x2daee0ad, RZ ;  /* 0xd2511f530e0e7825 */ /* 0x000fe200078e00ff */
[----:B------:R-:W-:-:S02]  /*d2a0*/  LEA.HI.X R19, R33, UR5, R37, 0x2, P0 ;  /* 0x0000000521137c11 */ /* 0x000fc400080f1425 */
[----:B------:R-:W-:Y:S01]  /*d2b0*/  IADD3 R9, R3, -0x24c28bd8, RZ ;  /* 0xdb3d742803097810 */ /* 0x000fe20007ffe0ff */
[----:B------:R-:W-:Y:S01]  /*d2c0*/  IMAD.WIDE.U32 R36, R36, -0x2daee0ad, RZ ;  /* 0xd2511f5324247825 */ /* 0x000fe200078e00ff */
[----:B------:R-:W-:Y:S02]  /*d2d0*/  LOP3.LUT R7, R13, R10, R5, 0x96, !PT ;  /* 0x0000000a0d077212 */ /* 0x000fe400078e9605 */
[----:B------:R-:W-:Y:S01]  /*d2e0*/  LEA R22, P0, R21, UR4, 0x2 ;  /* 0x0000000415167c11 */ /* 0x000fe2000f8010ff */
[----:B------:R-:W-:Y:S01]  /*d2f0*/  IMAD.WIDE.U32 R10, R11, -0x326172a9, RZ ;  /* 0xcd9e8d570b0a7825 */ /* 0x000fe200078e00ff */
[--C-:B------:R-:W-:Y:S02]  /*d300*/  LOP3.LUT R6, R15, R6, R9.reuse, 0x96, !PT ;  /* 0x000000060f067212 */ /* 0x100fe400078e9609 */
[----:B------:R-:W-:Y:S02]  /*d310*/  LEA.HI.X R23, R21, UR5, R26, 0x2, P0 ;  /* 0x0000000515177c11 */ /* 0x000fe400080f141a */
[----:B------:R-:W-:-:S02]  /*d320*/  LOP3.LUT R15, R37, R8, R9, 0x96, !PT ;  /* 0x00000008250f7212 */ /* 0x000fc400078e9609 */
[----:B------:R-:W-:Y:S02]  /*d330*/  LEA R24, P0, R20, UR4, 0x2 ;  /* 0x0000000414187c11 */ /* 0x000fe4000f8010ff */
[----:B------:R-:W-:Y:S02]  /*d340*/  LOP3.LUT R8, R11, R4, R5, 0x96, !PT ;  /* 0x000000040b087212 */ /* 0x000fe400078e9605 */
[----:B------:R-:W-:Y:S02]  /*d350*/  LOP3.LUT R11, R0, 0x3, RZ, 0xc0, !PT ;  /* 0x00000003000b7812 */ /* 0x000fe400078ec0ff */
[----:B------:R-:W-:Y:S02]  /*d360*/  LEA.HI.X R25, R20, UR5, R27, 0x2, P0 ;  /* 0x0000000514197c11 */ /* 0x000fe400080f141b */
[----:B------:R-:W-:Y:S01]  /*d370*/  ISETP.NE.AND P0, PT, R11, 0x1, PT ;  /* 0x000000010b00780c */ /* 0x000fe20003f05270 */
[----:B------:R-:W-:Y:S01]  /*d380*/  VIADD R9, R2, 0x8ff34781 ;  /* 0x8ff3478102097836 */ /* 0x000fe20000000000 */
[----:B------:R-:W-:Y:S01]  /*d390*/  IADD3 R13, R3, -0x695add53, RZ ;  /* 0x96a522ad030d7810 */ /* 0x000fe20007ffe0ff */
[----:B------:R-:W-:-:S04]  /*d3a0*/  IMAD.WIDE.U32 R2, R7, -0x2daee0ad, RZ ;  /* 0xd2511f5307027825 */ /* 0x000fc800078e00ff */
[----:B------:R-:W-:Y:S01]  /*d3b0*/  IMAD.WIDE.U32 R4, R6, -0x326172a9, RZ ;  /* 0xcd9e8d5706047825 */ /* 0x000fe200078e00ff */
[----:B------:R-:W-:-:S03]  /*d3c0*/  LOP3.LUT R14, R3, R14, R13, 0x96, !PT ;  /* 0x0000000e030e7212 */ /* 0x000fc600078e960d */
[----:B------:R-:W-:-:S04]  /*d3d0*/  IMAD.WIDE.U32 R6, R15, -0x326172a9, RZ ;  /* 0xcd9e8d570f067825 */ /* 0x000fc800078e00ff */
[----:B------:R-:W-:Y:S01]  /*d3e0*/  IMAD.HI.U32 R8, R8, -0x2daee0ad, RZ ;  /* 0xd2511f5308087827 */ /* 0x000fe200078e00ff */
[--C-:B------:R-:W-:Y:S02]  /*d3f0*/  LOP3.LUT R12, R5, R12, R9.reuse, 0x96, !PT ;  /* 0x0000000c050c7212 */ /* 0x100fe400078e9609 */
[----:B------:R-:W-:Y:S01]  /*d400*/  LOP3.LUT R9, R7, R10, R9, 0x96, !PT ;  /* 0x0000000a07097212 */ /* 0x000fe200078e9609 */
        /* <DEDUP_REMOVED lines=12> */
[----:B------:R-:W-:Y:S01]  /*d4d0*/  @P0 IMAD.MOV.U32 R8, RZ, RZ, R4 ;  /* 0x000000ffff080224 */ /* 0x000fe200078e0004 */
[----:B------:R-:W-:Y:S01]  /*d4e0*/  @P0 MOV R10, R14 ;  /* 0x0000000e000a0202 */ /* 0x000fe20000000f00 */
[----:B------:R-:W-:Y:S01]  /*d4f0*/  @P0 IMAD.MOV.U32 R9, RZ, RZ, R2 ;  /* 0x000000ffff090224 */ /* 0x000fe200078e0002 */
[----:B------:R-:W-:Y:S01]  /*d500*/  @P0 MOV R0, R12 ;  /* 0x0000000c00000202 */ /* 0x000fe20000000f00 */
[----:B------:R-:W-:Y:S06]  /*d510*/  BRA `(.L_x_1408) ;  /* 0x0000000000107947 */ /* 0x000fec0003800000 */
.L_x_1409:
[----:B------:R-:W-:Y:S01]  /*d520*/  IMAD.MOV.U32 R10, RZ, RZ, R9 ;  /* 0x000000ffff0a7224 */ /* 0x000fe200078e0009 */
[----:B------:R-:W-:Y:S02]  /*d530*/  MOV R8, R2 ;  /* 0x0000000200087202 */ /* 0x000fe40000000f00 */
[----:B------:R-:W-:Y:S02]  /*d540*/  MOV R0, R14 ;  /* 0x0000000e00007202 */ /* 0x000fe40000000f00 */
[----:B------:R-:W-:-:S07]  /*d550*/  MOV R9, R6 ;  /* 0x0000000600097202 */ /* 0x000fce0000000f00 */
.L_x_1408:
        /* <DEDUP_REMOVED lines=18> */
.L_x_7050:
[----:B------:R-:W-:Y:S05]  /*d680*/  BRX R2 -0xd690                                                                                                                                                                                                                                                                                                                                                                                                                                                                               (*"BRANCH_TARGETS .L_x_7051,.L_x_7052,.L_x_7053"*) ;  /* 0xffffff28025c7949 */ /* 0x000fea000383ffff */
.L_x_1412:
        /* <DEDUP_REMOVED lines=23> */
[----:B------:R-:W-:Y:S01]  /*d800*/  IMAD.MOV.U32 R12, RZ, RZ, 0x1 ;  /* 0x00000001ff0c7424 */ /* 0x000fe200078e00ff */
[----:B------:R-:W-:-:S02]  /*d810*/  MOV R11, UR7 ;  /* 0x00000007000b7c02 */ /* 0x000fc40008000f00 */
[----:B------:R-:W-:-:S07]  /*d820*/  MOV R13, RZ ;  /* 0x000000ff000d7202 */ /* 0x000fce0000000f00 */
[----:B------:R-:W-:-:S07]  /*d830*/  LEPC R20, `(.L_x_1418) ;  /* 0x000000001014794e */ /* 0x000fce0000000000 */
[----:B0-----:R-:W-:Y:S05]  /*d840*/  CALL.ABS.NOINC R2 ;  /* 0x0000000002007343 */ /* 0x001fea0003c00000 */
.L_x_1418:
[----:B------:R0:W5:Y:S02]  /*d850*/  LDG.E R0, desc[UR36][R24.64] ;  /* 0x0000002418007981 */ /* 0x000164000c1e1900 */
.L_x_1417:
[----:B------:R-:W-:Y:S05]  /*d860*/  BSYNC B9 ;  /* 0x0000000000097941 */ /* 0x000fea0003800000 */
.L_x_1416:
[----:B------:R-:W-:Y:S01]  /*d870*/  ULDC.64 UR4, c[0x0][0x210] ;  /* 0x0000840000047ab9 */ /* 0x000fe20000000a00 */
[----:B-----5:R-:W-:Y:S02]  /*d880*/  FSET.BF.LE.FTZ.AND R0, R37, R0, PT ;  /* 0x000000002500720a */ /* 0x020fe40003813000 */
[C---:B------:R-:W-:Y:S02]  /*d890*/  LEA R2, P0, R28.reuse, UR4, 0x1 ;  /* 0x000000041c027c11 */ /* 0x040fe4000f8008ff */
[----:B------:R-:W-:Y:S02]  /*d8a0*/  F2FP.BF16.F32.PACK_AB R0, RZ, R0 ;  /* 0x00000000ff00723e */ /* 0x000fe400000010ff */
[----:B------:R-:W-:-:S05]  /*d8b0*/  LEA.HI.X R3, R28, UR5, R34, 0x1, P0 ;  /* 0x000000051c037c11 */ /* 0x000fca00080f0c22 */
[----:B------:R1:W-:Y:S04]  /*d8c0*/  STG.E.U16 desc[UR36][R2.64], R0 ;  /* 0x0000000002007986 */ /* 0x0003e8000c101524 */
.L_x_1414:
[----:B------:R-:W-:Y:S05]  /*d8d0*/  BSYNC B8 ;  /* 0x0000000000087941 */ /* 0x000fea0003800000 */
.L_x_1413:
        /* <DEDUP_REMOVED lines=9> */
[----:B------:R1:W2:Y:S01]  /*d970*/  LDC.64 R2, c[0x4][R0] ;  /* 0x0100000000027b82 */ /* 0x0002a20000000a00 */
[----:B------:R-:W-:Y:S01]  /*d980*/  IMAD.U32 R5, RZ, RZ, UR5 ;  /* 0x00000005ff057e24 */ /* 0x000fe2000f8e00ff */
[----:B------:R-:W-:Y:S01]  /*d990*/  ULDC.64 UR4, c[0x4][0x178] ;  /* 0x01005e0000047ab9 */ /* 0x000fe20000000a00 */
[----:B------:R-:W-:Y:S01]  /*d9a0*/  HFMA2.MMA R8, -RZ, RZ, 0, 3.7491321563720703125e-05 ;  /* 0x00000275ff087435 */ /* 0x000fe200000001ff */
[----:B------:R-:W-:Y:S01]  /*d9b0*/  MOV R6, UR4 ;  /* 0x0000000400067c02 */ /* 0x000fe20008000f00 */
[----:B------:R-:W-:Y:S01]  /*d9c0*/  IMAD.U32 R10, RZ, RZ, UR6 ;  /* 0x00000006ff0a7e24 */ /* 0x000fe2000f8e00ff */
[----:B------:R-:W-:Y:S01]  /*d9d0*/  MOV R7, UR5 ;  /* 0x0000000500077c02 */ /* 0x000fe20008000f00 */
[----:B------:R-:W-:Y:S01]  /*d9e0*/  IMAD.MOV.U32 R12, RZ, RZ, 0x1 ;  /* 0x00000001ff0c7424 */ /* 0x000fe200078e00ff */
[----:B------:R-:W-:-:S02]  /*d9f0*/  MOV R11, UR7 ;  /* 0x00000007000b7c02 */ /* 0x000fc40008000f00 */
[----:B-1----:R-:W-:-:S07]  /*da00*/  MOV R13, RZ ;  /* 0x000000ff000d7202 */ /* 0x002fce0000000f00 */
[----:B------:R-:W-:-:S07]  /*da10*/  LEPC R20, `(.L_x_1421) ;  /* 0x000000001014794e */ /* 0x000fce0000000000 */
[----:B0-2---:R-:W-:Y:S05]  /*da20*/  CALL.ABS.NOINC R2 ;  /* 0x0000000002007343 */ /* 0x005fea0003c00000 */
.L_x_1421:
[----:B------:R1:W5:Y:S02]  /*da30*/  LDG.E R0, desc[UR36][R22.64] ;  /* 0x0000002416007981 */ /* 0x000364000c1e1900 */
.L_x_1420:
[----:B------:R-:W-:Y:S05]  /*da40*/  BSYNC B8 ;  /* 0x0000000000087941 */ /* 0x000fea0003800000 */
.L_x_1419:
[----:B------:R-:W-:Y:S01]  /*da50*/  ULDC.64 UR4, c[0x0][0x210] ;  /* 0x0000840000047ab9 */ /* 0x000fe20000000a00 */
[----:B-----5:R-:W-:Y:S02]  /*da60*/  FSET.BF.LE.FTZ.AND R0, R33, R0, PT ;  /* 0x000000002100720a */ /* 0x020fe40003813000 */
[C---:B------:R-:W-:Y:S02]  /*da70*/  LEA R2, P0, R32.reuse, UR4, 0x1 ;  /* 0x0000000420027c11 */ /* 0x040fe4000f8008ff */
[----:B------:R-:W-:Y:S02]  /*da80*/  F2FP.BF16.F32.PACK_AB R0, RZ, R0 ;  /* 0x00000000ff00723e */ /* 0x000fe400000010ff */
[----:B------:R-:W-:-:S05]  /*da90*/  LEA.HI.X R3, R32, UR5, R35, 0x1, P0 ;  /* 0x0000000520037c11 */ /* 0x000fca00080f0c23 */
[----:B------:R2:W-:Y:S04]  /*daa0*/  STG.E.U16 desc[UR36][R2.64], R0 ;  /* 0x0000000002007986 */ /* 0x0005e8000c101524 */
.L_x_7052:
        /* <DEDUP_REMOVED lines=9> */
[----:B------:R2:W3:Y:S01]  /*db40*/  LDC.64 R2, c[0x4][R0] ;  /* 0x0100000000027b82 */ /* 0x0004e20000000a00 */
[----:B------:R-:W-:Y:S01]  /*db50*/  IMAD.U32 R5, RZ, RZ, UR5 ;  /* 0x00000005ff057e24 */ /* 0x000fe2000f8e00ff */
[----:B------:R-:W-:Y:S01]  /*db60*/  ULDC.64 UR4, c[0x4][0x178] ;  /* 0x01005e0000047ab9 */ /* 0x000fe20000000a00 */
[----:B------:R-:W-:Y:S01]  /*db70*/  HFMA2.MMA R8, -RZ, RZ, 0, 3.778934478759765625e-05 ;  /* 0x0000027aff087435 */ /* 0x000fe200000001ff */
[----:B------:R-:W-:Y:S01]  /*db80*/  MOV R6, UR4 ;  /* 0x0000000400067c02 */ /* 0x000fe20008000f00 */
[----:B------:R-:W-:Y:S01]  /*db90*/  IMAD.U32 R10, RZ, RZ, UR6 ;  /* 0x00000006ff0a7e24 */ /* 0x000fe2000f8e00ff */
[----:B------:R-:W-:Y:S01]  /*dba0*/  MOV R7, UR5 ;  /* 0x0000000500077c02 */ /* 0x000fe20008000f00 */
[----:B------:R-:W-:Y:S01]  /*dbb0*/  IMAD.MOV.U32 R12, RZ, RZ, 0x1 ;  /* 0x00000001ff0c7424 */ /* 0x000fe200078e00ff */
[----:B------:R-:W-:-:S02]  /*dbc0*/  MOV R11, UR7 ;  /* 0x00000007000b7c02 */ /* 0x000fc40008000f00 */
[----:B--2---:R-:W-:-:S07]  /*dbd0*/  MOV R13, RZ ;  /* 0x000000ff000d7202 */ /* 0x004fce0000000f00 */
[----:B------:R-:W-:-:S07]  /*dbe0*/  LEPC R20, `(.L_x_1424) ;  /* 0x000000001014794e */ /* 0x000fce0000000000 */
[----:B01-3--:R-:W-:Y:S05]  /*dbf0*/  CALL.ABS.NOINC R2 ;  /* 0x0000000002007343 */ /* 0x00bfea0003c00000 */
.L_x_1424:
[----:B------:R2:W5:Y:S02]  /*dc00*/  LDG.E R0, desc[UR36][R18.64] ;  /* 0x0000002412007981 */ /* 0x000564000c1e1900 */
.L_x_1423:
[----:B------:R-:W-:Y:S05]  /*dc10*/  BSYNC B8 ;  /* 0x0000000000087941 */ /* 0x000fea0003800000 */
.L_x_1422:
[----:B------:R-:W-:Y:S01]  /*dc20*/  ULDC.64 UR4, c[0x0][0x210] ;  /* 0x0000840000047ab9 */ /* 0x000fe20000000a00 */
[----:B-----5:R-:W-:Y:S02]  /*dc30*/  FSET.BF.LE.FTZ.AND R27, R27, R0, PT ;  /* 0x000000001b1b720a */ /* 0x020fe40003813000 */
[C---:B------:R-:W-:Y:S02]  /*dc40*/  LEA R2, P0, R38.reuse, UR4, 0x1 ;  /* 0x0000000426027c11 */ /* 0x040fe4000f8008ff */
[----:B------:R-:W-:Y:S02]  /*dc50*/  F2FP.BF16.F32.PACK_AB R27, RZ, R27 ;  /* 0x0000001bff1b723e */ /* 0x000fe400000010ff */
[----:B------:R-:W-:-:S05]  /*dc60*/  LEA.HI.X R3, R38, UR5, R41, 0x1, P0 ;  /* 0x0000000526037c11 */ /* 0x000fca00080f0c29 */
[----:B------:R3:W-:Y:S04]  /*dc70*/  STG.E.U16 desc[UR36][R2.64], R27 ;  /* 0x0000001b02007986 */ /* 0x0007e8000c101524 */
.L_x_7051:
[----:B------:R-:W-:Y:S05]  /*dc80*/  BSYNC B6 ;  /* 0x0000000000067941 */ /* 0x000fea0003800000 */
.L_x_1411:
[----:B---3--:R-:W3:Y:S01]  /*dc90*/  LDG.E R3, desc[UR36][R16.64] ;  /* 0x0000002410037981 */ /* 0x008ee2000c1e1900 */
        /* <DEDUP_REMOVED lines=8> */
[----:B------:R3:W4:Y:S01]  /*dd20*/  LDC.64 R2, c[0x4][R0] ;  /* 0x0100000000027b82 */ /* 0x0007220000000a00 */
[----:B------:R-:W-:Y:S01]  /*dd30*/  IMAD.U32 R5, RZ, RZ, UR5 ;  /* 0x00000005ff057e24 */ /* 0x000fe2000f8e00ff */
[----:B------:R-:W-:Y:S01]  /*dd40*/  ULDC.64 UR4, c[0x4][0x178] ;  /* 0x01005e0000047ab9 */ /* 0x000fe20000000a00 */
[----:B------:R-:W-:Y:S01]  /*dd50*/  HFMA2.MMA R8, -RZ, RZ, 0, 3.8087368011474609375e-05 ;  /* 0x0000027fff087435 */ /* 0x000fe200000001ff */
[----:B------:R-:W-:Y:S01]  /*dd60*/  MOV R6, UR4 ;  /* 0x0000000400067c02 */ /* 0x000fe20008000f00 */
[----:B------:R-:W-:Y:S01]  /*dd70*/  IMAD.U32 R10, RZ, RZ, UR6 ;  /* 0x00000006ff0a7e24 */ /* 0x000fe2000f8e00ff */
[----:B------:R-:W-:Y:S01]  /*dd80*/  MOV R7, UR5 ;  /* 0x0000000500077c02 */ /* 0x000fe20008000f00 */
[----:B------:R-:W-:Y:S01]  /*dd90*/  IMAD.MOV.U32 R12, RZ, RZ, 0x1 ;  /* 0x00000001ff0c7424 */ /* 0x000fe200078e00ff */
[----:B------:R-:W-:-:S02]  /*dda0*/  MOV R11, UR7 ;  /* 0x00000007000b7c02 */ /* 0x000fc40008000f00 */
[----:B---3--:R-:W-:-:S07]  /*ddb0*/  MOV R13, RZ ;  /* 0x000000ff000d7202 */ /* 0x008fce0000000f00 */
[----:B------:R-:W-:-:S07]  /*ddc0*/  LEPC R20, `(.L_x_1427) ;  /* 0x000000001014794e */ /* 0x000fce0000000000 */
[----:B012-4-:R-:W-:Y:S05]  /*ddd0*/  CALL.ABS.NOINC R2 ;  /* 0x0000000002007343 */ /* 0x017fea0003c00000 */
.L_x_1427:
[----:B------:R3:W5:Y:S02]  /*dde0*/  LDG.E R3, desc[UR36][R16.64] ;  /* 0x0000002410037981 */ /* 0x000764000c1e1900 */
.L_x_1426:
[----:B------:R-:W-:Y:S05]  /*ddf0*/  BSYNC B8 ;  /* 0x0000000000087941 */ /* 0x000fea0003800000 */
.L_x_1425:
[----:B------:R-:W-:Y:S01]  /*de00*/  ULDC.64 UR4, c[0x0][0x210] ;  /* 0x0000840000047ab9 */ /* 0x000fe20000000a00 */
[----:B-----5:R-:W-:Y:S02]  /*de10*/  FSET.BF.LE.FTZ.AND R26, R26, R3, PT ;  /* 0x000000031a1a720a */ /* 0x020fe40003813000 */
[C---:B------:R-:W-:Y:S02]  /*de20*/  LEA R2, P0, R39.reuse, UR4, 0x1 ;  /* 0x0000000427027c11 */ /* 0x040fe4000f8008ff */
[----:B------:R-:W-:Y:S02]  /*de30*/  F2FP.BF16.F32.PACK_AB R26, RZ, R26 ;  /* 0x0000001aff1a723e */ /* 0x000fe400000010ff */
[----:B------:R-:W-:-:S05]  /*de40*/  LEA.HI.X R3, R39, UR5, R42, 0x1, P0 ;  /* 0x0000000527037c11 */ /* 0x000fca00080f0c2a */
[----:B------:R4:W-:Y:S01]  /*de50*/  STG.E.U16 desc[UR36][R2.64], R26 ;  /* 0x0000001a02007986 */ /* 0x0009e2000c101524 */
[----:B------:R-:W-:Y:S05]  /*de60*/  BRA `(.L_x_1415) ;  /* 0x0000000000047947 */ /* 0x000fea0003800000 */
.L_x_7053:
[----:B------:R-:W-:Y:S05]  /*de70*/  BREAK B6 ;  /* 0x0000000000067942 */ /* 0x000fea0003800000 */
.L_x_1415:
[----:B------:R-:W-:Y:S05]  /*de80*/  BSYNC B7 ;  /* 0x0000000000077941 */ /* 0x000fea0003800000 */
.L_x_1410:
[----:B------:R-:W-:Y:S01]  /*de90*/  ULDC UR4, c[0x0][0x0] ;  /* 0x0000000000047ab9 */ /* 0x000fe20000000800 */
[----:B------:R-:W5:Y:S02]  /*dea0*/  LDC R0, c[0x0][0xc] ;  /* 0x00000300ff007b82 */ /* 0x000f640000000800 */
[----:B-----5:R-:W-:Y:S01]  /*deb0*/  IMAD R0, R0, UR4, RZ ;  /* 0x0000000400007c24 */ /* 0x020fe2000f8e02ff */
[----:B------:R-:W-:-:S04]  /*dec0*/  ULDC.64 UR4, c[0x0][0x550] ;  /* 0x0001540000047ab9 */ /* 0x000fc80000000a00 */
[----:B------:R-:W-:-:S04]  /*ded0*/  LEA R29, P0, R0, R29, 0x2 ;  /* 0x0000001d001d7211 */ /* 0x000fc800078010ff */
[----:B------:R-:W-:Y:S02]  /*dee0*/  IADD3.X R30, RZ, R30, RZ, P0, !PT ;  /* 0x0000001eff1e7210 */ /* 0x000fe400007fe4ff */
[----:B------:R-:W-:-:S04]  /*def0*/  ISETP.GE.U32.AND P0, PT, R29, UR4, PT ;  /* 0x000000041d007c0c */ /* 0x000fc8000bf06070 */
[----:B------:R-:W-:-:S13]  /*df00*/  ISETP.GE.U32.AND.EX P0, PT, R30, UR5, PT, P0 ;  /* 0x000000051e007c0c */ /* 0x000fda000bf06100 */
[----:B------:R-:W-:Y:S05]  /*df10*/  @!P0 BRA `(.L_x_1428) ;  /* 0xffffff20006c8947 */ /* 0x000fea000383ffff */
[----:B------:R-:W-:Y:S05]  /*df20*/  EXIT ;  /* 0x000000000000794d */ /* 0x000fea0003800000 */
        .weak           $__internal_41_$__cuda_sm20_div_u64
        .type           $__internal_41_$__cuda_sm20_div_u64,@function
        .size           $__internal_41_$__cuda_sm20_div_u64,(.L_x_7574 - $__internal_41_$__cuda_sm20_div_u64)
$__internal_41_$__cuda_sm20_div_u64:
[----:B------:R-:W0:Y:S08]  /*df30*/  I2F.U64.RP R24, R4 ;  /* 0x0000000400187312 */ /* 0x000e300000309000 */
[----:B0-----:R-:W0:Y:S02]  /*df40*/  MUFU.RCP R24, R24 ;  /* 0x0000001800187308 */ /* 0x001e240000001000 */
[----:B0-----:R-:W-:-:S06]  /*df50*/  VIADD R24, R24, 0x1ffffffe ;  /* 0x1ffffffe18187836 */ /* 0x001fcc0000000000 */
[----:B------:R-:W0:Y:S02]  /*df60*/  F2I.U64.TRUNC R24, R24 ;  /* 0x0000001800187311 */ /* 0x000e24000020d800 */
[----:B0-----:R-:W-:Y:S01]  /*df70*/  IMAD.WIDE.U32 R10, R24, R4, RZ ;  /* 0x00000004180a7225 */ /* 0x001fe200078e00ff */
[----:B------:R-:W-:-:S03]  /*df80*/  MOV R23, R24 ;  /* 0x0000001800177202 */ /* 0x000fc60000000f00 */
[----:B------:R-:W-:Y:S01]  /*df90*/  IMAD R22, R24, R5, R11 ;  /* 0x0000000518167224 */ /* 0x000fe200078e020b */
[----:B------:R-:W-:-:S03]  /*dfa0*/  IADD3 R11, P1, RZ, -R10, RZ ;  /* 0x8000000aff0b7210 */ /* 0x000fc60007f3e0ff */
[----:B------:R-:W-:Y:S02]  /*dfb0*/  IMAD R10, R25, R4, R22 ;  /* 0x00000004190a7224 */ /* 0x000fe400078e0216 */
[----:B------:R-:W-:-:S03]  /*dfc0*/  IMAD.HI.U32 R22, R24, R11, RZ ;  /* 0x0000000b18167227 */ /* 0x000fc600078e00ff */
[----:B------:R-:W-:-:S05]  /*dfd0*/  IADD3.X R10, RZ, ~R10, RZ, P1, !PT ;  /* 0x8000000aff0a7210 */ /* 0x000fca0000ffe4ff */
[----:B------:R-:W-:-:S04]  /*dfe0*/  IMAD.WIDE.U32 R22, P1, R24, R10, R22 ;  /* 0x0000000a18167225 */ /* 0x000fc80007820016 */
[C---:B------:R-:W-:Y:S02]  /*dff0*/  IMAD R24, R25.reuse, R10, RZ ;  /* 0x0000000a19187224 */ /* 0x040fe400078e02ff */
[----:B------:R-:W-:-:S04]  /*e000*/  IMAD.HI.U32 R22, P2, R25, R11, R22 ;  /* 0x0000000b19167227 */ /* 0x000fc80007840016 */
[----:B------:R-:W-:Y:S01]  /*e010*/  IMAD.HI.U32 R10, R25, R10, RZ ;  /* 0x0000000a190a7227 */ /* 0x000fe200078e00ff */
[----:B------:R-:W-:-:S03]  /*e020*/  IADD3 R23, P3, R24, R22, RZ ;  /* 0x0000001618177210 */ /* 0x000fc60007f7e0ff */
[----:B------:R-:W-:Y:S02]  /*e030*/  IMAD.X R10, R10, 0x1, R25, P1 ;  /* 0x000000010a0a7824 */ /* 0x000fe400008e0619 */
        /* <DEDUP_REMOVED lines=12> */
[----:B------:R-:W-:Y:S01]  /*e100*/  IMAD.MOV.U32 R23, RZ, RZ, RZ ;  /* 0x000000ffff177224 */ /* 0x000fe200078e00ff */
[----:B------:R-:W-:Y:S01]  /*e110*/  IADD3.X R10, R22, R10, RZ, P1, !PT ;  /* 0x0000000a160a7210 */ /* 0x000fe20000ffe4ff */
        /* <DEDUP_REMOVED lines=8> */
[----:B------:R-:W-:-:S03]  /*e1a0*/  IMAD.WIDE.U32 R22, R10, R4, RZ ;  /* 0x000000040a167225 */ /* 0x000fc600078e00ff */
[----:B------:R-:W-:Y:S01]  /*e1b0*/  IADD3.X R11, RZ, R11, RZ, P2, !PT ;  /* 0x0000000bff0b7210 */ /* 0x000fe200017fe4ff */
[----:B------:R-:W-:Y:S01]  /*e1c0*/  IMAD R23, R10, R5, R23 ;  /* 0x000000050a177224 */ /* 0x000fe200078e0217 */
[----:B------:R-:W-:-:S03]  /*e1d0*/  IADD3 R9, P1, -R22, R9, RZ ;  /* 0x0000000916097210 */ /* 0x000fc60007f3e1ff */
[-C--:B------:R-:W-:Y:S01]  /*e1e0*/  IMAD R22, R11, R4.reuse, R23 ;  /* 0x000000040b167224 */ /* 0x080fe200078e0217 */
[----:B------:R-:W-:-:S03]  /*e1f0*/  ISETP.GE.U32.AND P3, PT, R9, R4, PT ;  /* 0x000000040900720c */ /* 0x000fc60003f66070 */
[----:B------:R-:W-:Y:S01]  /*e200*/  IMAD.X R6, R6, 0x1, ~R22, P1 ;  /* 0x0000000106067824 */ /* 0x000fe200008e0e16 */
[----:B------:R-:W-:Y:S02]  /*e210*/  IADD3 R22, P2, -R4, R9, RZ ;  /* 0x0000000904167210 */ /* 0x000fe40007f5e1ff */
[----:B------:R-:W-:Y:S02]  /*e220*/  IADD3 R23, P1, R10, 0x1, RZ ;  /* 0x000000010a177810 */ /* 0x000fe40007f3e0ff */
[----:B------:R-:W-:Y:S02]  /*e230*/  ISETP.GE.U32.AND.EX P3, PT, R6, R5, PT, P3 ;  /* 0x000000050600720c */ /* 0x000fe40003f66130 */
[----:B------:R-:W-:Y:S02]  /*e240*/  IADD3.X R24, ~R5, R6, RZ, P2, !PT ;  /* 0x0000000605187210 */ /* 0x000fe400017fe5ff */
[----:B------:R-:W-:Y:S02]  /*e250*/  IADD3.X R25, RZ, R11, RZ, P1, !PT ;  /* 0x0000000bff197210 */ /* 0x000fe40000ffe4ff */
[----:B------:R-:W-:-:S02]  /*e260*/  SEL R22, R22, R9, P3 ;  /* 0x0000000916167207 */ /* 0x000fc40001800000 */
[----:B------:R-:W-:Y:S02]  /*e270*/  SEL R10, R23, R10, P3 ;  /* 0x0000000a170a7207 */ /* 0x000fe40001800000 */
[----:B------:R-:W-:Y:S02]  /*e280*/  SEL R6, R24, R6, P3 ;  /* 0x0000000618067207 */ /* 0x000fe40001800000 */
[----:B------:R-:W-:Y:S02]  /*e290*/  SEL R11, R25, R11, P3 ;  /* 0x0000000b190b7207 */ /* 0x000fe40001800000 */
[----:B------:R-:W-:Y:S02]  /*e2a0*/  ISETP.GE.U32.AND P3, PT, R22, R4, PT ;  /* 0x000000041600720c */ /* 0x000fe40003f66070 */
[----:B------:R-:W-:Y:S02]  /*e2b0*/  IADD3 R9, P2, R10, 0x1, RZ ;  /* 0x000000010a097810 */ /* 0x000fe40007f5e0ff */
[----:B------:R-:W-:-:S02]  /*e2c0*/  ISETP.GE.U32.AND.EX P3, PT, R6, R5, PT, P3 ;  /* 0x000000050600720c */ /* 0x000fc40003f66130 */
[----:B------:R-:W-:Y:S01]  /*e2d0*/  ISETP.NE.U32.AND P1, PT, R4, RZ, PT ;  /* 0x000000ff0400720c */ /* 0x000fe20003f25070 */
[----:B------:R-:W-:Y:S01]  /*e2e0*/  IMAD.X R6, RZ, RZ, R11, P2 ;  /* 0x000000ffff067224 */ /* 0x000fe200010e060b */
[----:B------:R-:W-:Y:S02]  /*e2f0*/  SEL R4, R9, R10, P3 ;  /* 0x0000000a09047207 */ /* 0x000fe40001800000 */
[----:B------:R-:W-:Y:S02]  /*e300*/  ISETP.NE.AND.EX P1, PT, R5, RZ, PT, P1 ;  /* 0x000000ff0500720c */ /* 0x000fe40003f25310 */
[----:B------:R-:W-:Y:S01]  /*e310*/  SEL R5, R6, R11, P3 ;  /* 0x0000000b06057207 */ /* 0x000fe20001800000 */
[----:B------:R-:W-:Y:S01]  /*e320*/  HFMA2.MMA R11, -RZ, RZ, 0, 0 ;  /* 0x00000000ff0b7435 */ /* 0x000fe200000001ff */
[----:B------:R-:W-:Y:S02]  /*e330*/  MOV R10, R3 ;  /* 0x00000003000a7202 */ /* 0x000fe40000000f00 */
[----:B------:R-:W-:-:S02]  /*e340*/  SEL R4, R4, 0xffffffff, P1 ;  /* 0xffffffff04047807 */ /* 0x000fc40000800000 */
[----:B------:R-:W-:Y:S01]  /*e350*/  SEL R5, R5, 0xffffffff, P1 ;  /* 0xffffffff05057807 */ /* 0x000fe20000800000 */
[----:B------:R-:W-:Y:S06]  /*e360*/  RET.REL.NODEC R10 `(_ZN2at4cuda57_GLOBAL__N__cd6b329d_24_DistributionBernoulli_cu_7537a20d21kernelPointwiseApply2IZNS_6native9templates4cuda28bernoulli_tensor_cuda_kernelIN3c108BFloat16EfEEvRKNS_10TensorBaseESB_NS_15PhiloxCudaStateEEUliRS8_SD_SD_SD_RKfSF_SF_SF_E_S8_SE_mLin1ELin1ELi4ELi512ELi2EEEvNS0_6detail10TensorInfoIT0_T2_EENSI_IT1_SK_EESK_T_) ;  /* 0xffffff1c0a247950 */ /* 0x000fec0003c3ffff */
.L_x_1429:
        /* <DEDUP_REMOVED lines=9> */
.L_x_7574:


//--------------------- .text._ZN2at4cuda57_GLOBAL__N__cd6b329d_24_DistributionBernoulli_cu_7537a20d21kernelPointwiseApply2IZNS_6native9templates4cuda28bernoulli_tensor_cuda_kernelIN3c108BFloat16EfEEvRKNS_10TensorBaseESB_NS_15PhiloxCudaStateEEUliRS8_SD_SD_SD_RKfSF_SF_SF_E_S8_SE_mLi1ELi1ELi4ELi512ELi2EEEvNS0_6detail10TensorInfoIT0_T2_EENSI_IT1_SK_EESK_T_ --------------------------
	.section	.text._ZN2at4cuda57_GLOBAL__N__cd6b329d_24_DistributionBernoulli_cu_7537a20d21kernelPointwiseApply2IZNS_6native9templates4cuda28bernoulli_tensor_cuda_kernelIN3c108BFloat16EfEEvRKNS_10TensorBaseESB_NS_15PhiloxCudaStateEEUliRS8_SD_SD_SD_RKfSF_SF_SF_E_S8_SE_mLi1ELi1ELi4ELi512ELi2EEEvNS0_6detail10TensorInfoIT0_T2_EENSI_IT1_SK_EESK_T_,"ax",@progbits
	.align	128
.text._ZN2at4cuda57_GLOBAL__N__cd6b329d_24_DistributionBernoulli_cu_7537a20d21kernelPointwiseApply2IZNS_6native9templates4cuda28bernoulli_tensor_cuda_kernelIN3c108BFloat16EfEEvRKNS_10TensorBaseESB_NS_15PhiloxCudaStateEEUliRS8_SD_SD_SD_RKfSF_SF_SF_E_S8_SE_mLi1ELi1ELi4ELi512ELi2EEEvNS0_6detail10TensorInfoIT0_T2_EENSI_IT1_SK_EESK_T_:
        .type           _ZN2at4cuda57_GLOBAL__N__cd6b329d_24_DistributionBernoulli_cu_7537a20d21kernelPointwiseApply2IZNS_6native9templates4cuda28bernoulli_tensor_cuda_kernelIN3c108BFloat16EfEEvRKNS_10TensorBaseESB_NS_15PhiloxCudaStateEEUliRS8_SD_SD_SD_RKfSF_SF_SF_E_S8_SE_mLi1ELi1ELi4ELi512ELi2EEEvNS0_6detail10TensorInfoIT0_T2_EENSI_IT1_SK_EESK_T_,@function
        .size           _ZN2at4cuda57_GLOBAL__N__cd6b329d_24_DistributionBernoulli_cu_7537a20d21kernelPointwiseApply2IZNS_6native9templates4cuda28bernoulli_tensor_cuda_kernelIN3c108BFloat16EfEEvRKNS_10TensorBaseESB_NS_15PhiloxCudaStateEEUliRS8_SD_SD_SD_RKfSF_SF_SF_E_S8_SE_mLi1ELi1ELi4ELi512ELi2EEEvNS0_6detail10TensorInfoIT0_T2_EENSI_IT1_SK_EESK_T_,(.L_x_7576 - _ZN2at4cuda57_GLOBAL__N__cd6b329d_24_DistributionBernoulli_cu_7537a20d21kernelPointwiseApply2IZNS_6native9templates4cuda28bernoulli_tensor_cuda_kernelIN3c108BFloat16EfEEvRKNS_10TensorBaseESB_NS_15PhiloxCudaStateEEUliRS8_SD_SD_SD_RKfSF_SF_SF_E_S8_SE_mLi1ELi1ELi4ELi512ELi2EEEvNS0_6detail10TensorInfoIT0_T2_EENSI_IT1_SK_EESK_T_)
        .other          _ZN2at4cuda57_GLOBAL__N__cd6b329d_24_DistributionBernoulli_cu_7537a20d21kernelPointwiseApply2IZNS_6native9templates4cuda28bernoulli_tensor_cuda_kernelIN3c108BFloat16EfEEvRKNS_10TensorBaseESB_NS_15PhiloxCudaStateEEUliRS8_SD_SD_SD_RKfSF_SF_SF_E_S8_SE_mLi1ELi1ELi4ELi512ELi2EEEvNS0_6detail10TensorInfoIT0_T2_EENSI_IT1_SK_EESK_T_,@"STO_CUDA_ENTRY STV_DEFAULT"
_ZN2at4cuda57_GLOBAL__N__cd6b329d_24_DistributionBernoulli_cu_7537a20d21kernelPointwiseApply2IZNS_6native9templates4cuda28bernoulli_tensor_cuda_kernelIN3c108BFloat16EfEEvRKNS_10TensorBaseESB_NS_15PhiloxCudaStateEEUliRS8_SD_SD_SD_RKfSF_SF_SF_E_S8_SE_mLi1ELi1ELi4ELi512ELi2EEEvNS0_6detail10TensorInfoIT0_T2_EENSI_IT1_SK_EESK_T_:
        /* <DEDUP_REMOVED lines=21> */
.L_x_1451:
[----:B------:R-:W-:-:S13]  /*0150*/  ISETP.NE.AND P0, PT, RZ, UR48, PT ;  /* 0x00000030ff007c0c */ /* 0x000fda000bf05270 */
[----:B0-----:R-:W0:Y:S08]  /*0160*/  @P0 LDC.64 R2, c[0x0][0x560] ;  /* 0x00015800ff020b82 */ /* 0x001e300000000a00 */
[----:B------:R-:W1:Y:S08]  /*0170*/  LDC.64 R4, c[0x0][0x558] ;  /* 0x00015600ff047b82 */ /* 0x000e700000000a00 */
[----:B------:R-:W2:Y:S01]  /*0180*/  LDC R20, c[0x0][0x560] ;  /* 0x00015800ff147b82 */ /* 0x000ea20000000800 */
[----:B0-----:R-:W2:Y:S07]  /*0190*/  @P0 LDG.E.64 R2, desc[UR36][R2.64] ;  /* 0x0000002402020981 */ /* 0x001eae000c1e1b00 */
[----:B------:R-:W2:Y:S01]  /*01a0*/  @P0 LDC R7, c[0x0][0x568] ;  /* 0x00015a00ff070b82 */ /* 0x000ea20000000800 */
[----:B-1-3--:R-:W3:Y:S07]  /*01b0*/  @P0 LDG.E.64 R4, desc[UR36][R4.64] ;  /* 0x0000002404040981 */ /* 0x00aeee000c1e1b00 */
[----:B------:R-:W0:Y:S01]  /*01c0*/  LDC R9, c[0x0][0x564] ;  /* 0x00015900ff097b82 */ /* 0x000e220000000800 */
[----:B------:R-:W-:-:S02]  /*01d0*/  IADD3 R28, P2, R26, 0x1, RZ ;  /* 0x000000011a1c7810 */ /* 0x000fc40007f5e0ff */
[----:B------:R-:W-:-:S03]  /*01e0*/  IADD3 R0, -R26, UR49, RZ ;  /* 0x000000311a007c10 */ /* 0x000fc6000fffe1ff */
[----:B------:R-:W-:Y:S01]  /*01f0*/  IMAD.X R6, RZ, RZ, R25, P2 ;  /* 0x000000ffff067224 */ /* 0x000fe200010e0619 */
[----:B------:R-:W-:-:S03]  /*0200*/  VIMNMX R0, R0, 0x4, PT ;  /* 0x0000000400007848 */ /* 0x000fc60003fe0100 */
[----:B------:R-:W-:Y:S01]  /*0210*/  IMAD R11, R6, UR44, RZ ;  /* 0x0000002c060b7c24 */ /* 0x000fe2000f8e02ff */
[----:B------:R-:W-:-:S03]  /*0220*/  ISETP.GT.AND P2, PT, R0, 0x1, PT ;  /* 0x000000010000780c */ /* 0x000fc60003f44270 */
[----:B------:R-:W-:Y:S01]  /*0230*/  IMAD R13, R28, UR45, R11 ;  /* 0x0000002d1c0d7c24 */ /* 0x000fe2000f8e020b */
[----:B--2---:R-:W-:Y:S01]  /*0240*/  @P0 IADD3 R20, P1, R2, R7, RZ ;  /* 0x0000000702140210 */ /* 0x004fe20007f3e0ff */
[----:B------:R-:W-:-:S04]  /*0250*/  IMAD R7, R6, UR40, RZ ;  /* 0x0000002806077c24 */ /* 0x000fc8000f8e02ff */
[----:B0-----:R-:W-:Y:S01]  /*0260*/  @P0 IMAD.X R9, RZ, RZ, R3, P1 ;  /* 0x000000ffff090224 */ /* 0x001fe200008e0603 */
[----:B------:R-:W-:Y:S01]  /*0270*/  IADD3 R8, P0, R26, 0x3, RZ ;  /* 0x000000031a087810 */ /* 0x000fe20007f1e0ff */
[----:B------:R-:W-:-:S03]  /*0280*/  IMAD.WIDE.U32 R2, R28, UR40, RZ ;  /* 0x000000281c027c25 */ /* 0x000fc6000f8e00ff */
[----:B------:R-:W-:Y:S01]  /*0290*/  SHF.R.U64 R11, R20, 0x2, R9 ;  /* 0x00000002140b7819 */ /* 0x000fe20000001209 */
[C---:B------:R-:W-:Y:S01]  /*02a0*/  IMAD R7, R28.reuse, UR41, R7 ;  /* 0x000000291c077c24 */ /* 0x040fe2000f8e0207 */
[----:B------:R-:W-:Y:S01]  /*02b0*/  IADD3.X R10, RZ, R25, RZ, P0, !PT ;  /* 0x00000019ff0a7210 */ /* 0x000fe200007fe4ff */
[----:B------:R-:W-:Y:S01]  /*02c0*/  IMAD.WIDE.U32 R28, R28, UR44, RZ ;  /* 0x0000002c1c1c7c25 */ /* 0x000fe2000f8e00ff */
[----:B------:R-:W-:Y:S02]  /*02d0*/  SEL R18, R2, RZ, P2 ;  /* 0x000000ff02127207 */ /* 0x000fe40001000000 */
[----:B------:R-:W-:Y:S01]  /*02e0*/  ISETP.GT.AND P0, PT, R0, 0x3, PT ;  /* 0x000000030000780c */ /* 0x000fe20003f04270 */
[----:B------:R-:W-:Y:S01]  /*02f0*/  VIADD R6, R11, 0x1 ;  /* 0x000000010b067836 */ /* 0x000fe20000000000 */
[----:B------:R-:W-:Y:S01]  /*0300*/  SEL R23, R28, RZ, P2 ;  /* 0x000000ff1c177207 */ /* 0x000fe20001000000 */
[----:B------:R-:W-:Y:S01]  /*0310*/  IMAD.IADD R7, R3, 0x1, R7 ;  /* 0x0000000103077824 */ /* 0x000fe200078e0207 */
[----:B------:R-:W-:Y:S01]  /*0320*/  LOP3.LUT R20, R20, 0x3, RZ, 0xc0, !PT ;  /* 0x0000000314147812 */ /* 0x000fe200078ec0ff */
[----:B------:R-:W-:Y:S01]  /*0330*/  IMAD.WIDE.U32 R2, R8, UR40, RZ ;  /* 0x0000002808027c25 */ /* 0x000fe2000f8e00ff */
[----:B------:R-:W-:-:S03]  /*0340*/  ISETP.NE.AND P1, PT, R6, RZ, PT ;  /* 0x000000ff0600720c */ /* 0x000fc60003f25270 */
[----:B------:R-:W-:Y:S01]  /*0350*/  IMAD R15, R10, UR40, RZ ;  /* 0x000000280a0f7c24 */ /* 0x000fe2000f8e02ff */
[----:B------:R-:W-:Y:S01]  /*0360*/  SEL R21, R2, RZ, P0 ;  /* 0x000000ff02157207 */ /* 0x000fe20000000000 */
[----:B------:R-:W-:Y:S01]  /*0370*/  IMAD R17, R10, UR44, RZ ;  /* 0x0000002c0a117c24 */ /* 0x000fe2000f8e02ff */
[----:B------:R-:W-:Y:S01]  /*0380*/  SHF.R.U32.HI R10, RZ, 0x2, R9 ;  /* 0x00000002ff0a7819 */ /* 0x000fe20000011609 */
[C---:B------:R-:W-:Y:S02]  /*0390*/  IMAD R15, R8.reuse, UR41, R15 ;  /* 0x00000029080f7c24 */ /* 0x040fe4000f8e020f */
[C---:B------:R-:W-:Y:S02]  /*03a0*/  IMAD R17, R8.reuse, UR45, R17 ;  /* 0x0000002d08117c24 */ /* 0x040fe4000f8e0211 */
[----:B------:R-:W-:Y:S02]  /*03b0*/  IMAD.IADD R28, R29, 0x1, R13 ;  /* 0x000000011d1c7824 */ /* 0x000fe400078e020d */
[----:B------:R-:W-:-:S03]  /*03c0*/  IMAD.WIDE.U32 R8, R8, UR44, RZ ;  /* 0x0000002c08087c25 */ /* 0x000fc6000f8e00ff */
[----:B------:R-:W-:Y:S01]  /*03d0*/  SEL R28, R28, RZ, P2 ;  /* 0x000000ff1c1c7207 */ /* 0x000fe20001000000 */
[----:B------:R-:W-:Y:S01]  /*03e0*/  IMAD.HI.U32 R13, R27, -0x326172a9, RZ ;  /* 0xcd9e8d571b0d7827 */ /* 0x000fe200078e00ff */
[----:B------:R-:W-:-:S03]  /*03f0*/  SEL R22, R8, RZ, P0 ;  /* 0x000000ff08167207 */ /* 0x000fc60000000000 */
[C---:B------:R-:W-:Y:S01]  /*0400*/  VIADD R2, R10.reuse, 0x1 ;  /* 0x000000010a027836 */ /* 0x040fe20000000000 */
[----:B------:R-:W-:Y:S01]  /*0410*/  @P1 IADD3 R2, R10, RZ, RZ ;  /* 0x000000ff0a021210 */ /* 0x000fe20007ffe0ff */
[----:B------:R-:W-:Y:S01]  /*0420*/  IMAD.IADD R29, R9, 0x1, R17 ;  /* 0x00000001091d7824 */ /* 0x000fe200078e0211 */
[--C-:B---3--:R-:W-:Y:S01]  /*0430*/  LOP3.LUT R32, R13, R10, R4.reuse, 0x96, !PT ;  /* 0x0000000a0d207212 */ /* 0x108fe200078e9604 */
[----:B------:R-:W-:Y:S01]  /*0440*/  IMAD.WIDE.U32 R8, R11, -0x2daee0ad, RZ ;  /* 0xd2511f530b087825 */ /* 0x000fe200078e00ff */
[----:B------:R-:W-:Y:S02]  /*0450*/  LOP3.LUT R2, R2, R13, R4, 0x96, !PT ;  /* 0x0000000d02027212 */ /* 0x000fe400078e9604 */
[----:B------:R-:W-:Y:S01]  /*0460*/  IADD3 R38, P1, R26, 0x2, RZ ;  /* 0x000000021a267810 */ /* 0x000fe20007f3e0ff */
[----:B------:R-:W-:Y:S01]  /*0470*/  IMAD.HI.U32 R13, R6, -0x2daee0ad, RZ ;  /* 0xd2511f53060d7827 */ /* 0x000fe200078e00ff */
[-C--:B------:R-:W-:Y:S02]  /*0480*/  LOP3.LUT R34, R9, R5.reuse, RZ, 0x3c, !PT ;  /* 0x0000000509227212 */ /* 0x080fe400078e3cff */
[----:B------:R-:W-:Y:S01]  /*0490*/  SEL R29, R29, RZ, P0 ;  /* 0x000000ff1d1d7207 */ /* 0x000fe20000000000 */
[----:B------:R-:W-:Y:S01]  /*04a0*/  VIADD R9, R4, 0x9e3779b9 ;  /* 0x9e3779b904097836 */ /* 0x000fe20000000000 */
[----:B------:R-:W-:Y:S01]  /*04b0*/  LOP3.LUT R13, R13, R5, RZ, 0x3c, !PT ;  /* 0x000000050d0d7212 */ /* 0x000fe200078e3cff */
[----:B------:R-:W-:-:S03]  /*04c0*/  IMAD.WIDE.U32 R32, R32, -0x2daee0ad, RZ ;  /* 0xd2511f5320207825 */ /* 0x000fc600078e00ff */
[----:B------:R-:W-:Y:S01]  /*04d0*/  LOP3.LUT R9, R9, R24, RZ, 0x3c, !PT ;  /* 0x0000001809097212 */ /* 0x000fe200078e3cff */
[----:B------:R-:W-:Y:S02]  /*04e0*/  VIADD R11, R5, 0xbb67ae85 ;  /* 0xbb67ae85050b7836 */ /* 0x000fe40000000000 */
[----:B------:R-:W-:Y:S02]  /*04f0*/  IMAD.IADD R3, R3, 0x1, R15 ;  /* 0x0000000103037824 */ /* 0x000fe400078e020f */
[----:B------:R-:W-:Y:S01]  /*0500*/  IMAD.WIDE.U32 R34, R34, -0x326172a9, RZ ;  /* 0xcd9e8d5722227825 */ /* 0x000fe200078e00ff */
[----:B------:R-:W-:-:S03]  /*0510*/  LOP3.LUT R36, R33, R8, R11, 0x96, !PT ;  /* 0x0000000821247212 */ /* 0x000fc600078e960b */
[----:B------:R-:W-:-:S04]  /*0520*/  IMAD.WIDE.U32 R14, R13, -0x326172a9, RZ ;  /* 0xcd9e8d570d0e7825 */ /* 0x000fc800078e00ff */
[----:B------:R-:W-:Y:S01]  /*0530*/  VIADD R12, R8, 0xd2511f53 ;  /* 0xd2511f53080c7836 */ /* 0x000fe20000000000 */
[C---:B------:R-:W-:Y:S01]  /*0540*/  LOP3.LUT R8, R9.reuse, R35, RZ, 0x3c, !PT ;  /* 0x0000002309087212 */ /* 0x040fe200078e3cff */
[----:B------:R-:W-:Y:S01]  /*0550*/  IMAD.WIDE.U32 R16, R2, -0x2daee0ad, RZ ;  /* 0xd2511f5302107825 */ /* 0x000fe200078e00ff */
[----:B------:R-:W-:Y:S02]  /*0560*/  LOP3.LUT R10, R9, R15, RZ, 0x3c, !PT ;  /* 0x0000000f090a7212 */ /* 0x000fe400078e3cff */
[----:B------:R-:W-:Y:S01]  /*0570*/  IADD3 R15, R4, 0x3c6ef372, RZ ;  /* 0x3c6ef372040f7810 */ /* 0x000fe20007ffe0ff */
[----:B------:R-:W-:Y:S01]  /*0580*/  IMAD.WIDE.U32 R36, R36, -0x326172a9, RZ ;  /* 0xcd9e8d5724247825 */ /* 0x000fe200078e00ff */
[----:B------:R-:W-:-:S03]  /*0590*/  LOP3.LUT R12, R17, R12, R11, 0x96, !PT ;  /* 0x0000000c110c7212 */ /* 0x000fc600078e960b */
[----:B------:R-:W-:Y:S01]  /*05a0*/  VIADD R17, R5, 0x76cf5d0a ;  /* 0x76cf5d0a05117836 */ /* 0x000fe20000000000 */
[----:B------:R-:W-:Y:S01]  /*05b0*/  LOP3.LUT R34, R37, R34, R15, 0x96, !PT ;  /* 0x0000002225227212 */ /* 0x000fe200078e960f */
[----:B------:R-:W-:-:S04]  /*05c0*/  IMAD.WIDE.U32 R8, R8, -0x2daee0ad, RZ ;  /* 0xd2511f5308087825 */ /* 0x000fc800078e00ff */
        /* <DEDUP_REMOVED lines=16> */
[----:B------:R-:W-:Y:S02]  /*06d0*/  VIADD R15, R4, 0x78dde6e4 ;  /* 0x78dde6e4040f7836 */ /* 0x000fe40000000000 */
        /* <DEDUP_REMOVED lines=13> */
[----:B------:R-:W-:Y:S02]  /*07b0*/  SEL R33, R7, RZ, P2 ;  /* 0x000000ff07217207 */ /* 0x000fe40001000000 */
[----:B------:R-:W-:Y:S01]  /*07c0*/  LEA R36, P3, R18, UR42, 0x2 ;  /* 0x0000002a12247c11 */ /* 0x000fe2000f8610ff */
[----:B------:R-:W-:Y:S01]  /*07d0*/  IMAD.WIDE.U32 R14, R14, -0x326172a9, RZ ;  /* 0xcd9e8d570e0e7825 */ /* 0x000fe200078e00ff */
[----:B------:R-:W-:Y:S02]  /*07e0*/  LOP3.LUT R8, R35, R8, R11, 0x96, !PT ;  /* 0x0000000823087212 */ /* 0x000fe400078e960b */
[----:B------:R-:W-:Y:S01]  /*07f0*/  LEA.HI.X R37, R18, UR43, R33, 0x2, P3 ;  /* 0x0000002b12257c11 */ /* 0x000fe200098f1421 */
[----:B------:R-:W-:Y:S01]  /*0800*/  IMAD.WIDE.U32 R16, R16, -0x2daee0ad, RZ ;  /* 0xd2511f5310107825 */ /* 0x000fe200078e00ff */
[----:B------:R-:W-:-:S02]  /*0810*/  LOP3.LUT R10, R15, R10, R11, 0x96, !PT ;  /* 0x0000000a0f0a7212 */ /* 0x000fc400078e960b */
[----:B------:R-:W-:Y:S01]  /*0820*/  ISETP.NE.AND P2, PT, R20, 0x1, PT ;  /* 0x000000011400780c */ /* 0x000fe20003f45270 */
[----:B------:R-:W-:Y:S01]  /*0830*/  IMAD.X R31, RZ, RZ, R25, P1 ;  /* 0x000000ffff1f7224 */ /* 0x000fe200008e0619 */
[----:B------:R-:W-:Y:S01]  /*0840*/  LOP3.LUT R12, R17, R12, R9, 0x96, !PT ;  /* 0x0000000c110c7212 */ /* 0x000fe200078e9609 */
[----:B------:R-:W-:Y:S01]  /*0850*/  VIADD R15, R4, 0xb54cda56 ;  /* 0xb54cda56040f7836 */ /* 0x000fe20000000000 */
[----:B------:R-:W-:Y:S01]  /*0860*/  ISETP.GT.AND P1, PT, R0, 0x2, PT ;  /* 0x000000020000780c */ /* 0x000fe20003f24270 */
[----:B------:R-:W-:-:S04]  /*0870*/  IMAD.WIDE.U32 R6, R6, -0x326172a9, RZ ;  /* 0xcd9e8d5706067825 */ /* 0x000fc800078e00ff */
[----:B------:R-:W-:Y:S01]  /*0880*/  IMAD R19, R31, UR40, RZ ;  /* 0x000000281f137c24 */ /* 0x000fe2000f8e02ff */
[----:B------:R-:W-:Y:S01]  /*0890*/  LOP3.LUT R7, R7, R34, R15, 0x96, !PT ;  /* 0x0000002207077212 */ /* 0x000fe200078e960f */
[----:B------:R-:W-:Y:S02]  /*08a0*/  IMAD R31, R31, UR44, RZ ;  /* 0x0000002c1f1f7c24 */ /* 0x000fe4000f8e02ff */
[----:B------:R-:W-:Y:S02]  /*08b0*/  VIADD R17, R5, 0x646e171e ;  /* 0x646e171e05117836 */ /* 0x000fe40000000000 */
[----:B------:R-:W-:-:S04]  /*08c0*/  IMAD.WIDE.U32 R8, R8, -0x2daee0ad, RZ ;  /* 0xd2511f5308087825 */ /* 0x000fc800078e00ff */
[----:B------:R-:W-:Y:S01]  /*08d0*/  IMAD.WIDE.U32 R10, R10, -0x2daee0ad, RZ ;  /* 0xd2511f530a0a7825 */ /* 0x000fe200078e00ff */
[----:B------:R-:W-:-:S03]  /*08e0*/  LOP3.LUT R9, R9, R32, R17, 0x96, !PT ;  /* 0x0000002009097212 */ /* 0x000fc600078e9611 */
[----:B------:R-:W-:Y:S01]  /*08f0*/  IMAD.WIDE.U32 R12, R12, -0x326172a9, RZ ;  /* 0xcd9e8d570c0c7825 */ /* 0x000fe200078e00ff */
[----:B------:R-:W-:Y:S02]  /*0900*/  LOP3.LUT R17, R11, R16, R17, 0x96, !PT ;  /* 0x000000100b117212 */ /* 0x000fe400078e9611 */
[----:B------:R-:W-:Y:S01]  /*0910*/  IADD3 R11, R4, 0x5384540f, RZ ;  /* 0x5384540f040b7810 */ /* 0x000fe20007ffe0ff */
[----:B------:R-:W-:Y:S01]  /*0920*/  IMAD.WIDE.U32 R40, R38, UR40, RZ ;  /* 0x0000002826287c25 */ /* 0x000fe2000f8e00ff */
[----:B------:R-:W-:-:S03]  /*0930*/  LOP3.LUT R15, R13, R14, R15, 0x96, !PT ;  /* 0x0000000e0d0f7212 */ /* 0x000fc600078e960f */
[----:B------:R-:W-:Y:S01]  /*0940*/  IMAD R19, R38, UR41, R19 ;  /* 0x0000002926137c24 */ /* 0x000fe2000f8e0213 */
[----:B------:R-:W-:Y:S01]  /*0950*/  SEL R30, R40, RZ, P1 ;  /* 0x000000ff281e7207 */ /* 0x000fe20000800000 */
[C---:B------:R-:W-:Y:S02]  /*0960*/  IMAD R31, R38.reuse, UR45, R31 ;  /* 0x0000002d261f7c24 */ /* 0x040fe4000f8e021f */
[----:B------:R-:W-:Y:S01]  /*0970*/  IMAD.WIDE.U32 R38, R38, UR44, RZ ;  /* 0x0000002c26267c25 */ /* 0x000fe2000f8e00ff */
[----:B------:R-:W-:-:S03]  /*0980*/  LEA R18, P3, R30, UR42, 0x2 ;  /* 0x0000002a1e127c11 */ /* 0x000fc6000f8610ff */
[----:B------:R-:W-:Y:S01]  /*0990*/  VIADD R13, R5, 0x1fd5c5a3 ;  /* 0x1fd5c5a3050d7836 */ /* 0x000fe20000000000 */
[----:B------:R-:W-:Y:S01]  /*09a0*/  SEL R2, R38, RZ, P1 ;  /* 0x000000ff26027207 */ /* 0x000fe20000800000 */
[----:B------:R-:W-:-:S04]  /*09b0*/  IMAD.WIDE.U32 R32, R7, -0x2daee0ad, RZ ;  /* 0xd2511f5307207825 */ /* 0x000fc800078e00ff */
[----:B------:R-:W-:Y:S01]  /*09c0*/  IMAD.IADD R31, R39, 0x1, R31 ;  /* 0x00000001271f7824 */ /* 0x000fe200078e021f */
[----:B------:R-:W-:Y:S01]  /*09d0*/  LOP3.LUT R8, R33, R8, R13, 0x96, !PT ;  /* 0x0000000821087212 */ /* 0x000fe200078e960d */
[----:B------:R-:W-:-:S03]  /*09e0*/  IMAD.WIDE.U32 R34, R9, -0x326172a9, RZ ;  /* 0xcd9e8d5709227825 */ /* 0x000fc600078e00ff */
[----:B------:R-:W-:Y:S01]  /*09f0*/  SEL R31, R31, RZ, P1 ;  /* 0x000000ff1f1f7207 */ /* 0x000fe20000800000 */
[----:B------:R-:W-:Y:S01]  /*0a00*/  IMAD.WIDE.U32 R38, R17, -0x326172a9, RZ ;  /* 0xcd9e8d5711267825 */ /* 0x000fe200078e00ff */
[----:B------:R-:W-:-:S03]  /*0a10*/  LOP3.LUT R6, R35, R6, R11, 0x96, !PT ;  /* 0x0000000623067212 */ /* 0x000fc600078e960b */
[----:B------:R-:W-:Y:S01]  /*0a20*/  IMAD.WIDE.U32 R14, R15, -0x2daee0ad, RZ ;  /* 0xd2511f530f0e7825 */ /* 0x000fe200078e00ff */
[----:B------:R-:W-:Y:S02]  /*0a30*/  LOP3.LUT R11, R39, R12, R11, 0x96, !PT ;  /* 0x0000000c270b7212 */ /* 0x000fe400078e960b */
[----:B------:R-:W-:Y:S01]  /*0a40*/  SEL R12, R3, RZ, P0 ;  /* 0x000000ff030c7207 */ /* 0x000fe20000000000 */
[----:B------:R-:W-:Y:S01]  /*0a50*/  IMAD.IADD R19, R41, 0x1, R19 ;  /* 0x0000000129137824 */ /* 0x000fe200078e0213 */
[----:B------:R-:W-:Y:S01]  /*0a60*/  LOP3.LUT R10, R15, R10, R13, 0x96, !PT ;  /* 0x0000000a0f0a7212 */ /* 0x000fe200078e960d */
[----:B------:R-:W-:Y:S02]  /*0a70*/  VIADD R9, R4, 0xf1bbcdc8 ;  /* 0xf1bbcdc804097836 */ /* 0x000fe40000000000 */
[----:B------:R-:W-:Y:S01]  /*0a80*/  IMAD.WIDE.U32 R40, R8, -0x326172a9, RZ ;  /* 0xcd9e8d5708287825 */ /* 0x000fe200078e00ff */
[----:B------:R-:W-:-:S03]  /*0a90*/  SEL R19, R19, RZ, P1 ;  /* 0x000000ff13137207 */ /* 0x000fc60000800000 */
[----:B------:R-:W-:Y:S01]  /*0aa0*/  IMAD.WIDE.U32 R44, R11, -0x2daee0ad, RZ ;  /* 0xd2511f530b2c7825 */ /* 0x000fe200078e00ff */
[----:B------:R-:W-:Y:S02]  /*0ab0*/  LOP3.LUT R34, R41, R34, R9, 0x96, !PT ;  /* 0x0000002229227212 */ /* 0x000fe400078e9609 */
[----:B------:R-:W-:Y:S01]  /*0ac0*/  LEA.HI.X R19, R30, UR43, R19, 0x2, P3 ;  /* 0x0000002b1e137c11 */ /* 0x000fe200098f1413 */
[----:B------:R-:W-:Y:S01]  /*0ad0*/  VIADD R7, R5, 0xdb3d7428 ;  /* 0xdb3d742805077836 */ /* 0x000fe20000000000 */
[----:B------:R-:W-:Y:S01]  /*0ae0*/  LEA R16, P3, R21, UR42, 0x2 ;  /* 0x0000002a15107c11 */ /* 0x000fe2000f8610ff */
[----:B------:R-:W-:-:S03]  /*0af0*/  IMAD.WIDE.U32 R42, R6, -0x2daee0ad, RZ ;  /* 0xd2511f53062a7825 */ /* 0x000fc600078e00ff */
[----:B------:R-:W-:Y:S01]  /*0b00*/  LEA.HI.X R17, R21, UR43, R12, 0x2, P3 ;  /* 0x0000002b15117c11 */ /* 0x000fe200098f140c */
[----:B------:R-:W-:Y:S01]  /*0b10*/  IMAD.WIDE.U32 R10, R10, -0x326172a9, RZ ;  /* 0xcd9e8d570a0a7825 */ /* 0x000fe200078e00ff */
[--C-:B------:R-:W-:Y:S02]  /*0b20*/  LOP3.LUT R32, R43, R32, R7.reuse, 0x96, !PT ;  /* 0x000000202b207212 */ /* 0x100fe400078e9607 */
[----:B------:R-:W-:Y:S01]  /*0b30*/  LOP3.LUT R7, R45, R14, R7, 0x96, !PT ;  /* 0x0000000e2d077212 */ /* 0x000fe200078e9607 */
[----:B------:R-:W-:Y:S01]  /*0b40*/  VIADD R3, R5, 0x96a522ad ;  /* 0x96a522ad05037836 */ /* 0x000fe20000000000 */
[----:B------:R-:W-:Y:S01]  /*0b50*/  LOP3.LUT R9, R11, R38, R9, 0x96, !PT ;  /* 0x000000260b097212 */ /* 0x000fe200078e9609 */
[----:B------:R-:W-:-:S04]  /*0b60*/  IMAD.WIDE.U32 R34, R34, -0x2daee0ad, RZ ;  /* 0xd2511f5322227825 */ /* 0x000fc800078e00ff */
[----:B------:R-:W-:Y:S01]  /*0b70*/  IMAD.WIDE.U32 R32, R32, -0x326172a9, RZ ;  /* 0xcd9e8d5720207825 */ /* 0x000fe200078e00ff */
[----:B------:R-:W-:-:S03]  /*0b80*/  LOP3.LUT R42, R35, R42, R3, 0x96, !PT ;  /* 0x0000002a232a7212 */ /* 0x000fc600078e9603 */
[----:B------:R-:W-:Y:S02]  /*0b90*/  VIADD R11, R4, 0x8ff34781 ;  /* 0x8ff34781040b7836 */ /* 0x000fe40000000000 */
[----:B------:R-:W-:-:S03]  /*0ba0*/  IMAD.HI.U32 R9, R9, -0x2daee0ad, RZ ;  /* 0xd2511f5309097827 */ /* 0x000fc600078e00ff */
[----:B------:R-:W-:Y:S01]  /*0bb0*/  LOP3.LUT R40, R33, R40, R11, 0x96, !PT ;  /* 0x0000002821287212 */ /* 0x000fe200078e960b */
[----:B------:R-:W-:Y:S01]  /*0bc0*/  IMAD.WIDE.U32 R4, R7, -0x326172a9, RZ ;  /* 0xcd9e8d5707047825 */ /* 0x000fe200078e00ff */
[----:B------:R-:W-:Y:S02]  /*0bd0*/  LOP3.LUT R9, R9, R44, R3, 0x96, !PT ;  /* 0x0000002c09097212 */ /* 0x000fe400078e9603 */
[----:B------:R-:W-:Y:S01]  /*0be0*/  MOV R3, R32 ;  /* 0x0000002000037202 */ /* 0x000fe20000000f00 */
        /* <DEDUP_REMOVED lines=16> */
.L_x_1432:
[----:B------:R-:W-:Y:S01]  /*0cf0*/  MOV R7, R11 ;  /* 0x0000000b00077202 */ /* 0x000fe20000000f00 */
[----:B------:R-:W-:Y:S02]  /*0d00*/  IMAD.MOV.U32 R6, RZ, RZ, R34 ;  /* 0x000000ffff067224 */ /* 0x000fe400078e0022 */
[----:B------:R-:W-:Y:S02]  /*0d10*/  IMAD.MOV.U32 R3, RZ, RZ, R42 ;  /* 0x000000ffff037224 */ /* 0x000fe400078e002a */
[----:B------:R-:W-:-:S07]  /*0d20*/  IMAD.MOV.U32 R11, RZ, RZ, R4 ;  /* 0x000000ffff0b7224 */ /* 0x000fce00078e0004 */
.L_x_1431:
        /* <DEDUP_REMOVED lines=17> */
.L_x_7054:
[----:B------:R-:W-:Y:S05]  /*0e40*/  BRX R2 -0xe50                                                                                                                                                                                                                                                                                                                                                                                                                                                                                (*"BRANCH_TARGETS .L_x_7055,.L_x_7056,.L_x_7057"*) ;  /* 0xfffffff0026c7949 */ /* 0x000fea000383ffff */
.L_x_1435:
        /* <DEDUP_REMOVED lines=28> */
.L_x_1441:
[----:B------:R0:W5:Y:S02]  /*1010*/  LDG.E R3, desc[UR36][R16.64] ;  /* 0x0000002410037981 */ /* 0x000164000c1e1900 */
.L_x_1440:
[----:B------:R-:W-:Y:S05]  /*1020*/  BSYNC B6 ;  /* 0x0000000000067941 */ /* 0x000fea0003800000 */
.L_x_1439:
[----:B-----5:R-:W-:Y:S02]  /*1030*/  FSET.BF.LE.FTZ.AND R34, R34, R3, PT ;  /* 0x000000032222720a */ /* 0x020fe40003813000 */
[C---:B------:R-:W-:Y:S02]  /*1040*/  LEA R4, P0, R22.reuse, UR38, 0x1 ;  /* 0x0000002616047c11 */ /* 0x040fe4000f8008ff */
[----:B------:R-:W-:Y:S02]  /*1050*/  F2FP.BF16.F32.PACK_AB R34, RZ, R34 ;  /* 0x00000022ff22723e */ /* 0x000fe400000010ff */
[----:B------:R-:W-:-:S05]  /*1060*/  LEA.HI.X R5, R22, UR39, R29, 0x1, P0 ;  /* 0x0000002716057c11 */ /* 0x000fca00080f0c1d */
[----:B------:R1:W-:Y:S04]  /*1070*/  STG.E.U16 desc[UR36][R4.64], R34 ;  /* 0x0000002204007986 */ /* 0x0003e8000c101524 */
.L_x_1437:
[----:B------:R-:W-:Y:S05]  /*1080*/  BSYNC B7 ;  /* 0x0000000000077941 */ /* 0x000fea0003800000 */
.L_x_1436:
        /* <DEDUP_REMOVED lines=8> */
[----:B-1----:R-:W-:Y:S01]  /*1110*/  IMAD.U32 R4, RZ, RZ, UR4 ;  /* 0x00000004ff047e24 */ /* 0x002fe2000f8e00ff */
[----:B------:R-:W-:Y:S01]  /*1120*/  MOV R5, UR5 ;  /* 0x0000000500057c02 */ /* 0x000fe20008000f00 */
[----:B------:R-:W-:Y:S01]  /*1130*/  ULDC.64 UR4, c[0x4][0x178] ;  /* 0x01005e0000047ab9 */ /* 0x000fe20000000a00 */
[----:B------:R-:W1:Y:S01]  /*1140*/  LDC.64 R14, c[0x4][R14] ;  /* 0x010000000e0e7b82 */ /* 0x000e620000000a00 */
        /* <DEDUP_REMOVED lines=8> */
[----:B01----:R-:W-:Y:S05]  /*11d0*/  CALL.ABS.NOINC R14 ;  /* 0x000000000e007343 */ /* 0x003fea0003c00000 */
.L_x_1444:
[----:B------:R2:W5:Y:S02]  /*11e0*/  LDG.E R0, desc[UR36][R18.64] ;  /* 0x0000002412007981 */ /* 0x000564000c1e1900 */
.L_x_1443:
[----:B------:R-:W-:Y:S05]  /*11f0*/  BSYNC B6 ;  /* 0x0000000000067941 */ /* 0x000fea0003800000 */
.L_x_1442:
[----:B-----5:R-:W-:Y:S02]  /*1200*/  FSET.BF.LE.FTZ.AND R33, R33, R0, PT ;  /* 0x000000002121720a */ /* 0x020fe40003813000 */
[C---:B-1----:R-:W-:Y:S02]  /*1210*/  LEA R4, P0, R2.reuse, UR38, 0x1 ;  /* 0x0000002602047c11 */ /* 0x042fe4000f8008ff */
[----:B------:R-:W-:Y:S02]  /*1220*/  F2FP.BF16.F32.PACK_AB R33, RZ, R33 ;  /* 0x00000021ff21723e */ /* 0x000fe400000010ff */
[----:B------:R-:W-:-:S05]  /*1230*/  LEA.HI.X R5, R2, UR39, R31, 0x1, P0 ;  /* 0x0000002702057c11 */ /* 0x000fca00080f0c1f */
[----:B------:R1:W-:Y:S04]  /*1240*/  STG.E.U16 desc[UR36][R4.64], R33 ;  /* 0x0000002104007986 */ /* 0x0003e8000c101524 */
.L_x_7056:
        /* <DEDUP_REMOVED lines=8> */
[----:B-1----:R-:W-:Y:S01]  /*12d0*/  IMAD.U32 R4, RZ, RZ, UR4 ;  /* 0x00000004ff047e24 */ /* 0x002fe2000f8e00ff */
        /* <DEDUP_REMOVED lines=12> */
.L_x_1447:
[----:B------:R3:W5:Y:S02]  /*13a0*/  LDG.E R3, desc[UR36][R36.64] ;  /* 0x0000002424037981 */ /* 0x000764000c1e1900 */
.L_x_1446:
[----:B------:R-:W-:Y:S05]  /*13b0*/  BSYNC B6 ;  /* 0x0000000000067941 */ /* 0x000fea0003800000 */
.L_x_1445:
[----:B-----5:R-:W-:Y:S02]  /*13c0*/  FSET.BF.LE.FTZ.AND R32, R32, R3, PT ;  /* 0x000000032020720a */ /* 0x020fe40003813000 */
[C---:B------:R-:W-:Y:S02]  /*13d0*/  LEA R2, P0, R23.reuse, UR38, 0x1 ;  /* 0x0000002617027c11 */ /* 0x040fe4000f8008ff */
[----:B------:R-:W-:Y:S02]  /*13e0*/  F2FP.BF16.F32.PACK_AB R32, RZ, R32 ;  /* 0x00000020ff20723e */ /* 0x000fe400000010ff */
[----:B------:R-:W-:-:S05]  /*13f0*/  LEA.HI.X R3, R23, UR39, R28, 0x1, P0 ;  /* 0x0000002717037c11 */ /* 0x000fca00080f0c1c */
[----:B------:R4:W-:Y:S04]  /*1400*/  STG.E.U16 desc[UR36][R2.64], R32 ;  /* 0x0000002002007986 */ /* 0x0009e8000c101524 */
.L_x_7055:
[----:B------:R-:W-:Y:S05]  /*1410*/  BSYNC B8 ;  /* 0x0000000000087941 */ /* 0x000fea0003800000 */
.L_x_1434:
[----:B-1----:R-:W-:Y:S01]  /*1420*/  IMAD R5, R25, UR40, RZ ;  /* 0x0000002819057c24 */ /* 0x002fe2000f8e02ff */
[C---:B------:R-:W-:Y:S01]  /*1430*/  IADD3 R0, -R26.reuse, UR49, RZ ;  /* 0x000000311a007c10 */ /* 0x040fe2000fffe1ff */
[----:B----4-:R-:W-:-:S03]  /*1440*/  IMAD.WIDE.U32 R2, R26, UR40, RZ ;  /* 0x000000281a027c25 */ /* 0x010fc6000f8e00ff */
[----:B------:R-:W-:Y:S01]  /*1450*/  ISETP.GT.AND P0, PT, R0, RZ, PT ;  /* 0x000000ff0000720c */ /* 0x000fe20003f04270 */
[----:B------:R-:W-:-:S03]  /*1460*/  IMAD R5, R26, UR41, R5 ;  /* 0x000000291a057c24 */ /* 0x000fc6000f8e0205 */
        /* <DEDUP_REMOVED lines=26> */
[----:B0--3--:R-:W-:Y:S05]  /*1610*/  CALL.ABS.NOINC R2 ;  /* 0x0000000002007343 */ /* 0x009fea0003c00000 */
.L_x_1450:
[----:B------:R0:W5:Y:S02]  /*1620*/  LDG.E R5, desc[UR36][R16.64] ;  /* 0x0000002410057981 */ /* 0x000164000c1e1900 */
.L_x_1449:
[----:B------:R-:W-:Y:S05]  /*1630*/  BSYNC B6 ;  /* 0x0000000000067941 */ /* 0x000fea0003800000 */
.L_x_1448:
[----:B------:R-:W-:Y:S01]  /*1640*/  IMAD R7, R25, UR44, RZ ;  /* 0x0000002c19077c24 */ /* 0x000fe2000f8e02ff */
[----:B------:R-:W-:Y:S01]  /*1650*/  ISETP.NE.AND P1, PT, R18, RZ, PT ;  /* 0x000000ff1200720c */ /* 0x000fe20003f25270 */
[----:B------:R-:W-:Y:S01]  /*1660*/  IMAD.WIDE.U32 R2, R26, UR44, RZ ;  /* 0x0000002c1a027c25 */ /* 0x000fe2000f8e00ff */
[----:B-----5:R-:W-:-:S03]  /*1670*/  FSET.BF.LE.FTZ.AND R30, R30, R5, PT ;  /* 0x000000051e1e720a */ /* 0x020fc60003813000 */
[----:B------:R-:W-:Y:S01]  /*1680*/  IMAD R7, R26, UR45, R7 ;  /* 0x0000002d1a077c24 */ /* 0x000fe2000f8e0207 */
[----:B------:R-:W-:Y:S02]  /*1690*/  SEL R0, R2, RZ, P1 ;  /* 0x000000ff02007207 */ /* 0x000fe40000800000 */
[----:B------:R-:W-:Y:S01]  /*16a0*/  F2FP.BF16.F32.PACK_AB R30, RZ, R30 ;  /* 0x0000001eff1e723e */ /* 0x000fe200000010ff */
[----:B------:R-:W-:Y:S01]  /*16b0*/  IMAD.IADD R3, R3, 0x1, R7 ;  /* 0x0000000103037824 */ /* 0x000fe200078e0207 */
[----:B------:R-:W-:-:S04]  /*16c0*/  LEA R2, P0, R0, UR38, 0x1 ;  /* 0x0000002600027c11 */ /* 0x000fc8000f8008ff */
[----:B------:R-:W-:-:S04]  /*16d0*/  SEL R3, R3, RZ, P1 ;  /* 0x000000ff03037207 */ /* 0x000fc80000800000 */
[----:B------:R-:W-:-:S05]  /*16e0*/  LEA.HI.X R3, R0, UR39, R3, 0x1, P0 ;  /* 0x0000002700037c11 */ /* 0x000fca00080f0c03 */
[----:B------:R1:W-:Y:S01]  /*16f0*/  STG.E.U16 desc[UR36][R2.64], R30 ;  /* 0x0000001e02007986 */ /* 0x0003e2000c101524 */
[----:B------:R-:W-:Y:S05]  /*1700*/  BRA `(.L_x_1438) ;  /* 0x0000000000047947 */ /* 0x000fea0003800000 */
.L_x_7057:
[----:B------:R-:W-:Y:S05]  /*1710*/  BREAK B8 ;  /* 0x0000000000087942 */ /* 0x000fea0003800000 */
.L_x_1438:
[----:B------:R-:W-:Y:S05]  /*1720*/  BSYNC B9 ;  /* 0x0000000000097941 */ /* 0x000fea0003800000 */
.L_x_1433:
[----:B------:R-:W-:Y:S01]  /*1730*/  ULDC UR4, c[0x0][0x0] ;  /* 0x0000000000047ab9 */ /* 0x000fe20000000800 */
[----:B-1----:R-:W1:Y:S02]  /*1740*/  LDC R3, c[0x0][0xc] ;  /* 0x00000300ff037b82 */ /* 0x002e640000000800 */
[----:B-1----:R-:W-:-:S05]  /*1750*/  IMAD R3, R3, UR4, RZ ;  /* 0x0000000403037c24 */ /* 0x002fca000f8e02ff */
[----:B------:R-:W-:-:S05]  /*1760*/  LEA R26, P0, R3, R26, 0x2 ;  /* 0x0000001a031a7211 */ /* 0x000fca00078010ff */
[----:B------:R-:W-:Y:S01]  /*1770*/  IMAD.X R25, RZ, RZ, R25, P0 ;  /* 0x000000ffff197224 */ /* 0x000fe200000e0619 */
[----:B------:R-:W-:-:S04]  /*1780*/  ISETP.GE.U32.AND P0, PT, R26, UR46, PT ;  /* 0x0000002e1a007c0c */ /* 0x000fc8000bf06070 */
[----:B------:R-:W-:-:S13]  /*1790*/  ISETP.GE.U32.AND.EX P0, PT, R25, UR47, PT, P0 ;  /* 0x0000002f19007c0c */ /* 0x000fda000bf06100 */
[----:B------:R-:W-:Y:S05]  /*17a0*/  @!P0 BRA `(.L_x_1451) ;  /* 0xffffffe800688947 */ /* 0x000fea000383ffff */
[----:B------:R-:W-:Y:S05]  /*17b0*/  BSYNC B10 ;  /* 0x00000000000a7941 */ /* 0x000fea0003800000 */
.L_x_1430:
[----:B------:R-:W-:Y:S05]  /*17c0*/  EXIT ;  /* 0x000000000000794d */ /* 0x000fea0003800000 */
.L_x_1452:
        /* <DEDUP_REMOVED lines=11> */
.L_x_7576:


//--------------------- .text._ZN2at4cuda57_GLOBAL__N__cd6b329d_24_DistributionBernoulli_cu_7537a20d21kernelPointwiseApply2IZNS_6native9templates4cuda28bernoulli_tensor_cuda_kernelIN3c108BFloat16EfEEvRKNS_10TensorBaseESB_NS_15PhiloxCudaStateEEUliRS8_SD_SD_SD_RKfSF_SF_SF_E_S8_SE_jLin1ELin1ELi4ELi512ELi2EEEvNS0_6detail10TensorInfoIT0_T2_EENSI_IT1_SK_EESK_T_ --------------------------
	.section	.text._ZN2at4cuda57_GLOBAL__N__cd6b329d_24_DistributionBernoulli_cu_7537a20d21kernelPointwiseApply2IZNS_6native9templates4cuda28bernoulli_tensor_cuda_kernelIN3c108BFloat16EfEEvRKNS_10TensorBaseESB_NS_15PhiloxCudaStateEEUliRS8_SD_SD_SD_RKfSF_SF_SF_E_S8_SE_jLin1ELin1ELi4ELi512ELi2EEEvNS0_6detail10TensorInfoIT0_T2_EENSI_IT1_SK_EESK_T_,"ax",@progbits
	.align	128
.text._ZN2at4cuda57_GLOBAL__N__cd6b329d_24_DistributionBernoulli_cu_7537a20d21kernelPointwiseApply2IZNS_6native9templates4cuda28bernoulli_tensor_cuda_kernelIN3c108BFloat16EfEEvRKNS_10TensorBaseESB_NS_15PhiloxCudaStateEEUliRS8_SD_SD_SD_RKfSF_SF_SF_E_S8_SE_jLin1ELin1ELi4ELi512ELi2EEEvNS0_6detail10TensorInfoIT0_T2_EENSI_IT1_SK_EESK_T_:
        .type           _ZN2at4cuda57_GLOBAL__N__cd6b329d_24_DistributionBernoulli_cu_7537a20d21kernelPointwiseApply2IZNS_6native9templates4cuda28bernoulli_tensor_cuda_kernelIN3c108BFloat16EfEEvRKNS_10TensorBaseESB_NS_15PhiloxCudaStateEEUliRS8_SD_SD_SD_RKfSF_SF_SF_E_S8_SE_jLin1ELin1ELi4ELi512ELi2EEEvNS0_6detail10TensorInfoIT0_T2_EENSI_IT1_SK_EESK_T_,@function
        .size           _ZN2at4cuda57_GLOBAL__N__cd6b329d_24_DistributionBernoulli_cu_7537a20d21kernelPointwiseApply2IZNS_6native9templates4cuda28bernoulli_tensor_cuda_kernelIN3c108BFloat16EfEEvRKNS_10TensorBaseESB_NS_15PhiloxCudaStateEEUliRS8_SD_SD_SD_RKfSF_SF_SF_E_S8_SE_jLin1ELin1ELi4ELi512ELi2EEEvNS0_6detail10TensorInfoIT0_T2_EENSI_IT1_SK_EESK_T_,(.L_x_7577 - _ZN2at4cuda57_GLOBAL__N__cd6b329d_24_DistributionBernoulli_cu_7537a20d21kernelPointwiseApply2IZNS_6native9templates4cuda28bernoulli_tensor_cuda_kernelIN3c108BFloat16EfEEvRKNS_10TensorBaseESB_NS_15PhiloxCudaStateEEUliRS8_SD_SD_SD_RKfSF_SF_SF_E_S8_SE_jLin1ELin1ELi4ELi512ELi2EEEvNS0_6detail10TensorInfoIT0_T2_EENSI_IT1_SK_EESK_T_)
        .other          _ZN2at4cuda57_GLOBAL__N__cd6b329d_24_DistributionBernoulli_cu_7537a20d21kernelPointwiseApply2IZNS_6native9templates4cuda28bernoulli_tensor_cuda_kernelIN3c108BFloat16EfEEvRKNS_10TensorBaseESB_NS_15PhiloxCudaStateEEUliRS8_SD_SD_SD_RKfSF_SF_SF_E_S8_SE_jLin1ELin1ELi4ELi512ELi2EEEvNS0_6detail10TensorInfoIT0_T2_EENSI_IT1_SK_EESK_T_,@"STO_CUDA_ENTRY STV_DEFAULT"
_ZN2at4cuda57_GLOBAL__N__cd6b329d_24_DistributionBernoulli_cu_7537a20d21kernelPointwiseApply2IZNS_6native9templates4cuda28bernoulli_tensor_cuda_kernelIN3c108BFloat16EfEEvRKNS_10TensorBaseESB_NS_15PhiloxCudaStateEEUliRS8_SD_SD_SD_RKfSF_SF_SF_E_S8_SE_jLin1ELin1ELi4ELi512ELi2EEEvNS0_6detail10TensorInfoIT0_T2_EENSI_IT1_SK_EESK_T_:
        /* <DEDUP_REMOVED lines=11> */
.L_x_1505:
[----:B------:R-:W-:Y:S01]  /*00b0*/  ULDC UR4, c[0x0][0x3c0] ;  /* 0x0000f00000047ab9 */ /* 0x000fe20000000800 */
[----:B------:R-:W-:Y:S01]  /*00c0*/  BSSY B0, `(.L_x_1453) ;  /* 0x000019e000007945 */ /* 0x000fe20003800000 */
[----:B------:R-:W-:Y:S01]  /*00d0*/  IADD3 R0, -R33, UR4, RZ ;  /* 0x0000000421007c10 */ /* 0x000fe2000fffe1ff */
[----:B------:R-:W-:Y:S01]  /*00e0*/  HFMA2.MMA R31, -RZ, RZ, 0, 0 ;  /* 0x00000000ff1f7435 */ /* 0x000fe200000001ff */
[----:B------:R-:W-:Y:S02]  /*00f0*/  IMAD.MOV.U32 R32, RZ, RZ, RZ ;  /* 0x000000ffff207224 */ /* 0x000fe400078e00ff */
[----:B------:R-:W-:Y:S01]  /*0100*/  ISETP.GE.AND P0, PT, R0, 0x1, PT ;  /* 0x000000010000780c */ /* 0x000fe20003f06270 */
[----:B--2---:R-:W-:-:S12]  /*0110*/  IMAD.MOV.U32 R25, RZ, RZ, RZ ;  /* 0x000000ffff197224 */ /* 0x004fd800078e00ff */
[----:B01-34-:R-:W-:Y:S05]  /*0120*/  @!P0 BRA `(.L_x_1454) ;  /* 0x00000018005c8947 */ /* 0x01bfea0003800000 */
        /* <DEDUP_REMOVED lines=21> */
[----:B------:R-:W-:Y:S02]  /*0280*/  IMAD.IADD R7, R8, 0x1, -R5 ;  /* 0x0000000108077824 */ /* 0x000fe400078e0a05 */
[----:B------:R-:W-:-:S07]  /*0290*/  IMAD.MOV.U32 R4, RZ, RZ, R33 ;  /* 0x000000ffff047224 */ /* 0x000fce00078e0021 */
.L_x_1457:
[C---:B------:R-:W-:Y:S02]  /*02a0*/  VIADD R9, R6.reuse, 0xffffffff ;  /* 0xffffffff06097836 */ /* 0x040fe40000000000 */
[----:B------:R-:W-:Y:S02]  /*02b0*/  VIADD R7, R7, 0xfffffffc ;  /* 0xfffffffc07077836 */ /* 0x000fe40000000000 */
[----:B------:R-:W-:Y:S01]  /*02c0*/  VIADD R6, R6, 0xfffffffc ;  /* 0xfffffffc06067836 */ /* 0x000fe20000000000 */
[----:B------:R-:W-:-:S04]  /*02d0*/  SHF.L.U32 R9, R9, 0x2, RZ ;  /* 0x0000000209097819 */ /* 0x000fc800000006ff */
        /* <DEDUP_REMOVED lines=11> */
[----:B0-----:R-:W-:Y:S02]  /*0390*/  VIADD R2, R12, 0xffffffe ;  /* 0x0ffffffe0c027836 */ /* 0x001fe40000000000 */
        /* <DEDUP_REMOVED lines=84> */
.L_x_1456:
        /* <DEDUP_REMOVED lines=79> */
.L_x_1455:
        /* <DEDUP_REMOVED lines=23> */
.L_x_1460:
        /* <DEDUP_REMOVED lines=12> */
[----:B-1----:R-:W1:Y:S01]  /*1000*/  I2F.U32.RP R14, R8 ;  /* 0x00000008000e7306 */ /* 0x002e620000209000 */
[----:B------:R-:W-:-:S07]  /*1010*/  IMAD.MOV R15, RZ, RZ, -R8 ;  /* 0x000000ffff0f7224 */ /* 0x000fce00078e0a08 */
[----:B0-----:R-:W0:Y:S08]  /*1020*/  MUFU.RCP R12, R12 ;  /* 0x0000000c000c7308 */ /* 0x001e300000001000 */
[----:B-1----:R-:W-:Y:S01]  /*1030*/  MUFU.RCP R14, R14 ;  /* 0x0000000e000e7308 */ /* 0x002fe20000001000 */
[----:B0-----:R-:W-:Y:S02]  /*1040*/  VIADD R2, R12, 0xffffffe ;  /* 0x0ffffffe0c027836 */ /* 0x001fe40000000000 */
[----:B------:R-:W0:Y:S05]  /*1050*/  LDC R12, c[0x0][R9+0x20c] ;  /* 0x00008300090c7b82 */ /* 0x000e2a0000000800 */
[----:B------:R1:W4:Y:S02]  /*1060*/  F2I.FTZ.U32.TRUNC.NTZ R3, R2 ;  /* 0x0000000200037305 */ /* 0x000324000021f000 */
[----:B-1----:R-:W-:-:S02]  /*1070*/  IMAD.MOV.U32 R2, RZ, RZ, RZ ;  /* 0x000000ffff027224 */ /* 0x002fc400078e00ff */
[----:B----4-:R-:W-:-:S04]  /*1080*/  IMAD R13, R13, R3, RZ ;  /* 0x000000030d0d7224 */ /* 0x010fc800078e02ff */
[----:B------:R-:W-:-:S06]  /*1090*/  IMAD.HI.U32 R3, R3, R13, R2 ;  /* 0x0000000d03037227 */ /* 0x000fcc00078e0002 */
[----:B------:R-:W-:-:S05]  /*10a0*/  IMAD.HI.U32 R13, R3, R6, RZ ;  /* 0x00000006030d7227 */ /* 0x000fca00078e00ff */
[----:B------:R-:W-:-:S05]  /*10b0*/  IADD3 R3, -R13, RZ, RZ ;  /* 0x000000ff0d037210 */ /* 0x000fca0007ffe1ff */
[----:B------:R-:W-:Y:S02]  /*10c0*/  IMAD R2, R11, R3, R6 ;  /* 0x000000030b027224 */ /* 0x000fe400078e0206 */
[----:B------:R-:W-:Y:S02]  /*10d0*/  VIADD R3, R14, 0xffffffe ;  /* 0x0ffffffe0e037836 */ /* 0x000fe40000000000 */
[----:B--2---:R-:W1:Y:S01]  /*10e0*/  I2F.U32.RP R14, R10 ;  /* 0x0000000a000e7306 */ /* 0x004e620000209000 */
[----:B------:R-:W-:-:S07]  /*10f0*/  ISETP.GE.U32.AND P1, PT, R2, R11, PT ;  /* 0x0000000b0200720c */ /* 0x000fce0003f26070 */
[----:B------:R-:W2:Y:S06]  /*1100*/  F2I.FTZ.U32.TRUNC.NTZ R3, R3 ;  /* 0x0000000300037305 */ /* 0x000eac000021f000 */
[----:B------:R-:W-:Y:S02]  /*1110*/  @P1 IADD3 R2, -R11, R2, RZ ;  /* 0x000000020b021210 */ /* 0x000fe40007ffe1ff */
[----:B------:R-:W-:Y:S01]  /*1120*/  @P1 IADD3 R13, R13, 0x1, RZ ;  /* 0x000000010d0d1810 */ /* 0x000fe20007ffe0ff */
[----:B-1----:R-:W1:Y:S01]  /*1130*/  MUFU.RCP R14, R14 ;  /* 0x0000000e000e7308 */ /* 0x002e620000001000 */
[----:B------:R-:W-:Y:S01]  /*1140*/  ISETP.GE.U32.AND P2, PT, R2, R11, PT ;  /* 0x0000000b0200720c */ /* 0x000fe20003f46070 */
[----:B------:R-:W-:-:S02]  /*1150*/  IMAD.MOV.U32 R2, RZ, RZ, RZ ;  /* 0x000000ffff027224 */ /* 0x000fc400078e00ff */
[----:B--2---:R-:W-:-:S04]  /*1160*/  IMAD R15, R15, R3, RZ ;  /* 0x000000030f0f7224 */ /* 0x004fc800078e02ff */
[----:B0-----:R-:W0:Y:S01]  /*1170*/  I2F.U32.RP R16, R12 ;  /* 0x0000000c00107306 */ /* 0x001e220000209000 */
[----:B------:R-:W-:-:S05]  /*1180*/  IMAD.HI.U32 R2, R3, R15, R2 ;  /* 0x0000000f03027227 */ /* 0x000fca00078e0002 */
[----:B------:R-:W-:Y:S02]  /*1190*/  @P2 IADD3 R13, R13, 0x1, RZ ;  /* 0x000000010d0d2810 */ /* 0x000fe40007ffe0ff */
[----:B------:R-:W-:Y:S02]  /*11a0*/  @!P3 LOP3.LUT R13, RZ, R11, RZ, 0x33, !PT ;  /* 0x0000000bff0db212 */ /* 0x000fe400078e33ff */
[----:B------:R-:W-:-:S03]  /*11b0*/  ISETP.NE.U32.AND P3, PT, R8, RZ, PT ;  /* 0x000000ff0800720c */ /* 0x000fc60003f65070 */
[----:B------:R-:W-:Y:S01]  /*11c0*/  IMAD.HI.U32 R15, R2, R13, RZ ;  /* 0x0000000d020f7227 */ /* 0x000fe200078e00ff */
[----:B-1----:R-:W-:Y:S01]  /*11d0*/  IADD3 R2, R14, 0xffffffe, RZ ;  /* 0x0ffffffe0e027810 */ /* 0x002fe20007ffe0ff */
[----:B0-----:R-:W-:Y:S02]  /*11e0*/  MUFU.RCP R16, R16 ;  /* 0x0000001000107308 */ /* 0x001fe40000001000 */
[----:B------:R-:W-:-:S04]  /*11f0*/  IMAD.MOV R17, RZ, RZ, -R15 ;  /* 0x000000ffff117224 */ /* 0x000fc800078e0a0f */
[----:B------:R-:W-:Y:S02]  /*1200*/  IMAD R17, R8, R17, R13 ;  /* 0x0000001108117224 */ /* 0x000fe400078e020d */
[----:B------:R0:W1:Y:S03]  /*1210*/  F2I.FTZ.U32.TRUNC.NTZ R3, R2 ;  /* 0x0000000200037305 */ /* 0x000066000021f000 */
[----:B------:R-:W-:Y:S01]  /*1220*/  ISETP.GE.U32.AND P1, PT, R17, R8, PT ;  /* 0x000000081100720c */ /* 0x000fe20003f26070 */
[----:B0-----:R-:W-:-:S12]  /*1230*/  IMAD.MOV.U32 R2, RZ, RZ, RZ ;  /* 0x000000ffff027224 */ /* 0x001fd800078e00ff */
[----:B------:R-:W-:Y:S02]  /*1240*/  @P1 IMAD.IADD R17, R17, 0x1, -R8 ;  /* 0x0000000111111824 */ /* 0x000fe400078e0a08 */
[----:B------:R-:W-:-:S03]  /*1250*/  @P1 VIADD R15, R15, 0x1 ;  /* 0x000000010f0f1836 */ /* 0x000fc60000000000 */
[----:B------:R-:W-:Y:S02]  /*1260*/  ISETP.GE.U32.AND P2, PT, R17, R8, PT ;  /* 0x000000081100720c */ /* 0x000fe40003f46070 */
[----:B------:R-:W-:-:S05]  /*1270*/  IADD3 R17, RZ, -R10, RZ ;  /* 0x8000000aff117210 */ /* 0x000fca0007ffe0ff */
[----:B-1----:R-:W-:-:S04]  /*1280*/  IMAD R17, R17, R3, RZ ;  /* 0x0000000311117224 */ /* 0x002fc800078e02ff */
[----:B------:R-:W-:Y:S02]  /*1290*/  IMAD.HI.U32 R14, R3, R17, R2 ;  /* 0x00000011030e7227 */ /* 0x000fe400078e0002 */
[----:B------:R-:W-:Y:S02]  /*12a0*/  @P2 IADD3 R15, R15, 0x1, RZ ;  /* 0x000000010f0f2810 */ /* 0x000fe40007ffe0ff */
[----:B------:R-:W-:Y:S01]  /*12b0*/  @!P3 LOP3.LUT R15, RZ, R8, RZ, 0x33, !PT ;  /* 0x00000008ff0fb212 */ /* 0x000fe200078e33ff */
[----:B------:R-:W-:Y:S01]  /*12c0*/  VIADD R2, R16, 0xffffffe ;  /* 0x0ffffffe10027836 */ /* 0x000fe20000000000 */
[----:B------:R-:W-:Y:S01]  /*12d0*/  ISETP.NE.U32.AND P3, PT, R10, RZ, PT ;  /* 0x000000ff0a00720c */ /* 0x000fe20003f65070 */
[----:B------:R-:W0:Y:S02]  /*12e0*/  LDC R16, c[0x0][R9+0x274] ;  /* 0x00009d0009107b82 */ /* 0x000e240000000800 */
[----:B------:R-:W-:Y:S01]  /*12f0*/  IMAD.HI.U32 R17, R14, R15, RZ ;  /* 0x0000000f0e117227 */ /* 0x000fe200078e00ff */
[----:B------:R1:W2:Y:S04]  /*1300*/  F2I.FTZ.U32.TRUNC.NTZ R3, R2 ;  /* 0x0000000200037305 */ /* 0x0002a8000021f000 */
[----:B------:R-:W-:-:S05]  /*1310*/  IADD3 R19, -R17, RZ, RZ ;  /* 0x000000ff11137210 */ /* 0x000fca0007ffe1ff */
[----:B------:R-:W-:Y:S01]  /*1320*/  IMAD R19, R10, R19, R15 ;  /* 0x000000130a137224 */ /* 0x000fe200078e020f */
[----:B-1----:R-:W-:-:S04]  /*1330*/  HFMA2.MMA R2, -RZ, RZ, 0, 0 ;  /* 0x00000000ff027435 */ /* 0x002fc800000001ff */
[----:B------:R-:W-:-:S13]  /*1340*/  ISETP.GE.U32.AND P1, PT, R19, R10, PT ;  /* 0x0000000a1300720c */ /* 0x000fda0003f26070 */
        /* <DEDUP_REMOVED lines=8> */
[----:B------:R-:W-:Y:S01]  /*13d0*/  @!P3 LOP3.LUT R17, RZ, R10, RZ, 0x33, !PT ;  /* 0x0000000aff11b212 */ /* 0x000fe200078e33ff */
[----:B------:R-:W-:Y:S01]  /*13e0*/  IMAD.MOV R2, RZ, RZ, -R13 ;  /* 0x000000ffff027224 */ /* 0x000fe200078e0a0d */
[----:B------:R-:W-:-:S03]  /*13f0*/  ISETP.NE.U32.AND P3, PT, R12, RZ, PT ;  /* 0x000000ff0c00720c */ /* 0x000fc60003f65070 */
[----:B------:R-:W-:Y:S02]  /*1400*/  IMAD.HI.U32 R18, R14, R17, RZ ;  /* 0x000000110e127227 */ /* 0x000fe400078e00ff */
[----:B------:R-:W2:Y:S02]  /*1410*/  LDC R14, c[0x0][R9+0x278] ;  /* 0x00009e00090e7b82 */ /* 0x000ea40000000800 */
        /* <DEDUP_REMOVED lines=15> */
[----:B--2---:R-:W-:Y:S02]  /*1510*/  IMAD R2, R13, R14, R2 ;  /* 0x0000000e0d027224 */ /* 0x004fe400078e0202 */
[----:B------:R-:W-:Y:S02]  /*1520*/  IMAD.MOV R3, RZ, RZ, -R18 ;  /* 0x000000ffff037224 */ /* 0x000fe400078e0a12 */
[----:B0-----:R-:W-:Y:S02]  /*1530*/  IMAD R2, R15, R16, R2 ;  /* 0x000000100f027224 */ /* 0x001fe400078e0202 */
[----:B------:R-:W-:-:S02]  /*1540*/  IMAD R17, R12, R3, R17 ;  /* 0x000000030c117224 */ /* 0x000fc400078e0211 */
[----:B------:R-:W-:Y:S02]  /*1550*/  IMAD.MOV.U32 R6, RZ, RZ, R18 ;  /* 0x000000ffff067224 */ /* 0x000fe400078e0012 */
[----:B---3--:R-:W-:Y:S01]  /*1560*/  IMAD R25, R17, R20, R2 ;  /* 0x0000001411197224 */ /* 0x008fe200078e0202 */
[----:B------:R-:W-:Y:S06]  /*1570*/  @P1 BRA `(.L_x_1460) ;  /* 0xfffffff800701947 */ /* 0x000fec000383ffff */
[----:B------:R-:W-:Y:S05]  /*1580*/  BSYNC B1 ;  /* 0x0000000000017941 */ /* 0x000fea0003800000 */
.L_x_1459:
        /* <DEDUP_REMOVED lines=79> */
.L_x_1458:
[----:B------:R-:W-:Y:S02]  /*1a80*/  ULDC UR4, c[0x0][0x354] ;  /* 0x0000d50000047ab9 */ /* 0x000fe40000000800 */
[----:B------:R-:W-:-:S07]  /*1a90*/  IMAD R25, R6, UR4, R25 ;  /* 0x0000000406197c24 */ /* 0x000fce000f8e0219 */
.L_x_1454:
[----:B------:R-:W-:Y:S05]  /*1aa0*/  BSYNC B0 ;  /* 0x0000000000007941 */ /* 0x000fea0003800000 */
.L_x_1453:
        /* <DEDUP_REMOVED lines=29> */
.L_x_1465:
[C---:B------:R-:W-:Y:S01]  /*1c80*/  VIADD R11, R7.reuse, 0xffffffff ;  /* 0xffffffff070b7836 */ /* 0x040fe20000000000 */
[----:B------:R-:W-:Y:S02]  /*1c90*/  IADD3 R8, R8, -0x4, RZ ;  /* 0xfffffffc08087810 */ /* 0x000fe40007ffe0ff */
[----:B------:R-:W-:Y:S02]  /*1ca0*/  IADD3 R7, R7, -0x4, RZ ;  /* 0xfffffffc07077810 */ /* 0x000fe40007ffe0ff */
[----:B------:R-:W-:-:S04]  /*1cb0*/  SHF.L.U32 R11, R11, 0x2, RZ ;  /* 0x000000020b0b7819 */ /* 0x000fc800000006ff */
[----:B------:R-:W0:Y:S08]  /*1cc0*/  LDC R10, c[0x0][R11+0x218] ;  /* 0x000086000b0a7b82 */ /* 0x000e300000000800 */
[----:B------:R-:W1:Y:S08]  /*1cd0*/  LDC R9, c[0x0][R11+0x214] ;  /* 0x000085000b097b82 */ /* 0x000e700000000800 */
[----:B------:R-:W2:Y:S08]  /*1ce0*/  LDC R12, c[0x0][R11+0x210] ;  /* 0x000084000b0c7b82 */ /* 0x000eb00000000800 */
[----:B------:R-:W3:Y:S08]  /*1cf0*/  LDC R20, c[0x0][R11+0x274] ;  /* 0x00009d000b147b82 */ /* 0x000ef00000000800 */
[----:B------:R-:W4:Y:S01]  /*1d00*/  LDC R21, c[0x0][R11+0x270] ;  /* 0x00009c000b157b82 */ /* 0x000f220000000800 */
[----:B0-----:R-:W0:Y:S01]  /*1d10*/  I2F.U32.RP R13, R10 ;  /* 0x0000000a000d7306 */ /* 0x001e220000209000 */
[----:B------:R-:W-:-:S02]  /*1d20*/  IADD3 R19, RZ, -R10, RZ ;  /* 0x8000000aff137210 */ /* 0x000fc40007ffe0ff */
[----:B------:R-:W-:-:S05]  /*1d30*/  ISETP.NE.U32.AND P3, PT, R10, RZ, PT ;  /* 0x000000ff0a00720c */ /* 0x000fca0003f65070 */
[----:B-1----:R-:W1:Y:S08]  /*1d40*/  I2F.U32.RP R15, R9 ;  /* 0x00000009000f7306 */ /* 0x002e700000209000 */
[----:B0-----:R-:W0:Y:S08]  /*1d50*/  MUFU.RCP R13, R13 ;  /* 0x0000000d000d7308 */ /* 0x001e300000001000 */
[----:B-1----:R-:W-:Y:S08]  /*1d60*/  MUFU.RCP R15, R15 ;  /* 0x0000000f000f7308 */ /* 0x002ff00000001000 */
[----:B--2---:R-:W1:Y:S01]  /*1d70*/  I2F.U32.RP R16, R12 ;  /* 0x0000000c00107306 */ /* 0x004e620000209000 */
[----:B0-----:R-:W-:-:S07]  /*1d80*/  VIADD R2, R13, 0xffffffe ;  /* 0x0ffffffe0d027836 */ /* 0x001fce0000000000 */
[----:B------:R0:W2:Y:S08]  /*1d90*/  F2I.FTZ.U32.TRUNC.NTZ R3, R2 ;  /* 0x0000000200037305 */ /* 0x0000b0000021f000 */
[----:B-1----:R-:W-:Y:S01]  /*1da0*/  MUFU.RCP R16, R16 ;  /* 0x0000001000107308 */ /* 0x002fe20000001000 */
[----:B0-----:R-:W-:Y:S02]  /*1db0*/  IMAD.MOV.U32 R2, RZ, RZ, RZ ;  /* 0x000000ffff027224 */ /* 0x001fe400078e00ff */
[----:B--2---:R-:W-:-:S04]  /*1dc0*/  IMAD R19, R19, R3, RZ ;  /* 0x0000000313137224 */ /* 0x004fc800078e02ff */
[----:B------:R-:W-:Y:S01]  /*1dd0*/  IMAD.HI.U32 R14, R3, R19, R2 ;  /* 0x00000013030e7227 */ /* 0x000fe200078e0002 */
[----:B------:R-:W-:-:S03]  /*1de0*/  IADD3 R19, RZ, -R12, RZ ;  /* 0x8000000cff137210 */ /* 0x000fc60007ffe0ff */
[----:B------:R-:W-:Y:S02]  /*1df0*/  VIADD R2, R15, 0xffffffe ;  /* 0x0ffffffe0f027836 */ /* 0x000fe40000000000 */
[----:B------:R-:W-:Y:S02]  /*1e00*/  IMAD.HI.U32 R14, R14, R5, RZ ;  /* 0x000000050e0e7227 */ /* 0x000fe400078e00ff */
[----:B------:R0:W1:Y:S03]  /*1e10*/  F2I.FTZ.U32.TRUNC.NTZ R3, R2 ;  /* 0x0000000200037305 */ /* 0x000066000021f000 */
[----:B------:R-:W-:-:S05]  /*1e20*/  IADD3 R13, -R14, RZ, RZ ;  /* 0x000000ff0e0d7210 */ /* 0x000fca0007ffe1ff */
[----:B------:R-:W-:Y:S02]  /*1e30*/  IMAD R13, R10, R13, R5 ;  /* 0x0000000d0a0d7224 */ /* 0x000fe400078e0205 */
[----:B0-----:R-:W-:-:S03]  /*1e40*/  IMAD.MOV.U32 R2, RZ, RZ, RZ ;  /* 0x000000ffff027224 */ /* 0x001fc600078e00ff */
[----:B------:R-:W-:-:S13]  /*1e50*/  ISETP.GE.U32.AND P1, PT, R13, R10, PT ;  /* 0x0000000a0d00720c */ /* 0x000fda0003f26070 */
[----:B------:R-:W-:Y:S02]  /*1e60*/  @P1 IADD3 R13, -R10, R13, RZ ;  /* 0x0000000d0a0d1210 */ /* 0x000fe40007ffe1ff */
[----:B------:R-:W-:Y:S02]  /*1e70*/  @P1 IADD3 R14, R14, 0x1, RZ ;  /* 0x000000010e0e1810 */ /* 0x000fe40007ffe0ff */
[----:B------:R-:W-:Y:S01]  /*1e80*/  ISETP.GE.U32.AND P2, PT, R13, R10, PT ;  /* 0x0000000a0d00720c */ /* 0x000fe20003f46070 */
[----:B------:R-:W-:-:S04]  /*1e90*/  IMAD.MOV R13, RZ, RZ, -R9 ;  /* 0x000000ffff0d7224 */ /* 0x000fc800078e0a09 */
[----:B-1----:R-:W-:-:S04]  /*1ea0*/  IMAD R13, R13, R3, RZ ;  /* 0x000000030d0d7224 */ /* 0x002fc800078e02ff */
[----:B------:R-:W-:Y:S02]  /*1eb0*/  IMAD.HI.U32 R3, R3, R13, R2 ;  /* 0x0000000d03037227 */ /* 0x000fe400078e0002 */
[----:B------:R-:W0:Y:S02]  /*1ec0*/  LDC R13, c[0x0][R11+0x20c] ;  /* 0x000083000b0d7b82 */ /* 0x000e240000000800 */
[----:B------:R-:W-:Y:S02]  /*1ed0*/  @P2 IADD3 R14, R14, 0x1, RZ ;  /* 0x000000010e0e2810 */ /* 0x000fe40007ffe0ff */
[----:B------:R-:W-:Y:S02]  /*1ee0*/  @!P3 LOP3.LUT R14, RZ, R10, RZ, 0x33, !PT ;  /* 0x0000000aff0eb212 */ /* 0x000fe400078e33ff */
[----:B------:R-:W-:-:S03]  /*1ef0*/  ISETP.NE.U32.AND P3, PT, R9, RZ, PT ;  /* 0x000000ff0900720c */ /* 0x000fc60003f65070 */
[----:B------:R-:W-:Y:S01]  /*1f00*/  IMAD.HI.U32 R15, R3, R14, RZ ;  /* 0x0000000e030f7227 */ /* 0x000fe200078e00ff */
[----:B------:R-:W-:-:S03]  /*1f10*/  IADD3 R3, R16, 0xffffffe, RZ ;  /* 0x0ffffffe10037810 */ /* 0x000fc60007ffe0ff */
[----:B------:R-:W-:-:S03]  /*1f20*/  IMAD.MOV R2, RZ, RZ, -R15 ;  /* 0x000000ffff027224 */ /* 0x000fc600078e0a0f */
[----:B------:R-:W1:Y:S01]  /*1f30*/  F2I.FTZ.U32.TRUNC.NTZ R3, R3 ;  /* 0x0000000300037305 */ /* 0x000e62000021f000 */
[----:B------:R-:W-:-:S05]  /*1f40*/  IMAD R2, R9, R2, R14 ;  /* 0x0000000209027224 */ /* 0x000fca00078e020e */
[----:B------:R-:W-:Y:S01]  /*1f50*/  ISETP.GE.U32.AND P1, PT, R2, R9, PT ;  /* 0x000000090200720c */ /* 0x000fe20003f26070 */
[----:B-1----:R-:W-:-:S12]  /*1f60*/  IMAD R19, R19, R3, RZ ;  /* 0x0000000313137224 */ /* 0x002fd800078e02ff */
[----:B------:R-:W-:Y:S02]  /*1f70*/  @P1 IMAD.IADD R2, R2, 0x1, -R9 ;  /* 0x0000000102021824 */ /* 0x000fe400078e0a09 */
[----:B------:R-:W-:-:S03]  /*1f80*/  @P1 VIADD R15, R15, 0x1 ;  /* 0x000000010f0f1836 */ /* 0x000fc60000000000 */
[----:B------:R-:W-:Y:S01]  /*1f90*/  ISETP.GE.U32.AND P2, PT, R2, R9, PT ;  /* 0x000000090200720c */ /* 0x000fe20003f46070 */
[----:B------:R-:W-:-:S04]  /*1fa0*/  IMAD.MOV.U32 R2, RZ, RZ, RZ ;  /* 0x000000ffff027224 */ /* 0x000fc800078e00ff */
[----:B------:R-:W-:Y:S01]  /*1fb0*/  IMAD.HI.U32 R2, R3, R19, R2 ;  /* 0x0000001303027227 */ /* 0x000fe200078e0002 */
[----:B0-----:R-:W0:Y:S07]  /*1fc0*/  I2F.U32.RP R18, R13 ;  /* 0x0000000d00127306 */ /* 0x001e2e0000209000 */
[----:B------:R-:W-:Y:S02]  /*1fd0*/  @P2 IADD3 R15, R15, 0x1, RZ ;  /* 0x000000010f0f2810 */ /* 0x000fe40007ffe0ff */
[----:B------:R-:W-:-:S02]  /*1fe0*/  @!P3 LOP3.LUT R15, RZ, R9, RZ, 0x33, !PT ;  /* 0x00000009ff0fb212 */ /* 0x000fc400078e33ff */
[----:B------:R-:W-:-:S03]  /*1ff0*/  ISETP.NE.U32.AND P3, PT, R12, RZ, PT ;  /* 0x000000ff0c00720c */ /* 0x000fc60003f65070 */
[----:B------:R-:W-:Y:S01]  /*2000*/  IMAD.HI.U32 R16, R2, R15, RZ ;  /* 0x0000000f02107227 */ /* 0x000fe200078e00ff */
[----:B0-----:R-:W0:Y:S04]  /*2010*/  MUFU.RCP R18, R18 ;  /* 0x0000001200127308 */ /* 0x001e280000001000 */
[----:B------:R-:W-:-:S05]  /*2020*/  IADD3 R19, -R16, RZ, RZ ;  /* 0x000000ff10137210 */ /* 0x000fca0007ffe1ff */
[----:B------:R-:W-:-:S05]  /*2030*/  IMAD R19, R12, R19, R15 ;  /* 0x000000130c137224 */ /* 0x000fca00078e020f */
[----:B------:R-:W-:Y:S01]  /*2040*/  ISETP.GE.U32.AND P1, PT, R19, R12, PT ;  /* 0x0000000c1300720c */ /* 0x000fe20003f26070 */
[----:B0-----:R-:W-:Y:S02]  /*2050*/  VIADD R2, R18, 0xffffffe ;  /* 0x0ffffffe12027836 */ /* 0x001fe40000000000 */
[----:B------:R-:W0:Y:S02]  /*2060*/  LDC R18, c[0x0][R11+0x27c] ;  /* 0x00009f000b127b82 */ /* 0x000e240000000800 */
[----:B------:R1:W2:Y:S08]  /*2070*/  F2I.FTZ.U32.TRUNC.NTZ R3, R2 ;  /* 0x0000000200037305 */ /* 0x0002b0000021f000 */
[----:B------:R-:W-:-:S02]  /*2080*/  @P1 IADD3 R19, -R12, R19, RZ ;  /* 0x000000130c131210 */ /* 0x000fc40007ffe1ff */
[----:B------:R-:W-:Y:S02]  /*2090*/  @P1 IADD3 R16, R16, 0x1, RZ ;  /* 0x0000000110101810 */ /* 0x000fe40007ffe0ff */
[----:B------:R-:W-:Y:S01]  /*20a0*/  ISETP.GE.U32.AND P2, PT, R19, R12, PT ;  /* 0x0000000c1300720c */ /* 0x000fe20003f46070 */
[----:B-1----:R-:W-:Y:S01]  /*20b0*/  HFMA2.MMA R2, -RZ, RZ, 0, 0 ;  /* 0x00000000ff027435 */ /* 0x002fe200000001ff */
[----:B------:R-:W-:-:S04]  /*20c0*/  IMAD.MOV R19, RZ, RZ, -R13 ;  /* 0x000000ffff137224 */ /* 0x000fc800078e0a0d */
[----:B--2---:R-:W-:-:S05]  /*20d0*/  IMAD R19, R19, R3, RZ ;  /* 0x0000000313137224 */ /* 0x004fca00078e02ff */
[----:B------:R-:W-:Y:S02]  /*20e0*/  IMAD.HI.U32 R3, R3, R19, R2 ;  /* 0x0000001303037227 */ /* 0x000fe400078e0002 */
[----:B------:R-:W1:Y:S02]  /*20f0*/  LDC R19, c[0x0][R11+0x278] ;  /* 0x00009e000b137b82 */ /* 0x000e640000000800 */
[----:B------:R-:W-:Y:S01]  /*2100*/  @P2 VIADD R16, R16, 0x1 ;  /* 0x0000000110102836 */ /* 0x000fe20000000000 */
[----:B------:R-:W-:Y:S02]  /*2110*/  @!P3 LOP3.LUT R16, RZ, R12, RZ, 0x33, !PT ;  /* 0x0000000cff10b212 */ /* 0x000fe400078e33ff */
[----:B------:R-:W-:-:S03]  /*2120*/  ISETP.NE.U32.AND P3, PT, R13, RZ, PT ;  /* 0x000000ff0d00720c */ /* 0x000fc60003f65070 */
[----:B------:R-:W-:-:S04]  /*2130*/  IMAD.HI.U32 R2, R3, R16, RZ ;  /* 0x0000001003027227 */ /* 0x000fc800078e00ff */
[----:B------:R-:W-:Y:S02]  /*2140*/  IMAD.MOV R22, RZ, RZ, -R2 ;  /* 0x000000ffff167224 */ /* 0x000fe400078e0a02 */
[----:B------:R-:W-:Y:S02]  /*2150*/  IMAD.MOV R3, RZ, RZ, -R14 ;  /* 0x000000ffff037224 */ /* 0x000fe400078e0a0e */
[----:B------:R-:W-:Y:S02]  /*2160*/  IMAD R22, R13, R22, R16 ;  /* 0x000000160d167224 */ /* 0x000fe400078e0210 */
[----:B------:R-:W-:Y:S01]  /*2170*/  IMAD R3, R10, R3, R5 ;  /* 0x000000030a037224 */ /* 0x000fe200078e0205 */
[----:B------:R-:W-:Y:S02]  /*2180*/  IADD3 R5, -R15, RZ, RZ ;  /* 0x000000ff0f057210 */ /* 0x000fe40007ffe1ff */
[----:B------:R-:W-:-:S03]  /*2190*/  ISETP.GE.U32.AND P1, PT, R22, R13, PT ;  /* 0x0000000d1600720c */ /* 0x000fc60003f26070 */
[----:B------:R-:W-:Y:S02]  /*21a0*/  IMAD R14, R9, R5, R14 ;  /* 0x00000005090e7224 */ /* 0x000fe400078e020e */
[----:B------:R-:W-:Y:S02]  /*21b0*/  IMAD.MOV R5, RZ, RZ, -R16 ;  /* 0x000000ffff057224 */ /* 0x000fe400078e0a10 */
[----:B0-----:R-:W-:Y:S02]  /*21c0*/  IMAD R3, R3, R18, R32 ;  /* 0x0000001203037224 */ /* 0x001fe400078e0220 */
[----:B------:R-:W-:-:S04]  /*21d0*/  IMAD R12, R12, R5, R15 ;  /* 0x000000050c0c7224 */ /* 0x000fc800078e020f */
[----:B------:R-:W-:Y:S01]  /*21e0*/  @P1 IADD3 R22, -R13, R22, RZ ;  /* 0x000000160d161210 */ /* 0x000fe20007ffe1ff */
[----:B------:R-:W-:Y:S01]  /*21f0*/  @P1 VIADD R2, R2, 0x1 ;  /* 0x0000000102021836 */ /* 0x000fe20000000000 */
[----:B------:R-:W-:Y:S02]  /*2200*/  ISETP.NE.AND P1, PT, R8, RZ, PT ;  /* 0x000000ff0800720c */ /* 0x000fe40003f25270 */
[----:B------:R-:W-:Y:S01]  /*2210*/  ISETP.GE.U32.AND P2, PT, R22, R13, PT ;  /* 0x0000000d1600720c */ /* 0x000fe20003f46070 */
[----:B-1----:R-:W-:-:S12]  /*2220*/  IMAD R3, R14, R19, R3 ;  /* 0x000000130e037224 */ /* 0x002fd800078e0203 */
[----:B------:R-:W-:Y:S01]  /*2230*/  @P2 IADD3 R2, R2, 0x1, RZ ;  /* 0x0000000102022810 */ /* 0x000fe20007ffe0ff */
[----:B---3--:R-:W-:Y:S01]  /*2240*/  IMAD R3, R12, R20, R3 ;  /* 0x000000140c037224 */ /* 0x008fe200078e0203 */
[----:B------:R-:W-:-:S05]  /*2250*/  @!P3 LOP3.LUT R2, RZ, R13, RZ, 0x33, !PT ;  /* 0x0000000dff02b212 */ /* 0x000fca00078e33ff */
[----:B------:R-:W-:-:S04]  /*2260*/  IMAD.MOV R5, RZ, RZ, -R2 ;  /* 0x000000ffff057224 */ /* 0x000fc800078e0a02 */
[----:B------:R-:W-:Y:S02]  /*2270*/  IMAD R16, R13, R5, R16 ;  /* 0x000000050d107224 */ /* 0x000fe400078e0210 */
[----:B------:R-:W-:Y:S02]  /*2280*/  IMAD.MOV.U32 R5, RZ, RZ, R2 ;  /* 0x000000ffff057224 */ /* 0x000fe400078e0002 */
[----:B----4-:R-:W-:Y:S01]  /*2290*/  IMAD R32, R16, R21, R3 ;  /* 0x0000001510207224 */ /* 0x010fe200078e0203 */
[----:B------:R-:W-:Y:S06]  /*22a0*/  @P1 BRA `(.L_x_1465) ;  /* 0xfffffff800741947 */ /* 0x000fec000383ffff */
[----:B------:R-:W-:Y:S05]  /*22b0*/  BSYNC B1 ;  /* 0x0000000000017941 */ /* 0x000fea0003800000 */
.L_x_1464:
        /* <DEDUP_REMOVED lines=78> */
.L_x_1463:
        /* <DEDUP_REMOVED lines=20> */
.L_x_1468:
        /* <DEDUP_REMOVED lines=18> */
[----:B-1----:R-:W-:Y:S01]  /*2a00*/  MOV R2, RZ ;  /* 0x000000ff00027202 */ /* 0x002fe20000000f00 */
[----:B----4-:R-:W-:-:S04]  /*2a10*/  IMAD R11, R11, R3, RZ ;  /* 0x000000030b0b7224 */ /* 0x010fc800078e02ff */
[----:B------:R-:W-:Y:S01]  /*2a20*/  IMAD.HI.U32 R14, R3, R11, R2 ;  /* 0x0000000b030e7227 */ /* 0x000fe200078e0002 */
[----:B------:R-:W-:Y:S01]  /*2a30*/  IADD3 R2, R16, 0xffffffe, RZ ;  /* 0x0ffffffe10027810 */ /* 0x000fe20007ffe0ff */
[----:B------:R-:W1:Y:S03]  /*2a40*/  LDC R11, c[0x0][R9+0x210] ;  /* 0x00008400090b7b82 */ /* 0x000e660000000800 */
[----:B------:R4:W5:Y:S01]  /*2a50*/  F2I.FTZ.U32.TRUNC.NTZ R3, R2 ;  /* 0x0000000200037305 */ /* 0x000962000021f000 */
[----:B------:R-:W-:-:S04]  /*2a60*/  IMAD.HI.U32 R13, R14, R17, RZ ;  /* 0x000000110e0d7227 */ /* 0x000fc800078e00ff */
[----:B------:R-:W-:-:S04]  /*2a70*/  IMAD.MOV R15, RZ, RZ, -R13 ;  /* 0x000000ffff0f7224 */ /* 0x000fc800078e0a0d */
[----:B------:R-:W-:Y:S01]  /*2a80*/  IMAD R15, R10, R15, R17 ;  /* 0x0000000f0a0f7224 */ /* 0x000fe200078e0211 */
[----:B----4-:R-:W-:-:S04]  /*2a90*/  MOV R2, RZ ;  /* 0x000000ff00027202 */ /* 0x010fc80000000f00 */
        /* <DEDUP_REMOVED lines=25> */
[----:B-1----:R-:W-:-:S02]  /*2c30*/  MOV R2, RZ ;  /* 0x000000ff00027202 */ /* 0x002fc40000000f00 */
        /* <DEDUP_REMOVED lines=47> */
.L_x_1467:
        /* <DEDUP_REMOVED lines=79> */
.L_x_1466:
[----:B------:R-:W-:Y:S02]  /*3420*/  ULDC UR4, c[0x0][0x354] ;  /* 0x0000d50000047ab9 */ /* 0x000fe40000000800 */
[----:B------:R-:W-:-:S07]  /*3430*/  IMAD R17, R17, UR4, R4 ;  /* 0x0000000411117c24 */ /* 0x000fce000f8e0204 */
.L_x_1462:
[----:B------:R-:W-:Y:S05]  /*3440*/  BSYNC B0 ;  /* 0x0000000000007941 */ /* 0x000fea0003800000 */
.L_x_1461:
[----:B------:R-:W-:Y:S01]  /*3450*/  ISETP.GE.AND P0, PT, R0, 0x3, PT ;  /* 0x000000030000780c */ /* 0x000fe20003f06270 */
[----:B------:R-:W-:Y:S01]  /*3460*/  BSSY B0, `(.L_x_1469) ;  /* 0x0000199000007945 */ /* 0x000fe20003800000 */
[----:B------:R-:W-:Y:S01]  /*3470*/  HFMA2.MMA R30, -RZ, RZ, 0, 0 ;  /* 0x00000000ff1e7435 */ /* 0x000fe200000001ff */
[----:B------:R-:W-:Y:S01]  /*3480*/  IMAD.MOV.U32 R29, RZ, RZ, RZ ;  /* 0x000000ffff1d7224 */ /* 0x000fe200078e00ff */
[----:B------:R-:W-:-:S09]  /*3490*/  MOV R18, RZ ;  /* 0x000000ff00127202 */ /* 0x000fd20000000f00 */
[----:B------:R-:W-:Y:S05]  /*34a0*/  @!P0 BRA `(.L_x_1470) ;  /* 0x0000001800508947 */ /* 0x000fea0003800000 */
[----:B------:R-:W0:Y:S01]  /*34b0*/  LDC R2, c[0x0][0x2e0] ;  /* 0x0000b800ff027b82 */ /* 0x000e220000000800 */
[----:B------:R-:W-:Y:S01]  /*34c0*/  VIADD R5, R33, 0x2 ;  /* 0x0000000221057836 */ /* 0x000fe20000000000 */
[----:B------:R-:W-:Y:S01]  /*34d0*/  MOV R18, RZ ;  /* 0x000000ff00127202 */ /* 0x000fe20000000f00 */
        /* <DEDUP_REMOVED lines=21> */
.L_x_1473:
        /* <DEDUP_REMOVED lines=18> */
[----:B--2---:R-:W-:Y:S01]  /*3750*/  HFMA2.MMA R2, -RZ, RZ, 0, 0 ;  /* 0x00000000ff027435 */ /* 0x004fe200000001ff */
[----:B---3--:R-:W-:-:S09]  /*3760*/  IMAD R13, R13, R3, RZ ;  /* 0x000000030d0d7224 */ /* 0x008fd200078e02ff */
        /* <DEDUP_REMOVED lines=13> */
[----:B------:R-:W-:Y:S01]  /*3840*/  HFMA2.MMA R2, -RZ, RZ, 0, 0 ;  /* 0x00000000ff027435 */ /* 0x000fe200000001ff */
[----:B0-----:R-:W-:Y:S04]  /*3850*/  MUFU.RCP R20, R20 ;  /* 0x0000001400147308 */ /* 0x001fe80000001000 */
[----:B------:R-:W-:Y:S01]  /*3860*/  @P2 VIADD R13, R13, 0x1 ;  /* 0x000000010d0d2836 */ /* 0x000fe20000000000 */
[----:B------:R-:W-:Y:S02]  /*3870*/  @!P3 LOP3.LUT R13, RZ, R9, RZ, 0x33, !PT ;  /* 0x00000009ff0db212 */ /* 0x000fe400078e33ff */
[----:B------:R-:W-:Y:S02]  /*3880*/  ISETP.NE.U32.AND P3, PT, R10, RZ, PT ;  /* 0x000000ff0a00720c */ /* 0x000fe40003f65070 */
[----:B------:R-:W-:Y:S01]  /*3890*/  IMAD.HI.U32 R2, R3, R15, R2 ;  /* 0x0000000f03027227 */ /* 0x000fe200078e0002 */
[----:B------:R-:W-:-:S05]  /*38a0*/  IADD3 R22, -R13, RZ, RZ ;  /* 0x000000ff0d167210 */ /* 0x000fca0007ffe1ff */
[----:B------:R-:W-:-:S04]  /*38b0*/  IMAD.HI.U32 R15, R2, R13, RZ ;  /* 0x0000000d020f7227 */ /* 0x000fc800078e00ff */
[----:B------:R-:W-:Y:S01]  /*38c0*/  VIADD R2, R16, 0xffffffe ;  /* 0x0ffffffe10027836 */ /* 0x000fe20000000000 */
[----:B------:R-:W-:Y:S01]  /*38d0*/  IADD3 R19, -R15, RZ, RZ ;  /* 0x000000ff0f137210 */ /* 0x000fe20007ffe1ff */
[----:B------:R-:W-:Y:S02]  /*38e0*/  IMAD R6, R9, R22, R6 ;  /* 0x0000001609067224 */ /* 0x000fe400078e0206 */
[----:B------:R0:W1:Y:S02]  /*38f0*/  F2I.FTZ.U32.TRUNC.NTZ R3, R2 ;  /* 0x0000000200037305 */ /* 0x000064000021f000 */
[----:B------:R-:W-:-:S05]  /*3900*/  IMAD R19, R10, R19, R13 ;  /* 0x000000130a137224 */ /* 0x000fca00078e020d */
[----:B------:R-:W-:Y:S01]  /*3910*/  ISETP.GE.U32.AND P1, PT, R19, R10, PT ;  /* 0x0000000a1300720c */ /* 0x000fe20003f26070 */
[----:B0-----:R-:W-:-:S12]  /*3920*/  HFMA2.MMA R2, -RZ, RZ, 0, 0 ;  /* 0x00000000ff027435 */ /* 0x001fd800000001ff */
        /* <DEDUP_REMOVED lines=46> */
[----:B------:R-:W-:-:S05]  /*3c10*/  IADD3 R6, -R2, RZ, RZ ;  /* 0x000000ff02067210 */ /* 0x000fca0007ffe1ff */
[----:B------:R-:W-:Y:S01]  /*3c20*/  IMAD R14, R14, R6, R19 ;  /* 0x000000060e0e7224 */ /* 0x000fe200078e0213 */
[----:B------:R-:W-:-:S03]  /*3c30*/  MOV R6, R2 ;  /* 0x0000000200067202 */ /* 0x000fc60000000f00 */
[----:B--2---:R-:W-:Y:S01]  /*3c40*/  IMAD R29, R14, R3, R12 ;  /* 0x000000030e1d7224 */ /* 0x004fe200078e020c */
[----:B------:R-:W-:Y:S06]  /*3c50*/  @P1 BRA `(.L_x_1473) ;  /* 0xfffffff800741947 */ /* 0x000fec000383ffff */
[----:B------:R-:W-:Y:S05]  /*3c60*/  BSYNC B1 ;  /* 0x0000000000017941 */ /* 0x000fea0003800000 */
.L_x_1472:
        /* <DEDUP_REMOVED lines=78> */
.L_x_1471:
        /* <DEDUP_REMOVED lines=20> */
.L_x_1476:
[----:B------:R-:W-:Y:S01]  /*4290*/  IADD3 R10, R6, -0x1, RZ ;  /* 0xffffffff060a7810 */ /* 0x000fe20007ffe0ff */
        /* <DEDUP_REMOVED lines=100> */
.L_x_1475:
        /* <DEDUP_REMOVED lines=79> */
.L_x_1474:
[----:B------:R-:W-:Y:S02]  /*4dd0*/  ULDC UR4, c[0x0][0x354] ;  /* 0x0000d50000047ab9 */ /* 0x000fe40000000800 */
[----:B------:R-:W-:-:S07]  /*4de0*/  IMAD R18, R5, UR4, R18 ;  /* 0x0000000405127c24 */ /* 0x000fce000f8e0212 */
.L_x_1470:
[----:B------:R-:W-:Y:S05]  /*4df0*/  BSYNC B0 ;  /* 0x0000000000007941 */ /* 0x000fea0003800000 */
.L_x_1469:
        /* <DEDUP_REMOVED lines=28> */
.L_x_1481:
[----:B------:R-:W-:Y:S01]  /*4fc0*/  VIADD R11, R6, 0xffffffff ;  /* 0xffffffff060b7836 */ /* 0x000fe20000000000 */
        /* <DEDUP_REMOVED lines=18> */
[----:B--2---:R-:W0:Y:S02]  /*50f0*/  I2F.U32.RP R19, R12 ;  /* 0x0000000c00137306 */ /* 0x004e240000209000 */
[----:B------:R-:W-:Y:S02]  /*5100*/  VIADD R2, R15, 0xffffffe ;  /* 0x0ffffffe0f027836 */ /* 0x000fe40000000000 */
[----:B------:R-:W-:-:S04]  /*5110*/  IMAD.HI.U32 R14, R14, R7, RZ ;  /* 0x000000070e0e7227 */ /* 0x000fc800078e00ff */
[----:B------:R1:W2:Y:S01]  /*5120*/  F2I.FTZ.U32.TRUNC.NTZ R3, R2 ;  /* 0x0000000200037305 */ /* 0x0002a2000021f000 */
[----:B------:R-:W-:-:S05]  /*5130*/  IADD3 R13, -R14, RZ, RZ ;  /* 0x000000ff0e0d7210 */ /* 0x000fca0007ffe1ff */
[----:B------:R-:W-:Y:S02]  /*5140*/  IMAD R13, R10, R13, R7 ;  /* 0x0000000d0a0d7224 */ /* 0x000fe400078e0207 */
[----:B0-----:R-:W0:Y:S01]  /*5150*/  MUFU.RCP R19, R19 ;  /* 0x0000001300137308 */ /* 0x001e220000001000 */
[----:B-1----:R-:W-:Y:S02]  /*5160*/  IMAD.MOV.U32 R2, RZ, RZ, RZ ;  /* 0x000000ffff027224 */ /* 0x002fe400078e00ff */
        /* <DEDUP_REMOVED lines=8> */
[----:B------:R-:W-:Y:S02]  /*51f0*/  @P2 IADD3 R14, R14, 0x1, RZ ;  /* 0x000000010e0e2810 */ /* 0x000fe40007ffe0ff */
[----:B------:R-:W-:Y:S02]  /*5200*/  @!P3 LOP3.LUT R14, RZ, R10, RZ, 0x33, !PT ;  /* 0x0000000aff0eb212 */ /* 0x000fe400078e33ff */
[----:B------:R-:W-:-:S03]  /*5210*/  ISETP.NE.U32.AND P3, PT, R9, RZ, PT ;  /* 0x000000ff0900720c */ /* 0x000fc60003f65070 */
[----:B------:R-:W-:Y:S01]  /*5220*/  IMAD.HI.U32 R15, R3, R14, RZ ;  /* 0x0000000e030f7227 */ /* 0x000fe200078e00ff */
[----:B0-----:R-:W-:-:S03]  /*5230*/  IADD3 R3, R19, 0xffffffe, RZ ;  /* 0x0ffffffe13037810 */ /* 0x001fc60007ffe0ff */
[----:B------:R-:W-:Y:S02]  /*5240*/  IMAD.MOV R2, RZ, RZ, -R15 ;  /* 0x000000ffff027224 */ /* 0x000fe400078e0a0f */
[--C-:B------:R-:W-:Y:S01]  /*5250*/  IMAD.MOV R23, RZ, RZ, -R14.reuse ;  /* 0x000000ffff177224 */ /* 0x100fe200078e0a0e */
[----:B------:R-:W0:Y:S01]  /*5260*/  F2I.FTZ.U32.TRUNC.NTZ R3, R3 ;  /* 0x0000000300037305 */ /* 0x000e22000021f000 */
[----:B------:R-:W-:Y:S02]  /*5270*/  IMAD R2, R9, R2, R14 ;  /* 0x0000000209027224 */ /* 0x000fe400078e020e */
[----:B------:R-:W-:-:S03]  /*5280*/  IMAD R7, R10, R23, R7 ;  /* 0x000000170a077224 */ /* 0x000fc600078e0207 */
[----:B------:R-:W-:-:S13]  /*5290*/  ISETP.GE.U32.AND P1, PT, R2, R9, PT ;  /* 0x000000090200720c */ /* 0x000fda0003f26070 */
[----:B------:R-:W-:Y:S02]  /*52a0*/  @P1 IMAD.IADD R2, R2, 0x1, -R9 ;  /* 0x0000000102021824 */ /* 0x000fe400078e0a09 */
[----:B------:R-:W-:-:S03]  /*52b0*/  @P1 VIADD R15, R15, 0x1 ;  /* 0x000000010f0f1836 */ /* 0x000fc60000000000 */
[----:B------:R-:W-:Y:S02]  /*52c0*/  ISETP.GE.U32.AND P2, PT, R2, R9, PT ;  /* 0x000000090200720c */ /* 0x000fe40003f46070 */
[----:B------:R-:W-:-:S05]  /*52d0*/  IADD3 R2, RZ, -R12, RZ ;  /* 0x8000000cff027210 */ /* 0x000fca0007ffe0ff */
[----:B0-----:R-:W-:Y:S01]  /*52e0*/  IMAD R19, R2, R3, RZ ;  /* 0x0000000302137224 */ /* 0x001fe200078e02ff */
[----:B-1----:R-:W0:Y:S01]  /*52f0*/  I2F.U32.RP R21, R13 ;  /* 0x0000000d00157306 */ /* 0x002e220000209000 */
[----:B------:R-:W-:-:S04]  /*5300*/  IMAD.MOV.U32 R2, RZ, RZ, RZ ;  /* 0x000000ffff027224 */ /* 0x000fc800078e00ff */
[----:B------:R-:W-:Y:S01]  /*5310*/  @P2 IADD3 R15, R15, 0x1, RZ ;  /* 0x000000010f0f2810 */ /* 0x000fe20007ffe0ff */
[----:B------:R-:W-:Y:S01]  /*5320*/  IMAD.HI.U32 R2, R3, R19, R2 ;  /* 0x0000001303027227 */ /* 0x000fe200078e0002 */
[----:B------:R-:W-:Y:S02]  /*5330*/  @!P3 LOP3.LUT R15, RZ, R9, RZ, 0x33, !PT ;  /* 0x00000009ff0fb212 */ /* 0x000fe400078e33ff */
[----:B------:R-:W-:Y:S02]  /*5340*/  ISETP.NE.U32.AND P3, PT, R12, RZ, PT ;  /* 0x000000ff0c00720c */ /* 0x000fe40003f65070 */
[----:B------:R-:W-:Y:S01]  /*5350*/  IADD3 R10, -R15, RZ, RZ ;  /* 0x000000ff0f0a7210 */ /* 0x000fe20007ffe1ff */
[----:B------:R-:W-:Y:S01]  /*5360*/  IMAD.HI.U32 R20, R2, R15, RZ ;  /* 0x0000000f02147227 */ /* 0x000fe200078e00ff */
[----:B0-----:R-:W0:Y:S03]  /*5370*/  MUFU.RCP R21, R21 ;  /* 0x0000001500157308 */ /* 0x001e260000001000 */
[----:B------:R-:W-:Y:S01]  /*5380*/  IMAD R14, R9, R10, R14 ;  /* 0x0000000a090e7224 */ /* 0x000fe200078e020e */
        /* <DEDUP_REMOVED lines=17> */
[----:B------:R-:W-:Y:S02]  /*54a0*/  IMAD.HI.U32 R2, R3, R20, RZ ;  /* 0x0000001403027227 */ /* 0x000fe400078e00ff */
[----:B------:R-:W2:Y:S02]  /*54b0*/  LDC R3, c[0x0][R11+0x270] ;  /* 0x00009c000b037b82 */ /* 0x000ea40000000800 */
[----:B------:R-:W-:Y:S02]  /*54c0*/  IMAD.MOV R24, RZ, RZ, -R2 ;  /* 0x000000ffff187224 */ /* 0x000fe400078e0a02 */
[--C-:B------:R-:W-:Y:S02]  /*54d0*/  IMAD.MOV R9, RZ, RZ, -R20.reuse ;  /* 0x000000ffff097224 */ /* 0x100fe400078e0a14 */
[----:B------:R-:W-:Y:S02]  /*54e0*/  IMAD R24, R13, R24, R20 ;  /* 0x000000180d187224 */ /* 0x000fe400078e0214 */
[----:B------:R-:W-:-:S03]  /*54f0*/  IMAD R12, R12, R9, R15 ;  /* 0x000000090c0c7224 */ /* 0x000fc600078e020f */
[----:B------:R-:W-:Y:S01]  /*5500*/  ISETP.GE.U32.AND P1, PT, R24, R13, PT ;  /* 0x0000000d1800720c */ /* 0x000fe20003f26070 */
[----:B0-----:R-:W-:-:S04]  /*5510*/  IMAD R7, R7, R21, R30 ;  /* 0x0000001507077224 */ /* 0x001fc800078e021e */
[----:B---3--:R-:W-:-:S08]  /*5520*/  IMAD R14, R14, R22, R7 ;  /* 0x000000160e0e7224 */ /* 0x008fd000078e0207 */
[----:B------:R-:W-:Y:S01]  /*5530*/  @P1 IADD3 R24, -R13, R24, RZ ;  /* 0x000000180d181210 */ /* 0x000fe20007ffe1ff */
[----:B------:R-:W-:Y:S01]  /*5540*/  @P1 VIADD R2, R2, 0x1 ;  /* 0x0000000102021836 */ /* 0x000fe20000000000 */
[----:B------:R-:W-:Y:S02]  /*5550*/  ISETP.NE.AND P1, PT, R8, RZ, PT ;  /* 0x000000ff0800720c */ /* 0x000fe40003f25270 */
[----:B------:R-:W-:Y:S01]  /*5560*/  ISETP.GE.U32.AND P2, PT, R24, R13, PT ;  /* 0x0000000d1800720c */ /* 0x000fe20003f46070 */
[----:B-1----:R-:W-:-:S12]  /*5570*/  IMAD R12, R12, R19, R14 ;  /* 0x000000130c0c7224 */ /* 0x002fd800078e020e */
[----:B------:R-:W-:Y:S02]  /*5580*/  @P2 IADD3 R2, R2, 0x1, RZ ;  /* 0x0000000102022810 */ /* 0x000fe40007ffe0ff */
[----:B------:R-:W-:-:S05]  /*5590*/  @!P3 LOP3.LUT R2, RZ, R13, RZ, 0x33, !PT ;  /* 0x0000000dff02b212 */ /* 0x000fca00078e33ff */
[----:B------:R-:W-:-:S04]  /*55a0*/  IMAD.MOV R7, RZ, RZ, -R2 ;  /* 0x000000ffff077224 */ /* 0x000fc800078e0a02 */
[----:B------:R-:W-:Y:S02]  /*55b0*/  IMAD R13, R13, R7, R20 ;  /* 0x000000070d0d7224 */ /* 0x000fe400078e0214 */
[----:B------:R-:W-:Y:S02]  /*55c0*/  IMAD.MOV.U32 R7, RZ, RZ, R2 ;  /* 0x000000ffff077224 */ /* 0x000fe400078e0002 */
[----:B--2---:R-:W-:Y:S01]  /*55d0*/  IMAD R30, R13, R3, R12 ;  /* 0x000000030d1e7224 */ /* 0x004fe200078e020c */
[----:B------:R-:W-:Y:S06]  /*55e0*/  @P1 BRA `(.L_x_1481) ;  /* 0xfffffff800741947 */ /* 0x000fec000383ffff */
[----:B------:R-:W-:Y:S05]  /*55f0*/  BSYNC B1 ;  /* 0x0000000000017941 */ /* 0x000fea0003800000 */
.L_x_1480:
        /* <DEDUP_REMOVED lines=78> */
.L_x_1479:
        /* <DEDUP_REMOVED lines=20> */
.L_x_1484:
        /* <DEDUP_REMOVED lines=21> */
[----:B------:R-:W-:Y:S02]  /*5d70*/  IMAD.HI.U32 R3, R3, R11, R2 ;  /* 0x0000000b03037227 */ /* 0x000fe400078e0002 */
[----:B------:R-:W1:Y:S04]  /*5d80*/  LDC R11, c[0x0][R10+0x210] ;  /* 0x000084000a0b7b82 */ /* 0x000e680000000800 */
[----:B------:R-:W-:-:S04]  /*5d90*/  IMAD.HI.U32 R13, R3, R16, RZ ;  /* 0x00000010030d7227 */ /* 0x000fc800078e00ff */
[----:B------:R-:W-:-:S04]  /*5da0*/  IMAD.MOV R3, RZ, RZ, -R13 ;  /* 0x000000ffff037224 */ /* 0x000fc800078e0a0d */
[----:B------:R-:W-:Y:S01]  /*5db0*/  IMAD R2, R9, R3, R16 ;  /* 0x0000000309027224 */ /* 0x000fe200078e0210 */
[----:B------:R-:W-:-:S04]  /*5dc0*/  IADD3 R3, R14, 0xffffffe, RZ ;  /* 0x0ffffffe0e037810 */ /* 0x000fc80007ffe0ff */
[C---:B------:R-:W-:Y:S02]  /*5dd0*/  ISETP.GE.U32.AND P1, PT, R2.reuse, R9, PT ;  /* 0x000000090200720c */ /* 0x040fe40003f26070 */
[----:B------:R-:W4:Y:S11]  /*5de0*/  F2I.FTZ.U32.TRUNC.NTZ R3, R3 ;  /* 0x0000000300037305 */ /* 0x000f36000021f000 */
[----:B------:R-:W-:-:S02]  /*5df0*/  @P1 IMAD.IADD R2, R2, 0x1, -R9 ;  /* 0x0000000102021824 */ /* 0x000fc400078e0a09 */
[----:B------:R-:W-:Y:S02]  /*5e00*/  @P1 VIADD R13, R13, 0x1 ;  /* 0x000000010d0d1836 */ /* 0x000fe40000000000 */
[----:B----4-:R-:W-:Y:S01]  /*5e10*/  IMAD R15, R15, R3, RZ ;  /* 0x000000030f0f7224 */ /* 0x010fe200078e02ff */
[----:B------:R-:W-:Y:S02]  /*5e20*/  ISETP.GE.U32.AND P2, PT, R2, R9, PT ;  /* 0x000000090200720c */ /* 0x000fe40003f46070 */
[----:B------:R-:W-:-:S05]  /*5e30*/  MOV R2, RZ ;  /* 0x000000ff00027202 */ /* 0x000fca0000000f00 */
[----:B------:R-:W-:Y:S01]  /*5e40*/  IMAD.HI.U32 R2, R3, R15, R2 ;  /* 0x0000000f03027227 */ /* 0x000fe200078e0002 */
[----:B-1----:R-:W1:Y:S05]  /*5e50*/  I2F.U32.RP R19, R11 ;  /* 0x0000000b00137306 */ /* 0x002e6a0000209000 */
[----:B------:R-:W-:Y:S01]  /*5e60*/  @P2 VIADD R13, R13, 0x1 ;  /* 0x000000010d0d2836 */ /* 0x000fe20000000000 */
[----:B------:R-:W-:Y:S02]  /*5e70*/  @!P3 LOP3.LUT R13, RZ, R9, RZ, 0x33, !PT ;  /* 0x00000009ff0db212 */ /* 0x000fe400078e33ff */
[----:B------:R-:W-:Y:S02]  /*5e80*/  ISETP.NE.U32.AND P3, PT, R8, RZ, PT ;  /* 0x000000ff0800720c */ /* 0x000fe40003f65070 */
[----:B------:R-:W-:Y:S01]  /*5e90*/  IADD3 R22, -R13, RZ, RZ ;  /* 0x000000ff0d167210 */ /* 0x000fe20007ffe1ff */
[----:B------:R-:W-:-:S04]  /*5ea0*/  IMAD.HI.U32 R14, R2, R13, RZ ;  /* 0x0000000d020e7227 */ /* 0x000fc800078e00ff */
[----:B------:R-:W-:Y:S01]  /*5eb0*/  IMAD R16, R9, R22, R16 ;  /* 0x0000001609107224 */ /* 0x000fe200078e0210 */
[----:B------:R-:W-:Y:S01]  /*5ec0*/  IADD3 R15, -R14, RZ, RZ ;  /* 0x000000ff0e0f7210 */ /* 0x000fe20007ffe1ff */
[----:B-1----:R-:W1:Y:S02]  /*5ed0*/  MUFU.RCP R19, R19 ;  /* 0x0000001300137308 */ /* 0x002e640000001000 */
[----:B--2---:R-:W-:Y:S02]  /*5ee0*/  IMAD R16, R16, R20, R5 ;  /* 0x0000001410107224 */ /* 0x004fe400078e0205 */
[----:B------:R-:W-:-:S05]  /*5ef0*/  IMAD R15, R8, R15, R13 ;  /* 0x0000000f080f7224 */ /* 0x000fca00078e020d */
[----:B------:R-:W-:Y:S01]  /*5f00*/  ISETP.GE.U32.AND P1, PT, R15, R8, PT ;  /* 0x000000080f00720c */ /* 0x000fe20003f26070 */
[----:B-1----:R-:W-:Y:S02]  /*5f10*/  VIADD R2, R19, 0xffffffe ;  /* 0x0ffffffe13027836 */ /* 0x002fe40000000000 */
[----:B0-----:R-:W0:Y:S10]  /*5f20*/  I2F.U32.RP R19, R12 ;  /* 0x0000000c00137306 */ /* 0x001e340000209000 */
[----:B------:R-:W-:-:S02]  /*5f30*/  @P1 IADD3 R15, -R8, R15, RZ ;  /* 0x0000000f080f1210 */ /* 0x000fc40007ffe1ff */
[----:B------:R-:W-:Y:S02]  /*5f40*/  @P1 IADD3 R14, R14, 0x1, RZ ;  /* 0x000000010e0e1810 */ /* 0x000fe40007ffe0ff */
[----:B------:R-:W-:Y:S01]  /*5f50*/  ISETP.GE.U32.AND P2, PT, R15, R8, PT ;  /* 0x000000080f00720c */ /* 0x000fe20003f46070 */
[----:B------:R-:W-:Y:S01]  /*5f60*/  IMAD.MOV R15, RZ, RZ, -R11 ;  /* 0x000000ffff0f7224 */ /* 0x000fe200078e0a0b */
[----:B------:R1:W2:Y:S08]  /*5f70*/  F2I.FTZ.U32.TRUNC.NTZ R3, R2 ;  /* 0x0000000200037305 */ /* 0x0002b0000021f000 */
[----:B0-----:R-:W0:Y:S01]  /*5f80*/  MUFU.RCP R19, R19 ;  /* 0x0000001300137308 */ /* 0x001e220000001000 */
[----:B-1----:R-:W-:-:S02]  /*5f90*/  MOV R2, RZ ;  /* 0x000000ff00027202 */ /* 0x002fc40000000f00 */
[----:B------:R-:W-:Y:S01]  /*5fa0*/  @P2 VIADD R14, R14, 0x1 ;  /* 0x000000010e0e2836 */ /* 0x000fe20000000000 */
[----:B------:R-:W-:Y:S02]  /*5fb0*/  @!P3 LOP3.LUT R14, RZ, R8, RZ, 0x33, !PT ;  /* 0x00000008ff0eb212 */ /* 0x000fe400078e33ff */
[----:B------:R-:W-:Y:S01]  /*5fc0*/  ISETP.NE.U32.AND P3, PT, R11, RZ, PT ;  /* 0x000000ff0b00720c */ /* 0x000fe20003f65070 */
[----:B--2---:R-:W-:Y:S02]  /*5fd0*/  IMAD R15, R15, R3, RZ ;  /* 0x000000030f0f7224 */ /* 0x004fe400078e02ff */
[----:B------:R-:W-:Y:S02]  /*5fe0*/  IMAD.MOV R9, RZ, RZ, -R14 ;  /* 0x000000ffff097224 */ /* 0x000fe400078e0a0e */
[----:B------:R-:W-:-:S04]  /*5ff0*/  IMAD.HI.U32 R3, R3, R15, R2 ;  /* 0x0000000f03037227 */ /* 0x000fc800078e0002 */
[----:B------:R-:W-:Y:S02]  /*6000*/  IMAD R13, R8, R9, R13 ;  /* 0x00000009080d7224 */ /* 0x000fe400078e020d */
[----:B------:R-:W-:Y:S01]  /*6010*/  IMAD.HI.U32 R15, R3, R14, RZ ;  /* 0x0000000e030f7227 */ /* 0x000fe200078e00ff */
[----:B0-----:R-:W-:-:S03]  /*6020*/  IADD3 R3, R19, 0xffffffe, RZ ;  /* 0x0ffffffe13037810 */ /* 0x001fc60007ffe0ff */
[----:B------:R-:W-:Y:S02]  /*6030*/  IMAD.MOV R2, RZ, RZ, -R15 ;  /* 0x000000ffff027224 */ /* 0x000fe400078e0a0f */
[----:B---3--:R-:W-:Y:S01]  /*6040*/  IMAD R16, R13, R21, R16 ;  /* 0x000000150d107224 */ /* 0x008fe200078e0210 */
[----:B------:R-:W0:Y:S01]  /*6050*/  F2I.FTZ.U32.TRUNC.NTZ R3, R3 ;  /* 0x0000000300037305 */ /* 0x000e22000021f000 */
[----:B------:R-:W-:-:S05]  /*6060*/  IMAD R2, R11, R2, R14 ;  /* 0x000000020b027224 */ /* 0x000fca00078e020e */
[----:B------:R-:W-:-:S13]  /*6070*/  ISETP.GE.U32.AND P1, PT, R2, R11, PT ;  /* 0x0000000b0200720c */ /* 0x000fda0003f26070 */
[----:B------:R-:W-:Y:S02]  /*6080*/  @P1 IMAD.IADD R2, R2, 0x1, -R11 ;  /* 0x0000000102021824 */ /* 0x000fe400078e0a0b */
[----:B------:R-:W-:-:S03]  /*6090*/  @P1 VIADD R15, R15, 0x1 ;  /* 0x000000010f0f1836 */ /* 0x000fc60000000000 */
[----:B------:R-:W-:Y:S02]  /*60a0*/  ISETP.GE.U32.AND P2, PT, R2, R11, PT ;  /* 0x0000000b0200720c */ /* 0x000fe40003f46070 */
[----:B------:R-:W-:-:S05]  /*60b0*/  IADD3 R2, RZ, -R12, RZ ;  /* 0x8000000cff027210 */ /* 0x000fca0007ffe0ff */
[----:B0-----:R-:W-:Y:S02]  /*60c0*/  IMAD R19, R2, R3, RZ ;  /* 0x0000000302137224 */ /* 0x001fe400078e02ff */
[----:B------:R-:W-:-:S04]  /*60d0*/  IMAD.MOV.U32 R2, RZ, RZ, RZ ;  /* 0x000000ffff027224 */ /* 0x000fc800078e00ff */
[----:B------:R-:W-:Y:S01]  /*60e0*/  @P2 IADD3 R15, R15, 0x1, RZ ;  /* 0x000000010f0f2810 */ /* 0x000fe20007ffe0ff */
[----:B------:R-:W-:Y:S01]  /*60f0*/  IMAD.HI.U32 R2, R3, R19, R2 ;  /* 0x0000001303027227 */ /* 0x000fe200078e0002 */
[----:B------:R-:W-:Y:S01]  /*6100*/  @!P3 LOP3.LUT R15, RZ, R11, RZ, 0x33, !PT ;  /* 0x0000000bff0fb212 */ /* 0x000fe200078e33ff */
[----:B------:R-:W0:Y:S01]  /*6110*/  LDC R19, c[0x0][R10+0x274] ;  /* 0x00009d000a137b82 */ /* 0x000e220000000800 */
[----:B------:R-:W-:Y:S02]  /*6120*/  ISETP.NE.U32.AND P3, PT, R12, RZ, PT ;  /* 0x000000ff0c00720c */ /* 0x000fe40003f65070 */
[----:B------:R-:W-:Y:S01]  /*6130*/  IADD3 R5, -R15, RZ, RZ ;  /* 0x000000ff0f057210 */ /* 0x000fe20007ffe1ff */
[----:B------:R-:W-:-:S04]  /*6140*/  IMAD.HI.U32 R2, R2, R15, RZ ;  /* 0x0000000f02027227 */ /* 0x000fc800078e00ff */
[----:B------:R-:W1:Y:S01]  /*6150*/  LDC R3, c[0x0][R10+0x270] ;  /* 0x00009c000a037b82 */ /* 0x000e620000000800 */
        /* <DEDUP_REMOVED lines=8> */
[----:B0-----:R-:W-:-:S12]  /*61e0*/  IMAD R16, R11, R19, R16 ;  /* 0x000000130b107224 */ /* 0x001fd800078e0210 */
[----:B------:R-:W-:Y:S01]  /*61f0*/  @P2 VIADD R2, R2, 0x1 ;  /* 0x0000000102022836 */ /* 0x000fe20000000000 */
[----:B------:R-:W-:-:S04]  /*6200*/  @!P3 LOP3.LUT R2, RZ, R12, RZ, 0x33, !PT ;  /* 0x0000000cff02b212 */ /* 0x000fc800078e33ff */
[----:B------:R-:W-:-:S05]  /*6210*/  IADD3 R5, -R2, RZ, RZ ;  /* 0x000000ff02057210 */ /* 0x000fca0007ffe1ff */
[----:B------:R-:W-:-:S04]  /*6220*/  IMAD R5, R12, R5, R15 ;  /* 0x000000050c057224 */ /* 0x000fc800078e020f */
[----:B-1----:R-:W-:Y:S01]  /*6230*/  IMAD R5, R5, R3, R16 ;  /* 0x0000000305057224 */ /* 0x002fe200078e0210 */
[----:B------:R-:W-:Y:S01]  /*6240*/  MOV R16, R2 ;  /* 0x0000000200107202 */ /* 0x000fe20000000f00 */
[----:B------:R-:W-:Y:S06]  /*6250*/  @P1 BRA `(.L_x_1484) ;  /* 0xfffffff800701947 */ /* 0x000fec000383ffff */
[----:B------:R-:W-:Y:S05]  /*6260*/  BSYNC B1 ;  /* 0x0000000000017941 */ /* 0x000fea0003800000 */
.L_x_1483:
        /* <DEDUP_REMOVED lines=79> */
.L_x_1482:
[----:B------:R-:W-:Y:S02]  /*6760*/  ULDC UR4, c[0x0][0x354] ;  /* 0x0000d50000047ab9 */ /* 0x000fe40000000800 */
[----:B------:R-:W-:-:S07]  /*6770*/  IMAD R16, R16, UR4, R5 ;  /* 0x0000000410107c24 */ /* 0x000fce000f8e0205 */
.L_x_1478:
[----:B------:R-:W-:Y:S05]  /*6780*/  BSYNC B0 ;  /* 0x0000000000007941 */ /* 0x000fea0003800000 */
.L_x_1477:
        /* <DEDUP_REMOVED lines=12> */
[----:B------:R-:W-:Y:S02]  /*6850*/  ISETP.NE.AND P0, PT, R6, RZ, PT ;  /* 0x000000ff0600720c */ /* 0x000fe40003f05270 */
[----:B------:R-:W-:Y:S01]  /*6860*/  SHF.R.U32.HI R22, RZ, 0x2, R22 ;  /* 0x00000002ff167819 */ /* 0x000fe20000011616 */
[----:B------:R-:W-:-:S04]  /*6870*/  IMAD.HI.U32 R5, R34, -0x326172a9, RZ ;  /* 0xcd9e8d5722057827 */ /* 0x000fc800078e00ff */
[----:B------:R-:W-:Y:S01]  /*6880*/  IMAD.WIDE.U32 R8, R8, -0x2daee0ad, RZ ;  /* 0xd2511f5308087825 */ /* 0x000fe200078e00ff */
[----:B---3--:R-:W-:-:S03]  /*6890*/  IADD3 R11, R2, -0x61c88647, RZ ;  /* 0x9e3779b9020b7810 */ /* 0x008fc60007ffe0ff */
[C---:B------:R-:W-:Y:S02]  /*68a0*/  VIADD R7, R22.reuse, 0x1 ;  /* 0x0000000116077836 */ /* 0x040fe40000000000 */
[----:B------:R-:W-:Y:S01]  /*68b0*/  @P0 IADD3 R7, R22, RZ, RZ ;  /* 0x000000ff16070210 */ /* 0x000fe20007ffe0ff */
[----:B------:R-:W-:Y:S01]  /*68c0*/  IMAD R4, R34, -0x326172a9, RZ ;  /* 0xcd9e8d5722047824 */ /* 0x000fe200078e02ff */
[--C-:B------:R-:W-:Y:S01]  /*68d0*/  LOP3.LUT R22, R5, R22, R2.reuse, 0x96, !PT ;  /* 0x0000001605167212 */ /* 0x100fe200078e9602 */
[----:B------:R-:W-:Y:S01]  /*68e0*/  IMAD.HI.U32 R15, R6, -0x2daee0ad, RZ ;  /* 0xd2511f53060f7827 */ /* 0x000fe200078e00ff */
[----:B------:R-:W-:Y:S02]  /*68f0*/  LOP3.LUT R20, R9, R3, RZ, 0x3c, !PT ;  /* 0x0000000309147212 */ /* 0x000fe400078e3cff */
[----:B------:R-:W-:Y:S01]  /*6900*/  LOP3.LUT R7, R7, R5, R2, 0x96, !PT ;  /* 0x0000000507077212 */ /* 0x000fe200078e9602 */
[----:B------:R-:W-:Y:S01]  /*6910*/  VIADD R13, R3, 0xbb67ae85 ;  /* 0xbb67ae85030d7836 */ /* 0x000fe20000000000 */
[----:B------:R-:W-:Y:S01]  /*6920*/  LOP3.LUT R11, R11, R4, RZ, 0x3c, !PT ;  /* 0x000000040b0b7212 */ /* 0x000fe200078e3cff */
[----:B------:R-:W-:Y:S01]  /*6930*/  IMAD.WIDE.U32 R22, R22, -0x2daee0ad, RZ ;  /* 0xd2511f5316167825 */ /* 0x000fe200078e00ff */
[----:B------:R-:W-:-:S03]  /*6940*/  LOP3.LUT R4, R15, R3, RZ, 0x3c, !PT ;  /* 0x000000030f047212 */ /* 0x000fc600078e3cff */
[----:B------:R-:W-:Y:S01]  /*6950*/  IMAD.WIDE.U32 R20, R20, -0x326172a9, RZ ;  /* 0xcd9e8d5714147825 */ /* 0x000fe200078e00ff */
[----:B------:R-:W-:-:S03]  /*6960*/  IADD3 R9, R8, -0x2daee0ad, RZ ;  /* 0xd2511f5308097810 */ /* 0x000fc60007ffe0ff */
[----:B------:R-:W-:Y:S01]  /*6970*/  IMAD.WIDE.U32 R6, R7, -0x2daee0ad, RZ ;  /* 0xd2511f5307067825 */ /* 0x000fe200078e00ff */
[--C-:B------:R-:W-:Y:S02]  /*6980*/  LOP3.LUT R12, R23, R8, R13.reuse, 0x96, !PT ;  /* 0x00000008170c7212 */ /* 0x100fe400078e960d */
[----:B------:R-:W-:Y:S01]  /*6990*/  LOP3.LUT R14, R11, R21, RZ, 0x3c, !PT ;  /* 0x000000150b0e7212 */ /* 0x000fe200078e3cff */
[----:B------:R-:W-:Y:S01]  /*69a0*/  IMAD.WIDE.U32 R4, R4, -0x326172a9, RZ ;  /* 0xcd9e8d5704047825 */ /* 0x000fe200078e00ff */
[----:B------:R-:W-:Y:S02]  /*69b0*/  LOP3.LUT R9, R7, R9, R13, 0x96, !PT ;  /* 0x0000000907097212 */ /* 0x000fe400078e960d */
[----:B------:R-:W-:Y:S01]  /*69c0*/  IADD3 R7, R2, 0x3c6ef372, RZ ;  /* 0x3c6ef37202077810 */ /* 0x000fe20007ffe0ff */
[----:B------:R-:W-:Y:S01]  /*69d0*/  IMAD.WIDE.U32 R12, R12, -0x326172a9, RZ ;  /* 0xcd9e8d570c0c7825 */ /* 0x000fe200078e00ff */
[----:B------:R-:W-:-:S03]  /*69e0*/  LOP3.LUT R11, R11, R5, RZ, 0x3c, !PT ;  /* 0x000000050b0b7212 */ /* 0x000fc600078e3cff */
        /* <DEDUP_REMOVED lines=17> */
[----:B------:R-:W-:Y:S01]  /*6b00*/  IADD3 R7, R2, 0x78dde6e4, RZ ;  /* 0x78dde6e402077810 */ /* 0x000fe20007ffe0ff */
        /* <DEDUP_REMOVED lines=23> */
[----:B------:R-:W-:-:S03]  /*6c80*/  IMAD.WIDE.U32 R8, R9, -0x326172a9, RZ ;  /* 0xcd9e8d5709087825 */ /* 0x000fc600078e00ff */
[----:B------:R-:W-:Y:S01]  /*6c90*/  LOP3.LUT R22, R15, R22, R5, 0x96, !PT ;  /* 0x000000160f167212 */ /* 0x000fe200078e9605 */
        /* <DEDUP_REMOVED lines=15> */
[----:B------:R-:W-:Y:S01]  /*6d90*/  VIADD R7, R3, 0xdb3d7428 ;  /* 0xdb3d742803077836 */ /* 0x000fe20000000000 */
[----:B------:R-:W0:Y:S01]  /*6da0*/  LDC.64 R8, c[0x0][0x2e8] ;  /* 0x0000ba00ff087b82 */ /* 0x000e220000000a00 */
[----:B------:R-:W-:-:S04]  /*6db0*/  IMAD.WIDE.U32 R12, R12, -0x2daee0ad, RZ ;  /* 0xd2511f530c0c7825 */ /* 0x000fc800078e00ff */
[----:B------:R-:W-:Y:S01]  /*6dc0*/  IMAD.WIDE.U32 R20, R20, -0x326172a9, RZ ;  /* 0xcd9e8d5714147825 */ /* 0x000fe200078e00ff */
[----:B------:R-:W-:Y:S02]  /*6dd0*/  LOP3.LUT R26, R13, R26, R7, 0x96, !PT ;  /* 0x0000001a0d1a7212 */ /* 0x000fe400078e9607 */
[----:B------:R-:W-:Y:S02]  /*6de0*/  LOP3.LUT R14, R27, R14, R11, 0x96, !PT ;  /* 0x0000000e1b0e7212 */ /* 0x000fe400078e960b */
[----:B------:R-:W-:-:S03]  /*6df0*/  LOP3.LUT R13, R21, R6, R5, 0x96, !PT ;  /* 0x00000006150d7212 */ /* 0x000fc600078e9605 */
[----:B------:R-:W-:-:S04]  /*6e00*/  IMAD.WIDE.U32 R10, R14, -0x326172a9, RZ ;  /* 0xcd9e8d570e0a7825 */ /* 0x000fc800078e00ff */
[----:B------:R-:W-:Y:S01]  /*6e10*/  IMAD.HI.U32 R21, R13, -0x2daee0ad, RZ ;  /* 0xd2511f530d157827 */ /* 0x000fe200078e00ff */
[----:B------:R-:W-:Y:S02]  /*6e20*/  LOP3.LUT R13, R19, 0x3, RZ, 0xc0, !PT ;  /* 0x00000003130d7812 */ /* 0x000fe400078ec0ff */
[----:B------:R-:W-:Y:S01]  /*6e30*/  LOP3.LUT R4, R11, R4, R5, 0x96, !PT ;  /* 0x000000040b047212 */ /* 0x000fe200078e9605 */
[----:B------:R-:W-:Y:S01]  /*6e40*/  IMAD.WIDE.U32 R14, R15, -0x2daee0ad, RZ ;  /* 0xd2511f530f0e7825 */ /* 0x000fe200078e00ff */
[----:B------:R-:W-:-:S03]  /*6e50*/  ISETP.NE.AND P0, PT, R13, 0x1, PT ;  /* 0x000000010d00780c */ /* 0x000fc60003f05270 */
        /* <DEDUP_REMOVED lines=8> */
[----:B0-----:R-:W-:Y:S01]  /*6ee0*/  IMAD.WIDE.U32 R22, R17, 0x4, R8 ;  /* 0x0000000411167825 */ /* 0x001fe200078e0008 */
[--C-:B------:R-:W-:Y:S02]  /*6ef0*/  LOP3.LUT R10, R5, R10, R15.reuse, 0x96, !PT ;  /* 0x0000000a050a7212 */ /* 0x100fe400078e960f */
[----:B------:R-:W-:Y:S01]  /*6f00*/  LOP3.LUT R20, R3, R20, R15, 0x96, !PT ;  /* 0x0000001403147212 */ /* 0x000fe200078e960f */
[----:B------:R-:W-:-:S04]  /*6f10*/  IMAD.WIDE.U32 R24, R25, 0x4, R8 ;  /* 0x0000000419187825 */ /* 0x000fc800078e0008 */
[----:B------:R-:W-:-:S04]  /*6f20*/  IMAD.WIDE.U32 R18, R18, 0x4, R8 ;  /* 0x0000000412127825 */ /* 0x000fc800078e0008 */
[----:B------:R-:W-:Y:S01]  /*6f30*/  IMAD.WIDE.U32 R16, R16, 0x4, R8 ;  /* 0x0000000410107825 */ /* 0x000fe200078e0008 */
[----:B------:R-:W-:-:S03]  /*6f40*/  MOV R8, R4 ;  /* 0x0000000400087202 */ /* 0x000fc60000000f00 */
        /* <DEDUP_REMOVED lines=15> */
.L_x_1486:
[----:B------:R-:W-:Y:S01]  /*7040*/  MOV R11, R20 ;  /* 0x00000014000b7202 */ /* 0x000fe20000000f00 */
[----:B------:R-:W-:Y:S01]  /*7050*/  IMAD.MOV.U32 R8, RZ, RZ, R12 ;  /* 0x000000ffff087224 */ /* 0x000fe200078e000c */
[----:B------:R-:W-:Y:S01]  /*7060*/  MOV R9, R6 ;  /* 0x0000000600097202 */ /* 0x000fe20000000f00 */
[----:B------:R-:W-:-:S07]  /*7070*/  IMAD.MOV.U32 R20, RZ, RZ, R2 ;  /* 0x000000ffff147224 */ /* 0x000fce00078e0002 */
.L_x_1485:
        /* <DEDUP_REMOVED lines=18> */
.L_x_7058:
[----:B------:R-:W-:Y:S05]  /*71a0*/  BRX R2 -0x71b0                                                                                                                                                                                                                                                                                                                                                                                                                                                                               (*"BRANCH_TARGETS .L_x_7059,.L_x_7060,.L_x_7061"*) ;  /* 0xffffff8c02947949 */ /* 0x000fea000383ffff */
.L_x_1489:
        /* <DEDUP_REMOVED lines=28> */
.L_x_1495:
[----:B------:R0:W5:Y:S02]  /*7370*/  LDG.E R3, desc[UR36][R16.64] ;  /* 0x0000002410037981 */ /* 0x000164000c1e1900 */
.L_x_1494:
[----:B------:R-:W-:Y:S05]  /*7380*/  BSYNC B6 ;  /* 0x0000000000067941 */ /* 0x000fea0003800000 */
.L_x_1493:
[----:B------:R-:W-:Y:S01]  /*7390*/  ULDC.64 UR4, c[0x0][0x210] ;  /* 0x0000840000047ab9 */ /* 0x000fe20000000a00 */
[----:B-----5:R-:W-:Y:S02]  /*73a0*/  FSET.BF.LE.FTZ.AND R3, R2, R3, PT ;  /* 0x000000030203720a */ /* 0x020fe40003813000 */
[C---:B------:R-:W-:Y:S02]  /*73b0*/  LEA R2, P0, R30.reuse, UR4, 0x1 ;  /* 0x000000041e027c11 */ /* 0x040fe4000f8008ff */
[----:B------:R-:W-:Y:S02]  /*73c0*/  F2FP.BF16.F32.PACK_AB R0, RZ, R3 ;  /* 0x00000003ff00723e */ /* 0x000fe400000010ff */
[----:B------:R-:W-:-:S05]  /*73d0*/  LEA.HI.X R3, R30, UR5, RZ, 0x1, P0 ;  /* 0x000000051e037c11 */ /* 0x000fca00080f0cff */
[----:B------:R1:W-:Y:S04]  /*73e0*/  STG.E.U16 desc[UR36][R2.64], R0 ;  /* 0x0000000002007986 */ /* 0x0003e8000c101524 */
.L_x_1491:
[----:B------:R-:W-:Y:S05]  /*73f0*/  BSYNC B7 ;  /* 0x0000000000077941 */ /* 0x000fea0003800000 */
.L_x_1490:
        /* <DEDUP_REMOVED lines=20> */
[----:B01----:R-:W-:Y:S05]  /*7540*/  CALL.ABS.NOINC R2 ;  /* 0x0000000002007343 */ /* 0x003fea0003c00000 */
.L_x_1498:
[----:B------:R1:W5:Y:S02]  /*7550*/  LDG.E R3, desc[UR36][R18.64] ;  /* 0x0000002412037981 */ /* 0x000364000c1e1900 */
.L_x_1497:
[----:B------:R-:W-:Y:S05]  /*7560*/  BSYNC B6 ;  /* 0x0000000000067941 */ /* 0x000fea0003800000 */
.L_x_1496:
[----:B------:R-:W-:Y:S01]  /*7570*/  ULDC.64 UR4, c[0x0][0x210] ;  /* 0x0000840000047ab9 */ /* 0x000fe20000000a00 */
[----:B-----5:R-:W-:Y:S02]  /*7580*/  FSET.BF.LE.FTZ.AND R26, R26, R3, PT ;  /* 0x000000031a1a720a */ /* 0x020fe40003813000 */
[C---:B------:R-:W-:Y:S02]  /*7590*/  LEA R2, P0, R29.reuse, UR4, 0x1 ;  /* 0x000000041d027c11 */ /* 0x040fe4000f8008ff */
[----:B------:R-:W-:Y:S02]  /*75a0*/  F2FP.BF16.F32.PACK_AB R26, RZ, R26 ;  /* 0x0000001aff1a723e */ /* 0x000fe400000010ff */
[----:B------:R-:W-:-:S05]  /*75b0*/  LEA.HI.X R3, R29, UR5, RZ, 0x1, P0 ;  /* 0x000000051d037c11 */ /* 0x000fca00080f0cff */
[----:B------:R2:W-:Y:S04]  /*75c0*/  STG.E.U16 desc[UR36][R2.64], R26 ;  /* 0x0000001a02007986 */ /* 0x0005e8000c101524 */
.L_x_7060:
[----:B------:R-:W3:Y:S01]  /*75d0*/  LDG.E R0, desc[UR36][R22.64] ;  /* 0x0000002416007981 */ /* 0x000ee2000c1e1900 */
[----:B------:R-:W-:Y:S01]  /*75e0*/  BSSY B6, `(.L_x_1499) ;  /* 0x0000015000067945 */ /* 0x000fe20003800000 */
[C---:B---3--:R-:W-:Y:S02]  /*75f0*/  FSETP.GE.FTZ.AND P1, PT, R0.reuse, RZ, PT ;  /* 0x000000ff0000720b */ /* 0x048fe40003f36000 */
[----:B------:R-:W-:-:S13]  /*7600*/  FSETP.GTU.FTZ.AND P0, PT, R0, 1, PT ;  /* 0x3f8000000000780b */ /* 0x000fda0003f1c000 */
[----:B------:R-:W-:Y:S05]  /*7610*/  @!P0 BRA P1, `(.L_x_1500) ;  /* 0x0000000000448947 */ /* 0x000fea0000800000 */
[----:B--2---:R-:W-:Y:S01]  /*7620*/  MOV R2, 0x1a0 ;  /* 0x000001a000027802 */ /* 0x004fe20000000f00 */
[----:B------:R-:W-:Y:S01]  /*7630*/  ULDC.64 UR4, c[0x4][0x190] ;  /* 0x0100640000047ab9 */ /* 0x000fe20000000a00 */
[----:B------:R-:W-:Y:S01]  /*7640*/  ULDC.64 UR6, c[0x4][0x88] ;  /* 0x0100220000067ab9 */ /* 0x000fe20000000a00 */
[----:B------:R-:W-:Y:S01]  /*7650*/  IMAD.U32 R4, RZ, RZ, UR4 ;  /* 0x00000004ff047e24 */ /* 0x000fe2000f8e00ff */
[----:B------:R-:W-:Y:S01]  /*7660*/  MOV R5, UR5 ;  /* 0x0000000500057c02 */ /* 0x000fe20008000f00 */
[----:B------:R-:W-:Y:S01]  /*7670*/  ULDC.64 UR4, c[0x4][0x178] ;  /* 0x01005e0000047ab9 */ /* 0x000fe20000000a00 */
[----:B------:R-:W2:Y:S01]  /*7680*/  LDC.64 R2, c[0x4][R2] ;  /* 0x0100000002027b82 */ /* 0x000ea20000000a00 */
        /* <DEDUP_REMOVED lines=9> */
.L_x_1501:
[----:B------:R3:W5:Y:S02]  /*7720*/  LDG.E R0, desc[UR36][R22.64] ;  /* 0x0000002416007981 */ /* 0x000764000c1e1900 */
.L_x_1500:
[----:B------:R-:W-:Y:S05]  /*7730*/  BSYNC B6 ;  /* 0x0000000000067941 */ /* 0x000fea0003800000 */
.L_x_1499:
[----:B------:R-:W-:Y:S01]  /*7740*/  ULDC.64 UR4, c[0x0][0x210] ;  /* 0x0000840000047ab9 */ /* 0x000fe20000000a00 */
[----:B-----5:R-:W-:Y:S02]  /*7750*/  FSET.BF.LE.FTZ.AND R27, R27, R0, PT ;  /* 0x000000001b1b720a */ /* 0x020fe40003813000 */
[C---:B--2---:R-:W-:Y:S02]  /*7760*/  LEA R2, P0, R32.reuse, UR4, 0x1 ;  /* 0x0000000420027c11 */ /* 0x044fe4000f8008ff */
[----:B------:R-:W-:Y:S02]  /*7770*/  F2FP.BF16.F32.PACK_AB R27, RZ, R27 ;  /* 0x0000001bff1b723e */ /* 0x000fe400000010ff */
[----:B------:R-:W-:-:S05]  /*7780*/  LEA.HI.X R3, R32, UR5, RZ, 0x1, P0 ;  /* 0x0000000520037c11 */ /* 0x000fca00080f0cff */
[----:B------:R2:W-:Y:S04]  /*7790*/  STG.E.U16 desc[UR36][R2.64], R27 ;  /* 0x0000001b02007986 */ /* 0x0005e8000c101524 */
.L_x_7059:
[----:B------:R-:W-:Y:S05]  /*77a0*/  BSYNC B8 ;  /* 0x0000000000087941 */ /* 0x000fea0003800000 */
.L_x_1488:
        /* <DEDUP_REMOVED lines=18> */
[----:B--2---:R-:W-:-:S07]  /*78d0*/  IMAD.MOV.U32 R12, RZ, RZ, 0x1 ;  /* 0x00000001ff0c7424 */ /* 0x004fce00078e00ff */
[----:B------:R-:W-:-:S07]  /*78e0*/  LEPC R20, `(.L_x_1504) ;  /* 0x000000001014794e */ /* 0x000fce0000000000 */
[----:B01-34-:R-:W-:Y:S05]  /*78f0*/  CALL.ABS.NOINC R2 ;  /* 0x0000000002007343 */ /* 0x01bfea0003c00000 */
.L_x_1504:
[----:B------:R2:W5:Y:S02]  /*7900*/  LDG.E R3, desc[UR36][R24.64] ;  /* 0x0000002418037981 */ /* 0x000564000c1e1900 */
.L_x_1503:
[----:B------:R-:W-:Y:S05]  /*7910*/  BSYNC B6 ;  /* 0x0000000000067941 */ /* 0x000fea0003800000 */
.L_x_1502:
[----:B------:R-:W-:Y:S01]  /*7920*/  ULDC.64 UR4, c[0x0][0x210] ;  /* 0x0000840000047ab9 */ /* 0x000fe20000000a00 */
[----:B-----5:R-:W-:Y:S02]  /*7930*/  FSET.BF.LE.FTZ.AND R28, R28, R3, PT ;  /* 0x000000031c1c720a */ /* 0x020fe40003813000 */
[C---:B------:R-:W-:Y:S02]  /*7940*/  LEA R2, P0, R31.reuse, UR4, 0x1 ;  /* 0x000000041f027c11 */ /* 0x040fe4000f8008ff */
[----:B------:R-:W-:Y:S02]  /*7950*/  F2FP.BF16.F32.PACK_AB R28, RZ, R28 ;  /* 0x0000001cff1c723e */ /* 0x000fe400000010ff */
[----:B------:R-:W-:-:S05]  /*7960*/  LEA.HI.X R3, R31, UR5, RZ, 0x1, P0 ;  /* 0x000000051f037c11 */ /* 0x000fca00080f0cff */
[----:B------:R4:W-:Y:S01]  /*7970*/  STG.E.U16 desc[UR36][R2.64], R28 ;  /* 0x0000001c02007986 */ /* 0x0009e2000c101524 */
[----:B------:R-:W-:Y:S05]  /*7980*/  BRA `(.L_x_1492) ;  /* 0x0000000000047947 */ /* 0x000fea0003800000 */
.L_x_7061:
[----:B------:R-:W-:Y:S05]  /*7990*/  BREAK B8 ;  /* 0x0000000000087942 */ /* 0x000fea0003800000 */
.L_x_1492:
[----:B------:R-:W-:Y:S05]  /*79a0*/  BSYNC B9 ;  /* 0x0000000000097941 */ /* 0x000fea0003800000 */
.L_x_1487:
[----:B------:R-:W-:Y:S01]  /*79b0*/  ULDC UR4, c[0x0][0x0] ;  /* 0x0000000000047ab9 */ /* 0x000fe20000000800 */
[----:B------:R-:W5:Y:S01]  /*79c0*/  LDC R0, c[0x0][0xc] ;  /* 0x00000300ff007b82 */ /* 0x000f620000000800 */
[----:B------:R-:W-:-:S06]  /*79d0*/  USHF.L.U32 UR4, UR4, 0x2, URZ ;  /* 0x0000000204047899 */ /* 0x000fcc000800063f */
[----:B-----5:R-:W-:Y:S01]  /*79e0*/  IMAD R33, R0, UR4, R33 ;  /* 0x0000000400217c24 */ /* 0x020fe2000f8e0221 */
[----:B------:R-:W-:-:S04]  /*79f0*/  ULDC UR4, c[0x0][0x3c0] ;  /* 0x0000f00000047ab9 */ /* 0x000fc80000000800 */
[----:B------:R-:W-:-:S13]  /*7a00*/  ISETP.GE.U32.AND P0, PT, R33, UR4, PT ;  /* 0x0000000421007c0c */ /* 0x000fda000bf06070 */
[----:B------:R-:W-:Y:S05]  /*7a10*/  @!P0 BRA `(.L_x_1505) ;  /* 0xffffff8400a48947 */ /* 0x000fea000383ffff */
[----:B------:R-:W-:Y:S05]  /*7a20*/  EXIT ;  /* 0x000000000000794d */ /* 0x000fea0003800000 */
.L_x_1506:
        /* <DEDUP_REMOVED lines=13> */
.L_x_7577:


//--------------------- .text._ZN2at4cuda57_GLOBAL__N__cd6b329d_24_DistributionBernoulli_cu_7537a20d21kernelPointwiseApply2IZNS_6native9templates4cuda28bernoulli_tensor_cuda_kernelIN3c108BFloat16EfEEvRKNS_10TensorBaseESB_NS_15PhiloxCudaStateEEUliRS8_SD_SD_SD_RKfSF_SF_SF_E_S8_SE_jLin1ELi2ELi4ELi512ELi2EEEvNS0_6detail10TensorInfoIT0_T2_EENSI_IT1_SK_EESK_T_ --------------------------
	.section	.text._ZN2at4cuda57_GLOBAL__N__cd6b329d_24_DistributionBernoulli_cu_7537a20d21kernelPointwiseApply2IZNS_6native9templates4cuda28bernoulli_tensor_cuda_kernelIN3c108BFloat16EfEEvRKNS_10TensorBaseESB_NS_15PhiloxCudaStateEEUliRS8_SD_SD_SD_RKfSF_SF_SF_E_S8_SE_jLin1ELi2ELi4ELi512ELi2EEEvNS0_6detail10TensorInfoIT0_T2_EENSI_IT1_SK_EESK_T_,"ax",@progbits
	.align	128
.text._ZN2at4cuda57_GLOBAL__N__cd6b329d_24_DistributionBernoulli_cu_7537a20d21kernelPointwiseApply2IZNS_6native9templates4cuda28bernoulli_tensor_cuda_kernelIN3c108BFloat16EfEEvRKNS_10TensorBaseESB_NS_15PhiloxCudaStateEEUliRS8_SD_SD_SD_RKfSF_SF_SF_E_S8_SE_jLin1ELi2ELi4ELi512ELi2EEEvNS0_6detail10TensorInfoIT0_T2_EENSI_IT1_SK_EESK_T_:
        .type           _ZN2at4cuda57_GLOBAL__N__cd6b329d_24_DistributionBernoulli_cu_7537a20d21kernelPointwiseApply2IZNS_6native9templates4cuda28bernoulli_tensor_cuda_kernelIN3c108BFloat16EfEEvRKNS_10TensorBaseESB_NS_15PhiloxCudaStateEEUliRS8_SD_SD_SD_RKfSF_SF_SF_E_S8_SE_jLin1ELi2ELi4ELi512ELi2EEEvNS0_6detail10TensorInfoIT0_T2_EENSI_IT1_SK_EESK_T_,@function
        .size           _ZN2at4cuda57_GLOBAL__N__cd6b329d_24_DistributionBernoulli_cu_7537a20d21kernelPointwiseApply2IZNS_6native9templates4cuda28bernoulli_tensor_cuda_kernelIN3c108BFloat16EfEEvRKNS_10TensorBaseESB_NS_15PhiloxCudaStateEEUliRS8_SD_SD_SD_RKfSF_SF_SF_E_S8_SE_jLin1ELi2ELi4ELi512ELi2EEEvNS0_6detail10TensorInfoIT0_T2_EENSI_IT1_SK_EESK_T_,(.L_x_7578 - _ZN2at4cuda57_GLOBAL__N__cd6b329d_24_DistributionBernoulli_cu_7537a20d21kernelPointwiseApply2IZNS_6native9templates4cuda28bernoulli_tensor_cuda_kernelIN3c108BFloat16EfEEvRKNS_10TensorBaseESB_NS_15PhiloxCudaStateEEUliRS8_SD_SD_SD_RKfSF_SF_SF_E_S8_SE_jLin1ELi2ELi4ELi512ELi2EEEvNS0_6detail10TensorInfoIT0_T2_EENSI_IT1_SK_EESK_T_)
        .other          _ZN2at4cuda57_GLOBAL__N__cd6b329d_24_DistributionBernoulli_cu_7537a20d21kernelPointwiseApply2IZNS_6native9templates4cuda28bernoulli_tensor_cuda_kernelIN3c108BFloat16EfEEvRKNS_10TensorBaseESB_NS_15PhiloxCudaStateEEUliRS8_SD_SD_SD_RKfSF_SF_SF_E_S8_SE_jLin1ELi2ELi4ELi512ELi2EEEvNS0_6detail10TensorInfoIT0_T2_EENSI_IT1_SK_EESK_T_,@"STO_CUDA_ENTRY STV_DEFAULT"
_ZN2at4cuda57_GLOBAL__N__cd6b329d_24_DistributionBernoulli_cu_7537a20d21kernelPointwiseApply2IZNS_6native9templates4cuda28bernoulli_tensor_cuda_kernelIN3c108BFloat16EfEEvRKNS_10TensorBaseESB_NS_15PhiloxCudaStateEEUliRS8_SD_SD_SD_RKfSF_SF_SF_E_S8_SE_jLin1ELi2ELi4ELi512ELi2EEEvNS0_6detail10TensorInfoIT0_T2_EENSI_IT1_SK_EESK_T_:
        /* <DEDUP_REMOVED lines=11> */
.L_x_1547:
        /* <DEDUP_REMOVED lines=30> */
.L_x_1511:
[C---:B------:R-:W-:Y:S02]  /*0290*/  VIADD R7, R4.reuse, 0xffffffff ;  /* 0xffffffff04077836 */ /* 0x040fe40000000000 */
[----:B------:R-:W-:Y:S02]  /*02a0*/  VIADD R5, R5, 0xfffffffc ;  /* 0xfffffffc05057836 */ /* 0x000fe40000000000 */
[----:B------:R-:W-:Y:S02]  /*02b0*/  IMAD.SHL.U32 R7, R7, 0x4, RZ ;  /* 0x0000000407077824 */ /* 0x000fe400078e00ff */
[----:B------:R-:W-:Y:S02]  /*02c0*/  VIADD R4, R4, 0xfffffffc ;  /* 0xfffffffc04047836 */ /* 0x000fe40000000000 */
        /* <DEDUP_REMOVED lines=36> */
[----:B------:R-:W-:Y:S01]  /*0510*/  IMAD.HI.U32 R15, R14, R11, RZ ;  /* 0x0000000b0e0f7227 */ /* 0x000fe200078e00ff */
[----:B-1----:R-:W-:-:S03]  /*0520*/  HFMA2.MMA R12, -RZ, RZ, 0, 0 ;  /* 0x00000000ff0c7435 */ /* 0x002fc600000001ff */
[----:B------:R-:W-:-:S04]  /*0530*/  IMAD.MOV R17, RZ, RZ, -R15 ;  /* 0x000000ffff117224 */ /* 0x000fc800078e0a0f */
[----:B------:R-:W-:-:S05]  /*0540*/  IMAD R17, R6, R17, R11 ;  /* 0x0000001106117224 */ /* 0x000fca00078e020b */
[----:B------:R-:W-:-:S13]  /*0550*/  ISETP.GE.U32.AND P1, PT, R17, R6, PT ;  /* 0x000000061100720c */ /* 0x000fda0003f26070 */
[----:B------:R-:W-:Y:S02]  /*0560*/  @P1 IADD3 R17, -R6, R17, RZ ;  /* 0x0000001106111210 */ /* 0x000fe40007ffe1ff */
[----:B------:R-:W-:Y:S02]  /*0570*/  @P1 IADD3 R15, R15, 0x1, RZ ;  /* 0x000000010f0f1810 */ /* 0x000fe40007ffe0ff */
[----:B------:R-:W-:Y:S01]  /*0580*/  ISETP.GE.U32.AND P2, PT, R17, R6, PT ;  /* 0x000000061100720c */ /* 0x000fe20003f46070 */
[----:B------:R-:W-:Y:S01]  /*0590*/  IMAD.MOV R17, RZ, RZ, -R8 ;  /* 0x000000ffff117224 */ /* 0x000fe200078e0a08 */
[----:B0-----:R-:W0:Y:S03]  /*05a0*/  I2F.U32.RP R16, R10 ;  /* 0x0000000a00107306 */ /* 0x001e260000209000 */
[----:B--2---:R-:W-:-:S04]  /*05b0*/  IMAD R17, R17, R13, RZ ;  /* 0x0000000d11117224 */ /* 0x004fc800078e02ff */
[----:B------:R-:W-:-:S04]  /*05c0*/  IMAD.HI.U32 R14, R13, R17, R12 ;  /* 0x000000110d0e7227 */ /* 0x000fc800078e000c */
[----:B------:R-:W-:Y:S01]  /*05d0*/  @P2 VIADD R15, R15, 0x1 ;  /* 0x000000010f0f2836 */ /* 0x000fe20000000000 */
[----:B------:R-:W-:Y:S02]  /*05e0*/  @!P3 LOP3.LUT R15, RZ, R6, RZ, 0x33, !PT ;  /* 0x00000006ff0fb212 */ /* 0x000fe400078e33ff */
[----:B------:R-:W-:Y:S01]  /*05f0*/  ISETP.NE.U32.AND P3, PT, R8, RZ, PT ;  /* 0x000000ff0800720c */ /* 0x000fe20003f65070 */
[----:B0-----:R-:W0:Y:S02]  /*0600*/  MUFU.RCP R16, R16 ;  /* 0x0000001000107308 */ /* 0x001e240000001000 */
[----:B------:R-:W-:-:S04]  /*0610*/  IMAD.HI.U32 R17, R14, R15, RZ ;  /* 0x0000000f0e117227 */ /* 0x000fc800078e00ff */
[----:B------:R-:W-:-:S04]  /*0620*/  IMAD.MOV R19, RZ, RZ, -R17 ;  /* 0x000000ffff137224 */ /* 0x000fc800078e0a11 */
[----:B------:R-:W-:-:S05]  /*0630*/  IMAD R19, R8, R19, R15 ;  /* 0x0000001308137224 */ /* 0x000fca00078e020f */
[----:B------:R-:W-:Y:S02]  /*0640*/  ISETP.GE.U32.AND P1, PT, R19, R8, PT ;  /* 0x000000081300720c */ /* 0x000fe40003f26070 */
[----:B0-----:R-:W-:-:S04]  /*0650*/  IADD3 R12, R16, 0xffffffe, RZ ;  /* 0x0ffffffe100c7810 */ /* 0x001fc80007ffe0ff */
[----:B------:R0:W1:Y:S07]  /*0660*/  F2I.FTZ.U32.TRUNC.NTZ R13, R12 ;  /* 0x0000000c000d7305 */ /* 0x00006e000021f000 */
[----:B------:R-:W-:Y:S02]  /*0670*/  @P1 IMAD.IADD R19, R19, 0x1, -R8 ;  /* 0x0000000113131824 */ /* 0x000fe400078e0a08 */
[----:B------:R-:W-:Y:S02]  /*0680*/  @P1 VIADD R17, R17, 0x1 ;  /* 0x0000000111111836 */ /* 0x000fe40000000000 */
[----:B0-----:R-:W-:Y:S01]  /*0690*/  IMAD.MOV.U32 R12, RZ, RZ, RZ ;  /* 0x000000ffff0c7224 */ /* 0x001fe200078e00ff */
[----:B------:R-:W-:-:S02]  /*06a0*/  ISETP.GE.U32.AND P2, PT, R19, R8, PT ;  /* 0x000000081300720c */ /* 0x000fc40003f46070 */
[----:B------:R-:W-:-:S05]  /*06b0*/  IADD3 R19, RZ, -R10, RZ ;  /* 0x8000000aff137210 */ /* 0x000fca0007ffe0ff */
[----:B-1----:R-:W-:-:S04]  /*06c0*/  IMAD R19, R19, R13, RZ ;  /* 0x0000000d13137224 */ /* 0x002fc800078e02ff */
[----:B------:R-:W-:Y:S02]  /*06d0*/  IMAD.HI.U32 R14, R13, R19, R12 ;  /* 0x000000130d0e7227 */ /* 0x000fe400078e000c */
[----:B------:R-:W-:Y:S01]  /*06e0*/  @P2 IADD3 R17, R17, 0x1, RZ ;  /* 0x0000000111112810 */ /* 0x000fe20007ffe0ff */
[----:B------:R-:W0:Y:S01]  /*06f0*/  LDC R12, c[0x0][R7+0x27c] ;  /* 0x00009f00070c7b82 */ /* 0x000e220000000800 */
[----:B------:R-:W-:Y:S02]  /*0700*/  @!P3 LOP3.LUT R17, RZ, R8, RZ, 0x33, !PT ;  /* 0x00000008ff11b212 */ /* 0x000fe400078e33ff */
[----:B------:R-:W-:-:S03]  /*0710*/  ISETP.NE.U32.AND P3, PT, R10, RZ, PT ;  /* 0x000000ff0a00720c */ /* 0x000fc60003f65070 */
[----:B------:R-:W-:Y:S02]  /*0720*/  IMAD.HI.U32 R16, R14, R17, RZ ;  /* 0x000000110e107227 */ /* 0x000fe400078e00ff */
[----:B------:R-:W1:Y:S03]  /*0730*/  LDC R13, c[0x0][R7+0x278] ;  /* 0x00009e00070d7b82 */ /* 0x000e660000000800 */
[----:B------:R-:W-:-:S05]  /*0740*/  IADD3 R19, -R16, RZ, RZ ;  /* 0x000000ff10137210 */ /* 0x000fca0007ffe1ff */
[----:B------:R-:W2:Y:S01]  /*0750*/  LDC R14, c[0x0][R7+0x274] ;  /* 0x00009d00070e7b82 */ /* 0x000ea20000000800 */
        /* <DEDUP_REMOVED lines=14> */
[----:B-1----:R-:W-:-:S02]  /*0840*/  IMAD R2, R11, R13, R2 ;  /* 0x0000000d0b027224 */ /* 0x002fc400078e0202 */
[----:B------:R-:W-:Y:S01]  /*0850*/  IMAD R15, R8, R6, R15 ;  /* 0x00000006080f7224 */ /* 0x000fe200078e020f */
[----:B------:R-:W-:-:S03]  /*0860*/  IADD3 R6, -R16, RZ, RZ ;  /* 0x000000ff10067210 */ /* 0x000fc60007ffe1ff */
[----:B--2---:R-:W-:Y:S02]  /*0870*/  IMAD R2, R15, R14, R2 ;  /* 0x0000000e0f027224 */ /* 0x004fe400078e0202 */
[----:B------:R-:W-:-:S04]  /*0880*/  IMAD R17, R10, R6, R17 ;  /* 0x000000060a117224 */ /* 0x000fc800078e0211 */
[----:B---3--:R-:W-:Y:S01]  /*0890*/  IMAD R31, R17, R18, R2 ;  /* 0x00000012111f7224 */ /* 0x008fe200078e0202 */
[----:B------:R-:W-:Y:S01]  /*08a0*/  MOV R2, R16 ;  /* 0x0000001000027202 */ /* 0x000fe20000000f00 */
[----:B------:R-:W-:Y:S06]  /*08b0*/  @P1 BRA `(.L_x_1511) ;  /* 0xfffffff800741947 */ /* 0x000fec000383ffff */
[----:B------:R-:W-:Y:S05]  /*08c0*/  BSYNC B1 ;  /* 0x0000000000017941 */ /* 0x000fea0003800000 */
.L_x_1510:
        /* <DEDUP_REMOVED lines=79> */
.L_x_1509:
[----:B------:R-:W-:Y:S01]  /*0dc0*/  ULDC UR4, c[0x0][0x2f4] ;  /* 0x0000bd0000047ab9 */ /* 0x000fe20000000800 */
[----:B------:R-:W-:Y:S01]  /*0dd0*/  ULDC UR5, c[0x0][0x354] ;  /* 0x0000d50000057ab9 */ /* 0x000fe20000000800 */
[----:B------:R-:W0:Y:S01]  /*0de0*/  I2F.U32.RP R3, UR4 ;  /* 0x0000000400037d06 */ /* 0x000e220008209000 */
[----:B------:R-:W-:-:S07]  /*0df0*/  ISETP.NE.U32.AND P2, PT, RZ, UR4, PT ;  /* 0x00000004ff007c0c */ /* 0x000fce000bf45070 */
[----:B0-----:R-:W0:Y:S02]  /*0e00*/  MUFU.RCP R3, R3 ;  /* 0x0000000300037308 */ /* 0x001e240000001000 */
[----:B0-----:R-:W-:-:S06]  /*0e10*/  IADD3 R4, R3, 0xffffffe, RZ ;  /* 0x0ffffffe03047810 */ /* 0x001fcc0007ffe0ff */
[----:B------:R0:W1:Y:S02]  /*0e20*/  F2I.FTZ.U32.TRUNC.NTZ R5, R4 ;  /* 0x0000000400057305 */ /* 0x000064000021f000 */
[----:B0-----:R-:W-:Y:S01]  /*0e30*/  MOV R4, RZ ;  /* 0x000000ff00047202 */ /* 0x001fe20000000f00 */
[----:B-1----:R-:W-:-:S04]  /*0e40*/  IMAD.MOV R7, RZ, RZ, -R5 ;  /* 0x000000ffff077224 */ /* 0x002fc800078e0a05 */
        /* <DEDUP_REMOVED lines=18> */
.L_x_1508:
[----:B------:R-:W-:Y:S05]  /*0f70*/  BSYNC B0 ;  /* 0x0000000000007941 */ /* 0x000fea0003800000 */
.L_x_1507:
[----:B------:R-:W-:Y:S01]  /*0f80*/  VIMNMX R0, R0, 0x4, PT ;  /* 0x0000000400007848 */ /* 0x000fe20003fe0100 */
[----:B------:R-:W-:Y:S01]  /*0f90*/  BSSY B0, `(.L_x_1512) ;  /* 0x00000e8000007945 */ /* 0x000fe20003800000 */
[----:B------:R-:W-:Y:S02]  /*0fa0*/  HFMA2.MMA R17, -RZ, RZ, 0, 0 ;  /* 0x00000000ff117435 */ /* 0x000fe400000001ff */
[----:B------:R-:W-:-:S13]  /*0fb0*/  ISETP.GE.AND P0, PT, R0, 0x2, PT ;  /* 0x000000020000780c */ /* 0x000fda0003f06270 */
[----:B------:R-:W-:Y:S05]  /*0fc0*/  @!P0 BRA `(.L_x_1513) ;  /* 0x0000000c00908947 */ /* 0x000fea0003800000 */
[----:B------:R-:W0:Y:S01]  /*0fd0*/  LDC R2, c[0x0][0x2e0] ;  /* 0x0000b800ff027b82 */ /* 0x000e220000000800 */
[----:B------:R-:W-:Y:S01]  /*0fe0*/  VIADD R4, R33, 0x1 ;  /* 0x0000000121047836 */ /* 0x000fe20000000000 */
        /* <DEDUP_REMOVED lines=21> */
.L_x_1516:
        /* <DEDUP_REMOVED lines=100> */
.L_x_1515:
        /* <DEDUP_REMOVED lines=78> */
.L_x_1514:
        /* <DEDUP_REMOVED lines=27> */
.L_x_1513:
[----:B------:R-:W-:Y:S05]  /*1e10*/  BSYNC B0 ;  /* 0x0000000000007941 */ /* 0x000fea0003800000 */
.L_x_1512:
        /* <DEDUP_REMOVED lines=29> */
.L_x_1521:
        /* <DEDUP_REMOVED lines=21> */
[----:B------:R-:W-:-:S06]  /*2140*/  IMAD.HI.U32 R3, R3, R13, R2 ;  /* 0x0000000d03037227 */ /* 0x000fcc00078e0002 */
        /* <DEDUP_REMOVED lines=14> */
[----:B------:R-:W-:Y:S02]  /*2230*/  IMAD.HI.U32 R2, R3, R15, R2 ;  /* 0x0000000f03027227 */ /* 0x000fe400078e0002 */
[----:B------:R-:W-:Y:S02]  /*2240*/  @P2 IADD3 R13, R13, 0x1, RZ ;  /* 0x000000010d0d2810 */ /* 0x000fe40007ffe0ff */
[----:B------:R-:W-:-:S02]  /*2250*/  @!P3 LOP3.LUT R13, RZ, R9, RZ, 0x33, !PT ;  /* 0x00000009ff0db212 */ /* 0x000fc400078e33ff */
[----:B------:R-:W-:-:S03]  /*2260*/  ISETP.NE.U32.AND P3, PT, R10, RZ, PT ;  /* 0x000000ff0a00720c */ /* 0x000fc60003f65070 */
[----:B------:R-:W-:Y:S01]  /*2270*/  IMAD.HI.U32 R15, R2, R13, RZ ;  /* 0x0000000d020f7227 */ /* 0x000fe200078e00ff */
[----:B------:R-:W-:-:S03]  /*2280*/  IADD3 R2, R16, 0xffffffe, RZ ;  /* 0x0ffffffe10027810 */ /* 0x000fc60007ffe0ff */
[----:B------:R-:W-:Y:S01]  /*2290*/  IMAD.MOV R19, RZ, RZ, -R15 ;  /* 0x000000ffff137224 */ /* 0x000fe200078e0a0f */
[----:B------:R0:W1:Y:S03]  /*22a0*/  F2I.FTZ.U32.TRUNC.NTZ R3, R2 ;  /* 0x0000000200037305 */ /* 0x000066000021f000 */
[----:B------:R-:W-:-:S05]  /*22b0*/  IMAD R19, R10, R19, R13 ;  /* 0x000000130a137224 */ /* 0x000fca00078e020d */
        /* <DEDUP_REMOVED lines=46> */
[----:B---3--:R-:W-:Y:S02]  /*25a0*/  IMAD R13, R13, R20, R6 ;  /* 0x000000140d0d7224 */ /* 0x008fe400078e0206 */
[----:B------:R-:W-:Y:S02]  /*25b0*/  IMAD R12, R12, R9, R15 ;  /* 0x000000090c0c7224 */ /* 0x000fe400078e020f */
[----:B------:R-:W-:-:S02]  /*25c0*/  IMAD.MOV R6, RZ, RZ, -R2 ;  /* 0x000000ffff067224 */ /* 0x000fc400078e0a02 */
[----:B--2---:R-:W-:Y:S02]  /*25d0*/  IMAD R12, R12, R16, R13 ;  /* 0x000000100c0c7224 */ /* 0x004fe400078e020d */
[----:B------:R-:W-:Y:S02]  /*25e0*/  IMAD R14, R14, R6, R19 ;  /* 0x000000060e0e7224 */ /* 0x000fe400078e0213 */
[----:B------:R-:W-:Y:S02]  /*25f0*/  IMAD.MOV.U32 R6, RZ, RZ, R2 ;  /* 0x000000ffff067224 */ /* 0x000fe400078e0002 */
[----:B-1----:R-:W-:Y:S01]  /*2600*/  IMAD R29, R14, R3, R12 ;  /* 0x000000030e1d7224 */ /* 0x002fe200078e020c */
[----:B------:R-:W-:Y:S06]  /*2610*/  @P1 BRA `(.L_x_1521) ;  /* 0xfffffff800741947 */ /* 0x000fec000383ffff */
[----:B------:R-:W-:Y:S05]  /*2620*/  BSYNC B1 ;  /* 0x0000000000017941 */ /* 0x000fea0003800000 */
.L_x_1520:
        /* <DEDUP_REMOVED lines=78> */
.L_x_1519:
        /* <DEDUP_REMOVED lines=27> */
.L_x_1518:
[----:B------:R-:W-:Y:S05]  /*2cc0*/  BSYNC B0 ;  /* 0x0000000000007941 */ /* 0x000fea0003800000 */
.L_x_1517:
[----:B------:R-:W-:Y:S01]  /*2cd0*/  ISETP.GE.AND P0, PT, R0, 0x4, PT ;  /* 0x000000040000780c */ /* 0x000fe20003f06270 */
[----:B------:R-:W-:Y:S01]  /*2ce0*/  BSSY B0, `(.L_x_1522) ;  /* 0x00000e7000007945 */ /* 0x000fe20003800000 */
[----:B------:R-:W-:-:S11]  /*2cf0*/  HFMA2.MMA R16, -RZ, RZ, 0, 0 ;  /* 0x00000000ff107435 */ /* 0x000fd600000001ff */
        /* <DEDUP_REMOVED lines=24> */
.L_x_1526:
        /* <DEDUP_REMOVED lines=94> */
[----:B-1----:R-:W-:Y:S02]  /*3460*/  IMAD R12, R12, R19, R14 ;  /* 0x000000130c0c7224 */ /* 0x002fe400078e020e */
[----:B------:R-:W-:Y:S02]  /*3470*/  IMAD R13, R13, R7, R16 ;  /* 0x000000070d0d7224 */ /* 0x000fe400078e0210 */
[----:B------:R-:W-:Y:S02]  /*3480*/  IMAD.MOV.U32 R7, RZ, RZ, R2 ;  /* 0x000000ffff077224 */ /* 0x000fe400078e0002 */
[----:B--2---:R-:W-:Y:S01]  /*3490*/  IMAD R30, R13, R3, R12 ;  /* 0x000000030d1e7224 */ /* 0x004fe200078e020c */
[----:B------:R-:W-:Y:S06]  /*34a0*/  @P1 BRA `(.L_x_1526) ;  /* 0xfffffff800741947 */ /* 0x000fec000383ffff */
[----:B------:R-:W-:Y:S05]  /*34b0*/  BSYNC B1 ;  /* 0x0000000000017941 */ /* 0x000fea0003800000 */
.L_x_1525:
        /* <DEDUP_REMOVED lines=78> */
.L_x_1524:
        /* <DEDUP_REMOVED lines=27> */
.L_x_1523:
[----:B------:R-:W-:Y:S05]  /*3b50*/  BSYNC B0 ;  /* 0x0000000000007941 */ /* 0x000fea0003800000 */
.L_x_1522:
        /* <DEDUP_REMOVED lines=139> */
.L_x_1528:
[----:B------:R-:W-:Y:S01]  /*4410*/  MOV R11, R20 ;  /* 0x00000014000b7202 */ /* 0x000fe20000000f00 */
[----:B------:R-:W-:Y:S01]  /*4420*/  IMAD.MOV.U32 R8, RZ, RZ, R12 ;  /* 0x000000ffff087224 */ /* 0x000fe200078e000c */
[----:B------:R-:W-:Y:S01]  /*4430*/  MOV R9, R6 ;  /* 0x0000000600097202 */ /* 0x000fe20000000f00 */
[----:B------:R-:W-:-:S07]  /*4440*/  IMAD.MOV.U32 R20, RZ, RZ, R2 ;  /* 0x000000ffff147224 */ /* 0x000fce00078e0002 */
.L_x_1527:
        /* <DEDUP_REMOVED lines=18> */
.L_x_7062:
[----:B------:R-:W-:Y:S05]  /*4570*/  BRX R2 -0x4580                                                                                                                                                                                                                                                                                                                                                                                                                                                                               (*"BRANCH_TARGETS .L_x_7063,.L_x_7064,.L_x_7065"*) ;  /* 0xffffffb802a07949 */ /* 0x000fea000383ffff */
.L_x_1531:
        /* <DEDUP_REMOVED lines=28> */
.L_x_1537:
[----:B------:R0:W5:Y:S02]  /*4740*/  LDG.E R3, desc[UR36][R16.64] ;  /* 0x0000002410037981 */ /* 0x000164000c1e1900 */
.L_x_1536:
[----:B------:R-:W-:Y:S05]  /*4750*/  BSYNC B6 ;  /* 0x0000000000067941 */ /* 0x000fea0003800000 */
.L_x_1535:
[----:B------:R-:W-:Y:S01]  /*4760*/  ULDC.64 UR4, c[0x0][0x210] ;  /* 0x0000840000047ab9 */ /* 0x000fe20000000a00 */
[----:B-----5:R-:W-:Y:S02]  /*4770*/  FSET.BF.LE.FTZ.AND R3, R2, R3, PT ;  /* 0x000000030203720a */ /* 0x020fe40003813000 */
[C---:B------:R-:W-:Y:S02]  /*4780*/  LEA R2, P0, R30.reuse, UR4, 0x1 ;  /* 0x000000041e027c11 */ /* 0x040fe4000f8008ff */
[----:B------:R-:W-:Y:S02]  /*4790*/  F2FP.BF16.F32.PACK_AB R0, RZ, R3 ;  /* 0x00000003ff00723e */ /* 0x000fe400000010ff */
[----:B------:R-:W-:-:S05]  /*47a0*/  LEA.HI.X R3, R30, UR5, RZ, 0x1, P0 ;  /* 0x000000051e037c11 */ /* 0x000fca00080f0cff */
[----:B------:R1:W-:Y:S04]  /*47b0*/  STG.E.U16 desc[UR36][R2.64], R0 ;  /* 0x0000000002007986 */ /* 0x0003e8000c101524 */
.L_x_1533:
[----:B------:R-:W-:Y:S05]  /*47c0*/  BSYNC B7 ;  /* 0x0000000000077941 */ /* 0x000fea0003800000 */
.L_x_1532:
        /* <DEDUP_REMOVED lines=21> */
.L_x_1540:
[----:B------:R1:W5:Y:S02]  /*4920*/  LDG.E R3, desc[UR36][R18.64] ;  /* 0x0000002412037981 */ /* 0x000364000c1e1900 */
.L_x_1539:
[----:B------:R-:W-:Y:S05]  /*4930*/  BSYNC B6 ;  /* 0x0000000000067941 */ /* 0x000fea0003800000 */
.L_x_1538:
[----:B------:R-:W-:Y:S01]  /*4940*/  ULDC.64 UR4, c[0x0][0x210] ;  /* 0x0000840000047ab9 */ /* 0x000fe20000000a00 */
[----:B-----5:R-:W-:Y:S02]  /*4950*/  FSET.BF.LE.FTZ.AND R26, R26, R3, PT ;  /* 0x000000031a1a720a */ /* 0x020fe40003813000 */
[C---:B------:R-:W-:Y:S02]  /*4960*/  LEA R2, P0, R29.reuse, UR4, 0x1 ;  /* 0x000000041d027c11 */ /* 0x040fe4000f8008ff */
[----:B------:R-:W-:Y:S02]  /*4970*/  F2FP.BF16.F32.PACK_AB R26, RZ, R26 ;  /* 0x0000001aff1a723e */ /* 0x000fe400000010ff */
[----:B------:R-:W-:-:S05]  /*4980*/  LEA.HI.X R3, R29, UR5, RZ, 0x1, P0 ;  /* 0x000000051d037c11 */ /* 0x000fca00080f0cff */
[----:B------:R2:W-:Y:S04]  /*4990*/  STG.E.U16 desc[UR36][R2.64], R26 ;  /* 0x0000001a02007986 */ /* 0x0005e8000c101524 */
.L_x_7064:
        /* <DEDUP_REMOVED lines=21> */
.L_x_1543:
[----:B------:R3:W5:Y:S02]  /*4af0*/  LDG.E R0, desc[UR36][R22.64] ;  /* 0x0000002416007981 */ /* 0x000764000c1e1900 */
.L_x_1542:
[----:B------:R-:W-:Y:S05]  /*4b00*/  BSYNC B6 ;  /* 0x0000000000067941 */ /* 0x000fea0003800000 */
.L_x_1541:
[----:B------:R-:W-:Y:S01]  /*4b10*/  ULDC.64 UR4, c[0x0][0x210] ;  /* 0x0000840000047ab9 */ /* 0x000fe20000000a00 */
[----:B-----5:R-:W-:Y:S02]  /*4b20*/  FSET.BF.LE.FTZ.AND R27, R27, R0, PT ;  /* 0x000000001b1b720a */ /* 0x020fe40003813000 */
[C---:B--2---:R-:W-:Y:S02]  /*4b30*/  LEA R2, P0, R32.reuse, UR4, 0x1 ;  /* 0x0000000420027c11 */ /* 0x044fe4000f8008ff */
[----:B------:R-:W-:Y:S02]  /*4b40*/  F2FP.BF16.F32.PACK_AB R27, RZ, R27 ;  /* 0x0000001bff1b723e */ /* 0x000fe400000010ff */
[----:B------:R-:W-:-:S05]  /*4b50*/  LEA.HI.X R3, R32, UR5, RZ, 0x1, P0 ;  /* 0x0000000520037c11 */ /* 0x000fca00080f0cff */
[----:B------:R2:W-:Y:S04]  /*4b60*/  STG.E.U16 desc[UR36][R2.64], R27 ;  /* 0x0000001b02007986 */ /* 0x0005e8000c101524 */
.L_x_7063:
[----:B------:R-:W-:Y:S05]  /*4b70*/  BSYNC B8 ;  /* 0x0000000000087941 */ /* 0x000fea0003800000 */
.L_x_1530:
        /* <DEDUP_REMOVED lines=21> */
.L_x_1546:
[----:B------:R2:W5:Y:S02]  /*4cd0*/  LDG.E R3, desc[UR36][R24.64] ;  /* 0x0000002418037981 */ /* 0x000564000c1e1900 */
.L_x_1545:
[----:B------:R-:W-:Y:S05]  /*4ce0*/  BSYNC B6 ;  /* 0x0000000000067941 */ /* 0x000fea0003800000 */
.L_x_1544:
[----:B------:R-:W-:Y:S01]  /*4cf0*/  ULDC.64 UR4, c[0x0][0x210] ;  /* 0x0000840000047ab9 */ /* 0x000fe20000000a00 */
[----:B-----5:R-:W-:Y:S02]  /*4d00*/  FSET.BF.LE.FTZ.AND R28, R28, R3, PT ;  /* 0x000000031c1c720a */ /* 0x020fe40003813000 */
[C---:B------:R-:W-:Y:S02]  /*4d10*/  LEA R2, P0, R31.reuse, UR4, 0x1 ;  /* 0x000000041f027c11 */ /* 0x040fe4000f8008ff */
[----:B------:R-:W-:Y:S02]  /*4d20*/  F2FP.BF16.F32.PACK_AB R28, RZ, R28 ;  /* 0x0000001cff1c723e */ /* 0x000fe400000010ff */
[----:B------:R-:W-:-:S05]  /*4d30*/  LEA.HI.X R3, R31, UR5, RZ, 0x1, P0 ;  /* 0x000000051f037c11 */ /* 0x000fca00080f0cff */
[----:B------:R4:W-:Y:S01]  /*4d40*/  STG.E.U16 desc[UR36][R2.64], R28 ;  /* 0x0000001c02007986 */ /* 0x0009e2000c101524 */
[----:B------:R-:W-:Y:S05]  /*4d50*/  BRA `(.L_x_1534) ;  /* 0x0000000000047947 */ /* 0x000fea0003800000 */
.L_x_7065:
[----:B------:R-:W-:Y:S05]  /*4d60*/  BREAK B8 ;  /* 0x0000000000087942 */ /* 0x000fea0003800000 */
.L_x_1534:
[----:B------:R-:W-:Y:S05]  /*4d70*/  BSYNC B9 ;  /* 0x0000000000097941 */ /* 0x000fea0003800000 */
.L_x_1529:
        /* <DEDUP_REMOVED lines=8> */
.L_x_1548:
        /* <DEDUP_REMOVED lines=16> */
.L_x_7578:


//--------------------- .text._ZN2at4cuda57_GLOBAL__N__cd6b329d_24_DistributionBernoulli_cu_7537a20d21kernelPointwiseApply2IZNS_6native9templates4cuda28bernoulli_tensor_cuda_kernelIN3c108BFloat16EfEEvRKNS_10TensorBaseESB_NS_15PhiloxCudaStateEEUliRS8_SD_SD_SD_RKfSF_SF_SF_E_S8_SE_jLin1ELi1ELi4ELi512ELi2EEEvNS0_6detail10TensorInfoIT0_T2_EENSI_IT1_SK_EESK_T_ --------------------------
	.section	.text._ZN2at4cuda57_GLOBAL__N__cd6b329d_24_DistributionBernoulli_cu_7537a20d21kernelPointwiseApply2IZNS_6native9templates4cuda28bernoulli_tensor_cuda_kernelIN3c108BFloat16EfEEvRKNS_10TensorBaseESB_NS_15PhiloxCudaStateEEUliRS8_SD_SD_SD_RKfSF_SF_SF_E_S8_SE_jLin1ELi1ELi4ELi512ELi2EEEvNS0_6detail10TensorInfoIT0_T2_EENSI_IT1_SK_EESK_T_,"ax",@progbits
	.align	128
.text._ZN2at4cuda57_GLOBAL__N__cd6b329d_24_DistributionBernoulli_cu_7537a20d21kernelPointwiseApply2IZNS_6native9templates4cuda28bernoulli_tensor_cuda_kernelIN3c108BFloat16EfEEvRKNS_10TensorBaseESB_NS_15PhiloxCudaStateEEUliRS8_SD_SD_SD_RKfSF_SF_SF_E_S8_SE_jLin1ELi1ELi4ELi512ELi2EEEvNS0_6detail10TensorInfoIT0_T2_EENSI_IT1_SK_EESK_T_:
        .type           _ZN2at4cuda57_GLOBAL__N__cd6b329d_24_DistributionBernoulli_cu_7537a20d21kernelPointwiseApply2IZNS_6native9templates4cuda28bernoulli_tensor_cuda_kernelIN3c108BFloat16EfEEvRKNS_10TensorBaseESB_NS_15PhiloxCudaStateEEUliRS8_SD_SD_SD_RKfSF_SF_SF_E_S8_SE_jLin1ELi1ELi4ELi512ELi2EEEvNS0_6detail10TensorInfoIT0_T2_EENSI_IT1_SK_EESK_T_,@function
        .size           _ZN2at4cuda57_GLOBAL__N__cd6b329d_24_DistributionBernoulli_cu_7537a20d21kernelPointwiseApply2IZNS_6native9templates4cuda28bernoulli_tensor_cuda_kernelIN3c108BFloat16EfEEvRKNS_10TensorBaseESB_NS_15PhiloxCudaStateEEUliRS8_SD_SD_SD_RKfSF_SF_SF_E_S8_SE_jLin1ELi1ELi4ELi512ELi2EEEvNS0_6detail10TensorInfoIT0_T2_EENSI_IT1_SK_EESK_T_,(.L_x_7579 - _ZN2at4cuda57_GLOBAL__N__cd6b329d_24_DistributionBernoulli_cu_7537a20d21kernelPointwiseApply2IZNS_6native9templates4cuda28bernoulli_tensor_cuda_kernelIN3c108BFloat16EfEEvRKNS_10TensorBaseESB_NS_15PhiloxCudaStateEEUliRS8_SD_SD_SD_RKfSF_SF_SF_E_S8_SE_jLin1ELi1ELi4ELi512ELi2EEEvNS0_6detail10TensorInfoIT0_T2_EENSI_IT1_SK_EESK_T_)
        .other          _ZN2at4cuda57_GLOBAL__N__cd6b329d_24_DistributionBernoulli_cu_7537a20d21kernelPointwiseApply2IZNS_6native9templates4cuda28bernoulli_tensor_cuda_kernelIN3c108BFloat16EfEEvRKNS_10TensorBaseESB_NS_15PhiloxCudaStateEEUliRS8_SD_SD_SD_RKfSF_SF_SF_E_S8_SE_jLin1ELi1ELi4ELi512ELi2EEEvNS0_6detail10TensorInfoIT0_T2_EENSI_IT1_SK_EESK_T_,@"STO_CUDA_ENTRY STV_DEFAULT"
_ZN2at4cuda57_GLOBAL__N__cd6b329d_24_DistributionBernoulli_cu_7537a20d21kernelPointwiseApply2IZNS_6native9templates4cuda28bernoulli_tensor_cuda_kernelIN3c108BFloat16EfEEvRKNS_10TensorBaseESB_NS_15PhiloxCudaStateEEUliRS8_SD_SD_SD_RKfSF_SF_SF_E_S8_SE_jLin1ELi1ELi4ELi512ELi2EEEvNS0_6detail10TensorInfoIT0_T2_EENSI_IT1_SK_EESK_T_:
        /* <DEDUP_REMOVED lines=11> */
.L_x_1589:
[----:B0---4-:R-:W0:Y:S01]  /*00b0*/  LDC R2, c[0x0][0x3c0] ;  /* 0x0000f000ff027b82 */ /* 0x011e220000000800 */
[----:B------:R-:W-:Y:S01]  /*00c0*/  BSSY B0, `(.L_x_1549) ;  /* 0x00000d1000007945 */ /* 0x000fe20003800000 */
[----:B------:R-:W-:Y:S01]  /*00d0*/  HFMA2.MMA R32, -RZ, RZ, 0, 0 ;  /* 0x00000000ff207435 */ /* 0x000fe200000001ff */
[----:B------:R-:W-:Y:S02]  /*00e0*/  IMAD.MOV.U32 R31, RZ, RZ, RZ ;  /* 0x000000ffff1f7224 */ /* 0x000fe400078e00ff */
[----:B0-----:R-:W-:-:S05]  /*00f0*/  IMAD.IADD R14, R2, 0x1, -R33 ;  /* 0x00000001020e7824 */ /* 0x001fca00078e0a21 */
[----:B------:R-:W-:-:S13]  /*0100*/  ISETP.GE.AND P0, PT, R14, 0x1, PT ;  /* 0x000000010e00780c */ /* 0x000fda0003f06270 */
[----:B-123--:R-:W-:Y:S05]  /*0110*/  @!P0 BRA `(.L_x_1550) ;  /* 0x0000000c002c8947 */ /* 0x00efea0003800000 */
        /* <DEDUP_REMOVED lines=22> */
.L_x_1553:
[C---:B------:R-:W-:Y:S01]  /*0280*/  VIADD R9, R3.reuse, 0xffffffff ;  /* 0xffffffff03097836 */ /* 0x040fe20000000000 */
[----:B------:R-:W-:Y:S01]  /*0290*/  IADD3 R3, R3, -0x4, RZ ;  /* 0xfffffffc03037810 */ /* 0x000fe20007ffe0ff */
        /* <DEDUP_REMOVED lines=27> */
[----:B------:R-:W-:-:S02]  /*0450*/  @P1 IMAD.IADD R4, R4, 0x1, -R11 ;  /* 0x0000000104041824 */ /* 0x000fc400078e0a0b */
[----:B------:R-:W-:-:S03]  /*0460*/  @P1 VIADD R13, R13, 0x1 ;  /* 0x000000010d0d1836 */ /* 0x000fc60000000000 */
[----:B------:R-:W-:Y:S02]  /*0470*/  ISETP.GE.U32.AND P2, PT, R4, R11, PT ;  /* 0x0000000b0400720c */ /* 0x000fe40003f46070 */
[----:B------:R-:W-:-:S05]  /*0480*/  IADD3 R4, RZ, -R8, RZ ;  /* 0x80000008ff047210 */ /* 0x000fca0007ffe0ff */
[----:B-1----:R-:W-:Y:S01]  /*0490*/  IMAD R15, R4, R5, RZ ;  /* 0x00000005040f7224 */ /* 0x002fe200078e02ff */
[----:B0-----:R-:W-:Y:S01]  /*04a0*/  MUFU.RCP R18, R18 ;  /* 0x0000001200127308 */ /* 0x001fe20000001000 */
[----:B------:R-:W-:-:S04]  /*04b0*/  IMAD.MOV.U32 R4, RZ, RZ, RZ ;  /* 0x000000ffff047224 */ /* 0x000fc800078e00ff */
[----:B------:R-:W-:Y:S01]  /*04c0*/  @P2 IADD3 R13, R13, 0x1, RZ ;  /* 0x000000010d0d2810 */ /* 0x000fe20007ffe0ff */
[----:B------:R-:W-:Y:S01]  /*04d0*/  IMAD.HI.U32 R4, R5, R15, R4 ;  /* 0x0000000f05047227 */ /* 0x000fe200078e0004 */
[----:B------:R-:W-:Y:S02]  /*04e0*/  @!P3 LOP3.LUT R13, RZ, R11, RZ, 0x33, !PT ;  /* 0x0000000bff0db212 */ /* 0x000fe400078e33ff */
[----:B------:R-:W-:-:S03]  /*04f0*/  ISETP.NE.U32.AND P3, PT, R8, RZ, PT ;  /* 0x000000ff0800720c */ /* 0x000fc60003f65070 */
[----:B------:R-:W-:-:S04]  /*0500*/  IMAD.HI.U32 R15, R4, R13, RZ ;  /* 0x0000000d040f7227 */ /* 0x000fc800078e00ff */
[----:B------:R-:W-:Y:S02]  /*0510*/  IMAD.MOV R17, RZ, RZ, -R15 ;  /* 0x000000ffff117224 */ /* 0x000fe400078e0a0f */
[----:B------:R-:W-:Y:S02]  /*0520*/  VIADD R4, R16, 0xffffffe ;  /* 0x0ffffffe10047836 */ /* 0x000fe40000000000 */
[----:B------:R-:W-:Y:S02]  /*0530*/  IMAD R17, R8, R17, R13 ;  /* 0x0000001108117224 */ /* 0x000fe400078e020d */
[----:B------:R0:W1:Y:S03]  /*0540*/  F2I.FTZ.U32.TRUNC.NTZ R5, R4 ;  /* 0x0000000400057305 */ /* 0x000066000021f000 */
[----:B------:R-:W-:Y:S01]  /*0550*/  ISETP.GE.U32.AND P1, PT, R17, R8, PT ;  /* 0x000000081100720c */ /* 0x000fe20003f26070 */
[----:B0-----:R-:W-:-:S12]  /*0560*/  IMAD.MOV.U32 R4, RZ, RZ, RZ ;  /* 0x000000ffff047224 */ /* 0x001fd800078e00ff */
[----:B------:R-:W-:Y:S01]  /*0570*/  @P1 IADD3 R17, -R8, R17, RZ ;  /* 0x0000001108111210 */ /* 0x000fe20007ffe1ff */
[----:B------:R-:W-:-:S03]  /*0580*/  @P1 VIADD R15, R15, 0x1 ;  /* 0x000000010f0f1836 */ /* 0x000fc60000000000 */
[----:B------:R-:W-:Y:S01]  /*0590*/  ISETP.GE.U32.AND P2, PT, R17, R8, PT ;  /* 0x000000081100720c */ /* 0x000fe20003f46070 */
[----:B------:R-:W-:-:S04]  /*05a0*/  IMAD.MOV R17, RZ, RZ, -R10 ;  /* 0x000000ffff117224 */ /* 0x000fc800078e0a0a */
[----:B-1----:R-:W-:-:S04]  /*05b0*/  IMAD R17, R17, R5, RZ ;  /* 0x0000000511117224 */ /* 0x002fc800078e02ff */
[----:B------:R-:W-:Y:S01]  /*05c0*/  IMAD.HI.U32 R16, R5, R17, R4 ;  /* 0x0000001105107227 */ /* 0x000fe200078e0004 */
[----:B------:R-:W-:Y:S02]  /*05d0*/  IADD3 R4, R18, 0xffffffe, RZ ;  /* 0x0ffffffe12047810 */ /* 0x000fe40007ffe0ff */
[----:B------:R-:W0:Y:S01]  /*05e0*/  LDC R18, c[0x0][R9+0x274] ;  /* 0x00009d0009127b82 */ /* 0x000e220000000800 */
[----:B------:R-:W-:Y:S01]  /*05f0*/  @P2 IADD3 R15, R15, 0x1, RZ ;  /* 0x000000010f0f2810 */ /* 0x000fe20007ffe0ff */
[----:B------:R1:W2:Y:S01]  /*0600*/  F2I.FTZ.U32.TRUNC.NTZ R5, R4 ;  /* 0x0000000400057305 */ /* 0x0002a2000021f000 */
[----:B------:R-:W-:Y:S02]  /*0610*/  @!P3 LOP3.LUT R15, RZ, R8, RZ, 0x33, !PT ;  /* 0x00000008ff0fb212 */ /* 0x000fe400078e33ff */
[----:B------:R-:W-:-:S03]  /*0620*/  ISETP.NE.U32.AND P3, PT, R10, RZ, PT ;  /* 0x000000ff0a00720c */ /* 0x000fc60003f65070 */
[----:B------:R-:W-:-:S04]  /*0630*/  IMAD.HI.U32 R17, R16, R15, RZ ;  /* 0x0000000f10117227 */ /* 0x000fc800078e00ff */
[----:B------:R-:W-:Y:S02]  /*0640*/  IMAD.MOV R19, RZ, RZ, -R17 ;  /* 0x000000ffff137224 */ /* 0x000fe400078e0a11 */
[----:B-1----:R-:W-:Y:S02]  /*0650*/  IMAD.MOV.U32 R4, RZ, RZ, RZ ;  /* 0x000000ffff047224 */ /* 0x002fe400078e00ff */
[----:B------:R-:W-:-:S05]  /*0660*/  IMAD R19, R10, R19, R15 ;  /* 0x000000130a137224 */ /* 0x000fca00078e020f */
[----:B------:R-:W-:-:S13]  /*0670*/  ISETP.GE.U32.AND P1, PT, R19, R10, PT ;  /* 0x0000000a1300720c */ /* 0x000fda0003f26070 */
[----:B------:R-:W-:Y:S01]  /*0680*/  @P1 IMAD.IADD R19, R19, 0x1, -R10 ;  /* 0x0000000113131824 */ /* 0x000fe200078e0a0a */
[----:B------:R-:W-:-:S04]  /*0690*/  @P1 IADD3 R17, R17, 0x1, RZ ;  /* 0x0000000111111810 */ /* 0x000fc80007ffe0ff */
        /* <DEDUP_REMOVED lines=11> */
[----:B------:R-:W-:Y:S01]  /*0750*/  IMAD R4, R11, R4, R6 ;  /* 0x000000040b047224 */ /* 0x000fe200078e0206 */
[----:B------:R-:W-:Y:S02]  /*0760*/  IADD3 R21, -R19, RZ, RZ ;  /* 0x000000ff13157210 */ /* 0x000fe40007ffe1ff */
[----:B------:R-:W-:-:S03]  /*0770*/  IADD3 R6, -R15, RZ, RZ ;  /* 0x000000ff0f067210 */ /* 0x000fc60007ffe1ff */
[----:B------:R-:W-:Y:S02]  /*0780*/  IMAD R21, R12, R21, R17 ;  /* 0x000000150c157224 */ /* 0x000fe400078e0211 */
[----:B------:R-:W-:-:S03]  /*0790*/  IMAD R13, R8, R6, R13 ;  /* 0x00000006080d7224 */ /* 0x000fc600078e020d */
[----:B------:R-:W-:-:S13]  /*07a0*/  ISETP.GE.U32.AND P1, PT, R21, R12, PT ;  /* 0x0000000c1500720c */ /* 0x000fda0003f26070 */
[----:B------:R-:W-:Y:S02]  /*07b0*/  @P1 IMAD.IADD R21, R21, 0x1, -R12 ;  /* 0x0000000115151824 */ /* 0x000fe400078e0a0c */
[----:B------:R-:W-:Y:S01]  /*07c0*/  @P1 VIADD R19, R19, 0x1 ;  /* 0x0000000113131836 */ /* 0x000fe20000000000 */
[----:B------:R-:W-:Y:S02]  /*07d0*/  ISETP.NE.AND P1, PT, R7, RZ, PT ;  /* 0x000000ff0700720c */ /* 0x000fe40003f25270 */
[----:B------:R-:W-:Y:S01]  /*07e0*/  ISETP.GE.U32.AND P2, PT, R21, R12, PT ;  /* 0x0000000c1500720c */ /* 0x000fe20003f46070 */
[----:B-1----:R-:W-:Y:S01]  /*07f0*/  IMAD R4, R4, R5, R31 ;  /* 0x0000000504047224 */ /* 0x002fe200078e021f */
[----:B------:R-:W-:-:S11]  /*0800*/  IADD3 R5, -R17, RZ, RZ ;  /* 0x000000ff11057210 */ /* 0x000fd60007ffe1ff */
[----:B------:R-:W-:Y:S01]  /*0810*/  @P2 VIADD R19, R19, 0x1 ;  /* 0x0000000113132836 */ /* 0x000fe20000000000 */
        /* <DEDUP_REMOVED lines=10> */
.L_x_1552:
        /* <DEDUP_REMOVED lines=8> */
[----:B0-----:R-:W-:-:S06]  /*0940*/  VIADD R4, R8, 0xffffffe ;  /* 0x0ffffffe08047836 */ /* 0x001fcc0000000000 */
        /* <DEDUP_REMOVED lines=61> */
[----:B------:R-:W-:Y:S01]  /*0d20*/  @P0 IMAD.IADD R8, R8, 0x1, -R7 ;  /* 0x0000000108080824 */ /* 0x000fe200078e0a07 */
[----:B------:R-:W-:-:S04]  /*0d30*/  @P0 IADD3 R5, R5, 0x1, RZ ;  /* 0x0000000105050810 */ /* 0x000fc80007ffe0ff */
[----:B------:R-:W-:-:S13]  /*0d40*/  ISETP.GE.U32.AND P1, PT, R8, R7, PT ;  /* 0x000000070800720c */ /* 0x000fda0003f26070 */
[----:B------:R-:W-:Y:S01]  /*0d50*/  @P1 VIADD R5, R5, 0x1 ;  /* 0x0000000105051836 */ /* 0x000fe20000000000 */
[----:B------:R-:W-:-:S05]  /*0d60*/  @!P2 LOP3.LUT R5, RZ, R7, RZ, 0x33, !PT ;  /* 0x00000007ff05a212 */ /* 0x000fca00078e33ff */
[----:B------:R-:W-:-:S04]  /*0d70*/  IMAD.MOV R0, RZ, RZ, -R5 ;  /* 0x000000ffff007224 */ /* 0x000fc800078e0a05 */
[----:B------:R-:W-:Y:S01]  /*0d80*/  IMAD R0, R7, R0, R6 ;  /* 0x0000000007007224 */ /* 0x000fe200078e0206 */
[----:B------:R-:W-:-:S03]  /*0d90*/  MOV R6, R5 ;  /* 0x0000000500067202 */ /* 0x000fc60000000f00 */
[----:B0-----:R-:W-:-:S07]  /*0da0*/  IMAD R31, R0, R9, R31 ;  /* 0x00000009001f7224 */ /* 0x001fce00078e021f */
.L_x_1551:
[----:B------:R-:W-:Y:S02]  /*0db0*/  ULDC UR4, c[0x0][0x27c] ;  /* 0x00009f0000047ab9 */ /* 0x000fe40000000800 */
[----:B------:R-:W-:-:S07]  /*0dc0*/  IMAD R31, R6, UR4, R31 ;  /* 0x00000004061f7c24 */ /* 0x000fce000f8e021f */
.L_x_1550:
[----:B------:R-:W-:Y:S05]  /*0dd0*/  BSYNC B0 ;  /* 0x0000000000007941 */ /* 0x000fea0003800000 */
.L_x_1549:
[----:B------:R-:W0:Y:S01]  /*0de0*/  LDC R24, c[0x0][0x354] ;  /* 0x0000d500ff187b82 */ /* 0x000e220000000800 */
[C---:B------:R-:W-:Y:S01]  /*0df0*/  VIMNMX R0, R14.reuse, 0x4, PT ;  /* 0x000000040e007848 */ /* 0x040fe20003fe0100 */
[----:B------:R-:W-:Y:S01]  /*0e00*/  BSSY B0, `(.L_x_1554) ;  /* 0x00000d1000007945 */ /* 0x000fe20003800000 */
[----:B------:R-:W-:Y:S01]  /*0e10*/  ISETP.GT.AND P0, PT, R14, RZ, PT ;  /* 0x000000ff0e00720c */ /* 0x000fe20003f04270 */
[C---:B------:R-:W-:Y:S01]  /*0e20*/  VIADD R3, R33.reuse, 0x1 ;  /* 0x0000000121037836 */ /* 0x040fe20000000000 */
[----:B------:R-:W-:Y:S01]  /*0e30*/  ISETP.GE.AND P1, PT, R0, 0x2, PT ;  /* 0x000000020000780c */ /* 0x000fe20003f26270 */
[----:B0-----:R-:W-:-:S05]  /*0e40*/  IMAD R25, R33, R24, RZ ;  /* 0x0000001821197224 */ /* 0x001fca00078e02ff */
[----:B------:R-:W-:-:S07]  /*0e50*/  SEL R25, R25, RZ, P0 ;  /* 0x000000ff19197207 */ /* 0x000fce0000000000 */
        /* <DEDUP_REMOVED lines=23> */
.L_x_1558:
        /* <DEDUP_REMOVED lines=59> */
[----:B0-----:R-:W-:Y:S02]  /*1380*/  IADD3 R5, R18, 0xffffffe, RZ ;  /* 0x0ffffffe12057810 */ /* 0x001fe40007ffe0ff */
[----:B------:R-:W0:Y:S01]  /*1390*/  LDC R18, c[0x0][R11+0x27c] ;  /* 0x00009f000b127b82 */ /* 0x000e220000000800 */
        /* <DEDUP_REMOVED lines=12> */
[----:B------:R-:W-:-:S02]  /*1460*/  @!P3 LOP3.LUT R17, RZ, R13, RZ, 0x33, !PT ;  /* 0x0000000dff11b212 */ /* 0x000fc400078e33ff */
        /* <DEDUP_REMOVED lines=21> */
[----:B------:R-:W-:Y:S01]  /*15c0*/  IMAD R14, R14, R7, R17 ;  /* 0x000000070e0e7224 */ /* 0x000fe200078e0211 */
[----:B------:R-:W-:-:S03]  /*15d0*/  MOV R7, R4 ;  /* 0x0000000400077202 */ /* 0x000fc60000000f00 */
[----:B---3--:R-:W-:Y:S01]  /*15e0*/  IMAD R32, R14, R21, R5 ;  /* 0x000000150e207224 */ /* 0x008fe200078e0205 */
[----:B------:R-:W-:Y:S06]  /*15f0*/  @P1 BRA `(.L_x_1558) ;  /* 0xfffffff800741947 */ /* 0x000fec000383ffff */
[----:B------:R-:W-:Y:S05]  /*1600*/  BSYNC B1 ;  /* 0x0000000000017941 */ /* 0x000fea0003800000 */
.L_x_1557:
        /* <DEDUP_REMOVED lines=78> */
.L_x_1556:
[----:B------:R-:W-:Y:S02]  /*1af0*/  ULDC UR4, c[0x0][0x27c] ;  /* 0x00009f0000047ab9 */ /* 0x000fe40000000800 */
[----:B------:R-:W-:-:S07]  /*1b00*/  IMAD R32, R7, UR4, R32 ;  /* 0x0000000407207c24 */ /* 0x000fce000f8e0220 */
.L_x_1555:
[----:B------:R-:W-:Y:S05]  /*1b10*/  BSYNC B0 ;  /* 0x0000000000007941 */ /* 0x000fea0003800000 */
.L_x_1554:
[C---:B------:R-:W-:Y:S01]  /*1b20*/  ISETP.GE.AND P1, PT, R0.reuse, 0x3, PT ;  /* 0x000000030000780c */ /* 0x040fe20003f26270 */
[----:B------:R-:W-:Y:S01]  /*1b30*/  IMAD R3, R3, R24, RZ ;  /* 0x0000001803037224 */ /* 0x000fe200078e02ff */
[----:B------:R-:W-:Y:S01]  /*1b40*/  ISETP.GT.AND P0, PT, R0, 0x1, PT ;  /* 0x000000010000780c */ /* 0x000fe20003f04270 */
[----:B------:R-:W-:Y:S01]  /*1b50*/  BSSY B0, `(.L_x_1559) ;  /* 0x00000d0000007945 */ /* 0x000fe20003800000 */
[----:B------:R-:W-:Y:S01]  /*1b60*/  HFMA2.MMA R30, -RZ, RZ, 0, 0 ;  /* 0x00000000ff1e7435 */ /* 0x000fe200000001ff */
[----:B------:R-:W-:Y:S01]  /*1b70*/  VIADD R7, R33, 0x2 ;  /* 0x0000000221077836 */ /* 0x000fe20000000000 */
[----:B------:R-:W-:Y:S01]  /*1b80*/  SEL R3, R3, RZ, P0 ;  /* 0x000000ff03037207 */ /* 0x000fe20000000000 */
[----:B------:R-:W-:-:S06]  /*1b90*/  IMAD.MOV.U32 R29, RZ, RZ, RZ ;  /* 0x000000ffff1d7224 */ /* 0x000fcc00078e00ff */
[----:B------:R-:W-:Y:S05]  /*1ba0*/  @!P1 BRA `(.L_x_1560) ;  /* 0x0000000c00289947 */ /* 0x000fea0003800000 */
[----:B------:R-:W0:Y:S01]  /*1bb0*/  LDC R4, c[0x0][0x2e0] ;  /* 0x0000b800ff047b82 */ /* 0x000e220000000800 */
        /* <DEDUP_REMOVED lines=21> */
.L_x_1563:
        /* <DEDUP_REMOVED lines=16> */
[----:B------:R2:W3:Y:S08]  /*1e10*/  F2I.FTZ.U32.TRUNC.NTZ R5, R4 ;  /* 0x0000000400057305 */ /* 0x0004f0000021f000 */
[----:B-1----:R-:W-:Y:S01]  /*1e20*/  MUFU.RCP R18, R18 ;  /* 0x0000001200127308 */ /* 0x002fe20000001000 */
[----:B--2---:R-:W-:-:S02]  /*1e30*/  IMAD.MOV.U32 R4, RZ, RZ, RZ ;  /* 0x000000ffff047224 */ /* 0x004fc400078e00ff */
[----:B---3--:R-:W-:-:S04]  /*1e40*/  IMAD R15, R15, R5, RZ ;  /* 0x000000050f0f7224 */ /* 0x008fc800078e02ff */
        /* <DEDUP_REMOVED lines=22> */
[----:B------:R0:W1:Y:S01]  /*1fb0*/  F2I.FTZ.U32.TRUNC.NTZ R5, R4 ;  /* 0x0000000400057305 */ /* 0x000062000021f000 */
[--C-:B------:R-:W-:Y:S02]  /*1fc0*/  IMAD.MOV R22, RZ, RZ, -R15.reuse ;  /* 0x000000ffff167224 */ /* 0x100fe400078e0a0f */
[----:B------:R-:W-:Y:S02]  /*1fd0*/  IMAD R19, R12, R19, R15 ;  /* 0x000000130c137224 */ /* 0x000fe400078e020f */
[----:B------:R-:W-:-:S03]  /*1fe0*/  IMAD R8, R11, R22, R8 ;  /* 0x000000160b087224 */ /* 0x000fc600078e0208 */
        /* <DEDUP_REMOVED lines=12> */
[----:B------:R-:W0:Y:S01]  /*20b0*/  LDC R20, c[0x0][R13+0x27c] ;  /* 0x00009f000d147b82 */ /* 0x000e220000000800 */
[----:B------:R-:W-:Y:S01]  /*20c0*/  IADD3 R11, -R17, RZ, RZ ;  /* 0x000000ff110b7210 */ /* 0x000fe20007ffe1ff */
[----:B------:R-:W-:Y:S01]  /*20d0*/  IMAD.HI.U32 R19, R18, R17, RZ ;  /* 0x0000001112137227 */ /* 0x000fe200078e00ff */
[----:B------:R1:W2:Y:S03]  /*20e0*/  F2I.FTZ.U32.TRUNC.NTZ R5, R4 ;  /* 0x0000000400057305 */ /* 0x0002a6000021f000 */
[----:B------:R-:W-:Y:S01]  /*20f0*/  IMAD R15, R12, R11, R15 ;  /* 0x0000000b0c0f7224 */ /* 0x000fe200078e020f */
        /* <DEDUP_REMOVED lines=13> */
[----:B0-----:R-:W-:Y:S01]  /*21d0*/  IMAD R8, R8, R20, R29 ;  /* 0x0000001408087224 */ /* 0x001fe200078e021d */
[----:B------:R-:W-:-:S03]  /*21e0*/  ISETP.NE.U32.AND P3, PT, R16, RZ, PT ;  /* 0x000000ff1000720c */ /* 0x000fc60003f65070 */
[----:B------:R-:W-:Y:S01]  /*21f0*/  IMAD.HI.U32 R4, R18, R19, RZ ;  /* 0x0000001312047227 */ /* 0x000fe200078e00ff */
[----:B------:R-:W0:Y:S03]  /*2200*/  LDC R5, c[0x0][R13+0x270] ;  /* 0x00009c000d057b82 */ /* 0x000e260000000800 */
[----:B------:R-:W-:Y:S02]  /*2210*/  IMAD.MOV R23, RZ, RZ, -R4 ;  /* 0x000000ffff177224 */ /* 0x000fe400078e0a04 */
[--C-:B------:R-:W-:Y:S02]  /*2220*/  IMAD.MOV R11, RZ, RZ, -R19.reuse ;  /* 0x000000ffff0b7224 */ /* 0x100fe400078e0a13 */
[----:B------:R-:W-:Y:S01]  /*2230*/  IMAD R23, R16, R23, R19 ;  /* 0x0000001710177224 */ /* 0x000fe200078e0213 */
[----:B------:R-:W2:Y:S01]  /*2240*/  LDC R18, c[0x0][R13+0x274] ;  /* 0x00009d000d127b82 */ /* 0x000ea20000000800 */
[----:B------:R-:W-:-:S03]  /*2250*/  IMAD R14, R14, R11, R17 ;  /* 0x0000000b0e0e7224 */ /* 0x000fc600078e0211 */
[----:B------:R-:W-:-:S13]  /*2260*/  ISETP.GE.U32.AND P1, PT, R23, R16, PT ;  /* 0x000000101700720c */ /* 0x000fda0003f26070 */
        /* <DEDUP_REMOVED lines=10> */
[----:B--2---:R-:W-:-:S04]  /*2310*/  IMAD R14, R14, R18, R15 ;  /* 0x000000120e0e7224 */ /* 0x004fc800078e020f */
[----:B0-----:R-:W-:Y:S01]  /*2320*/  IMAD R29, R16, R5, R14 ;  /* 0x00000005101d7224 */ /* 0x001fe200078e020e */
[----:B------:R-:W-:Y:S06]  /*2330*/  @P1 BRA `(.L_x_1563) ;  /* 0xfffffff800741947 */ /* 0x000fec000383ffff */
[----:B------:R-:W-:Y:S05]  /*2340*/  BSYNC B1 ;  /* 0x0000000000017941 */ /* 0x000fea0003800000 */
.L_x_1562:
        /* <DEDUP_REMOVED lines=78> */
.L_x_1561:
[----:B------:R-:W-:Y:S02]  /*2830*/  ULDC UR4, c[0x0][0x27c] ;  /* 0x00009f0000047ab9 */ /* 0x000fe40000000800 */
[----:B------:R-:W-:-:S07]  /*2840*/  IMAD R29, R8, UR4, R29 ;  /* 0x00000004081d7c24 */ /* 0x000fce000f8e021d */
.L_x_1560:
[----:B------:R-:W-:Y:S05]  /*2850*/  BSYNC B0 ;  /* 0x0000000000007941 */ /* 0x000fea0003800000 */
.L_x_1559:
[----:B------:R-:W-:Y:S01]  /*2860*/  IADD3 R5, -R33, RZ, RZ ;  /* 0x000000ff21057210 */ /* 0x000fe20007ffe1ff */
[----:B------:R-:W-:Y:S01]  /*2870*/  IMAD R18, R7, R24, RZ ;  /* 0x0000001807127224 */ /* 0x000fe200078e02ff */
[----:B------:R-:W-:Y:S01]  /*2880*/  BSSY B0, `(.L_x_1564) ;  /* 0x00000d2000007945 */ /* 0x000fe20003800000 */
[----:B------:R-:W-:Y:S01]  /*2890*/  VIADD R35, R33, 0x3 ;  /* 0x0000000321237836 */ /* 0x000fe20000000000 */
[----:B------:R-:W-:-:S04]  /*28a0*/  VIADDMNMX R4, R5, R2, 0x4, PT ;  /* 0x0000000405047446 */ /* 0x000fc80003800102 */
[C---:B------:R-:W-:Y:S02]  /*28b0*/  ISETP.GE.AND P1, PT, R4.reuse, 0x4, PT ;  /* 0x000000040400780c */ /* 0x040fe40003f26270 */
[----:B------:R-:W-:-:S04]  /*28c0*/  ISETP.GT.AND P0, PT, R4, 0x2, PT ;  /* 0x000000020400780c */ /* 0x000fc80003f04270 */
[----:B------:R-:W-:-:S07]  /*28d0*/  SEL R18, R18, RZ, P0 ;  /* 0x000000ff12127207 */ /* 0x000fce0000000000 */
[----:B------:R-:W-:Y:S05]  /*28e0*/  @!P1 BRA `(.L_x_1565) ;  /* 0x0000000c002c9947 */ /* 0x000fea0003800000 */
        /* <DEDUP_REMOVED lines=22> */
.L_x_1568:
        /* <DEDUP_REMOVED lines=73> */
[----:B------:R-:W-:Y:S01]  /*2ee0*/  IMAD.HI.U32 R4, R20, R19, RZ ;  /* 0x0000001314047227 */ /* 0x000fe200078e00ff */
[----:B------:R-:W2:Y:S03]  /*2ef0*/  LDC R5, c[0x0][R13+0x270] ;  /* 0x00009c000d057b82 */ /* 0x000ea60000000800 */
[----:B------:R-:W-:-:S04]  /*2f00*/  IMAD.MOV R23, RZ, RZ, -R4 ;  /* 0x000000ffff177224 */ /* 0x000fc800078e0a04 */
[----:B------:R-:W-:Y:S01]  /*2f10*/  IMAD R23, R16, R23, R19 ;  /* 0x0000001710177224 */ /* 0x000fe200078e0213 */
[----:B------:R-:W3:Y:S04]  /*2f20*/  LDC R20, c[0x0][R13+0x274] ;  /* 0x00009d000d147b82 */ /* 0x000ee80000000800 */
        /* <DEDUP_REMOVED lines=9> */
[----:B------:R-:W-:Y:S02]  /*2fc0*/  IMAD.MOV R9, RZ, RZ, -R19 ;  /* 0x000000ffff097224 */ /* 0x000fe400078e0a13 */
[----:B------:R-:W-:Y:S01]  /*2fd0*/  @P2 IADD3 R4, R4, 0x1, RZ ;  /* 0x0000000104042810 */ /* 0x000fe20007ffe0ff */
[----:B------:R-:W-:Y:S01]  /*2fe0*/  IMAD R12, R12, R11, R15 ;  /* 0x0000000b0c0c7224 */ /* 0x000fe200078e020f */
[----:B------:R-:W-:Y:S01]  /*2ff0*/  @!P3 LOP3.LUT R4, RZ, R16, RZ, 0x33, !PT ;  /* 0x00000010ff04b212 */ /* 0x000fe200078e33ff */
[----:B------:R-:W-:Y:S02]  /*3000*/  IMAD R14, R14, R9, R17 ;  /* 0x000000090e0e7224 */ /* 0x000fe400078e0211 */
[----:B-1----:R-:W-:Y:S02]  /*3010*/  IMAD R21, R12, R21, R6 ;  /* 0x000000150c157224 */ /* 0x002fe400078e0206 */
[----:B------:R-:W-:-:S02]  /*3020*/  IMAD.MOV R9, RZ, RZ, -R4 ;  /* 0x000000ffff097224 */ /* 0x000fc400078e0a04 */
[----:B------:R-:W-:Y:S02]  /*3030*/  IMAD.MOV.U32 R6, RZ, RZ, R4 ;  /* 0x000000ffff067224 */ /* 0x000fe400078e0004 */
[----:B------:R-:W-:Y:S02]  /*3040*/  IMAD R9, R16, R9, R19 ;  /* 0x0000000910097224 */ /* 0x000fe400078e0213 */
[----:B---3--:R-:W-:-:S04]  /*3050*/  IMAD R14, R14, R20, R21 ;  /* 0x000000140e0e7224 */ /* 0x008fc800078e0215 */
[----:B--2---:R-:W-:Y:S01]  /*3060*/  IMAD R9, R9, R5, R14 ;  /* 0x0000000509097224 */ /* 0x004fe200078e020e */
[----:B------:R-:W-:Y:S06]  /*3070*/  @P1 BRA `(.L_x_1568) ;  /* 0xfffffff800741947 */ /* 0x000fec000383ffff */
[----:B------:R-:W-:Y:S05]  /*3080*/  BSYNC B1 ;  /* 0x0000000000017941 */ /* 0x000fea0003800000 */
.L_x_1567:
        /* <DEDUP_REMOVED lines=79> */
.L_x_1566:
[----:B------:R-:W-:Y:S02]  /*3580*/  ULDC UR4, c[0x0][0x27c] ;  /* 0x00009f0000047ab9 */ /* 0x000fe40000000800 */
[----:B------:R-:W-:-:S07]  /*3590*/  IMAD R30, R6, UR4, R9 ;  /* 0x00000004061e7c24 */ /* 0x000fce000f8e0209 */
.L_x_1565:
[----:B------:R-:W-:Y:S05]  /*35a0*/  BSYNC B0 ;  /* 0x0000000000007941 */ /* 0x000fea0003800000 */
.L_x_1564:
        /* <DEDUP_REMOVED lines=8> */
[----:B------:R-:W-:Y:S01]  /*3630*/  IMAD R24, R35, R24, RZ ;  /* 0x0000001823187224 */ /* 0x000fe200078e02ff */
[----:B--2---:R-:W-:-:S05]  /*3640*/  @P0 IADD3 R19, P1, R6, R9, RZ ;  /* 0x0000000906130210 */ /* 0x004fca0007f3e0ff */
[----:B0-----:R-:W-:-:S05]  /*3650*/  @P0 IMAD.X R22, RZ, RZ, R7, P1 ;  /* 0x000000ffff160224 */ /* 0x001fca00008e0607 */
[----:B------:R-:W-:-:S04]  /*3660*/  SHF.R.U64 R10, R19, 0x2, R22 ;  /* 0x00000002130a7819 */ /* 0x000fc80000001216 */
[----:B------:R-:W-:-:S04]  /*3670*/  IADD3 R8, R10, 0x1, RZ ;  /* 0x000000010a087810 */ /* 0x000fc80007ffe0ff */
[----:B------:R-:W-:Y:S02]  /*3680*/  ISETP.NE.AND P0, PT, R8, RZ, PT ;  /* 0x000000ff0800720c */ /* 0x000fe40003f05270 */
[----:B------:R-:W-:Y:S01]  /*3690*/  SHF.R.U32.HI R22, RZ, 0x2, R22 ;  /* 0x00000002ff167819 */ /* 0x000fe20000011616 */
[----:B------:R-:W-:-:S03]  /*36a0*/  IMAD.HI.U32 R7, R34, -0x326172a9, RZ ;  /* 0xcd9e8d5722077827 */ /* 0x000fc600078e00ff */
[----:B------:R-:W-:Y:S01]  /*36b0*/  IADD3 R9, R22, 0x1, RZ ;  /* 0x0000000116097810 */ /* 0x000fe20007ffe0ff */
[----:B------:R-:W-:Y:S02]  /*36c0*/  IMAD R6, R34, -0x326172a9, RZ ;  /* 0xcd9e8d5722067824 */ /* 0x000fe400078e02ff */
[----:B---3--:R-:W-:Y:S02]  /*36d0*/  VIADD R13, R4, 0x9e3779b9 ;  /* 0x9e3779b9040d7836 */ /* 0x008fe40000000000 */
[----:B------:R-:W-:-:S04]  /*36e0*/  IMAD.WIDE.U32 R10, R10, -0x2daee0ad, RZ ;  /* 0xd2511f530a0a7825 */ /* 0x000fc800078e00ff */
[----:B------:R-:W-:Y:S01]  /*36f0*/  IMAD.HI.U32 R17, R8, -0x2daee0ad, RZ ;  /* 0xd2511f5308117827 */ /* 0x000fe200078e00ff */
[----:B------:R-:W-:-:S03]  /*3700*/  LOP3.LUT R13, R13, R6, RZ, 0x3c, !PT ;  /* 0x000000060d0d7212 */ /* 0x000fc600078e3cff */
[----:B------:R-:W-:Y:S01]  /*3710*/  @P0 IMAD.MOV R9, RZ, RZ, R22 ;  /* 0x000000ffff090224 */ /* 0x000fe200078e0216 */
[--C-:B------:R-:W-:Y:S02]  /*3720*/  LOP3.LUT R22, R7, R22, R4.reuse, 0x96, !PT ;  /* 0x0000001607167212 */ /* 0x100fe400078e9604 */
[-C--:B------:R-:W-:Y:S02]  /*3730*/  LOP3.LUT R20, R11, R5.reuse, RZ, 0x3c, !PT ;  /* 0x000000050b147212 */ /* 0x080fe400078e3cff */
[----:B------:R-:W-:Y:S02]  /*3740*/  LOP3.LUT R6, R17, R5, RZ, 0x3c, !PT ;  /* 0x0000000511067212 */ /* 0x000fe400078e3cff */
[----:B------:R-:W-:Y:S01]  /*3750*/  LOP3.LUT R9, R9, R7, R4, 0x96, !PT ;  /* 0x0000000709097212 */ /* 0x000fe200078e9604 */
[----:B------:R-:W-:Y:S01]  /*3760*/  IMAD.WIDE.U32 R22, R22, -0x2daee0ad, RZ ;  /* 0xd2511f5316167825 */ /* 0x000fe200078e00ff */
[----:B------:R-:W-:-:S03]  /*3770*/  IADD3 R15, R5, -0x4498517b, RZ ;  /* 0xbb67ae85050f7810 */ /* 0x000fc60007ffe0ff */
[----:B------:R-:W-:Y:S01]  /*3780*/  IMAD.WIDE.U32 R20, R20, -0x326172a9, RZ ;  /* 0xcd9e8d5714147825 */ /* 0x000fe200078e00ff */
[----:B------:R-:W-:-:S03]  /*3790*/  LOP3.LUT R14, R23, R10, R15, 0x96, !PT ;  /* 0x0000000a170e7212 */ /* 0x000fc600078e960f */
[----:B------:R-:W-:Y:S01]  /*37a0*/  IMAD.WIDE.U32 R6, R6, -0x326172a9, RZ ;  /* 0xcd9e8d5706067825 */ /* 0x000fe200078e00ff */
[----:B------:R-:W-:-:S03]  /*37b0*/  LOP3.LUT R16, R13, R21, RZ, 0x3c, !PT ;  /* 0x000000150d107212 */ /* 0x000fc600078e3cff */
[----:B------:R-:W-:Y:S02]  /*37c0*/  VIADD R11, R10, 0xd2511f53 ;  /* 0xd2511f530a0b7836 */ /* 0x000fe40000000000 */
[----:B------:R-:W-:Y:S01]  /*37d0*/  IMAD.WIDE.U32 R8, R9, -0x2daee0ad, RZ ;  /* 0xd2511f5309087825 */ /* 0x000fe200078e00ff */
[----:B------:R-:W-:-:S04]  /*37e0*/  LOP3.LUT R13, R13, R7, RZ, 0x3c, !PT ;  /* 0x000000070d0d7212 */ /* 0x000fc800078e3cff */
        /* <DEDUP_REMOVED lines=34> */
[----:B------:R-:W-:-:S04]  /*3a10*/  IMAD.WIDE.U32 R20, R20, -0x326172a9, RZ ;  /* 0xcd9e8d5714147825 */ /* 0x000fc800078e00ff */
[----:B------:R-:W-:Y:S01]  /*3a20*/  IMAD.WIDE.U32 R6, R9, -0x326172a9, RZ ;  /* 0xcd9e8d5709067825 */ /* 0x000fe200078e00ff */
[----:B------:R-:W-:-:S03]  /*3a30*/  LOP3.LUT R15, R23, R16, R11, 0x96, !PT ;  /* 0x00000010170f7212 */ /* 0x000fc600078e960b */
[----:B------:R-:W-:Y:S01]  /*3a40*/  IMAD.WIDE.U32 R8, R8, -0x2daee0ad, RZ ;  /* 0xd2511f5308087825 */ /* 0x000fe200078e00ff */
[----:B------:R-:W-:-:S04]  /*3a50*/  LOP3.LUT R16, R21, R14, R13, 0x96, !PT ;  /* 0x0000000e15107212 */ /* 0x000fc800078e960d */
[----:B------:R-:W-:Y:S01]  /*3a60*/  LOP3.LUT R11, R9, R12, R11, 0x96, !PT ;  /* 0x0000000c090b7212 */ /* 0x000fe200078e960b */
[----:B------:R-:W-:Y:S01]  /*3a70*/  IMAD.WIDE.U32 R16, R16, -0x2daee0ad, RZ ;  /* 0xd2511f5310107825 */ /* 0x000fe200078e00ff */
[----:B------:R-:W-:Y:S02]  /*3a80*/  LOP3.LUT R13, R7, R10, R13, 0x96, !PT ;  /* 0x0000000a070d7212 */ /* 0x000fe400078e960d */
[----:B------:R-:W-:Y:S01]  /*3a90*/  IADD3 R9, R5, 0x646e171e, RZ ;  /* 0x646e171e05097810 */ /* 0x000fe20007ffe0ff */
[----:B------:R-:W-:Y:S02]  /*3aa0*/  VIADD R7, R4, 0xb54cda56 ;  /* 0xb54cda5604077836 */ /* 0x000fe40000000000 */
[----:B------:R-:W-:-:S04]  /*3ab0*/  IMAD.WIDE.U32 R14, R15, -0x326172a9, RZ ;  /* 0xcd9e8d570f0e7825 */ /* 0x000fc800078e00ff */
[----:B------:R-:W-:Y:S01]  /*3ac0*/  IMAD.WIDE.U32 R10, R11, -0x326172a9, RZ ;  /* 0xcd9e8d570b0a7825 */ /* 0x000fe200078e00ff */
[----:B------:R-:W-:Y:S02]  /*3ad0*/  LOP3.LUT R22, R17, R22, R9, 0x96, !PT ;  /* 0x0000001611167212 */ /* 0x000fe400078e9609 */
[--C-:B------:R-:W-:Y:S01]  /*3ae0*/  LOP3.LUT R26, R15, R20, R7.reuse, 0x96, !PT ;  /* 0x000000140f1a7212 */ /* 0x100fe200078e9607 */
[----:B------:R-:W-:Y:S01]  /*3af0*/  IMAD.WIDE.U32 R12, R13, -0x2daee0ad, RZ ;  /* 0xd2511f530d0c7825 */ /* 0x000fe200078e00ff */
[----:B------:R-:W-:-:S03]  /*3b00*/  LOP3.LUT R23, R11, R6, R7, 0x96, !PT ;  /* 0x000000060b177212 */ /* 0x000fc600078e9607 */
[----:B------:R-:W-:Y:S01]  /*3b10*/  VIADD R17, R4, 0x5384540f ;  /* 0x5384540f04117836 */ /* 0x000fe20000000000 */
[----:B------:R-:W-:Y:S01]  /*3b20*/  LOP3.LUT R9, R13, R8, R9, 0x96, !PT ;  /* 0x000000080d097212 */ /* 0x000fe200078e9609 */
[----:B------:R-:W-:Y:S01]  /*3b30*/  IMAD.WIDE.U32 R6, R22, -0x326172a9, RZ ;  /* 0xcd9e8d5716067825 */ /* 0x000fe200078e00ff */
[----:B------:R-:W-:-:S03]  /*3b40*/  IADD3 R15, R5, 0x1fd5c5a3, RZ ;  /* 0x1fd5c5a3050f7810 */ /* 0x000fc60007ffe0ff */
[----:B------:R-:W-:-:S04]  /*3b50*/  IMAD.WIDE.U32 R26, R26, -0x2daee0ad, RZ ;  /* 0xd2511f531a1a7825 */ /* 0x000fc800078e00ff */
[----:B------:R-:W-:Y:S01]  /*3b60*/  IMAD.WIDE.U32 R22, R23, -0x2daee0ad, RZ ;  /* 0xd2511f5317167825 */ /* 0x000fe200078e00ff */
[----:B------:R-:W-:Y:S02]  /*3b70*/  LOP3.LUT R13, R7, R14, R17, 0x96, !PT ;  /* 0x0000000e070d7212 */ /* 0x000fe400078e9611 */
[--C-:B------:R-:W-:Y:S01]  /*3b80*/  LOP3.LUT R11, R27, R16, R15.reuse, 0x96, !PT ;  /* 0x000000101b0b7212 */ /* 0x100fe200078e960f */
[----:B------:R-:W-:Y:S01]  /*3b90*/  IMAD.WIDE.U32 R8, R9, -0x326172a9, RZ ;  /* 0xcd9e8d5709087825 */ /* 0x000fe200078e00ff */
[----:B------:R-:W-:Y:S02]  /*3ba0*/  LOP3.LUT R20, R23, R12, R15, 0x96, !PT ;  /* 0x0000000c17147212 */ /* 0x000fe400078e960f */
[----:B------:R-:W-:Y:S01]  /*3bb0*/  IADD3 R7, R5, -0x24c28bd8, RZ ;  /* 0xdb3d742805077810 */ /* 0x000fe20007ffe0ff */
[----:B------:R-:W-:Y:S01]  /*3bc0*/  IMAD.WIDE.U32 R12, R13, -0x2daee0ad, RZ ;  /* 0xd2511f530d0c7825 */ /* 0x000fe200078e00ff */
[----:B------:R-:W-:Y:S02]  /*3bd0*/  LOP3.LUT R14, R9, R10, R17, 0x96, !PT ;  /* 0x0000000a090e7212 */ /* 0x000fe400078e9611 */
[----:B------:R-:W0:Y:S01]  /*3be0*/  LDC.64 R16, c[0x0][0x2e8] ;  /* 0x0000ba00ff107b82 */ /* 0x000e220000000a00 */
[----:B------:R-:W-:-:S04]  /*3bf0*/  IMAD.WIDE.U32 R10, R11, -0x326172a9, RZ ;  /* 0xcd9e8d570b0a7825 */ /* 0x000fc800078e00ff */
[----:B------:R-:W-:Y:S02]  /*3c00*/  VIADD R9, R4, 0xf1bbcdc8 ;  /* 0xf1bbcdc804097836 */ /* 0x000fe40000000000 */
[----:B------:R-:W-:Y:S01]  /*3c10*/  IMAD.WIDE.U32 R20, R20, -0x326172a9, RZ ;  /* 0xcd9e8d5714147825 */ /* 0x000fe200078e00ff */
[----:B------:R-:W-:Y:S02]  /*3c20*/  LOP3.LUT R26, R13, R26, R7, 0x96, !PT ;  /* 0x0000001a0d1a7212 */ /* 0x000fe400078e9607 */
[--C-:B------:R-:W-:Y:S02]  /*3c30*/  LOP3.LUT R6, R11, R6, R9.reuse, 0x96, !PT ;  /* 0x000000060b067212 */ /* 0x100fe400078e9609 */
[----:B------:R-:W-:Y:S01]  /*3c40*/  LOP3.LUT R13, R21, R8, R9, 0x96, !PT ;  /* 0x00000008150d7212 */ /* 0x000fe200078e9609 */
[----:B------:R-:W-:Y:S01]  /*3c50*/  IMAD.WIDE.U32 R14, R14, -0x2daee0ad, RZ ;  /* 0xd2511f530e0e7825 */ /* 0x000fe200078e00ff */
[----:B------:R-:W-:-:S03]  /*3c60*/  IADD3 R11, R5, -0x695add53, RZ ;  /* 0x96a522ad050b7810 */ /* 0x000fc60007ffe0ff */
[----:B------:R-:W-:Y:S01]  /*3c70*/  IMAD.WIDE.U32 R8, R6, -0x2daee0ad, RZ ;  /* 0xd2511f5306087825 */ /* 0x000fe200078e00ff */
[----:B------:R-:W-:-:S03]  /*3c80*/  ISETP.GT.AND P0, PT, R0, 0x3, PT ;  /* 0x000000030000780c */ /* 0x000fc60003f04270 */
[----:B------:R-:W-:Y:S01]  /*3c90*/  IMAD.HI.U32 R21, R13, -0x2daee0ad, RZ ;  /* 0xd2511f530d157827 */ /* 0x000fe200078e00ff */
[----:B------:R-:W-:Y:S02]  /*3ca0*/  LOP3.LUT R13, R19, 0x3, RZ, 0xc0, !PT ;  /* 0x00000003130d7812 */ /* 0x000fe400078ec0ff */
[--C-:B------:R-:W-:Y:S02]  /*3cb0*/  LOP3.LUT R12, R9, R12, R11.reuse, 0x96, !PT ;  /* 0x0000000c090c7212 */ /* 0x100fe400078e960b */
[----:B------:R-:W-:Y:S02]  /*3cc0*/  LOP3.LUT R21, R21, R14, R11, 0x96, !PT ;  /* 0x0000000e15157212 */ /* 0x000fe400078e960b */
[----:B------:R-:W-:Y:S02]  /*3cd0*/  SEL R11, R24, RZ, P0 ;  /* 0x000000ff180b7207 */ /* 0x000fe40000000000 */
[----:B------:R-:W-:Y:S02]  /*3ce0*/  ISETP.NE.AND P0, PT, R13, 0x1, PT ;  /* 0x000000010d00780c */ /* 0x000fe40003f05270 */
[----:B------:R-:W-:Y:S01]  /*3cf0*/  LOP3.LUT R22, R15, R22, R7, 0x96, !PT ;  /* 0x000000160f167212 */ /* 0x000fe200078e9607 */
[----:B------:R-:W-:-:S02]  /*3d00*/  VIADD R15, R4, 0x8ff34781 ;  /* 0x8ff34781040f7836 */ /* 0x000fc40000000000 */
[----:B------:R-:W-:-:S04]  /*3d10*/  IMAD.WIDE.U32 R6, R26, -0x326172a9, RZ ;  /* 0xcd9e8d571a067825 */ /* 0x000fc800078e00ff */
[----:B------:R-:W-:Y:S01]  /*3d20*/  IMAD.WIDE.U32 R4, R22, -0x326172a9, RZ ;  /* 0xcd9e8d5716047825 */ /* 0x000fe200078e00ff */
[----:B------:R-:W-:-:S03]  /*3d30*/  LOP3.LUT R10, R7, R10, R15, 0x96, !PT ;  /* 0x0000000a070a7212 */ /* 0x000fc600078e960f */
[----:B0-----:R-:W-:Y:S01]  /*3d40*/  IMAD.WIDE.U32 R24, R25, 0x4, R16 ;  /* 0x0000000419187825 */ /* 0x001fe200078e0010 */
[----:B------:R-:W-:-:S03]  /*3d50*/  LOP3.LUT R20, R5, R20, R15, 0x96, !PT ;  /* 0x0000001405147212 */ /* 0x000fc600078e960f */
[----:B------:R-:W-:Y:S01]  /*3d60*/  IMAD.WIDE.U32 R22, R3, 0x4, R16 ;  /* 0x0000000403167825 */ /* 0x000fe200078e0010 */
[----:B------:R-:W-:-:S03]  /*3d70*/  MOV R14, R8 ;  /* 0x00000008000e7202 */ /* 0x000fc60000000f00 */
[----:B------:R-:W-:-:S04]  /*3d80*/  IMAD.WIDE.U32 R18, R18, 0x4, R16 ;  /* 0x0000000412127825 */ /* 0x000fc800078e0010 */
[----:B------:R-:W-:Y:S01]  /*3d90*/  IMAD.WIDE.U32 R16, R11, 0x4, R16 ;  /* 0x000000040b107825 */ /* 0x000fe200078e0010 */
[----:B------:R-:W-:-:S03]  /*3da0*/  MOV R11, R12 ;  /* 0x0000000c000b7202 */ /* 0x000fc60000000f00 */
        /* <DEDUP_REMOVED lines=14> */
.L_x_1570:
[----:B------:R-:W-:Y:S01]  /*3e90*/  IMAD.MOV.U32 R14, RZ, RZ, R20 ;  /* 0x000000ffff0e7224 */ /* 0x000fe200078e0014 */
[----:B------:R-:W-:Y:S01]  /*3ea0*/  MOV R3, R12 ;  /* 0x0000000c00037202 */ /* 0x000fe20000000f00 */
[----:B------:R-:W-:Y:S01]  /*3eb0*/  IMAD.MOV.U32 R11, RZ, RZ, R8 ;  /* 0x000000ffff0b7224 */ /* 0x000fe200078e0008 */
[----:B------:R-:W-:-:S07]  /*3ec0*/  MOV R20, R4 ;  /* 0x0000000400147202 */ /* 0x000fce0000000f00 */
.L_x_1569:
[----:B------:R-:W-:Y:S01]  /*3ed0*/  IMAD.MOV R5, RZ, RZ, -R33 ;  /* 0x000000ffff057224 */ /* 0x000fe200078e0a21 */
[----:B------:R-:W-:Y:S01]  /*3ee0*/  HFMA2.MMA R4, -RZ, RZ, 0.1171875, 0 ;  /* 0x2f800000ff047435 */ /* 0x000fe200000001ff */
[----:B------:R-:W-:Y:S01]  /*3ef0*/  I2FP.F32.U32 R3, R3 ;  /* 0x0000000300037245 */ /* 0x000fe20000201000 */
[----:B------:R-:W-:Y:S01]  /*3f00*/  BSSY B9, `(.L_x_1571) ;  /* 0x0000091000097945 */ /* 0x000fe20003800000 */
[----:B------:R-:W-:-:S03]  /*3f10*/  I2FP.F32.U32 R27, R11 ;  /* 0x0000000b001b7245 */ /* 0x000fc60000201000 */
[----:B------:R-:W-:Y:S01]  /*3f20*/  BSSY B8, `(.L_x_1572) ;  /* 0x000006f000087945 */ /* 0x000fe20003800000 */
[----:B------:R-:W-:Y:S02]  /*3f30*/  VIADDMNMX R5, R5, R2, 0x4, PT ;  /* 0x0000000405057446 */ /* 0x000fe40003800102 */
[----:B------:R-:W-:Y:S02]  /*3f40*/  I2FP.F32.U32 R26, R14 ;  /* 0x0000000e001a7245 */ /* 0x000fe40000201000 */
[----:B------:R-:W-:Y:S01]  /*3f50*/  ISETP.GT.AND P0, PT, R5, 0x2, PT ;  /* 0x000000020500780c */ /* 0x000fe20003f04270 */
[----:B------:R-:W-:Y:S01]  /*3f60*/  FFMA.FTZ R28, R3, R4, 1.1641532182693481445e-10 ;  /* 0x2f000000031c7423 */ /* 0x000fe20000010004 */
[----:B------:R-:W-:Y:S01]  /*3f70*/  I2FP.F32.U32 R2, R20 ;  /* 0x0000001400027245 */ /* 0x000fe20000201000 */
[-C--:B------:R-:W-:Y:S01]  /*3f80*/  FFMA.FTZ R27, R27, R4.reuse, 1.1641532182693481445e-10 ;  /* 0x2f0000001b1b7423 */ /* 0x080fe20000010004 */
[----:B------:R-:W-:-:S03]  /*3f90*/  FFMA.FTZ R26, R26, R4, 1.1641532182693481445e-10 ;  /* 0x2f0000001a1a7423 */ /* 0x000fc60000010004 */
[----:B------:R-:W-:-:S06]  /*3fa0*/  FFMA.FTZ R2, R2, R4, 1.1641532182693481445e-10 ;  /* 0x2f00000002027423 */ /* 0x000fcc0000010004 */
[----:B------:R-:W-:Y:S05]  /*3fb0*/  @P0 BRA `(.L_x_1573) ;  /* 0x0000000000180947 */ /* 0x000fea0003800000 */
[----:B------:R-:W-:-:S05]  /*3fc0*/  IMAD.MOV.U32 R3, RZ, RZ, -0x1 ;  /* 0xffffffffff037424 */ /* 0x000fca00078e00ff */
[----:B------:R-:W-:-:S04]  /*3fd0*/  VIADDMNMX.U32 R0, R0, R3, 0x2, PT ;  /* 0x0000000200007446 */ /* 0x000fc80003800003 */
[----:B------:R-:W-:-:S04]  /*3fe0*/  SHF.L.U32 R0, R0, 0x2, RZ ;  /* 0x0000000200007819 */ /* 0x000fc800000006ff */
[----:B------:R-:W0:Y:S02]  /*3ff0*/  LDC R2, c[0x2][R0] ;  /* 0x0080000000027b82 */ /* 0x000e240000000800 */
[----:B0-----:R-:W-:-:S04]  /*4000*/  SHF.R.S32.HI R3, RZ, 0x1f, R2 ;  /* 0x0000001fff037819 */ /* 0x001fc80000011402 */
.L_x_7066:
[----:B------:R-:W-:Y:S05]  /*4010*/  BRX R2 -0x4020                                                                                                                                                                                                                                                                                                                                                                                                                                                                               (*"BRANCH_TARGETS .L_x_7067,.L_x_7068,.L_x_7069"*) ;  /* 0xffffffbc02f87949 */ /* 0x000fea000383ffff */
.L_x_1573:
        /* <DEDUP_REMOVED lines=28> */
.L_x_1579:
[----:B------:R0:W5:Y:S02]  /*41e0*/  LDG.E R3, desc[UR36][R16.64] ;  /* 0x0000002410037981 */ /* 0x000164000c1e1900 */
.L_x_1578:
[----:B------:R-:W-:Y:S05]  /*41f0*/  BSYNC B6 ;  /* 0x0000000000067941 */ /* 0x000fea0003800000 */
.L_x_1577:
[----:B------:R-:W-:Y:S01]  /*4200*/  ULDC.64 UR4, c[0x0][0x210] ;  /* 0x0000840000047ab9 */ /* 0x000fe20000000a00 */
[----:B-----5:R-:W-:Y:S02]  /*4210*/  FSET.BF.LE.FTZ.AND R3, R2, R3, PT ;  /* 0x000000030203720a */ /* 0x020fe40003813000 */
[C---:B------:R-:W-:Y:S02]  /*4220*/  LEA R2, P0, R30.reuse, UR4, 0x1 ;  /* 0x000000041e027c11 */ /* 0x040fe4000f8008ff */
[----:B------:R-:W-:Y:S02]  /*4230*/  F2FP.BF16.F32.PACK_AB R0, RZ, R3 ;  /* 0x00000003ff00723e */ /* 0x000fe400000010ff */
[----:B------:R-:W-:-:S05]  /*4240*/  LEA.HI.X R3, R30, UR5, RZ, 0x1, P0 ;  /* 0x000000051e037c11 */ /* 0x000fca00080f0cff */
[----:B------:R1:W-:Y:S04]  /*4250*/  STG.E.U16 desc[UR36][R2.64], R0 ;  /* 0x0000000002007986 */ /* 0x0003e8000c101524 */
.L_x_1575:
[----:B------:R-:W-:Y:S05]  /*4260*/  BSYNC B7 ;  /* 0x0000000000077941 */ /* 0x000fea0003800000 */
.L_x_1574:
        /* <DEDUP_REMOVED lines=21> */
.L_x_1582:
[----:B------:R1:W5:Y:S02]  /*43c0*/  LDG.E R3, desc[UR36][R18.64] ;  /* 0x0000002412037981 */ /* 0x000364000c1e1900 */
.L_x_1581:
[----:B------:R-:W-:Y:S05]  /*43d0*/  BSYNC B6 ;  /* 0x0000000000067941 */ /* 0x000fea0003800000 */
.L_x_1580:
[----:B------:R-:W-:Y:S01]  /*43e0*/  ULDC.64 UR4, c[0x0][0x210] ;  /* 0x0000840000047ab9 */ /* 0x000fe20000000a00 */
[----:B-----5:R-:W-:Y:S02]  /*43f0*/  FSET.BF.LE.FTZ.AND R26, R26, R3, PT ;  /* 0x000000031a1a720a */ /* 0x020fe40003813000 */
[C---:B------:R-:W-:Y:S02]  /*4400*/  LEA R2, P0, R29.reuse, UR4, 0x1 ;  /* 0x000000041d027c11 */ /* 0x040fe4000f8008ff */
[----:B------:R-:W-:Y:S02]  /*4410*/  F2FP.BF16.F32.PACK_AB R26, RZ, R26 ;  /* 0x0000001aff1a723e */ /* 0x000fe400000010ff */
[----:B------:R-:W-:-:S05]  /*4420*/  LEA.HI.X R3, R29, UR5, RZ, 0x1, P0 ;  /* 0x000000051d037c11 */ /* 0x000fca00080f0cff */
[----:B------:R2:W-:Y:S04]  /*4430*/  STG.E.U16 desc[UR36][R2.64], R26 ;  /* 0x0000001a02007986 */ /* 0x0005e8000c101524 */
.L_x_7068:
        /* <DEDUP_REMOVED lines=21> */
.L_x_1585:
[----:B------:R3:W5:Y:S02]  /*4590*/  LDG.E R0, desc[UR36][R22.64] ;  /* 0x0000002416007981 */ /* 0x000764000c1e1900 */
.L_x_1584:
[----:B------:R-:W-:Y:S05]  /*45a0*/  BSYNC B6 ;  /* 0x0000000000067941 */ /* 0x000fea0003800000 */
.L_x_1583:
[----:B------:R-:W-:Y:S01]  /*45b0*/  ULDC.64 UR4, c[0x0][0x210] ;  /* 0x0000840000047ab9 */ /* 0x000fe20000000a00 */
[----:B-----5:R-:W-:Y:S02]  /*45c0*/  FSET.BF.LE.FTZ.AND R27, R27, R0, PT ;  /* 0x000000001b1b720a */ /* 0x020fe40003813000 */
[C---:B--2---:R-:W-:Y:S02]  /*45d0*/  LEA R2, P0, R32.reuse, UR4, 0x1 ;  /* 0x0000000420027c11 */ /* 0x044fe4000f8008ff */
[----:B------:R-:W-:Y:S02]  /*45e0*/  F2FP.BF16.F32.PACK_AB R27, RZ, R27 ;  /* 0x0000001bff1b723e */ /* 0x000fe400000010ff */
[----:B------:R-:W-:-:S05]  /*45f0*/  LEA.HI.X R3, R32, UR5, RZ, 0x1, P0 ;  /* 0x0000000520037c11 */ /* 0x000fca00080f0cff */
[----:B------:R2:W-:Y:S04]  /*4600*/  STG.E.U16 desc[UR36][R2.64], R27 ;  /* 0x0000001b02007986 */ /* 0x0005e8000c101524 */
.L_x_7067:
[----:B------:R-:W-:Y:S05]  /*4610*/  BSYNC B8 ;  /* 0x0000000000087941 */ /* 0x000fea0003800000 */
.L_x_1572:
        /* <DEDUP_REMOVED lines=21> */
.L_x_1588:
[----:B------:R2:W5:Y:S02]  /*4770*/  LDG.E R3, desc[UR36][R24.64] ;  /* 0x0000002418037981 */ /* 0x000564000c1e1900 */
.L_x_1587:
[----:B------:R-:W-:Y:S05]  /*4780*/  BSYNC B6 ;  /* 0x0000000000067941 */ /* 0x000fea0003800000 */
.L_x_1586:
[----:B------:R-:W-:Y:S01]  /*4790*/  ULDC.64 UR4, c[0x0][0x210] ;  /* 0x0000840000047ab9 */ /* 0x000fe20000000a00 */
[----:B-----5:R-:W-:Y:S02]  /*47a0*/  FSET.BF.LE.FTZ.AND R28, R28, R3, PT ;  /* 0x000000031c1c720a */ /* 0x020fe40003813000 */
[C---:B------:R-:W-:Y:S02]  /*47b0*/  LEA R2, P0, R31.reuse, UR4, 0x1 ;  /* 0x000000041f027c11 */ /* 0x040fe4000f8008ff */
[----:B------:R-:W-:Y:S02]  /*47c0*/  F2FP.BF16.F32.PACK_AB R28, RZ, R28 ;  /* 0x0000001cff1c723e */ /* 0x000fe400000010ff */
[----:B------:R-:W-:-:S05]  /*47d0*/  LEA.HI.X R3, R31, UR5, RZ, 0x1, P0 ;  /* 0x000000051f037c11 */ /* 0x000fca00080f0cff */
[----:B------:R4:W-:Y:S01]  /*47e0*/  STG.E.U16 desc[UR36][R2.64], R28 ;  /* 0x0000001c02007986 */ /* 0x0009e2000c101524 */
[----:B------:R-:W-:Y:S05]  /*47f0*/  BRA `(.L_x_1576) ;  /* 0x0000000000047947 */ /* 0x000fea0003800000 */
.L_x_7069:
[----:B------:R-:W-:Y:S05]  /*4800*/  BREAK B8 ;  /* 0x0000000000087942 */ /* 0x000fea0003800000 */
.L_x_1576:
[----:B------:R-:W-:Y:S05]  /*4810*/  BSYNC B9 ;  /* 0x0000000000097941 */ /* 0x000fea0003800000 */
.L_x_1571:
        /* <DEDUP_REMOVED lines=8> */
.L_x_1590:
        /* <DEDUP_REMOVED lines=14> */
.L_x_7579:


//--------------------- .text._ZN2at4cuda57_GLOBAL__N__cd6b329d_24_DistributionBernoulli_cu_7537a20d21kernelPointwiseApply2IZNS_6native9templates4cuda28bernoulli_tensor_cuda_kernelIN3c108BFloat16EfEEvRKNS_10TensorBaseESB_NS_15PhiloxCudaStateEEUliRS8_SD_SD_SD_RKfSF_SF_SF_E_S8_SE_jLi2ELin1ELi4ELi512ELi2EEEvNS0_6detail10TensorInfoIT0_T2_EENSI_IT1_SK_EESK_T_ --------------------------
	.section	.text._ZN2at4cuda57_GLOBAL__N__cd6b329d_24_DistributionBernoulli_cu_7537a20d21kernelPointwiseApply2IZNS_6native9templates4cuda28bernoulli_tensor_cuda_kernelIN3c108BFloat16EfEEvRKNS_10TensorBaseESB_NS_15PhiloxCudaStateEEUliRS8_SD_SD_SD_RKfSF_SF_SF_E_S8_SE_jLi2ELin1ELi4ELi512ELi2EEEvNS0_6detail10TensorInfoIT0_T2_EENSI_IT1_SK_EESK_T_,"ax",@progbits
	.align	128
.text._ZN2at4cuda57_GLOBAL__N__cd6b329d_24_DistributionBernoulli_cu_7537a20d21kernelPointwiseApply2IZNS_6native9templates4cuda28bernoulli_tensor_cuda_kernelIN3c108BFloat16EfEEvRKNS_10TensorBaseESB_NS_15PhiloxCudaStateEEUliRS8_SD_SD_SD_RKfSF_SF_SF_E_S8_SE_jLi2ELin1ELi4ELi512ELi2EEEvNS0_6detail10TensorInfoIT0_T2_EENSI_IT1_SK_EESK_T_:
        .type           _ZN2at4cuda57_GLOBAL__N__cd6b329d_24_DistributionBernoulli_cu_7537a20d21kernelPointwiseApply2IZNS_6native9templates4cuda28bernoulli_tensor_cuda_kernelIN3c108BFloat16EfEEvRKNS_10TensorBaseESB_NS_15PhiloxCudaStateEEUliRS8_SD_SD_SD_RKfSF_SF_SF_E_S8_SE_jLi2ELin1ELi4ELi512ELi2EEEvNS0_6detail10TensorInfoIT0_T2_EENSI_IT1_SK_EESK_T_,@function
        .size           _ZN2at4cuda57_GLOBAL__N__cd6b329d_24_DistributionBernoulli_cu_7537a20d21kernelPointwiseApply2IZNS_6native9templates4cuda28bernoulli_tensor_cuda_kernelIN3c108BFloat16EfEEvRKNS_10TensorBaseESB_NS_15PhiloxCudaStateEEUliRS8_SD_SD_SD_RKfSF_SF_SF_E_S8_SE_jLi2ELin1ELi4ELi512ELi2EEEvNS0_6detail10TensorInfoIT0_T2_EENSI_IT1_SK_EESK_T_,(.L_x_7580 - _ZN2at4cuda57_GLOBAL__N__cd6b329d_24_DistributionBernoulli_cu_7537a20d21kernelPointwiseApply2IZNS_6native9templates4cuda28bernoulli_tensor_cuda_kernelIN3c108BFloat16EfEEvRKNS_10TensorBaseESB_NS_15PhiloxCudaStateEEUliRS8_SD_SD_SD_RKfSF_SF_SF_E_S8_SE_jLi2ELin1ELi4ELi512ELi2EEEvNS0_6detail10TensorInfoIT0_T2_EENSI_IT1_SK_EESK_T_)
        .other          _ZN2at4cuda57_GLOBAL__N__cd6b329d_24_DistributionBernoulli_cu_7537a20d21kernelPointwiseApply2IZNS_6native9templates4cuda28bernoulli_tensor_cuda_kernelIN3c108BFloat16EfEEvRKNS_10TensorBaseESB_NS_15PhiloxCudaStateEEUliRS8_SD_SD_SD_RKfSF_SF_SF_E_S8_SE_jLi2ELin1ELi4ELi512ELi2EEEvNS0_6detail10TensorInfoIT0_T2_EENSI_IT1_SK_EESK_T_,@"STO_CUDA_ENTRY STV_DEFAULT"
_ZN2at4cuda57_GLOBAL__N__cd6b329d_24_DistributionBernoulli_cu_7537a20d21kernelPointwiseApply2IZNS_6native9templates4cuda28bernoulli_tensor_cuda_kernelIN3c108BFloat16EfEEvRKNS_10TensorBaseESB_NS_15PhiloxCudaStateEEUliRS8_SD_SD_SD_RKfSF_SF_SF_E_S8_SE_jLi2ELin1ELi4ELi512ELi2EEEvNS0_6detail10TensorInfoIT0_T2_EENSI_IT1_SK_EESK_T_:
        /* <DEDUP_REMOVED lines=11> */
.L_x_1631:
        /* <DEDUP_REMOVED lines=25> */
[----:B------:R-:W-:Y:S02]  /*0240*/  ISETP.GE.U32.AND P1, PT, R3, UR4, PT ;  /* 0x0000000403007c0c */ /* 0x000fe4000bf26070 */
[----:B------:R-:W0:Y:S11]  /*0250*/  LDC R3, c[0x0][0x3b8] ;  /* 0x0000ee00ff037b82 */ /* 0x000e360000000800 */
[----:B------:R-:W-:Y:S01]  /*0260*/  @P1 VIADD R6, R6, 0x1 ;  /* 0x0000000106061836 */ /* 0x000fe20000000000 */
[----:B------:R-:W-:-:S04]  /*0270*/  @!P2 LOP3.LUT R6, RZ, UR4, RZ, 0x33, !PT ;  /* 0x00000004ff06ac12 */ /* 0x000fc8000f8e33ff */
[----:B------:R-:W-:-:S05]  /*0280*/  IADD3 R2, -R6, RZ, RZ ;  /* 0x000000ff06027210 */ /* 0x000fca0007ffe1ff */
[----:B------:R-:W-:Y:S01]  /*0290*/  IMAD R2, R2, UR4, R33 ;  /* 0x0000000402027c24 */ /* 0x000fe2000f8e0221 */
[----:B------:R-:W-:Y:S01]  /*02a0*/  ULDC UR4, c[0x0][0x280] ;  /* 0x0000a00000047ab9 */ /* 0x000fe20000000800 */
[----:B0-----:R-:W-:Y:S02]  /*02b0*/  ISETP.GE.AND P0, PT, R3, 0x2, PT ;  /* 0x000000020300780c */ /* 0x001fe40003f06270 */
[----:B------:R-:W-:Y:S01]  /*02c0*/  IMAD R31, R2, UR4, RZ ;  /* 0x00000004021f7c24 */ /* 0x000fe2000f8e02ff */
[----:B------:R-:W-:-:S03]  /*02d0*/  ULDC UR4, c[0x0][0x27c] ;  /* 0x00009f0000047ab9 */ /* 0x000fc60000000800 */
[----:B------:R-:W-:Y:S02]  /*02e0*/  IMAD R31, R6, UR4, R31 ;  /* 0x00000004061f7c24 */ /* 0x000fe4000f8e021f */
[----:B------:R-:W-:-:S05]  /*02f0*/  IMAD.MOV.U32 R6, RZ, RZ, R33 ;  /* 0x000000ffff067224 */ /* 0x000fca00078e0021 */
[----:B------:R-:W-:Y:S05]  /*0300*/  @!P0 BRA `(.L_x_1593) ;  /* 0x0000000c00148947 */ /* 0x000fea0003800000 */
        /* <DEDUP_REMOVED lines=9> */
[----:B------:R-:W-:Y:S02]  /*03a0*/  LOP3.LUT R4, R7, 0x3, RZ, 0xc0, !PT ;  /* 0x0000000307047812 */ /* 0x000fe400078ec0ff */
[----:B------:R-:W-:Y:S02]  /*03b0*/  ISETP.GE.U32.AND P1, PT, R2, 0x3, PT ;  /* 0x000000030200780c */ /* 0x000fe40003f26070 */
[----:B------:R-:W-:-:S11]  /*03c0*/  ISETP.NE.AND P0, PT, R4, RZ, PT ;  /* 0x000000ff0400720c */ /* 0x000fd60003f05270 */
[----:B------:R-:W-:Y:S05]  /*03d0*/  @!P1 BRA `(.L_x_1594) ;  /* 0x0000000400a49947 */ /* 0x000fea0003800000 */
[----:B------:R-:W-:Y:S01]  /*03e0*/  BSSY B1, `(.L_x_1594) ;  /* 0x0000068000017945 */ /* 0x000fe20003800000 */
[----:B------:R-:W-:Y:S01]  /*03f0*/  IADD3 R7, R7, -R4, RZ ;  /* 0x8000000407077210 */ /* 0x000fe20007ffe0ff */
[----:B------:R-:W-:Y:S02]  /*0400*/  IMAD.MOV.U32 R25, RZ, RZ, RZ ;  /* 0x000000ffff197224 */ /* 0x000fe400078e00ff */
[----:B------:R-:W-:-:S07]  /*0410*/  IMAD.MOV.U32 R6, RZ, RZ, R33 ;  /* 0x000000ffff067224 */ /* 0x000fce00078e0021 */
.L_x_1595:
        /* <DEDUP_REMOVED lines=13> */
[----:B------:R-:W-:-:S07]  /*04f0*/  IMAD.MOV R15, RZ, RZ, -R8 ;  /* 0x000000ffff0f7224 */ /* 0x000fce00078e0a08 */
[----:B0-----:R-:W0:Y:S08]  /*0500*/  MUFU.RCP R12, R12 ;  /* 0x0000000c000c7308 */ /* 0x001e300000001000 */
[----:B-1----:R-:W-:Y:S01]  /*0510*/  MUFU.RCP R14, R14 ;  /* 0x0000000e000e7308 */ /* 0x002fe20000001000 */
[----:B0-----:R-:W-:Y:S02]  /*0520*/  VIADD R2, R12, 0xffffffe ;  /* 0x0ffffffe0c027836 */ /* 0x001fe40000000000 */
[----:B------:R-:W0:Y:S05]  /*0530*/  LDC R12, c[0x0][R9+0x20c] ;  /* 0x00008300090c7b82 */ /* 0x000e2a0000000800 */
[----:B------:R1:W4:Y:S02]  /*0540*/  F2I.FTZ.U32.TRUNC.NTZ R3, R2 ;  /* 0x0000000200037305 */ /* 0x000324000021f000 */
[----:B-1----:R-:W-:Y:S01]  /*0550*/  HFMA2.MMA R2, -RZ, RZ, 0, 0 ;  /* 0x00000000ff027435 */ /* 0x002fe200000001ff */
[----:B----4-:R-:W-:-:S09]  /*0560*/  IMAD R13, R13, R3, RZ ;  /* 0x000000030d0d7224 */ /* 0x010fd200078e02ff */
[----:B------:R-:W-:-:S06]  /*0570*/  IMAD.HI.U32 R3, R3, R13, R2 ;  /* 0x0000000d03037227 */ /* 0x000fcc00078e0002 */
[----:B------:R-:W-:-:S04]  /*0580*/  IMAD.HI.U32 R13, R3, R6, RZ ;  /* 0x00000006030d7227 */ /* 0x000fc800078e00ff */
[----:B------:R-:W-:-:S04]  /*0590*/  IMAD.MOV R3, RZ, RZ, -R13 ;  /* 0x000000ffff037224 */ /* 0x000fc800078e0a0d */
[----:B------:R-:W-:Y:S02]  /*05a0*/  IMAD R2, R11, R3, R6 ;  /* 0x000000030b027224 */ /* 0x000fe400078e0206 */
[----:B------:R-:W-:Y:S02]  /*05b0*/  VIADD R3, R14, 0xffffffe ;  /* 0x0ffffffe0e037836 */ /* 0x000fe40000000000 */
[----:B--2---:R-:W1:Y:S01]  /*05c0*/  I2F.U32.RP R14, R10 ;  /* 0x0000000a000e7306 */ /* 0x004e620000209000 */
[----:B------:R-:W-:-:S07]  /*05d0*/  ISETP.GE.U32.AND P1, PT, R2, R11, PT ;  /* 0x0000000b0200720c */ /* 0x000fce0003f26070 */
[----:B------:R-:W2:Y:S06]  /*05e0*/  F2I.FTZ.U32.TRUNC.NTZ R3, R3 ;  /* 0x0000000300037305 */ /* 0x000eac000021f000 */
[----:B------:R-:W-:Y:S01]  /*05f0*/  @P1 IADD3 R2, -R11, R2, RZ ;  /* 0x000000020b021210 */ /* 0x000fe20007ffe1ff */
[----:B------:R-:W-:Y:S01]  /*0600*/  @P1 VIADD R13, R13, 0x1 ;  /* 0x000000010d0d1836 */ /* 0x000fe20000000000 */
[----:B-1----:R-:W1:Y:S02]  /*0610*/  MUFU.RCP R14, R14 ;  /* 0x0000000e000e7308 */ /* 0x002e640000001000 */
[----:B------:R-:W-:Y:S01]  /*0620*/  ISETP.GE.U32.AND P2, PT, R2, R11, PT ;  /* 0x0000000b0200720c */ /* 0x000fe20003f46070 */
[----:B------:R-:W-:Y:S01]  /*0630*/  HFMA2.MMA R2, -RZ, RZ, 0, 0 ;  /* 0x00000000ff027435 */ /* 0x000fe200000001ff */
[----:B--2---:R-:W-:-:S04]  /*0640*/  IMAD R15, R15, R3, RZ ;  /* 0x000000030f0f7224 */ /* 0x004fc800078e02ff */
[----:B0-----:R-:W0:Y:S05]  /*0650*/  I2F.U32.RP R16, R12 ;  /* 0x0000000c00107306 */ /* 0x001e2a0000209000 */
[----:B------:R-:W-:-:S04]  /*0660*/  IMAD.HI.U32 R2, R3, R15, R2 ;  /* 0x0000000f03027227 */ /* 0x000fc800078e0002 */
[----:B------:R-:W-:Y:S01]  /*0670*/  @P2 VIADD R13, R13, 0x1 ;  /* 0x000000010d0d2836 */ /* 0x000fe20000000000 */
        /* <DEDUP_REMOVED lines=10> */
[----:B------:R-:W-:Y:S01]  /*0720*/  @P1 IMAD.IADD R17, R17, 0x1, -R8 ;  /* 0x0000000111111824 */ /* 0x000fe200078e0a08 */
[----:B------:R-:W-:-:S04]  /*0730*/  @P1 IADD3 R15, R15, 0x1, RZ ;  /* 0x000000010f0f1810 */ /* 0x000fc80007ffe0ff */
[----:B------:R-:W-:Y:S01]  /*0740*/  ISETP.GE.U32.AND P2, PT, R17, R8, PT ;  /* 0x000000081100720c */ /* 0x000fe20003f46070 */
[----:B------:R-:W-:-:S04]  /*0750*/  IMAD.MOV R17, RZ, RZ, -R10 ;  /* 0x000000ffff117224 */ /* 0x000fc800078e0a0a */
[----:B-1----:R-:W-:-:S04]  /*0760*/  IMAD R17, R17, R3, RZ ;  /* 0x0000000311117224 */ /* 0x002fc800078e02ff */
[----:B------:R-:W-:-:S04]  /*0770*/  IMAD.HI.U32 R14, R3, R17, R2 ;  /* 0x00000011030e7227 */ /* 0x000fc800078e0002 */
[----:B------:R-:W-:Y:S01]  /*0780*/  @P2 VIADD R15, R15, 0x1 ;  /* 0x000000010f0f2836 */ /* 0x000fe20000000000 */
        /* <DEDUP_REMOVED lines=17> */
[----:B------:R-:W1:Y:S02]  /*08a0*/  LDC R3, c[0x0][R9+0x27c] ;  /* 0x00009f0009037b82 */ /* 0x000e640000000800 */
[----:B------:R-:W-:Y:S01]  /*08b0*/  @P2 VIADD R17, R17, 0x1 ;  /* 0x0000000111112836 */ /* 0x000fe20000000000 */
[----:B------:R-:W-:Y:S01]  /*08c0*/  @!P3 LOP3.LUT R17, RZ, R10, RZ, 0x33, !PT ;  /* 0x0000000aff11b212 */ /* 0x000fe200078e33ff */
[----:B------:R-:W-:Y:S01]  /*08d0*/  IMAD R2, R11, R2, R6 ;  /* 0x000000020b027224 */ /* 0x000fe200078e0206 */
[----:B------:R-:W-:Y:S01]  /*08e0*/  ISETP.NE.U32.AND P3, PT, R12, RZ, PT ;  /* 0x000000ff0c00720c */ /* 0x000fe20003f65070 */
[----:B------:R-:W-:Y:S02]  /*08f0*/  IMAD.MOV R6, RZ, RZ, -R15 ;  /* 0x000000ffff067224 */ /* 0x000fe400078e0a0f */
[----:B------:R-:W-:-:S02]  /*0900*/  IMAD.HI.U32 R18, R14, R17, RZ ;  /* 0x000000110e127227 */ /* 0x000fc400078e00ff */
[----:B------:R-:W2:Y:S02]  /*0910*/  LDC R14, c[0x0][R9+0x278] ;  /* 0x00009e00090e7b82 */ /* 0x000ea40000000800 */
[----:B------:R-:W-:Y:S02]  /*0920*/  IMAD.MOV R19, RZ, RZ, -R18 ;  /* 0x000000ffff137224 */ /* 0x000fe400078e0a12 */
[----:B------:R-:W-:Y:S02]  /*0930*/  IMAD R13, R8, R6, R13 ;  /* 0x00000006080d7224 */ /* 0x000fe400078e020d */
[----:B------:R-:W-:-:S05]  /*0940*/  IMAD R19, R12, R19, R17 ;  /* 0x000000130c137224 */ /* 0x000fca00078e0211 */
[----:B------:R-:W-:-:S13]  /*0950*/  ISETP.GE.U32.AND P1, PT, R19, R12, PT ;  /* 0x0000000c1300720c */ /* 0x000fda0003f26070 */
[----:B------:R-:W-:Y:S02]  /*0960*/  @P1 IMAD.IADD R19, R19, 0x1, -R12 ;  /* 0x0000000113131824 */ /* 0x000fe400078e0a0c */
        /* <DEDUP_REMOVED lines=16> */
.L_x_1594:
        /* <DEDUP_REMOVED lines=79> */
.L_x_1593:
[----:B------:R-:W-:Y:S02]  /*0f60*/  ULDC UR4, c[0x0][0x354] ;  /* 0x0000d50000047ab9 */ /* 0x000fe40000000800 */
[----:B------:R-:W-:-:S07]  /*0f70*/  IMAD R25, R6, UR4, R25 ;  /* 0x0000000406197c24 */ /* 0x000fce000f8e0219 */
.L_x_1592:
[----:B------:R-:W-:Y:S05]  /*0f80*/  BSYNC B0 ;  /* 0x0000000000007941 */ /* 0x000fea0003800000 */
.L_x_1591:
[----:B------:R-:W-:Y:S01]  /*0f90*/  VIMNMX R0, R0, 0x4, PT ;  /* 0x0000000400007848 */ /* 0x000fe20003fe0100 */
[----:B------:R-:W-:Y:S01]  /*0fa0*/  BSSY B0, `(.L_x_1596) ;  /* 0x00000e7000007945 */ /* 0x000fe20003800000 */
[----:B------:R-:W-:Y:S02]  /*0fb0*/  IMAD.MOV.U32 R17, RZ, RZ, RZ ;  /* 0x000000ffff117224 */ /* 0x000fe400078e00ff */
[----:B------:R-:W-:-:S13]  /*0fc0*/  ISETP.GE.AND P0, PT, R0, 0x2, PT ;  /* 0x000000020000780c */ /* 0x000fda0003f06270 */
[----:B------:R-:W-:Y:S05]  /*0fd0*/  @!P0 BRA `(.L_x_1597) ;  /* 0x0000000c008c8947 */ /* 0x000fea0003800000 */
[----:B------:R-:W-:Y:S01]  /*0fe0*/  ULDC UR4, c[0x0][0x21c] ;  /* 0x0000870000047ab9 */ /* 0x000fe20000000800 */
[----:B------:R-:W-:Y:S01]  /*0ff0*/  HFMA2.MMA R2, -RZ, RZ, 0, 0 ;  /* 0x00000000ff027435 */ /* 0x000fe200000001ff */
[----:B------:R-:W0:Y:S01]  /*1000*/  I2F.U32.RP R4, UR4 ;  /* 0x0000000400047d06 */ /* 0x000e220008209000 */
[----:B------:R-:W-:Y:S01]  /*1010*/  VIADD R17, R33, 0x1 ;  /* 0x0000000121117836 */ /* 0x000fe20000000000 */
[----:B------:R-:W-:-:S06]  /*1020*/  ISETP.NE.U32.AND P2, PT, RZ, UR4, PT ;  /* 0x00000004ff007c0c */ /* 0x000fcc000bf45070 */
[----:B0-----:R-:W0:Y:S02]  /*1030*/  MUFU.RCP R4, R4 ;  /* 0x0000000400047308 */ /* 0x001e240000001000 */
[----:B0-----:R-:W-:Y:S01]  /*1040*/  IADD3 R3, R4, 0xffffffe, RZ ;  /* 0x0ffffffe04037810 */ /* 0x001fe20007ffe0ff */
[----:B------:R-:W-:-:S05]  /*1050*/  IMAD.MOV.U32 R4, RZ, RZ, RZ ;  /* 0x000000ffff047224 */ /* 0x000fca00078e00ff */
[----:B------:R-:W0:Y:S02]  /*1060*/  F2I.FTZ.U32.TRUNC.NTZ R3, R3 ;  /* 0x0000000300037305 */ /* 0x000e24000021f000 */
[----:B0-----:R-:W-:-:S04]  /*1070*/  IMAD.MOV R5, RZ, RZ, -R3 ;  /* 0x000000ffff057224 */ /* 0x001fc800078e0a03 */
[----:B------:R-:W-:-:S04]  /*1080*/  IMAD R5, R5, UR4, RZ ;  /* 0x0000000405057c24 */ /* 0x000fc8000f8e02ff */
[----:B------:R-:W-:Y:S02]  /*1090*/  IMAD.HI.U32 R2, R3, R5, R2 ;  /* 0x0000000503027227 */ /* 0x000fe400078e0002 */
[----:B------:R-:W0:Y:S04]  /*10a0*/  LDC R5, c[0x0][0x3b8] ;  /* 0x0000ee00ff057b82 */ /* 0x000e280000000800 */
        /* <DEDUP_REMOVED lines=31> */
[----:B------:R-:W-:-:S07]  /*12a0*/  MOV R4, RZ ;  /* 0x000000ff00047202 */ /* 0x000fce0000000f00 */
.L_x_1600:
        /* <DEDUP_REMOVED lines=101> */
.L_x_1599:
        /* <DEDUP_REMOVED lines=79> */
.L_x_1598:
[----:B------:R-:W-:Y:S02]  /*1df0*/  ULDC UR4, c[0x0][0x354] ;  /* 0x0000d50000047ab9 */ /* 0x000fe40000000800 */
[----:B------:R-:W-:-:S07]  /*1e00*/  IMAD R17, R17, UR4, R4 ;  /* 0x0000000411117c24 */ /* 0x000fce000f8e0204 */
.L_x_1597:
[----:B------:R-:W-:Y:S05]  /*1e10*/  BSYNC B0 ;  /* 0x0000000000007941 */ /* 0x000fea0003800000 */
.L_x_1596:
[----:B------:R-:W-:Y:S01]  /*1e20*/  ISETP.GE.AND P0, PT, R0, 0x3, PT ;  /* 0x000000030000780c */ /* 0x000fe20003f06270 */
[----:B------:R-:W-:Y:S01]  /*1e30*/  BSSY B0, `(.L_x_1601) ;  /* 0x00000e8000007945 */ /* 0x000fe20003800000 */
[----:B------:R-:W-:Y:S01]  /*1e40*/  HFMA2.MMA R30, -RZ, RZ, 0, 0 ;  /* 0x00000000ff1e7435 */ /* 0x000fe200000001ff */
[----:B------:R-:W-:Y:S01]  /*1e50*/  IMAD.MOV.U32 R29, RZ, RZ, RZ ;  /* 0x000000ffff1d7224 */ /* 0x000fe200078e00ff */
[----:B------:R-:W-:-:S09]  /*1e60*/  MOV R18, RZ ;  /* 0x000000ff00127202 */ /* 0x000fd20000000f00 */
        /* <DEDUP_REMOVED lines=46> */
.L_x_1605:
        /* <DEDUP_REMOVED lines=101> */
.L_x_1604:
        /* <DEDUP_REMOVED lines=79> */
.L_x_1603:
[----:B------:R-:W-:Y:S02]  /*2c90*/  ULDC UR4, c[0x0][0x354] ;  /* 0x0000d50000047ab9 */ /* 0x000fe40000000800 */
[----:B------:R-:W-:-:S07]  /*2ca0*/  IMAD R18, R5, UR4, R18 ;  /* 0x0000000405127c24 */ /* 0x000fce000f8e0212 */
.L_x_1602:
[----:B------:R-:W-:Y:S05]  /*2cb0*/  BSYNC B0 ;  /* 0x0000000000007941 */ /* 0x000fea0003800000 */
.L_x_1601:
[----:B------:R-:W-:Y:S01]  /*2cc0*/  ISETP.GE.AND P0, PT, R0, 0x4, PT ;  /* 0x000000040000780c */ /* 0x000fe20003f06270 */
[----:B------:R-:W-:Y:S01]  /*2cd0*/  BSSY B0, `(.L_x_1606) ;  /* 0x00000e6000007945 */ /* 0x000fe20003800000 */
[----:B------:R-:W-:-:S11]  /*2ce0*/  IMAD.MOV.U32 R16, RZ, RZ, RZ ;  /* 0x000000ffff107224 */ /* 0x000fd600078e00ff */
[----:B------:R-:W-:Y:S05]  /*2cf0*/  @!P0 BRA `(.L_x_1607) ;  /* 0x0000000c008c8947 */ /* 0x000fea0003800000 */
[----:B------:R-:W-:Y:S01]  /*2d00*/  ULDC UR4, c[0x0][0x21c] ;  /* 0x0000870000047ab9 */ /* 0x000fe20000000800 */
[----:B------:R-:W-:Y:S01]  /*2d10*/  HFMA2.MMA R2, -RZ, RZ, 0, 0 ;  /* 0x00000000ff027435 */ /* 0x000fe200000001ff */
[----:B------:R-:W0:Y:S01]  /*2d20*/  I2F.U32.RP R4, UR4 ;  /* 0x0000000400047d06 */ /* 0x000e220008209000 */
[----:B------:R-:W-:Y:S01]  /*2d30*/  ISETP.NE.U32.AND P2, PT, RZ, UR4, PT ;  /* 0x00000004ff007c0c */ /* 0x000fe2000bf45070 */
[----:B------:R-:W-:-:S06]  /*2d40*/  IMAD.MOV.U32 R16, RZ, RZ, RZ ;  /* 0x000000ffff107224 */ /* 0x000fcc00078e00ff */
[----:B0-----:R-:W0:Y:S02]  /*2d50*/  MUFU.RCP R4, R4 ;  /* 0x0000000400047308 */ /* 0x001e240000001000 */
[----:B0-----:R-:W-:Y:S02]  /*2d60*/  IADD3 R3, R4, 0xffffffe, RZ ;  /* 0x0ffffffe04037810 */ /* 0x001fe40007ffe0ff */
[----:B------:R-:W0:Y:S04]  /*2d70*/  LDC R4, c[0x0][0x3b8] ;  /* 0x0000ee00ff047b82 */ /* 0x000e280000000800 */
[----:B------:R-:W1:Y:S02]  /*2d80*/  F2I.FTZ.U32.TRUNC.NTZ R3, R3 ;  /* 0x0000000300037305 */ /* 0x000e64000021f000 */
[----:B-1----:R-:W-:-:S04]  /*2d90*/  IMAD.MOV R5, RZ, RZ, -R3 ;  /* 0x000000ffff057224 */ /* 0x002fc800078e0a03 */
[----:B------:R-:W-:-:S04]  /*2da0*/  IMAD R5, R5, UR4, RZ ;  /* 0x0000000405057c24 */ /* 0x000fc8000f8e02ff */
[----:B------:R-:W-:-:S04]  /*2db0*/  IMAD.HI.U32 R2, R3, R5, R2 ;  /* 0x0000000503027227 */ /* 0x000fc800078e0002 */
        /* <DEDUP_REMOVED lines=33> */
.L_x_1610:
        /* <DEDUP_REMOVED lines=62> */
[C---:B------:R-:W-:Y:S01]  /*33b0*/  ISETP.GE.U32.AND P1, PT, R2.reuse, R11, PT ;  /* 0x0000000b0200720c */ /* 0x040fe20003f26070 */
[----:B------:R-:W0:Y:S01]  /*33c0*/  LDC R19, c[0x0][R10+0x27c] ;  /* 0x00009f000a137b82 */ /* 0x000e220000000800 */
[----:B------:R-:W1:Y:S11]  /*33d0*/  F2I.FTZ.U32.TRUNC.NTZ R3, R3 ;  /* 0x0000000300037305 */ /* 0x000e76000021f000 */
[----:B------:R-:W-:-:S02]  /*33e0*/  @P1 IMAD.IADD R2, R2, 0x1, -R11 ;  /* 0x0000000102021824 */ /* 0x000fc400078e0a0b */
[----:B------:R-:W-:-:S03]  /*33f0*/  @P1 VIADD R20, R20, 0x1 ;  /* 0x0000000114141836 */ /* 0x000fc60000000000 */
[----:B------:R-:W-:Y:S01]  /*3400*/  ISETP.GE.U32.AND P2, PT, R2, R11, PT ;  /* 0x0000000b0200720c */ /* 0x000fe20003f46070 */
[----:B-1----:R-:W-:Y:S02]  /*3410*/  IMAD R15, R15, R3, RZ ;  /* 0x000000030f0f7224 */ /* 0x002fe400078e02ff */
[----:B------:R-:W-:-:S04]  /*3420*/  IMAD.MOV.U32 R2, RZ, RZ, RZ ;  /* 0x000000ffff027224 */ /* 0x000fc800078e00ff */
[----:B------:R-:W-:Y:S02]  /*3430*/  IMAD.HI.U32 R15, R3, R15, R2 ;  /* 0x0000000f030f7227 */ /* 0x000fe400078e0002 */
[----:B------:R-:W1:Y:S04]  /*3440*/  LDC R3, c[0x0][R10+0x270] ;  /* 0x00009c000a037b82 */ /* 0x000e680000000800 */
[----:B------:R-:W-:Y:S02]  /*3450*/  @P2 IADD3 R20, R20, 0x1, RZ ;  /* 0x0000000114142810 */ /* 0x000fe40007ffe0ff */
[----:B------:R-:W-:Y:S02]  /*3460*/  @!P3 LOP3.LUT R20, RZ, R11, RZ, 0x33, !PT ;  /* 0x0000000bff14b212 */ /* 0x000fe400078e33ff */
[----:B------:R-:W-:-:S03]  /*3470*/  ISETP.NE.U32.AND P3, PT, R13, RZ, PT ;  /* 0x000000ff0d00720c */ /* 0x000fc60003f65070 */
[----:B------:R-:W-:Y:S02]  /*3480*/  IMAD.HI.U32 R2, R15, R20, RZ ;  /* 0x000000140f027227 */ /* 0x000fe400078e00ff */
[----:B------:R-:W3:Y:S03]  /*3490*/  LDC R15, c[0x0][R10+0x274] ;  /* 0x00009d000a0f7b82 */ /* 0x000ee60000000800 */
        /* <DEDUP_REMOVED lines=15> */
[----:B--2---:R-:W-:-:S02]  /*3590*/  IMAD R12, R12, R21, R5 ;  /* 0x000000150c0c7224 */ /* 0x004fc400078e0205 */
[----:B------:R-:W-:Y:S01]  /*35a0*/  IMAD R11, R11, R8, R14 ;  /* 0x000000080b0b7224 */ /* 0x000fe200078e020e */
[----:B------:R-:W-:-:S03]  /*35b0*/  IADD3 R5, -R2, RZ, RZ ;  /* 0x000000ff02057210 */ /* 0x000fc60007ffe1ff */
[----:B---3--:R-:W-:Y:S02]  /*35c0*/  IMAD R12, R11, R15, R12 ;  /* 0x0000000f0b0c7224 */ /* 0x008fe400078e020c */
[----:B------:R-:W-:Y:S01]  /*35d0*/  IMAD R13, R13, R5, R20 ;  /* 0x000000050d0d7224 */ /* 0x000fe200078e0214 */
[----:B------:R-:W-:-:S03]  /*35e0*/  MOV R5, R2 ;  /* 0x0000000200057202 */ /* 0x000fc60000000f00 */
[----:B-1----:R-:W-:Y:S01]  /*35f0*/  IMAD R16, R13, R3, R12 ;  /* 0x000000030d107224 */ /* 0x002fe200078e020c */
[----:B------:R-:W-:Y:S06]  /*3600*/  @P1 BRA `(.L_x_1610) ;  /* 0xfffffff800701947 */ /* 0x000fec000383ffff */
[----:B------:R-:W-:Y:S05]  /*3610*/  BSYNC B1 ;  /* 0x0000000000017941 */ /* 0x000fea0003800000 */
.L_x_1609:
        /* <DEDUP_REMOVED lines=79> */
.L_x_1608:
[----:B------:R-:W-:Y:S02]  /*3b10*/  ULDC UR4, c[0x0][0x354] ;  /* 0x0000d50000047ab9 */ /* 0x000fe40000000800 */
[----:B------:R-:W-:-:S07]  /*3b20*/  IMAD R16, R5, UR4, R16 ;  /* 0x0000000405107c24 */ /* 0x000fce000f8e0210 */
.L_x_1607:
[----:B------:R-:W-:Y:S05]  /*3b30*/  BSYNC B0 ;  /* 0x0000000000007941 */ /* 0x000fea0003800000 */
.L_x_1606:
        /* <DEDUP_REMOVED lines=139> */
.L_x_1612:
[----:B------:R-:W-:Y:S01]  /*43f0*/  MOV R11, R20 ;  /* 0x00000014000b7202 */ /* 0x000fe20000000f00 */
[----:B------:R-:W-:Y:S01]  /*4400*/  IMAD.MOV.U32 R8, RZ, RZ, R12 ;  /* 0x000000ffff087224 */ /* 0x000fe200078e000c */
[----:B------:R-:W-:Y:S01]  /*4410*/  MOV R9, R6 ;  /* 0x0000000600097202 */ /* 0x000fe20000000f00 */
[----:B------:R-:W-:-:S07]  /*4420*/  IMAD.MOV.U32 R20, RZ, RZ, R2 ;  /* 0x000000ffff147224 */ /* 0x000fce00078e0002 */
.L_x_1611:
        /* <DEDUP_REMOVED lines=18> */
.L_x_7070:
[----:B------:R-:W-:Y:S05]  /*4550*/  BRX R2 -0x4560                                                                                                                                                                                                                                                                                                                                                                                                                                                                               (*"BRANCH_TARGETS .L_x_7071,.L_x_7072,.L_x_7073"*) ;  /* 0xffffffb802a87949 */ /* 0x000fea000383ffff */
.L_x_1615:
        /* <DEDUP_REMOVED lines=28> */
.L_x_1621:
[----:B------:R0:W5:Y:S02]  /*4720*/  LDG.E R3, desc[UR36][R16.64] ;  /* 0x0000002410037981 */ /* 0x000164000c1e1900 */
.L_x_1620:
[----:B------:R-:W-:Y:S05]  /*4730*/  BSYNC B6 ;  /* 0x0000000000067941 */ /* 0x000fea0003800000 */
.L_x_1619:
[----:B------:R-:W-:Y:S01]  /*4740*/  ULDC.64 UR4, c[0x0][0x210] ;  /* 0x0000840000047ab9 */ /* 0x000fe20000000a00 */
[----:B-----5:R-:W-:Y:S02]  /*4750*/  FSET.BF.LE.FTZ.AND R3, R2, R3, PT ;  /* 0x000000030203720a */ /* 0x020fe40003813000 */
[C---:B------:R-:W-:Y:S02]  /*4760*/  LEA R2, P0, R30.reuse, UR4, 0x1 ;  /* 0x000000041e027c11 */ /* 0x040fe4000f8008ff */
[----:B------:R-:W-:Y:S02]  /*4770*/  F2FP.BF16.F32.PACK_AB R0, RZ, R3 ;  /* 0x00000003ff00723e */ /* 0x000fe400000010ff */
[----:B------:R-:W-:-:S05]  /*4780*/  LEA.HI.X R3, R30, UR5, RZ, 0x1, P0 ;  /* 0x000000051e037c11 */ /* 0x000fca00080f0cff */
[----:B------:R1:W-:Y:S04]  /*4790*/  STG.E.U16 desc[UR36][R2.64], R0 ;  /* 0x0000000002007986 */ /* 0x0003e8000c101524 */
.L_x_1617:
[----:B------:R-:W-:Y:S05]  /*47a0*/  BSYNC B7 ;  /* 0x0000000000077941 */ /* 0x000fea0003800000 */
.L_x_1616:
        /* <DEDUP_REMOVED lines=21> */
.L_x_1624:
[----:B------:R1:W5:Y:S02]  /*4900*/  LDG.E R3, desc[UR36][R18.64] ;  /* 0x0000002412037981 */ /* 0x000364000c1e1900 */
.L_x_1623:
[----:B------:R-:W-:Y:S05]  /*4910*/  BSYNC B6 ;  /* 0x0000000000067941 */ /* 0x000fea0003800000 */
.L_x_1622:
[----:B------:R-:W-:Y:S01]  /*4920*/  ULDC.64 UR4, c[0x0][0x210] ;  /* 0x0000840000047ab9 */ /* 0x000fe20000000a00 */
[----:B-----5:R-:W-:Y:S02]  /*4930*/  FSET.BF.LE.FTZ.AND R26, R26, R3, PT ;  /* 0x000000031a1a720a */ /* 0x020fe40003813000 */
[C---:B------:R-:W-:Y:S02]  /*4940*/  LEA R2, P0, R29.reuse, UR4, 0x1 ;  /* 0x000000041d027c11 */ /* 0x040fe4000f8008ff */
[----:B------:R-:W-:Y:S02]  /*4950*/  F2FP.BF16.F32.PACK_AB R26, RZ, R26 ;  /* 0x0000001aff1a723e */ /* 0x000fe400000010ff */
[----:B------:R-:W-:-:S05]  /*4960*/  LEA.HI.X R3, R29, UR5, RZ, 0x1, P0 ;  /* 0x000000051d037c11 */ /* 0x000fca00080f0cff */
[----:B------:R2:W-:Y:S04]  /*4970*/  STG.E.U16 desc[UR36][R2.64], R26 ;  /* 0x0000001a02007986 */ /* 0x0005e8000c101524 */
.L_x_7072:
        /* <DEDUP_REMOVED lines=21> */
.L_x_1627:
[----:B------:R3:W5:Y:S02]  /*4ad0*/  LDG.E R0, desc[UR36][R22.64] ;  /* 0x0000002416007981 */ /* 0x000764000c1e1900 */
.L_x_1626:
[----:B------:R-:W-:Y:S05]  /*4ae0*/  BSYNC B6 ;  /* 0x0000000000067941 */ /* 0x000fea0003800000 */
.L_x_1625:
[----:B------:R-:W-:Y:S01]  /*4af0*/  ULDC.64 UR4, c[0x0][0x210] ;  /* 0x0000840000047ab9 */ /* 0x000fe20000000a00 */
[----:B-----5:R-:W-:Y:S02]  /*4b00*/  FSET.BF.LE.FTZ.AND R27, R27, R0, PT ;  /* 0x000000001b1b720a */ /* 0x020fe40003813000 */
[C---:B--2---:R-:W-:Y:S02]  /*4b10*/  LEA R2, P0, R32.reuse, UR4, 0x1 ;  /* 0x0000000420027c11 */ /* 0x044fe4000f8008ff */
[----:B------:R-:W-:Y:S02]  /*4b20*/  F2FP.BF16.F32.PACK_AB R27, RZ, R27 ;  /* 0x0000001bff1b723e */ /* 0x000fe400000010ff */
[----:B------:R-:W-:-:S05]  /*4b30*/  LEA.HI.X R3, R32, UR5, RZ, 0x1, P0 ;  /* 0x0000000520037c11 */ /* 0x000fca00080f0cff */
[----:B------:R2:W-:Y:S04]  /*4b40*/  STG.E.U16 desc[UR36][R2.64], R27 ;  /* 0x0000001b02007986 */ /* 0x0005e8000c101524 */
.L_x_7071:
[----:B------:R-:W-:Y:S05]  /*4b50*/  BSYNC B8 ;  /* 0x0000000000087941 */ /* 0x000fea0003800000 */
.L_x_1614:
        /* <DEDUP_REMOVED lines=21> */
.L_x_1630:
[----:B------:R2:W5:Y:S02]  /*4cb0*/  LDG.E R3, desc[UR36][R24.64] ;  /* 0x0000002418037981 */ /* 0x000564000c1e1900 */
.L_x_1629:
[----:B------:R-:W-:Y:S05]  /*4cc0*/  BSYNC B6 ;  /* 0x0000000000067941 */ /* 0x000fea0003800000 */
.L_x_1628:
[----:B------:R-:W-:Y:S01]  /*4cd0*/  ULDC.64 UR4, c[0x0][0x210] ;  /* 0x0000840000047ab9 */ /* 0x000fe20000000a00 */
[----:B-----5:R-:W-:Y:S02]  /*4ce0*/  FSET.BF.LE.FTZ.AND R28, R28, R3, PT ;  /* 0x000000031c1c720a */ /* 0x020fe40003813000 */
[C---:B------:R-:W-:Y:S02]  /*4cf0*/  LEA R2, P0, R31.reuse, UR4, 0x1 ;  /* 0x000000041f027c11 */ /* 0x040fe4000f8008ff */
[----:B------:R-:W-:Y:S02]  /*4d00*/  F2FP.BF16.F32.PACK_AB R28, RZ, R28 ;  /* 0x0000001cff1c723e */ /* 0x000fe400000010ff */
[----:B------:R-:W-:-:S05]  /*4d10*/  LEA.HI.X R3, R31, UR5, RZ, 0x1, P0 ;  /* 0x000000051f037c11 */ /* 0x000fca00080f0cff */
[----:B------:R4:W-:Y:S01]  /*4d20*/  STG.E.U16 desc[UR36][R2.64], R28 ;  /* 0x0000001c02007986 */ /* 0x0009e2000c101524 */
[----:B------:R-:W-:Y:S05]  /*4d30*/  BRA `(.L_x_1618) ;  /* 0x0000000000047947 */ /* 0x000fea0003800000 */
.L_x_7073:
[----:B------:R-:W-:Y:S05]  /*4d40*/  BREAK B8 ;  /* 0x0000000000087942 */ /* 0x000fea0003800000 */
.L_x_1618:
[----:B------:R-:W-:Y:S05]  /*4d50*/  BSYNC B9 ;  /* 0x0000000000097941 */ /* 0x000fea0003800000 */
.L_x_1613:
        /* <DEDUP_REMOVED lines=8> */
.L_x_1632:
        /* <DEDUP_REMOVED lines=10> */
.L_x_7580:


//--------------------- .text._ZN2at4cuda57_GLOBAL__N__cd6b329d_24_DistributionBernoulli_cu_7537a20d21kernelPointwiseApply2IZNS_6native9templates4cuda28bernoulli_tensor_cuda_kernelIN3c108BFloat16EfEEvRKNS_10TensorBaseESB_NS_15PhiloxCudaStateEEUliRS8_SD_SD_SD_RKfSF_SF_SF_E_S8_SE_jLi2ELi2ELi4ELi512ELi2EEEvNS0_6detail10TensorInfoIT0_T2_EENSI_IT1_SK_EESK_T_ --------------------------
	.section	.text._ZN2at4cuda57_GLOBAL__N__cd6b329d_24_DistributionBernoulli_cu_7537a20d21kernelPointwiseApply2IZNS_6native9templates4cuda28bernoulli_tensor_cuda_kernelIN3c108BFloat16EfEEvRKNS_10TensorBaseESB_NS_15PhiloxCudaStateEEUliRS8_SD_SD_SD_RKfSF_SF_SF_E_S8_SE_jLi2ELi2ELi4ELi512ELi2EEEvNS0_6detail10TensorInfoIT0_T2_EENSI_IT1_SK_EESK_T_,"ax",@progbits
	.align	128
.text._ZN2at4cuda57_GLOBAL__N__cd6b329d_24_DistributionBernoulli_cu_7537a20d21kernelPointwiseApply2IZNS_6native9templates4cuda28bernoulli_tensor_cuda_kernelIN3c108BFloat16EfEEvRKNS_10TensorBaseESB_NS_15PhiloxCudaStateEEUliRS8_SD_SD_SD_RKfSF_SF_SF_E_S8_SE_jLi2ELi2ELi4ELi512ELi2EEEvNS0_6detail10TensorInfoIT0_T2_EENSI_IT1_SK_EESK_T_:
        .type           _ZN2at4cuda57_GLOBAL__N__cd6b329d_24_DistributionBernoulli_cu_7537a20d21kernelPointwiseApply2IZNS_6native9templates4cuda28bernoulli_tensor_cuda_kernelIN3c108BFloat16EfEEvRKNS_10TensorBaseESB_NS_15PhiloxCudaStateEEUliRS8_SD_SD_SD_RKfSF_SF_SF_E_S8_SE_jLi2ELi2ELi4ELi512ELi2EEEvNS0_6detail10TensorInfoIT0_T2_EENSI_IT1_SK_EESK_T_,@function
        .size           _ZN2at4cuda57_GLOBAL__N__cd6b329d_24_DistributionBernoulli_cu_7537a20d21kernelPointwiseApply2IZNS_6native9templates4cuda28bernoulli_tensor_cuda_kernelIN3c108BFloat16EfEEvRKNS_10TensorBaseESB_NS_15PhiloxCudaStateEEUliRS8_SD_SD_SD_RKfSF_SF_SF_E_S8_SE_jLi2ELi2ELi4ELi512ELi2EEEvNS0_6detail10TensorInfoIT0_T2_EENSI_IT1_SK_EESK_T_,(.L_x_7581 - _ZN2at4cuda57_GLOBAL__N__cd6b329d_24_DistributionBernoulli_cu_7537a20d21kernelPointwiseApply2IZNS_6native9templates4cuda28bernoulli_tensor_cuda_kernelIN3c108BFloat16EfEEvRKNS_10TensorBaseESB_NS_15PhiloxCudaStateEEUliRS8_SD_SD_SD_RKfSF_SF_SF_E_S8_SE_jLi2ELi2ELi4ELi512ELi2EEEvNS0_6detail10TensorInfoIT0_T2_EENSI_IT1_SK_EESK_T_)
        .other          _ZN2at4cuda57_GLOBAL__N__cd6b329d_24_DistributionBernoulli_cu_7537a20d21kernelPointwiseApply2IZNS_6native9templates4cuda28bernoulli_tensor_cuda_kernelIN3c108BFloat16EfEEvRKNS_10TensorBaseESB_NS_15PhiloxCudaStateEEUliRS8_SD_SD_SD_RKfSF_SF_SF_E_S8_SE_jLi2ELi2ELi4ELi512ELi2EEEvNS0_6detail10TensorInfoIT0_T2_EENSI_IT1_SK_EESK_T_,@"STO_CUDA_ENTRY STV_DEFAULT"
_ZN2at4cuda57_GLOBAL__N__cd6b329d_24_DistributionBernoulli_cu_7537a20d21kernelPointwiseApply2IZNS_6native9templates4cuda28bernoulli_tensor_cuda_kernelIN3c108BFloat16EfEEvRKNS_10TensorBaseESB_NS_15PhiloxCudaStateEEUliRS8_SD_SD_SD_RKfSF_SF_SF_E_S8_SE_jLi2ELi2ELi4ELi512ELi2EEEvNS0_6detail10TensorInfoIT0_T2_EENSI_IT1_SK_EESK_T_:
        /* <DEDUP_REMOVED lines=9> */
[----:B------:R-:W0:Y:S01]  /*0090*/  LDC.64 R36, c[0x0][0x2e8] ;  /* 0x0000ba00ff247b82 */ /* 0x000e220000000a00 */
        /* <DEDUP_REMOVED lines=11> */
.L_x_1662:
[----:B------:R-:W-:Y:S01]  /*0150*/  ISETP.NE.AND P0, PT, RZ, UR40, PT ;  /* 0x00000028ff007c0c */ /* 0x000fe2000bf05270 */
[----:B-1----:R-:W1:-:S12]  /*0160*/  LDC.64 R4, c[0x0][0x3c8] ;  /* 0x0000f200ff047b82 */ /* 0x002e580000000a00 */
[----:B--2---:R-:W2:Y:S08]  /*0170*/  @P0 LDC.64 R6, c[0x0][0x3d0] ;  /* 0x0000f400ff060b82 */ /* 0x004eb00000000a00 */
[----:B---3--:R-:W3:Y:S01]  /*0180*/  LDC R11, c[0x0][0x3d0] ;  /* 0x0000f400ff0b7b82 */ /* 0x008ee20000000800 */
[----:B-1--4-:R-:W4:Y:S07]  /*0190*/  @P0 LDG.E.64 R4, desc[UR36][R4.64] ;  /* 0x0000002404040981 */ /* 0x012f2e000c1e1b00 */
[----:B------:R-:W3:Y:S01]  /*01a0*/  @P0 LDC R3, c[0x0][0x3d8] ;  /* 0x0000f600ff030b82 */ /* 0x000ee20000000800 */
[----:B--2---:R-:W3:Y:S07]  /*01b0*/  @P0 LDG.E.64 R6, desc[UR36][R6.64] ;  /* 0x0000002406060981 */ /* 0x004eee000c1e1b00 */
[----:B------:R-:W1:Y:S01]  /*01c0*/  LDC R12, c[0x0][0x3d4] ;  /* 0x0000f500ff0c7b82 */ /* 0x000e620000000800 */
[----:B------:R-:W-:Y:S01]  /*01d0*/  BSSY B0, `(.L_x_1634) ;  /* 0x00000a2000007945 */ /* 0x000fe20003800000 */
[----:B------:R-:W-:Y:S01]  /*01e0*/  IMAD.MOV.U32 R28, RZ, RZ, RZ ;  /* 0x000000ffff1c7224 */ /* 0x000fe200078e00ff */
[----:B---3--:R-:W-:-:S05]  /*01f0*/  @P0 IADD3 R11, P1, R6, R3, RZ ;  /* 0x00000003060b0210 */ /* 0x008fca0007f3e0ff */
[----:B-1----:R-:W-:-:S05]  /*0200*/  @P0 IMAD.X R12, RZ, RZ, R7, P1 ;  /* 0x000000ffff0c0224 */ /* 0x002fca00008e0607 */
[----:B------:R-:W-:-:S04]  /*0210*/  SHF.R.U64 R8, R11, 0x2, R12 ;  /* 0x000000020b087819 */ /* 0x000fc8000000120c */
[----:B------:R-:W-:-:S04]  /*0220*/  IADD3 R10, R8, 0x1, RZ ;  /* 0x00000001080a7810 */ /* 0x000fc80007ffe0ff */
[----:B------:R-:W-:Y:S01]  /*0230*/  ISETP.NE.AND P0, PT, R10, RZ, PT ;  /* 0x000000ff0a00720c */ /* 0x000fe20003f05270 */
[----:B------:R-:W-:Y:S01]  /*0240*/  IMAD.HI.U32 R3, R2, -0x326172a9, RZ ;  /* 0xcd9e8d5702037827 */ /* 0x000fe200078e00ff */
[----:B------:R-:W-:-:S03]  /*0250*/  SHF.R.U32.HI R12, RZ, 0x2, R12 ;  /* 0x00000002ff0c7819 */ /* 0x000fc6000001160c */
[----:B------:R-:W-:Y:S01]  /*0260*/  IMAD.WIDE.U32 R8, R8, -0x2daee0ad, RZ ;  /* 0xd2511f5308087825 */ /* 0x000fe200078e00ff */
[----:B----4-:R-:W-:-:S03]  /*0270*/  LOP3.LUT R6, R3, R12, R4, 0x96, !PT ;  /* 0x0000000c03067212 */ /* 0x010fc600078e9604 */
[----:B------:R-:W-:Y:S01]  /*0280*/  IMAD.HI.U32 R13, R10, -0x2daee0ad, RZ ;  /* 0xd2511f530a0d7827 */ /* 0x000fe200078e00ff */
[----:B------:R-:W-:-:S03]  /*0290*/  LOP3.LUT R14, R9, R5, RZ, 0x3c, !PT ;  /* 0x00000005090e7212 */ /* 0x000fc600078e3cff */
[----:B------:R-:W-:Y:S02]  /*02a0*/  IMAD R7, R2, -0x326172a9, RZ ;  /* 0xcd9e8d5702077824 */ /* 0x000fe400078e02ff */
[----:B------:R-:W-:Y:S01]  /*02b0*/  VIADD R0, R4, 0x9e3779b9 ;  /* 0x9e3779b904007836 */ /* 0x000fe20000000000 */
[----:B------:R-:W-:Y:S01]  /*02c0*/  LOP3.LUT R13, R13, R5, RZ, 0x3c, !PT ;  /* 0x000000050d0d7212 */ /* 0x000fe200078e3cff */
[C---:B0-----:R-:W-:Y:S01]  /*02d0*/  VIADD R16, R12.reuse, 0x1 ;  /* 0x000000010c107836 */ /* 0x041fe20000000000 */
[----:B------:R-:W-:Y:S01]  /*02e0*/  @P0 IADD3 R16, R12, RZ, RZ ;  /* 0x000000ff0c100210 */ /* 0x000fe20007ffe0ff */
[----:B------:R-:W-:Y:S01]  /*02f0*/  VIADD R23, R5, 0xbb67ae85 ;  /* 0xbb67ae8505177836 */ /* 0x000fe20000000000 */
[----:B------:R-:W-:Y:S01]  /*0300*/  LOP3.LUT R17, R0, R7, RZ, 0x3c, !PT ;  /* 0x0000000700117212 */ /* 0x000fe200078e3cff */
[----:B------:R-:W-:Y:S01]  /*0310*/  IMAD.WIDE.U32 R6, R6, -0x2daee0ad, RZ ;  /* 0xd2511f5306067825 */ /* 0x000fe200078e00ff */
[----:B------:R-:W-:-:S03]  /*0320*/  LOP3.LUT R16, R16, R3, R4, 0x96, !PT ;  /* 0x0000000310107212 */ /* 0x000fc600078e9604 */
[----:B------:R-:W-:Y:S01]  /*0330*/  IMAD.WIDE.U32 R14, R14, -0x326172a9, RZ ;  /* 0xcd9e8d570e0e7825 */ /* 0x000fe200078e00ff */
[----:B------:R-:W-:-:S03]  /*0340*/  LOP3.LUT R18, R7, R8, R23, 0x96, !PT ;  /* 0x0000000807127212 */ /* 0x000fc600078e9617 */
[----:B------:R-:W-:Y:S01]  /*0350*/  IMAD.WIDE.U32 R12, R13, -0x326172a9, RZ ;  /* 0xcd9e8d570d0c7825 */ /* 0x000fe200078e00ff */
[----:B------:R-:W-:-:S03]  /*0360*/  LOP3.LUT R20, R17, R15, RZ, 0x3c, !PT ;  /* 0x0000000f11147212 */ /* 0x000fc600078e3cff */
[----:B------:R-:W-:Y:S01]  /*0370*/  VIADD R0, R8, 0xd2511f53 ;  /* 0xd2511f5308007836 */ /* 0x000fe20000000000 */
        /* <DEDUP_REMOVED lines=19> */
[--C-:B------:R-:W-:Y:S02]  /*04b0*/  LOP3.LUT R20, R15, R18, R13.reuse, 0x96, !PT ;  /* 0x000000120f147212 */ /* 0x100fe400078e960d */
[----:B------:R-:W-:Y:S01]  /*04c0*/  LOP3.LUT R13, R7, R22, R13, 0x96, !PT ;  /* 0x00000016070d7212 */ /* 0x000fe200078e960d */
[----:B------:R-:W-:-:S04]  /*04d0*/  IMAD.WIDE.U32 R22, R23, -0x2daee0ad, RZ ;  /* 0xd2511f5317167825 */ /* 0x000fc800078e00ff */
[----:B------:R-:W-:Y:S02]  /*04e0*/  VIADD R3, R4, 0x78dde6e4 ;  /* 0x78dde6e404037836 */ /* 0x000fe40000000000 */
        /* <DEDUP_REMOVED lines=8> */
[----:B------:R-:W-:Y:S01]  /*0570*/  IMAD.WIDE.U32 R22, R9, -0x326172a9, RZ ;  /* 0xcd9e8d5709167825 */ /* 0x000fe200078e00ff */
[----:B------:R-:W-:-:S03]  /*0580*/  IADD3 R13, R5, -0x56f99767, RZ ;  /* 0xa9066899050d7810 */ /* 0x000fc60007ffe0ff */
        /* <DEDUP_REMOVED lines=10> */
[----:B------:R-:W-:Y:S01]  /*0630*/  VIADD R9, R5, 0x646e171e ;  /* 0x646e171e05097836 */ /* 0x000fe20000000000 */
[----:B------:R-:W-:Y:S01]  /*0640*/  LOP3.LUT R23, R23, R12, R13, 0x96, !PT ;  /* 0x0000000c17177212 */ /* 0x000fe200078e960d */
[----:B------:R-:W-:-:S04]  /*0650*/  IMAD.WIDE.U32 R18, R19, -0x326172a9, RZ ;  /* 0xcd9e8d5713127825 */ /* 0x000fc800078e00ff */
[----:B------:R-:W-:-:S04]  /*0660*/  IMAD.WIDE.U32 R20, R20, -0x2daee0ad, RZ ;  /* 0xd2511f5314147825 */ /* 0x000fc800078e00ff */
[----:B------:R-:W-:Y:S01]  /*0670*/  IMAD.WIDE.U32 R6, R7, -0x2daee0ad, RZ ;  /* 0xd2511f5307067825 */ /* 0x000fe200078e00ff */
[----:B------:R-:W-:Y:S02]  /*0680*/  LOP3.LUT R16, R19, R16, R3, 0x96, !PT ;  /* 0x0000001013107212 */ /* 0x000fe400078e9603 */
[--C-:B------:R-:W-:Y:S02]  /*0690*/  LOP3.LUT R14, R21, R14, R9.reuse, 0x96, !PT ;  /* 0x0000000e150e7212 */ /* 0x100fe400078e9609 */
[----:B------:R-:W-:Y:S01]  /*06a0*/  LOP3.LUT R17, R7, R22, R9, 0x96, !PT ;  /* 0x0000001607117212 */ /* 0x000fe200078e9609 */
[----:B------:R-:W-:-:S04]  /*06b0*/  IMAD.WIDE.U32 R22, R23, -0x326172a9, RZ ;  /* 0xcd9e8d5717167825 */ /* 0x000fc800078e00ff */
[----:B------:R-:W-:Y:S01]  /*06c0*/  VIADD R7, R5, 0x1fd5c5a3 ;  /* 0x1fd5c5a305077836 */ /* 0x000fe20000000000 */
[----:B------:R-:W-:Y:S01]  /*06d0*/  LOP3.LUT R24, R23, R8, R3, 0x96, !PT ;  /* 0x0000000817187212 */ /* 0x000fe200078e9603 */
[----:B------:R-:W-:Y:S02]  /*06e0*/  VIADD R9, R4, 0x5384540f ;  /* 0x5384540f04097836 */ /* 0x000fe40000000000 */
[----:B------:R-:W-:-:S04]  /*06f0*/  IMAD.WIDE.U32 R12, R16, -0x2daee0ad, RZ ;  /* 0xd2511f53100c7825 */ /* 0x000fc800078e00ff */
[----:B------:R-:W-:Y:S01]  /*0700*/  IMAD.WIDE.U32 R14, R14, -0x326172a9, RZ ;  /* 0xcd9e8d570e0e7825 */ /* 0x000fe200078e00ff */
[----:B------:R-:W-:-:S03]  /*0710*/  LOP3.LUT R19, R13, R20, R7, 0x96, !PT ;  /* 0x000000140d137212 */ /* 0x000fc600078e9607 */
[----:B------:R-:W-:Y:S01]  /*0720*/  IMAD.WIDE.U32 R16, R17, -0x326172a9, RZ ;  /* 0xcd9e8d5711107825 */ /* 0x000fe200078e00ff */
[--C-:B------:R-:W-:Y:S02]  /*0730*/  LOP3.LUT R23, R15, R18, R9.reuse, 0x96, !PT ;  /* 0x000000120f177212 */ /* 0x100fe400078e9609 */
[----:B------:R-:W-:Y:S01]  /*0740*/  IADD3 R0, -R26, UR47, RZ ;  /* 0x0000002f1a007c10 */ /* 0x000fe2000fffe1ff */
[----:B------:R-:W-:Y:S01]  /*0750*/  IMAD.WIDE.U32 R24, R24, -0x2daee0ad, RZ ;  /* 0xd2511f5318187825 */ /* 0x000fe200078e00ff */
[----:B------:R-:W-:Y:S02]  /*0760*/  LOP3.LUT R15, R17, R22, R9, 0x96, !PT ;  /* 0x00000016110f7212 */ /* 0x000fe400078e9609 */
[----:B------:R-:W-:Y:S01]  /*0770*/  IADD3 R3, R5, -0x24c28bd8, RZ ;  /* 0xdb3d742805037810 */ /* 0x000fe20007ffe0ff */
[----:B------:R-:W-:Y:S01]  /*0780*/  VIADD R27, R4, 0xf1bbcdc8 ;  /* 0xf1bbcdc8041b7836 */ /* 0x000fe20000000000 */
[----:B------:R-:W-:Y:S01]  /*0790*/  LOP3.LUT R7, R25, R6, R7, 0x96, !PT ;  /* 0x0000000619077212 */ /* 0x000fe200078e9607 */
[----:B------:R-:W-:Y:S01]  /*07a0*/  IMAD.WIDE.U32 R18, R19, -0x326172a9, RZ ;  /* 0xcd9e8d5713127825 */ /* 0x000fe200078e00ff */
[----:B------:R-:W-:-:S03]  /*07b0*/  ISETP.GE.AND P3, PT, R0, 0x1, PT ;  /* 0x000000010000780c */ /* 0x000fc60003f66270 */
        /* <DEDUP_REMOVED lines=8> */
[----:B------:R-:W-:Y:S01]  /*0840*/  IMAD.WIDE.U32 R8, R8, -0x2daee0ad, RZ ;  /* 0xd2511f5308087825 */ /* 0x000fe200078e00ff */
[----:B------:R-:W-:Y:S02]  /*0850*/  LOP3.LUT R16, R13, R16, R27, 0x96, !PT ;  /* 0x000000100d107212 */ /* 0x000fe400078e961b */
[----:B------:R-:W-:Y:S01]  /*0860*/  VIMNMX R0, R0, 0x4, PT ;  /* 0x0000000400007848 */ /* 0x000fe20003fe0100 */
[----:B------:R-:W-:Y:S01]  /*0870*/  IMAD.WIDE.U32 R6, R6, -0x326172a9, RZ ;  /* 0xcd9e8d5706067825 */ /* 0x000fe200078e00ff */
[----:B------:R-:W-:Y:S01]  /*0880*/  HFMA2.MMA R25, -RZ, RZ, 0, 0 ;  /* 0x00000000ff197435 */ /* 0x000fe200000001ff */
[----:B------:R-:W-:Y:S02]  /*0890*/  LOP3.LUT R3, R9, R22, R21, 0x96, !PT ;  /* 0x0000001609037212 */ /* 0x000fe400078e9615 */
[C---:B------:R-:W-:Y:S01]  /*08a0*/  ISETP.GE.AND P0, PT, R0.reuse, 0x2, PT ;  /* 0x000000020000780c */ /* 0x040fe20003f06270 */
[----:B------:R-:W-:Y:S01]  /*08b0*/  IMAD.MOV.U32 R27, RZ, RZ, RZ ;  /* 0x000000ffff1b7224 */ /* 0x000fe200078e00ff */
[----:B------:R-:W-:Y:S01]  /*08c0*/  ISETP.GE.AND P1, PT, R0, 0x3, PT ;  /* 0x000000030000780c */ /* 0x000fe20003f26270 */
[----:B------:R-:W-:Y:S01]  /*08d0*/  IMAD.WIDE.U32 R4, R4, -0x326172a9, RZ ;  /* 0xcd9e8d5704047825 */ /* 0x000fe200078e00ff */
[----:B------:R-:W-:-:S02]  /*08e0*/  ISETP.GE.AND P2, PT, R0, 0x4, PT ;  /* 0x000000040000780c */ /* 0x000fc40003f46270 */
[----:B------:R-:W-:Y:S01]  /*08f0*/  LOP3.LUT R10, R7, R18, R17, 0x96, !PT ;  /* 0x00000012070a7212 */ /* 0x000fe200078e9611 */
[----:B------:R-:W-:Y:S01]  /*0900*/  IMAD.HI.U32 R16, R16, -0x2daee0ad, RZ ;  /* 0xd2511f5310107827 */ /* 0x000fe200078e00ff */
[----:B------:R-:W-:Y:S01]  /*0910*/  LOP3.LUT R11, R11, 0x3, RZ, 0xc0, !PT ;  /* 0x000000030b0b7812 */ /* 0x000fe200078ec0ff */
        /* <DEDUP_REMOVED lines=45> */
.L_x_1635:
[----:B------:R-:W-:Y:S05]  /*0bf0*/  BSYNC B0 ;  /* 0x0000000000007941 */ /* 0x000fea0003800000 */
.L_x_1634:
[----:B------:R-:W-:Y:S01]  /*0c00*/  BSSY B0, `(.L_x_1636) ;  /* 0x0000037000007945 */ /* 0x000fe20003800000 */
[----:B------:R-:W-:Y:S01]  /*0c10*/  HFMA2.MMA R23, -RZ, RZ, 0, 0 ;  /* 0x00000000ff177435 */ /* 0x000fe200000001ff */
[----:B------:R-:W-:Y:S01]  /*0c20*/  ISETP.NE.AND P3, PT, R11, 0x1, PT ;  /* 0x000000010b00780c */ /* 0x000fe20003f65270 */
[----:B------:R-:W-:Y:S01]  /*0c30*/  IMAD.MOV.U32 R29, RZ, RZ, RZ ;  /* 0x000000ffff1d7224 */ /* 0x000fe200078e00ff */
[----:B------:R-:W-:Y:S01]  /*0c40*/  LOP3.LUT R12, R5, R12, R17, 0x96, !PT ;  /* 0x0000000c050c7212 */ /* 0x000fe200078e9611 */
[----:B------:R-:W-:Y:S01]  /*0c50*/  IMAD.MOV.U32 R15, RZ, RZ, RZ ;  /* 0x000000ffff0f7224 */ /* 0x000fe200078e00ff */
[----:B------:R-:W-:Y:S01]  /*0c60*/  LOP3.LUT R14, R16, R14, R21, 0x96, !PT ;  /* 0x0000000e100e7212 */ /* 0x000fe200078e9615 */
[----:B------:R-:W-:Y:S01]  /*0c70*/  IMAD.MOV.U32 R13, RZ, RZ, RZ ;  /* 0x000000ffff0d7224 */ /* 0x000fe200078e00ff */
[----:B------:R-:W-:Y:S01]  /*0c80*/  MOV R30, RZ ;  /* 0x000000ff001e7202 */ /* 0x000fe20000000f00 */
[----:B------:R-:W-:Y:S06]  /*0c90*/  @!P0 BRA `(.L_x_1637) ;  /* 0x0000000000b48947 */ /* 0x000fec0003800000 */
[----:B------:R-:W1:Y:S01]  /*0ca0*/  I2F.U32.RP R20, UR41 ;  /* 0x0000002900147d06 */ /* 0x000e620008209000 */
[----:B------:R-:W-:-:S07]  /*0cb0*/  IMAD.MOV.U32 R16, RZ, RZ, RZ ;  /* 0x000000ffff107224 */ /* 0x000fce00078e00ff */
[----:B------:R-:W2:Y:S08]  /*0cc0*/  I2F.U32.RP R22, UR44 ;  /* 0x0000002c00167d06 */ /* 0x000eb00008209000 */
[----:B-1----:R-:W1:Y:S08]  /*0cd0*/  MUFU.RCP R20, R20 ;  /* 0x0000001400147308 */ /* 0x002e700000001000 */
[----:B--2---:R-:W2:Y:S01]  /*0ce0*/  MUFU.RCP R22, R22 ;  /* 0x0000001600167308 */ /* 0x004ea20000001000 */
[----:B-1----:R-:W-:-:S07]  /*0cf0*/  VIADD R17, R20, 0xffffffe ;  /* 0x0ffffffe14117836 */ /* 0x002fce0000000000 */
[----:B------:R-:W1:Y:S01]  /*0d00*/  F2I.FTZ.U32.TRUNC.NTZ R17, R17 ;  /* 0x0000001100117305 */ /* 0x000e62000021f000 */
[----:B--2---:R-:W-:-:S07]  /*0d10*/  VIADD R18, R22, 0xffffffe ;  /* 0x0ffffffe16127836 */ /* 0x004fce0000000000 */
[----:B------:R2:W3:Y:S01]  /*0d20*/  F2I.FTZ.U32.TRUNC.NTZ R19, R18 ;  /* 0x0000001200137305 */ /* 0x0004e2000021f000 */
[----:B-1----:R-:W-:Y:S01]  /*0d30*/  IADD3 R21, RZ, -R17, RZ ;  /* 0x80000011ff157210 */ /* 0x002fe20007ffe0ff */
[----:B--2---:R-:W-:-:S04]  /*0d40*/  IMAD.MOV.U32 R18, RZ, RZ, RZ ;  /* 0x000000ffff127224 */ /* 0x004fc800078e00ff */
[----:B------:R-:W-:Y:S02]  /*0d50*/  IMAD R21, R21, UR41, RZ ;  /* 0x0000002915157c24 */ /* 0x000fe4000f8e02ff */
[----:B---3--:R-:W-:Y:S02]  /*0d60*/  IMAD.MOV R20, RZ, RZ, -R19 ;  /* 0x000000ffff147224 */ /* 0x008fe400078e0a13 */
[----:B------:R-:W-:Y:S01]  /*0d70*/  IMAD.HI.U32 R21, R17, R21, R16 ;  /* 0x0000001511157227 */ /* 0x000fe200078e0010 */
[----:B------:R-:W-:-:S03]  /*0d80*/  IADD3 R16, R26, 0x1, RZ ;  /* 0x000000011a107810 */ /* 0x000fc60007ffe0ff */
        /* <DEDUP_REMOVED lines=10> */
[----:B------:R-:W-:Y:S01]  /*0e30*/  @P5 VIADD R17, R17, -UR41 ;  /* 0x8000002911115c36 */ /* 0x000fe20008000000 */
[----:B------:R-:W-:Y:S02]  /*0e40*/  @P5 IADD3 R27, R27, 0x1, RZ ;  /* 0x000000011b1b5810 */ /* 0x000fe40007ffe0ff */
[----:B------:R-:W-:Y:S02]  /*0e50*/  ISETP.NE.U32.AND P5, PT, RZ, UR41, PT ;  /* 0x00000029ff007c0c */ /* 0x000fe4000bfa5070 */
[----:B------:R-:W-:Y:S01]  /*0e60*/  ISETP.GE.U32.AND P4, PT, R17, UR41, PT ;  /* 0x0000002911007c0c */ /* 0x000fe2000bf86070 */
[----:B------:R-:W-:Y:S02]  /*0e70*/  @P0 VIADD R18, R18, -UR44 ;  /* 0x8000002c12120c36 */ /* 0x000fe40008000000 */
[----:B------:R-:W-:-:S03]  /*0e80*/  @P0 VIADD R23, R23, 0x1 ;  /* 0x0000000117170836 */ /* 0x000fc60000000000 */
[----:B------:R-:W-:-:S07]  /*0e90*/  ISETP.GE.U32.AND P6, PT, R18, UR44, PT ;  /* 0x0000002c12007c0c */ /* 0x000fce000bfc6070 */
[----:B------:R-:W-:Y:S01]  /*0ea0*/  @P4 VIADD R27, R27, 0x1 ;  /* 0x000000011b1b4836 */ /* 0x000fe20000000000 */
[----:B------:R-:W-:Y:S02]  /*0eb0*/  ISETP.NE.U32.AND P4, PT, RZ, UR44, PT ;  /* 0x0000002cff007c0c */ /* 0x000fe4000bf85070 */
[----:B------:R-:W-:-:S03]  /*0ec0*/  @!P5 LOP3.LUT R27, RZ, UR41, RZ, 0x33, !PT ;  /* 0x00000029ff1bdc12 */ /* 0x000fc6000f8e33ff */
[----:B------:R-:W-:Y:S02]  /*0ed0*/  @P6 IADD3 R23, R23, 0x1, RZ ;  /* 0x0000000117176810 */ /* 0x000fe40007ffe0ff */
[----:B------:R-:W-:-:S04]  /*0ee0*/  IMAD.MOV R17, RZ, RZ, -R27 ;  /* 0x000000ffff117224 */ /* 0x000fc800078e0a1b */
[----:B------:R-:W-:Y:S02]  /*0ef0*/  IMAD R17, R17, UR41, R16 ;  /* 0x0000002911117c24 */ /* 0x000fe4000f8e0210 */
[----:B------:R-:W-:-:S05]  /*0f00*/  @!P4 LOP3.LUT R23, RZ, UR44, RZ, 0x33, !PT ;  /* 0x0000002cff17cc12 */ /* 0x000fca000f8e33ff */
[----:B------:R-:W-:-:S04]  /*0f10*/  IMAD.MOV R19, RZ, RZ, -R23 ;  /* 0x000000ffff137224 */ /* 0x000fc800078e0a17 */
[----:B------:R-:W-:Y:S02]  /*0f20*/  IMAD R18, R19, UR44, R16 ;  /* 0x0000002c13127c24 */ /* 0x000fe4000f8e0210 */
[----:B------:R-:W-:Y:S02]  /*0f30*/  IMAD R16, R17, UR42, RZ ;  /* 0x0000002a11107c24 */ /* 0x000fe4000f8e02ff */
[----:B------:R-:W-:Y:S02]  /*0f40*/  IMAD R18, R18, UR45, RZ ;  /* 0x0000002d12127c24 */ /* 0x000fe4000f8e02ff */
[----:B------:R-:W-:Y:S02]  /*0f50*/  IMAD R27, R27, UR43, R16 ;  /* 0x0000002b1b1b7c24 */ /* 0x000fe4000f8e0210 */
[----:B------:R-:W-:-:S07]  /*0f60*/  IMAD R23, R23, UR46, R18 ;  /* 0x0000002e17177c24 */ /* 0x000fce000f8e0212 */
.L_x_1637:
[----:B------:R-:W-:Y:S05]  /*0f70*/  BSYNC B0 ;  /* 0x0000000000007941 */ /* 0x000fea0003800000 */
.L_x_1636:
[----:B------:R-:W-:Y:S04]  /*0f80*/  BSSY B0, `(.L_x_1638) ;  /* 0x000002f000007945 */ /* 0x000fe80003800000 */
[----:B------:R-:W-:Y:S05]  /*0f90*/  @!P1 BRA `(.L_x_1639) ;  /* 0x0000000000b49947 */ /* 0x000fea0003800000 */
[----:B------:R-:W1:Y:S01]  /*0fa0*/  I2F.U32.RP R15, UR41 ;  /* 0x00000029000f7d06 */ /* 0x000e620008209000 */
[----:B------:R-:W-:-:S07]  /*0fb0*/  ISETP.NE.U32.AND P0, PT, RZ, UR41, PT ;  /* 0x00000029ff007c0c */ /* 0x000fce000bf05070 */
[----:B------:R-:W2:Y:S08]  /*0fc0*/  I2F.U32.RP R20, UR44 ;  /* 0x0000002c00147d06 */ /* 0x000eb00008209000 */
[----:B-1----:R-:W1:Y:S08]  /*0fd0*/  MUFU.RCP R15, R15 ;  /* 0x0000000f000f7308 */ /* 0x002e700000001000 */
[----:B--2---:R-:W2:Y:S01]  /*0fe0*/  MUFU.RCP R20, R20 ;  /* 0x0000001400147308 */ /* 0x004ea20000001000 */
[----:B-1----:R-:W-:Y:S01]  /*0ff0*/  IADD3 R16, R15, 0xffffffe, RZ ;  /* 0x0ffffffe0f107810 */ /* 0x002fe20007ffe0ff */
[----:B------:R-:W-:-:S06]  /*1000*/  VIADD R15, R26, 0x2 ;  /* 0x000000021a0f7836 */ /* 0x000fcc0000000000 */
[----:B------:R1:W3:Y:S01]  /*1010*/  F2I.FTZ.U32.TRUNC.NTZ R17, R16 ;  /* 0x0000001000117305 */ /* 0x0002e2000021f000 */
[----:B--2---:R-:W-:-:S07]  /*1020*/  VIADD R18, R20, 0xffffffe ;  /* 0x0ffffffe14127836 */ /* 0x004fce0000000000 */
[----:B------:R2:W4:Y:S01]  /*1030*/  F2I.FTZ.U32.TRUNC.NTZ R19, R18 ;  /* 0x0000001200137305 */ /* 0x000522000021f000 */
[----:B-1----:R-:W-:Y:S01]  /*1040*/  MOV R16, RZ ;  /* 0x000000ff00107202 */ /* 0x002fe20000000f00 */
[----:B---3--:R-:W-:Y:S02]  /*1050*/  IMAD.MOV R21, RZ, RZ, -R17 ;  /* 0x000000ffff157224 */ /* 0x008fe400078e0a11 */
[----:B--2---:R-:W-:Y:S02]  /*1060*/  IMAD.MOV.U32 R18, RZ, RZ, RZ ;  /* 0x000000ffff127224 */ /* 0x004fe400078e00ff */
[----:B------:R-:W-:Y:S01]  /*1070*/  IMAD R21, R21, UR41, RZ ;  /* 0x0000002915157c24 */ /* 0x000fe2000f8e02ff */
[----:B----4-:R-:W-:-:S03]  /*1080*/  IADD3 R31, RZ, -R19, RZ ;  /* 0x80000013ff1f7210 */ /* 0x010fc60007ffe0ff */
        /* <DEDUP_REMOVED lines=16> */
[----:B------:R-:W-:Y:S02]  /*1190*/  ISETP.GE.U32.AND P1, PT, R18, UR44, PT ;  /* 0x0000002c12007c0c */ /* 0x000fe4000bf26070 */
[----:B------:R-:W-:-:S09]  /*11a0*/  ISETP.NE.U32.AND P6, PT, RZ, UR44, PT ;  /* 0x0000002cff007c0c */ /* 0x000fd2000bfc5070 */
        /* <DEDUP_REMOVED lines=12> */
.L_x_1639:
[----:B------:R-:W-:Y:S05]  /*1270*/  BSYNC B0 ;  /* 0x0000000000007941 */ /* 0x000fea0003800000 */
.L_x_1638:
        /* <DEDUP_REMOVED lines=14> */
[----:B---3--:R-:W-:Y:S01]  /*1360*/  IADD3 R21, RZ, -R17, RZ ;  /* 0x80000011ff157210 */ /* 0x008fe20007ffe0ff */
[----:B--2---:R-:W-:-:S04]  /*1370*/  HFMA2.MMA R18, -RZ, RZ, 0, 0 ;  /* 0x00000000ff127435 */ /* 0x004fc800000001ff */
[----:B------:R-:W-:Y:S02]  /*1380*/  IMAD R21, R21, UR41, RZ ;  /* 0x0000002915157c24 */ /* 0x000fe4000f8e02ff */
[----:B----4-:R-:W-:Y:S02]  /*1390*/  IMAD.MOV R29, RZ, RZ, -R19 ;  /* 0x000000ffff1d7224 */ /* 0x010fe400078e0a13 */
[----:B------:R-:W-:-:S04]  /*13a0*/  IMAD.HI.U32 R16, R17, R21, R16 ;  /* 0x0000001511107227 */ /* 0x000fc800078e0010 */
[----:B------:R-:W-:-:S04]  /*13b0*/  IMAD R29, R29, UR44, RZ ;  /* 0x0000002c1d1d7c24 */ /* 0x000fc8000f8e02ff */
[----:B------:R-:W-:-:S04]  /*13c0*/  IMAD.HI.U32 R18, R19, R29, R18 ;  /* 0x0000001d13127227 */ /* 0x000fc800078e0012 */
[----:B------:R-:W-:-:S04]  /*13d0*/  IMAD.HI.U32 R29, R16, R13, RZ ;  /* 0x0000000d101d7227 */ /* 0x000fc800078e00ff */
[----:B------:R-:W-:-:S04]  /*13e0*/  IMAD.HI.U32 R17, R18, R13, RZ ;  /* 0x0000000d12117227 */ /* 0x000fc800078e00ff */
[----:B------:R-:W-:Y:S01]  /*13f0*/  IMAD.MOV R16, RZ, RZ, -R29 ;  /* 0x000000ffff107224 */ /* 0x000fe200078e0a1d */
[----:B------:R-:W-:-:S03]  /*1400*/  IADD3 R18, -R17, RZ, RZ ;  /* 0x000000ff11127210 */ /* 0x000fc60007ffe1ff */
[--C-:B------:R-:W-:Y:S02]  /*1410*/  IMAD R16, R16, UR41, R13.reuse ;  /* 0x0000002910107c24 */ /* 0x100fe4000f8e020d */
[----:B------:R-:W-:-:S03]  /*1420*/  IMAD R18, R18, UR44, R13 ;  /* 0x0000002c12127c24 */ /* 0x000fc6000f8e020d */
[----:B------:R-:W-:Y:S02]  /*1430*/  ISETP.GE.U32.AND P0, PT, R16, UR41, PT ;  /* 0x0000002910007c0c */ /* 0x000fe4000bf06070 */
[----:B------:R-:W-:-:S11]  /*1440*/  ISETP.GE.U32.AND P2, PT, R18, UR44, PT ;  /* 0x0000002c12007c0c */ /* 0x000fd6000bf46070 */
[----:B------:R-:W-:Y:S02]  /*1450*/  @P0 VIADD R16, R16, -UR41 ;  /* 0x8000002910100c36 */ /* 0x000fe40008000000 */
[----:B------:R-:W-:Y:S01]  /*1460*/  @P2 IADD3 R18, R18, -UR44, RZ ;  /* 0x8000002c12122c10 */ /* 0x000fe2000fffe0ff */
[----:B------:R-:W-:Y:S01]  /*1470*/  @P0 VIADD R29, R29, 0x1 ;  /* 0x000000011d1d0836 */ /* 0x000fe20000000000 */
[----:B------:R-:W-:Y:S02]  /*1480*/  @P2 IADD3 R17, R17, 0x1, RZ ;  /* 0x0000000111112810 */ /* 0x000fe40007ffe0ff */
[----:B------:R-:W-:Y:S02]  /*1490*/  ISETP.GE.U32.AND P1, PT, R16, UR41, PT ;  /* 0x0000002910007c0c */ /* 0x000fe4000bf26070 */
[----:B------:R-:W-:-:S11]  /*14a0*/  ISETP.GE.U32.AND P4, PT, R18, UR44, PT ;  /* 0x0000002c12007c0c */ /* 0x000fd6000bf86070 */
        /* <DEDUP_REMOVED lines=12> */
.L_x_1641:
[----:B------:R-:W-:Y:S05]  /*1570*/  BSYNC B0 ;  /* 0x0000000000007941 */ /* 0x000fea0003800000 */
.L_x_1640:
[----:B0-----:R-:W-:-:S04]  /*1580*/  IMAD.WIDE.U32 R18, R15, 0x4, R36 ;  /* 0x000000040f127825 */ /* 0x001fc800078e0024 */
        /* <DEDUP_REMOVED lines=19> */
.L_x_1643:
[----:B------:R-:W-:Y:S01]  /*16c0*/  MOV R20, R12 ;  /* 0x0000000c00147202 */ /* 0x000fe20000000f00 */
[----:B------:R-:W-:Y:S01]  /*16d0*/  IMAD.MOV.U32 R13, RZ, RZ, R3 ;  /* 0x000000ffff0d7224 */ /* 0x000fe200078e0003 */
[----:B------:R-:W-:Y:S01]  /*16e0*/  MOV R15, R8 ;  /* 0x00000008000f7202 */ /* 0x000fe20000000f00 */
[----:B------:R-:W-:-:S07]  /*16f0*/  IMAD.MOV.U32 R12, RZ, RZ, R4 ;  /* 0x000000ffff0c7224 */ /* 0x000fce00078e0004 */
.L_x_1642:
        /* <DEDUP_REMOVED lines=18> */
.L_x_7074:
[----:B------:R-:W-:Y:S05]  /*1820*/  BRX R4 -0x1830                                                                                                                                                                                                                                                                                                                                                                                                                                                                               (*"BRANCH_TARGETS .L_x_7075,.L_x_7076,.L_x_7077"*) ;  /* 0xffffffe404f47949 */ /* 0x000fea000383ffff */
.L_x_1646:
        /* <DEDUP_REMOVED lines=28> */
.L_x_1652:
[----:B------:R0:W5:Y:S02]  /*19f0*/  LDG.E R3, desc[UR36][R16.64] ;  /* 0x0000002410037981 */ /* 0x000164000c1e1900 */
.L_x_1651:
[----:B------:R-:W-:Y:S05]  /*1a00*/  BSYNC B6 ;  /* 0x0000000000067941 */ /* 0x000fea0003800000 */
.L_x_1650:
[----:B-----5:R-:W-:Y:S02]  /*1a10*/  FSET.BF.LE.FTZ.AND R34, R34, R3, PT ;  /* 0x000000032222720a */ /* 0x020fe40003813000 */
[C---:B------:R-:W-:Y:S02]  /*1a20*/  LEA R4, P0, R29.reuse, UR38, 0x1 ;  /* 0x000000261d047c11 */ /* 0x040fe4000f8008ff */
[----:B------:R-:W-:Y:S02]  /*1a30*/  F2FP.BF16.F32.PACK_AB R34, RZ, R34 ;  /* 0x00000022ff22723e */ /* 0x000fe400000010ff */
[----:B------:R-:W-:-:S05]  /*1a40*/  LEA.HI.X R5, R29, UR39, RZ, 0x1, P0 ;  /* 0x000000271d057c11 */ /* 0x000fca00080f0cff */
[----:B------:R1:W-:Y:S04]  /*1a50*/  STG.E.U16 desc[UR36][R4.64], R34 ;  /* 0x0000002204007986 */ /* 0x0003e8000c101524 */
.L_x_1648:
[----:B------:R-:W-:Y:S05]  /*1a60*/  BSYNC B7 ;  /* 0x0000000000077941 */ /* 0x000fea0003800000 */
.L_x_1647:
        /* <DEDUP_REMOVED lines=8> */
[----:B-1----:R-:W-:Y:S01]  /*1af0*/  MOV R4, UR4 ;  /* 0x0000000400047c02 */ /* 0x002fe20008000f00 */
        /* <DEDUP_REMOVED lines=12> */
.L_x_1655:
[----:B------:R2:W5:Y:S02]  /*1bc0*/  LDG.E R0, desc[UR36][R18.64] ;  /* 0x0000002412007981 */ /* 0x000564000c1e1900 */
.L_x_1654:
[----:B------:R-:W-:Y:S05]  /*1bd0*/  BSYNC B6 ;  /* 0x0000000000067941 */ /* 0x000fea0003800000 */
.L_x_1653:
[----:B-----5:R-:W-:Y:S02]  /*1be0*/  FSET.BF.LE.FTZ.AND R33, R33, R0, PT ;  /* 0x000000002121720a */ /* 0x020fe40003813000 */
[C---:B-1----:R-:W-:Y:S02]  /*1bf0*/  LEA R4, P0, R30.reuse, UR38, 0x1 ;  /* 0x000000261e047c11 */ /* 0x042fe4000f8008ff */
[----:B------:R-:W-:Y:S02]  /*1c00*/  F2FP.BF16.F32.PACK_AB R33, RZ, R33 ;  /* 0x00000021ff21723e */ /* 0x000fe400000010ff */
[----:B------:R-:W-:-:S05]  /*1c10*/  LEA.HI.X R5, R30, UR39, RZ, 0x1, P0 ;  /* 0x000000271e057c11 */ /* 0x000fca00080f0cff */
[----:B------:R1:W-:Y:S04]  /*1c20*/  STG.E.U16 desc[UR36][R4.64], R33 ;  /* 0x0000002104007986 */ /* 0x0003e8000c101524 */
.L_x_7076:
        /* <DEDUP_REMOVED lines=21> */
.L_x_1658:
[----:B------:R3:W5:Y:S02]  /*1d80*/  LDG.E R3, desc[UR36][R22.64] ;  /* 0x0000002416037981 */ /* 0x000764000c1e1900 */
.L_x_1657:
[----:B------:R-:W-:Y:S05]  /*1d90*/  BSYNC B6 ;  /* 0x0000000000067941 */ /* 0x000fea0003800000 */
.L_x_1656:
[----:B-----5:R-:W-:Y:S02]  /*1da0*/  FSET.BF.LE.FTZ.AND R32, R32, R3, PT ;  /* 0x000000032020720a */ /* 0x020fe40003813000 */
[C---:B-1----:R-:W-:Y:S02]  /*1db0*/  LEA R4, P0, R27.reuse, UR38, 0x1 ;  /* 0x000000261b047c11 */ /* 0x042fe4000f8008ff */
[----:B------:R-:W-:Y:S02]  /*1dc0*/  F2FP.BF16.F32.PACK_AB R32, RZ, R32 ;  /* 0x00000020ff20723e */ /* 0x000fe400000010ff */
[----:B------:R-:W-:-:S05]  /*1dd0*/  LEA.HI.X R5, R27, UR39, RZ, 0x1, P0 ;  /* 0x000000271b057c11 */ /* 0x000fca00080f0cff */
[----:B------:R1:W-:Y:S04]  /*1de0*/  STG.E.U16 desc[UR36][R4.64], R32 ;  /* 0x0000002004007986 */ /* 0x0003e8000c101524 */
.L_x_7075:
[----:B------:R-:W-:Y:S05]  /*1df0*/  BSYNC B8 ;  /* 0x0000000000087941 */ /* 0x000fea0003800000 */
.L_x_1645:
        /* <DEDUP_REMOVED lines=21> */
.L_x_1661:
[----:B------:R4:W5:Y:S02]  /*1f50*/  LDG.E R0, desc[UR36][R24.64] ;  /* 0x0000002418007981 */ /* 0x000964000c1e1900 */
.L_x_1660:
[----:B------:R-:W-:Y:S05]  /*1f60*/  BSYNC B6 ;  /* 0x0000000000067941 */ /* 0x000fea0003800000 */
.L_x_1659:
[----:B-----5:R-:W-:Y:S02]  /*1f70*/  FSET.BF.LE.FTZ.AND R31, R31, R0, PT ;  /* 0x000000001f1f720a */ /* 0x020fe40003813000 */
[C---:B-1----:R-:W-:Y:S02]  /*1f80*/  LEA R4, P0, R28.reuse, UR38, 0x1 ;  /* 0x000000261c047c11 */ /* 0x042fe4000f8008ff */
[----:B------:R-:W-:Y:S02]  /*1f90*/  F2FP.BF16.F32.PACK_AB R31, RZ, R31 ;  /* 0x0000001fff1f723e */ /* 0x000fe400000010ff */
[----:B------:R-:W-:-:S05]  /*1fa0*/  LEA.HI.X R5, R28, UR39, RZ, 0x1, P0 ;  /* 0x000000271c057c11 */ /* 0x000fca00080f0cff */
[----:B------:R1:W-:Y:S01]  /*1fb0*/  STG.E.U16 desc[UR36][R4.64], R31 ;  /* 0x0000001f04007986 */ /* 0x0003e2000c101524 */
[----:B------:R-:W-:Y:S05]  /*1fc0*/  BRA `(.L_x_1649) ;  /* 0x0000000000047947 */ /* 0x000fea0003800000 */
.L_x_7077:
[----:B------:R-:W-:Y:S05]  /*1fd0*/  BREAK B8 ;  /* 0x0000000000087942 */ /* 0x000fea0003800000 */
.L_x_1649:
[----:B------:R-:W-:Y:S05]  /*1fe0*/  BSYNC B9 ;  /* 0x0000000000097941 */ /* 0x000fea0003800000 */
.L_x_1644:
[----:B------:R-:W-:Y:S01]  /*1ff0*/  ULDC UR4, c[0x0][0x0] ;  /* 0x0000000000047ab9 */ /* 0x000fe20000000800 */
[----:B------:R-:W5:Y:S01]  /*2000*/  LDC R3, c[0x0][0xc] ;  /* 0x00000300ff037b82 */ /* 0x000f620000000800 */
[----:B------:R-:W-:-:S06]  /*2010*/  USHF.L.U32 UR4, UR4, 0x2, URZ ;  /* 0x0000000204047899 */ /* 0x000fcc000800063f */
[----:B-----5:R-:W-:-:S05]  /*2020*/  IMAD R26, R3, UR4, R26 ;  /* 0x00000004031a7c24 */ /* 0x020fca000f8e021a */
[----:B------:R-:W-:-:S13]  /*2030*/  ISETP.GE.U32.AND P0, PT, R26, UR47, PT ;  /* 0x0000002f1a007c0c */ /* 0x000fda000bf06070 */
[----:B------:R-:W-:Y:S05]  /*2040*/  @!P0 BRA `(.L_x_1662) ;  /* 0xffffffe000408947 */ /* 0x000fea000383ffff */
[----:B------:R-:W-:Y:S05]  /*2050*/  BSYNC B10 ;  /* 0x00000000000a7941 */ /* 0x000fea0003800000 */
.L_x_1633:
[----:B------:R-:W-:Y:S05]  /*2060*/  EXIT ;  /* 0x000000000000794d */ /* 0x000fea0003800000 */
.L_x_1663:
        /* <DEDUP_REMOVED lines=9> */
.L_x_7581:


//--------------------- .text._ZN2at4cuda57_GLOBAL__N__cd6b329d_24_DistributionBernoulli_cu_7537a20d21kernelPointwiseApply2IZNS_6native9templates4cuda28bernoulli_tensor_cuda_kernelIN3c108BFloat16EfEEvRKNS_10TensorBaseESB_NS_15PhiloxCudaStateEEUliRS8_SD_SD_SD_RKfSF_SF_SF_E_S8_SE_jLi2ELi1ELi4ELi512ELi2EEEvNS0_6detail10TensorInfoIT0_T2_EENSI_IT1_SK_EESK_T_ --------------------------
	.section	.text._ZN2at4cuda57_GLOBAL__N__cd6b329d_24_DistributionBernoulli_cu_7537a20d21kernelPointwiseApply2IZNS_6native9templates4cuda28bernoulli_tensor_cuda_kernelIN3c108BFloat16EfEEvRKNS_10TensorBaseESB_NS_15PhiloxCudaStateEEUliRS8_SD_SD_SD_RKfSF_SF_SF_E_S8_SE_jLi2ELi1ELi4ELi512ELi2EEEvNS0_6detail10TensorInfoIT0_T2_EENSI_IT1_SK_EESK_T_,"ax",@progbits
	.align	128
.text._ZN2at4cuda57_GLOBAL__N__cd6b329d_24_DistributionBernoulli_cu_7537a20d21kernelPointwiseApply2IZNS_6native9templates4cuda28bernoulli_tensor_cuda_kernelIN3c108BFloat16EfEEvRKNS_10TensorBaseESB_NS_15PhiloxCudaStateEEUliRS8_SD_SD_SD_RKfSF_SF_SF_E_S8_SE_jLi2ELi1ELi4ELi512ELi2EEEvNS0_6detail10TensorInfoIT0_T2_EENSI_IT1_SK_EESK_T_:
        .type           _ZN2at4cuda57_GLOBAL__N__cd6b329d_24_DistributionBernoulli_cu_7537a20d21kernelPointwiseApply2IZNS_6native9templates4cuda28bernoulli_tensor_cuda_kernelIN3c108BFloat16EfEEvRKNS_10TensorBaseESB_NS_15PhiloxCudaStateEEUliRS8_SD_SD_SD_RKfSF_SF_SF_E_S8_SE_jLi2ELi1ELi4ELi512ELi2EEEvNS0_6detail10TensorInfoIT0_T2_EENSI_IT1_SK_EESK_T_,@function
        .size           _ZN2at4cuda57_GLOBAL__N__cd6b329d_24_DistributionBernoulli_cu_7537a20d21kernelPointwiseApply2IZNS_6native9templates4cuda28bernoulli_tensor_cuda_kernelIN3c108BFloat16EfEEvRKNS_10TensorBaseESB_NS_15PhiloxCudaStateEEUliRS8_SD_SD_SD_RKfSF_SF_SF_E_S8_SE_jLi2ELi1ELi4ELi512ELi2EEEvNS0_6detail10TensorInfoIT0_T2_EENSI_IT1_SK_EESK_T_,(.L_x_7582 - _ZN2at4cuda57_GLOBAL__N__cd6b329d_24_DistributionBernoulli_cu_7537a20d21kernelPointwiseApply2IZNS_6native9templates4cuda28bernoulli_tensor_cuda_kernelIN3c108BFloat16EfEEvRKNS_10TensorBaseESB_NS_15PhiloxCudaStateEEUliRS8_SD_SD_SD_RKfSF_SF_SF_E_S8_SE_jLi2ELi1ELi4ELi512ELi2EEEvNS0_6detail10TensorInfoIT0_T2_EENSI_IT1_SK_EESK_T_)
        .other          _ZN2at4cuda57_GLOBAL__N__cd6b329d_24_DistributionBernoulli_cu_7537a20d21kernelPointwiseApply2IZNS_6native9templates4cuda28bernoulli_tensor_cuda_kernelIN3c108BFloat16EfEEvRKNS_10TensorBaseESB_NS_15PhiloxCudaStateEEUliRS8_SD_SD_SD_RKfSF_SF_SF_E_S8_SE_jLi2ELi1ELi4ELi512ELi2EEEvNS0_6detail10TensorInfoIT0_T2_EENSI_IT1_SK_EESK_T_,@"STO_CUDA_ENTRY STV_DEFAULT"
_ZN2at4cuda57_GLOBAL__N__cd6b329d_24_DistributionBernoulli_cu_7537a20d21kernelPointwiseApply2IZNS_6native9templates4cuda28bernoulli_tensor_cuda_kernelIN3c108BFloat16EfEEvRKNS_10TensorBaseESB_NS_15PhiloxCudaStateEEUliRS8_SD_SD_SD_RKfSF_SF_SF_E_S8_SE_jLi2ELi1ELi4ELi512ELi2EEEvNS0_6detail10TensorInfoIT0_T2_EENSI_IT1_SK_EESK_T_:
        /* <DEDUP_REMOVED lines=18> */
.L_x_1692:
[----:B------:R-:W-:Y:S01]  /*0120*/  ISETP.NE.AND P0, PT, RZ, UR41, PT ;  /* 0x00000029ff007c0c */ /* 0x000fe2000bf05270 */
[----:B-12---:R-:W1:-:S12]  /*0130*/  LDC.64 R2, c[0x0][0x3c8] ;  /* 0x0000f200ff027b82 */ /* 0x006e580000000a00 */
[----:B------:R-:W2:Y:S08]  /*0140*/  @P0 LDC.64 R4, c[0x0][0x3d0] ;  /* 0x0000f400ff040b82 */ /* 0x000eb00000000a00 */
[----:B------:R-:W3:Y:S01]  /*0150*/  LDC R0, c[0x0][0x3d0] ;  /* 0x0000f400ff007b82 */ /* 0x000ee20000000800 */
[----:B-1----:R-:W4:Y:S07]  /*0160*/  @P0 LDG.E.64 R2, desc[UR36][R2.64] ;  /* 0x0000002402020981 */ /* 0x002f2e000c1e1b00 */
[----:B------:R-:W3:Y:S01]  /*0170*/  @P0 LDC R9, c[0x0][0x3d8] ;  /* 0x0000f600ff090b82 */ /* 0x000ee20000000800 */
[----:B--2---:R-:W3:Y:S07]  /*0180*/  @P0 LDG.E.64 R4, desc[UR36][R4.64] ;  /* 0x0000002404040981 */ /* 0x004eee000c1e1b00 */
[----:B------:R-:W1:Y:S01]  /*0190*/  LDC R7, c[0x0][0x3d4] ;  /* 0x0000f500ff077b82 */ /* 0x000e620000000800 */
[----:B------:R-:W-:-:S04]  /*01a0*/  IMAD.HI.U32 R13, R26, -0x326172a9, RZ ;  /* 0xcd9e8d571a0d7827 */ /* 0x000fc800078e00ff */
[----:B------:R-:W-:Y:S01]  /*01b0*/  IMAD R8, R26, -0x326172a9, RZ ;  /* 0xcd9e8d571a087824 */ /* 0x000fe200078e02ff */
[----:B------:R-:W-:-:S04]  /*01c0*/  IADD3 R24, -R25, UR46, RZ ;  /* 0x0000002e19187c10 */ /* 0x000fc8000fffe1ff */
[C---:B------:R-:W-:Y:S01]  /*01d0*/  ISETP.GE.AND P4, PT, R24.reuse, 0x1, PT ;  /* 0x000000011800780c */ /* 0x040fe20003f86270 */
[----:B------:R-:W-:Y:S01]  /*01e0*/  BSSY B0, `(.L_x_1664) ;  /* 0x000008e000007945 */ /* 0x000fe20003800000 */
[----:B------:R-:W-:Y:S01]  /*01f0*/  VIMNMX R23, R24, 0x4, PT ;  /* 0x0000000418177848 */ /* 0x000fe20003fe0100 */
[----:B------:R-:W-:Y:S01]  /*0200*/  HFMA2.MMA R28, -RZ, RZ, 0, 0 ;  /* 0x00000000ff1c7435 */ /* 0x000fe200000001ff */
[----:B------:R-:W-:Y:S01]  /*0210*/  IMAD.MOV.U32 R22, RZ, RZ, RZ ;  /* 0x000000ffff167224 */ /* 0x000fe200078e00ff */
[----:B------:R-:W-:Y:S01]  /*0220*/  IADD3 R34, R25, 0x2, RZ ;  /* 0x0000000219227810 */ /* 0x000fe20007ffe0ff */
[----:B------:R-:W-:Y:S01]  /*0230*/  IMAD.MOV.U32 R33, RZ, RZ, RZ ;  /* 0x000000ffff217224 */ /* 0x000fe200078e00ff */
[----:B------:R-:W-:Y:S01]  /*0240*/  ISETP.GE.AND P3, PT, R23, 0x2, PT ;  /* 0x000000021700780c */ /* 0x000fe20003f66270 */
[----:B------:R-:W-:Y:S01]  /*0250*/  IMAD.MOV.U32 R27, RZ, RZ, RZ ;  /* 0x000000ffff1b7224 */ /* 0x000fe200078e00ff */
[----:B---3--:R-:W-:-:S05]  /*0260*/  @P0 IADD3 R0, P1, R4, R9, RZ ;  /* 0x0000000904000210 */ /* 0x008fca0007f3e0ff */
[----:B-1----:R-:W-:-:S05]  /*0270*/  @P0 IMAD.X R7, RZ, RZ, R5, P1 ;  /* 0x000000ffff070224 */ /* 0x002fca00008e0605 */
[----:B------:R-:W-:-:S04]  /*0280*/  SHF.R.U64 R6, R0, 0x2, R7 ;  /* 0x0000000200067819 */ /* 0x000fc80000001207 */
[----:B------:R-:W-:-:S04]  /*0290*/  IADD3 R9, R6, 0x1, RZ ;  /* 0x0000000106097810 */ /* 0x000fc80007ffe0ff */
[----:B------:R-:W-:Y:S02]  /*02a0*/  ISETP.NE.AND P0, PT, R9, RZ, PT ;  /* 0x000000ff0900720c */ /* 0x000fe40003f05270 */
[----:B------:R-:W-:Y:S01]  /*02b0*/  SHF.R.U32.HI R10, RZ, 0x2, R7 ;  /* 0x00000002ff0a7819 */ /* 0x000fe20000011607 */
[----:B------:R-:W-:-:S04]  /*02c0*/  IMAD.WIDE.U32 R6, R6, -0x2daee0ad, RZ ;  /* 0xd2511f5306067825 */ /* 0x000fc800078e00ff */
[----:B------:R-:W-:Y:S01]  /*02d0*/  IMAD.HI.U32 R9, R9, -0x2daee0ad, RZ ;  /* 0xd2511f5309097827 */ /* 0x000fe200078e00ff */
[----:B----4-:R-:W-:-:S03]  /*02e0*/  LOP3.LUT R4, R13, R10, R2, 0x96, !PT ;  /* 0x0000000a0d047212 */ /* 0x010fc600078e9602 */
[----:B------:R-:W-:Y:S02]  /*02f0*/  VIADD R12, R10, 0x1 ;  /* 0x000000010a0c7836 */ /* 0x000fe40000000000 */
[----:B------:R-:W-:Y:S01]  /*0300*/  VIADD R5, R2, 0x9e3779b9 ;  /* 0x9e3779b902057836 */ /* 0x000fe20000000000 */
[----:B------:R-:W-:Y:S02]  /*0310*/  @P0 IADD3 R12, R10, RZ, RZ ;  /* 0x000000ff0a0c0210 */ /* 0x000fe40007ffe0ff */
[-C--:B------:R-:W-:Y:S02]  /*0320*/  LOP3.LUT R10, R7, R3.reuse, RZ, 0x3c, !PT ;  /* 0x00000003070a7212 */ /* 0x080fe400078e3cff */
[----:B------:R-:W-:Y:S01]  /*0330*/  LOP3.LUT R9, R9, R3, RZ, 0x3c, !PT ;  /* 0x0000000309097212 */ /* 0x000fe200078e3cff */
[----:B------:R-:W-:Y:S01]  /*0340*/  VIADD R21, R3, 0xbb67ae85 ;  /* 0xbb67ae8503157836 */ /* 0x000fe20000000000 */
[----:B------:R-:W-:Y:S01]  /*0350*/  LOP3.LUT R15, R5, R8, RZ, 0x3c, !PT ;  /* 0x00000008050f7212 */ /* 0x000fe200078e3cff */
[----:B------:R-:W-:Y:S01]  /*0360*/  IMAD.WIDE.U32 R4, R4, -0x2daee0ad, RZ ;  /* 0xd2511f5304047825 */ /* 0x000fe200078e00ff */
[----:B------:R-:W-:-:S03]  /*0370*/  LOP3.LUT R12, R12, R13, R2, 0x96, !PT ;  /* 0x0000000d0c0c7212 */ /* 0x000fc600078e9602 */
[----:B------:R-:W-:-:S04]  /*0380*/  IMAD.WIDE.U32 R10, R10, -0x326172a9, RZ ;  /* 0xcd9e8d570a0a7825 */ /* 0x000fc800078e00ff */
[----:B------:R-:W-:Y:S01]  /*0390*/  IMAD.WIDE.U32 R8, R9, -0x326172a9, RZ ;  /* 0xcd9e8d5709087825 */ /* 0x000fe200078e00ff */
[----:B------:R-:W-:Y:S02]  /*03a0*/  LOP3.LUT R14, R5, R6, R21, 0x96, !PT ;  /* 0x00000006050e7212 */ /* 0x000fe400078e9615 */
[C---:B0-----:R-:W-:Y:S01]  /*03b0*/  LOP3.LUT R16, R15.reuse, R11, RZ, 0x3c, !PT ;  /* 0x0000000b0f107212 */ /* 0x041fe200078e3cff */
[----:B------:R-:W-:Y:S01]  /*03c0*/  VIADD R20, R6, 0xd2511f53 ;  /* 0xd2511f5306147836 */ /* 0x000fe20000000000 */
[----:B------:R-:W-:Y:S01]  /*03d0*/  LOP3.LUT R6, R15, R9, RZ, 0x3c, !PT ;  /* 0x000000090f067212 */ /* 0x000fe200078e3cff */
[----:B------:R-:W-:Y:S01]  /*03e0*/  IMAD.WIDE.U32 R12, R12, -0x2daee0ad, RZ ;  /* 0xd2511f530c0c7825 */ /* 0x000fe200078e00ff */
[----:B------:R-:W-:-:S03]  /*03f0*/  IADD3 R5, R3, 0x76cf5d0a, RZ ;  /* 0x76cf5d0a03057810 */ /* 0x000fc60007ffe0ff */
[----:B------:R-:W-:Y:S02]  /*0400*/  VIADD R9, R2, 0x3c6ef372 ;  /* 0x3c6ef37202097836 */ /* 0x000fe40000000000 */
[----:B------:R-:W-:Y:S01]  /*0410*/  IMAD.WIDE.U32 R14, R14, -0x326172a9, RZ ;  /* 0xcd9e8d570e0e7825 */ /* 0x000fe200078e00ff */
[----:B------:R-:W-:-:S03]  /*0420*/  LOP3.LUT R20, R13, R20, R21, 0x96, !PT ;  /* 0x000000140d147212 */ /* 0x000fc600078e9615 */
[----:B------:R-:W-:-:S04]  /*0430*/  IMAD.WIDE.U32 R16, R16, -0x2daee0ad, RZ ;  /* 0xd2511f5310107825 */ /* 0x000fc800078e00ff */
[----:B------:R-:W-:Y:S01]  /*0440*/  IMAD.WIDE.U32 R6, R6, -0x2daee0ad, RZ ;  /* 0xd2511f5306067825 */ /* 0x000fe200078e00ff */
[----:B------:R-:W-:Y:S02]  /*0450*/  LOP3.LUT R10, R15, R10, R9, 0x96, !PT ;  /* 0x0000000a0f0a7212 */ /* 0x000fe400078e9609 */
[--C-:B------:R-:W-:Y:S01]  /*0460*/  LOP3.LUT R11, R17, R4, R5.reuse, 0x96, !PT ;  /* 0x00000004110b7212 */ /* 0x100fe200078e9605 */
[----:B------:R-:W-:Y:S01]  /*0470*/  IMAD.WIDE.U32 R20, R20, -0x326172a9, RZ ;  /* 0xcd9e8d5714147825 */ /* 0x000fe200078e00ff */
[----:B------:R-:W-:-:S03]  /*0480*/  LOP3.LUT R5, R7, R12, R5, 0x96, !PT ;  /* 0x0000000c07057212 */ /* 0x000fc600078e9605 */
[----:B------:R-:W-:Y:S02]  /*0490*/  VIADD R7, R3, 0x32370b8f ;  /* 0x32370b8f03077836 */ /* 0x000fe40000000000 */
[----:B------:R-:W-:Y:S01]  /*04a0*/  IMAD.WIDE.U32 R12, R10, -0x2daee0ad, RZ ;  /* 0xd2511f530a0c7825 */ /* 0x000fe200078e00ff */
[----:B------:R-:W-:Y:S02]  /*04b0*/  IADD3 R15, R2, -0x255992d5, RZ ;  /* 0xdaa66d2b020f7810 */ /* 0x000fe40007ffe0ff */
[----:B------:R-:W-:Y:S01]  /*04c0*/  LOP3.LUT R9, R21, R8, R9, 0x96, !PT ;  /* 0x0000000815097212 */ /* 0x000fe200078e9609 */
[----:B------:R-:W-:-:S04]  /*04d0*/  IMAD.WIDE.U32 R10, R11, -0x326172a9, RZ ;  /* 0xcd9e8d570b0a7825 */ /* 0x000fc800078e00ff */
        /* <DEDUP_REMOVED lines=9> */
[----:B------:R-:W-:-:S04]  /*0570*/  IMAD.WIDE.U32 R14, R14, -0x2daee0ad, RZ ;  /* 0xd2511f530e0e7825 */ /* 0x000fc800078e00ff */
[----:B------:R-:W-:Y:S01]  /*0580*/  IMAD.WIDE.U32 R8, R8, -0x2daee0ad, RZ ;  /* 0xd2511f5308087825 */ /* 0x000fe200078e00ff */
[----:B------:R-:W-:Y:S02]  /*0590*/  LOP3.LUT R13, R17, R10, R5, 0x96, !PT ;  /* 0x0000000a110d7212 */ /* 0x000fe400078e9605 */
[--C-:B------:R-:W-:Y:S02]  /*05a0*/  LOP3.LUT R10, R15, R12, R11.reuse, 0x96, !PT ;  /* 0x0000000c0f0a7212 */ /* 0x100fe400078e960b */
[----:B------:R-:W-:Y:S01]  /*05b0*/  LOP3.LUT R6, R9, R20, R11, 0x96, !PT ;  /* 0x0000001409067212 */ /* 0x000fe200078e960b */
[----:B------:R-:W-:Y:S01]  /*05c0*/  IMAD.WIDE.U32 R20, R7, -0x326172a9, RZ ;  /* 0xcd9e8d5707147825 */ /* 0x000fe200078e00ff */
[----:B------:R-:W-:-:S03]  /*05d0*/  IADD3 R9, R3, -0x56f99767, RZ ;  /* 0xa906689903097810 */ /* 0x000fc60007ffe0ff */
        /* <DEDUP_REMOVED lines=17> */
[----:B------:R-:W-:Y:S02]  /*06f0*/  LOP3.LUT R10, R17, R10, R7, 0x96, !PT ;  /* 0x0000000a110a7212 */ /* 0x000fe400078e9607 */
[----:B------:R-:W-:Y:S01]  /*0700*/  LOP3.LUT R11, R5, R20, R11, 0x96, !PT ;  /* 0x00000014050b7212 */ /* 0x000fe200078e960b */
[----:B------:R-:W-:Y:S01]  /*0710*/  VIADD R15, R2, 0x5384540f ;  /* 0x5384540f020f7836 */ /* 0x000fe20000000000 */
[----:B------:R-:W-:Y:S01]  /*0720*/  LOP3.LUT R7, R13, R6, R7, 0x96, !PT ;  /* 0x000000060d077212 */ /* 0x000fe200078e9607 */
[----:B------:R-:W-:-:S04]  /*0730*/  IMAD.WIDE.U32 R8, R8, -0x326172a9, RZ ;  /* 0xcd9e8d5708087825 */ /* 0x000fc800078e00ff */
[----:B------:R-:W-:Y:S01]  /*0740*/  VIADD R5, R3, 0x1fd5c5a3 ;  /* 0x1fd5c5a303057836 */ /* 0x000fe20000000000 */
[----:B------:R-:W-:Y:S01]  /*0750*/  LOP3.LUT R16, R9, R16, R15, 0x96, !PT ;  /* 0x0000001009107212 */ /* 0x000fe200078e960f */
[----:B------:R-:W-:-:S04]  /*0760*/  IMAD.WIDE.U32 R20, R10, -0x2daee0ad, RZ ;  /* 0xd2511f530a147825 */ /* 0x000fc800078e00ff */
[----:B------:R-:W-:-:S04]  /*0770*/  IMAD.WIDE.U32 R10, R11, -0x326172a9, RZ ;  /* 0xcd9e8d570b0a7825 */ /* 0x000fc800078e00ff */
[----:B------:R-:W-:Y:S01]  /*0780*/  IMAD.WIDE.U32 R6, R7, -0x2daee0ad, RZ ;  /* 0xd2511f5307067825 */ /* 0x000fe200078e00ff */
[----:B------:R-:W-:Y:S02]  /*0790*/  LOP3.LUT R14, R21, R14, R5, 0x96, !PT ;  /* 0x0000000e150e7212 */ /* 0x000fe400078e9605 */
[----:B------:R-:W-:Y:S01]  /*07a0*/  LOP3.LUT R12, R11, R12, R15, 0x96, !PT ;  /* 0x0000000c0b0c7212 */ /* 0x000fe200078e960f */
[----:B------:R-:W-:Y:S01]  /*07b0*/  IMAD.WIDE.U32 R16, R16, -0x2daee0ad, RZ ;  /* 0xd2511f5310107825 */ /* 0x000fe200078e00ff */
[----:B------:R-:W-:Y:S02]  /*07c0*/  IADD3 R9, R3, -0x24c28bd8, RZ ;  /* 0xdb3d742803097810 */ /* 0x000fe40007ffe0ff */
[----:B------:R-:W-:Y:S01]  /*07d0*/  LOP3.LUT R21, R7, R4, R5, 0x96, !PT ;  /* 0x0000000407157212 */ /* 0x000fe200078e9605 */
[----:B------:R-:W-:Y:S01]  /*07e0*/  VIADD R11, R2, 0xf1bbcdc8 ;  /* 0xf1bbcdc8020b7836 */ /* 0x000fe20000000000 */
[----:B------:R-:W-:Y:S01]  /*07f0*/  LOP3.LUT R7, R17, R20, R9, 0x96, !PT ;  /* 0x0000001411077212 */ /* 0x000fe200078e9609 */
[----:B------:R-:W-:-:S04]  /*0800*/  IMAD.WIDE.U32 R14, R14, -0x326172a9, RZ ;  /* 0xcd9e8d570e0e7825 */ /* 0x000fc800078e00ff */
[----:B------:R-:W-:-:S04]  /*0810*/  IMAD.WIDE.U32 R12, R12, -0x2daee0ad, RZ ;  /* 0xd2511f530c0c7825 */ /* 0x000fc800078e00ff */
[----:B------:R-:W-:Y:S01]  /*0820*/  IMAD.WIDE.U32 R20, R21, -0x326172a9, RZ ;  /* 0xcd9e8d5715147825 */ /* 0x000fe200078e00ff */
[----:B------:R-:W-:Y:S02]  /*0830*/  LOP3.LUT R8, R15, R8, R11, 0x96, !PT ;  /* 0x000000080f087212 */ /* 0x000fe400078e960b */
[----:B------:R-:W-:Y:S02]  /*0840*/  LOP3.LUT R9, R13, R6, R9, 0x96, !PT ;  /* 0x000000060d097212 */ /* 0x000fe400078e9609 */
[----:B------:R-:W-:Y:S01]  /*0850*/  LOP3.LUT R11, R21, R10, R11, 0x96, !PT ;  /* 0x0000000a150b7212 */ /* 0x000fe200078e960b */
[----:B------:R-:W-:Y:S02]  /*0860*/  VIADD R13, R2, 0x8ff34781 ;  /* 0x8ff34781020d7836 */ /* 0x000fe40000000000 */
[----:B------:R-:W-:Y:S01]  /*0870*/  IMAD.WIDE.U32 R4, R8, -0x2daee0ad, RZ ;  /* 0xd2511f5308047825 */ /* 0x000fe200078e00ff */
[----:B------:R-:W-:-:S03]  /*0880*/  IADD3 R15, R3, -0x695add53, RZ ;  /* 0x96a522ad030f7810 */ /* 0x000fc60007ffe0ff */
[----:B------:R-:W-:Y:S01]  /*0890*/  IMAD.WIDE.U32 R6, R7, -0x326172a9, RZ ;  /* 0xcd9e8d5707067825 */ /* 0x000fe200078e00ff */
[----:B------:R-:W-:-:S03]  /*08a0*/  LOP3.LUT R0, R0, 0x3, RZ, 0xc0, !PT ;  /* 0x0000000300007812 */ /* 0x000fc600078ec0ff */
[----:B------:R-:W-:-:S04]  /*08b0*/  IMAD.WIDE.U32 R8, R9, -0x326172a9, RZ ;  /* 0xcd9e8d5709087825 */ /* 0x000fc800078e00ff */
[----:B------:R-:W-:Y:S01]  /*08c0*/  IMAD.HI.U32 R11, R11, -0x2daee0ad, RZ ;  /* 0xd2511f530b0b7827 */ /* 0x000fe200078e00ff */
[----:B------:R-:W-:Y:S02]  /*08d0*/  LOP3.LUT R14, R7, R14, R13, 0x96, !PT ;  /* 0x0000000e070e7212 */ /* 0x000fe400078e960d */
[----:B------:R-:W-:Y:S01]  /*08e0*/  LOP3.LUT R3, R5, R16, R15, 0x96, !PT ;  /* 0x0000001005037212 */ /* 0x000fe200078e960f */
[----:B------:R-:W-:Y:S01]  /*08f0*/  VIADD R2, R25, 0x1 ;  /* 0x0000000119027836 */ /* 0x000fe20000000000 */
[----:B------:R-:W-:Y:S02]  /*0900*/  LOP3.LUT R13, R9, R20, R13, 0x96, !PT ;  /* 0x00000014090d7212 */ /* 0x000fe400078e960d */
[C---:B------:R-:W-:Y:S02]  /*0910*/  ISETP.GE.AND P0, PT, R23.reuse, 0x3, PT ;  /* 0x000000031700780c */ /* 0x040fe40003f06270 */
[----:B------:R-:W-:Y:S02]  /*0920*/  ISETP.GE.AND P1, PT, R23, 0x4, PT ;  /* 0x000000041700780c */ /* 0x000fe40003f26270 */
[----:B------:R-:W-:-:S02]  /*0930*/  ISETP.NE.AND P2, PT, R0, 0x1, PT ;  /* 0x000000010000780c */ /* 0x000fc40003f45270 */
[----:B------:R-:W-:Y:S01]  /*0940*/  LOP3.LUT R12, R11, R12, R15, 0x96, !PT ;  /* 0x0000000c0b0c7212 */ /* 0x000fe200078e960f */
[----:B------:R-:W-:Y:S10]  /*0950*/  @!P4 BRA `(.L_x_1665) ;  /* 0x000000000058c947 */ /* 0x000ff40003800000 */
        /* <DEDUP_REMOVED lines=22> */
.L_x_1665:
[----:B------:R-:W-:Y:S05]  /*0ac0*/  BSYNC B0 ;  /* 0x0000000000007941 */ /* 0x000fea0003800000 */
.L_x_1664:
[----:B------:R-:W-:Y:S04]  /*0ad0*/  BSSY B0, `(.L_x_1666) ;  /* 0x0000018000007945 */ /* 0x000fe80003800000 */
[----:B------:R-:W-:Y:S05]  /*0ae0*/  @!P3 BRA `(.L_x_1667) ;  /* 0x000000000058b947 */ /* 0x000fea0003800000 */
[----:B------:R-:W1:Y:S01]  /*0af0*/  I2F.U32.RP R15, UR42 ;  /* 0x0000002a000f7d06 */ /* 0x000e620008209000 */
[----:B------:R-:W-:Y:S01]  /*0b00*/  IMAD.MOV.U32 R10, RZ, RZ, RZ ;  /* 0x000000ffff0a7224 */ /* 0x000fe200078e00ff */
[----:B------:R-:W-:-:S06]  /*0b10*/  ISETP.NE.U32.AND P5, PT, RZ, UR42, PT ;  /* 0x0000002aff007c0c */ /* 0x000fcc000bfa5070 */
[----:B-1----:R-:W1:Y:S02]  /*0b20*/  MUFU.RCP R15, R15 ;  /* 0x0000000f000f7308 */ /* 0x002e640000001000 */
[----:B-1----:R-:W-:-:S06]  /*0b30*/  IADD3 R16, R15, 0xffffffe, RZ ;  /* 0x0ffffffe0f107810 */ /* 0x002fcc0007ffe0ff */
[----:B------:R-:W1:Y:S02]  /*0b40*/  F2I.FTZ.U32.TRUNC.NTZ R11, R16 ;  /* 0x00000010000b7305 */ /* 0x000e64000021f000 */
[----:B-1----:R-:W-:-:S04]  /*0b50*/  IMAD.MOV R17, RZ, RZ, -R11 ;  /* 0x000000ffff117224 */ /* 0x002fc800078e0a0b */
        /* <DEDUP_REMOVED lines=15> */
.L_x_1667:
[----:B------:R-:W-:Y:S05]  /*0c50*/  BSYNC B0 ;  /* 0x0000000000007941 */ /* 0x000fea0003800000 */
.L_x_1666:
[----:B------:R-:W-:Y:S04]  /*0c60*/  BSSY B0, `(.L_x_1668) ;  /* 0x0000018000007945 */ /* 0x000fe80003800000 */
[----:B------:R-:W-:Y:S05]  /*0c70*/  @!P0 BRA `(.L_x_1669) ;  /* 0x0000000000588947 */ /* 0x000fea0003800000 */
[----:B------:R-:W1:Y:S01]  /*0c80*/  I2F.U32.RP R15, UR42 ;  /* 0x0000002a000f7d06 */ /* 0x000e620008209000 */
[----:B------:R-:W-:Y:S01]  /*0c90*/  IMAD.MOV.U32 R10, RZ, RZ, RZ ;  /* 0x000000ffff0a7224 */ /* 0x000fe200078e00ff */
[----:B------:R-:W-:-:S06]  /*0ca0*/  ISETP.NE.U32.AND P4, PT, RZ, UR42, PT ;  /* 0x0000002aff007c0c */ /* 0x000fcc000bf85070 */
[----:B-1----:R-:W1:Y:S02]  /*0cb0*/  MUFU.RCP R15, R15 ;  /* 0x0000000f000f7308 */ /* 0x002e640000001000 */
[----:B-1----:R-:W-:-:S06]  /*0cc0*/  VIADD R16, R15, 0xffffffe ;  /* 0x0ffffffe0f107836 */ /* 0x002fcc0000000000 */
[----:B------:R-:W1:Y:S02]  /*0cd0*/  F2I.FTZ.U32.TRUNC.NTZ R11, R16 ;  /* 0x00000010000b7305 */ /* 0x000e64000021f000 */
        /* <DEDUP_REMOVED lines=16> */
.L_x_1669:
[----:B------:R-:W-:Y:S05]  /*0de0*/  BSYNC B0 ;  /* 0x0000000000007941 */ /* 0x000fea0003800000 */
.L_x_1668:
        /* <DEDUP_REMOVED lines=25> */
.L_x_1671:
[----:B------:R-:W-:Y:S05]  /*0f80*/  BSYNC B0 ;  /* 0x0000000000007941 */ /* 0x000fea0003800000 */
.L_x_1670:
[----:B------:R-:W-:Y:S01]  /*0f90*/  IMAD.MOV.U32 R15, RZ, RZ, R4 ;  /* 0x000000ffff0f7224 */ /* 0x000fe200078e0004 */
[----:B------:R-:W-:Y:S01]  /*0fa0*/  MOV R11, R3 ;  /* 0x00000003000b7202 */ /* 0x000fe20000000f00 */
        /* <DEDUP_REMOVED lines=14> */
.L_x_1673:
[----:B------:R-:W-:Y:S01]  /*1090*/  IMAD.MOV.U32 R15, RZ, RZ, R13 ;  /* 0x000000ffff0f7224 */ /* 0x000fe200078e000d */
[----:B------:R-:W-:Y:S01]  /*10a0*/  MOV R11, R4 ;  /* 0x00000004000b7202 */ /* 0x000fe20000000f00 */
[----:B------:R-:W-:Y:S01]  /*10b0*/  IMAD.MOV.U32 R10, RZ, RZ, R3 ;  /* 0x000000ffff0a7224 */ /* 0x000fe200078e0003 */
[----:B------:R-:W-:-:S07]  /*10c0*/  MOV R13, R8 ;  /* 0x00000008000d7202 */ /* 0x000fce0000000f00 */
.L_x_1672:
        /* <DEDUP_REMOVED lines=17> */
[----:B------:R-:W1:Y:S02]  /*11e0*/  LDC R4, c[0x2][R0] ;  /* 0x0080000000047b82 */ /* 0x000e640000000800 */
[----:B-1----:R-:W-:-:S04]  /*11f0*/  SHF.R.S32.HI R5, RZ, 0x1f, R4 ;  /* 0x0000001fff057819 */ /* 0x002fc80000011404 */
.L_x_7078:
[----:B------:R-:W-:Y:S05]  /*1200*/  BRX R4 -0x1210                                                                                                                                                                                                                                                                                                                                                                                                                                                                               (*"BRANCH_TARGETS .L_x_7079,.L_x_7080,.L_x_7081"*) ;  /* 0xffffffec047c7949 */ /* 0x000fea000383ffff */
.L_x_1676:
        /* <DEDUP_REMOVED lines=31> */
.L_x_1682:
[----:B------:R0:W5:Y:S02]  /*1400*/  LDG.E R3, desc[UR36][R16.64] ;  /* 0x0000002410037981 */ /* 0x000164000c1e1900 */
.L_x_1681:
[----:B------:R-:W-:Y:S05]  /*1410*/  BSYNC B6 ;  /* 0x0000000000067941 */ /* 0x000fea0003800000 */
.L_x_1680:
[----:B-----5:R-:W-:Y:S02]  /*1420*/  FSET.BF.LE.FTZ.AND R32, R32, R3, PT ;  /* 0x000000032020720a */ /* 0x020fe40003813000 */
[C---:B------:R-:W-:Y:S02]  /*1430*/  LEA R4, P0, R33.reuse, UR38, 0x1 ;  /* 0x0000002621047c11 */ /* 0x040fe4000f8008ff */
[----:B------:R-:W-:Y:S02]  /*1440*/  F2FP.BF16.F32.PACK_AB R32, RZ, R32 ;  /* 0x00000020ff20723e */ /* 0x000fe400000010ff */
[----:B------:R-:W-:-:S05]  /*1450*/  LEA.HI.X R5, R33, UR39, RZ, 0x1, P0 ;  /* 0x0000002721057c11 */ /* 0x000fca00080f0cff */
[----:B------:R1:W-:Y:S04]  /*1460*/  STG.E.U16 desc[UR36][R4.64], R32 ;  /* 0x0000002004007986 */ /* 0x0003e8000c101524 */
.L_x_1678:
[----:B------:R-:W-:Y:S05]  /*1470*/  BSYNC B7 ;  /* 0x0000000000077941 */ /* 0x000fea0003800000 */
.L_x_1677:
        /* <DEDUP_REMOVED lines=25> */
.L_x_1685:
[----:B------:R0:W5:Y:S02]  /*1610*/  LDG.E R0, desc[UR36][R16.64] ;  /* 0x0000002410007981 */ /* 0x000164000c1e1900 */
.L_x_1684:
[----:B------:R-:W-:Y:S05]  /*1620*/  BSYNC B6 ;  /* 0x0000000000067941 */ /* 0x000fea0003800000 */
.L_x_1683:
[----:B-----5:R-:W-:Y:S02]  /*1630*/  FSET.BF.LE.FTZ.AND R31, R31, R0, PT ;  /* 0x000000001f1f720a */ /* 0x020fe40003813000 */
[C---:B-1----:R-:W-:Y:S02]  /*1640*/  LEA R4, P0, R27.reuse, UR38, 0x1 ;  /* 0x000000261b047c11 */ /* 0x042fe4000f8008ff */
[----:B------:R-:W-:Y:S02]  /*1650*/  F2FP.BF16.F32.PACK_AB R31, RZ, R31 ;  /* 0x0000001fff1f723e */ /* 0x000fe400000010ff */
[----:B------:R-:W-:-:S05]  /*1660*/  LEA.HI.X R5, R27, UR39, RZ, 0x1, P0 ;  /* 0x000000271b057c11 */ /* 0x000fca00080f0cff */
[----:B------:R1:W-:Y:S04]  /*1670*/  STG.E.U16 desc[UR36][R4.64], R31 ;  /* 0x0000001f04007986 */ /* 0x0003e8000c101524 */
.L_x_7080:
[----:B------:R-:W-:Y:S01]  /*1680*/  IMAD R2, R2, UR45, RZ ;  /* 0x0000002d02027c24 */ /* 0x000fe2000f8e02ff */
[----:B------:R-:W-:-:S04]  /*1690*/  ISETP.GT.AND P0, PT, R23, 0x1, PT ;  /* 0x000000011700780c */ /* 0x000fc80003f04270 */
        /* <DEDUP_REMOVED lines=23> */
.L_x_1688:
[----:B------:R0:W5:Y:S02]  /*1810*/  LDG.E R3, desc[UR36][R16.64] ;  /* 0x0000002410037981 */ /* 0x000164000c1e1900 */
.L_x_1687:
[----:B------:R-:W-:Y:S05]  /*1820*/  BSYNC B6 ;  /* 0x0000000000067941 */ /* 0x000fea0003800000 */
.L_x_1686:
[----:B-----5:R-:W-:Y:S02]  /*1830*/  FSET.BF.LE.FTZ.AND R30, R30, R3, PT ;  /* 0x000000031e1e720a */ /* 0x020fe40003813000 */
[C---:B------:R-:W-:Y:S02]  /*1840*/  LEA R2, P0, R22.reuse, UR38, 0x1 ;  /* 0x0000002616027c11 */ /* 0x040fe4000f8008ff */
[----:B------:R-:W-:Y:S02]  /*1850*/  F2FP.BF16.F32.PACK_AB R30, RZ, R30 ;  /* 0x0000001eff1e723e */ /* 0x000fe400000010ff */
[----:B------:R-:W-:-:S05]  /*1860*/  LEA.HI.X R3, R22, UR39, RZ, 0x1, P0 ;  /* 0x0000002716037c11 */ /* 0x000fca00080f0cff */
[----:B------:R2:W-:Y:S04]  /*1870*/  STG.E.U16 desc[UR36][R2.64], R30 ;  /* 0x0000001e02007986 */ /* 0x0005e8000c101524 */
.L_x_7079:
[----:B------:R-:W-:Y:S05]  /*1880*/  BSYNC B8 ;  /* 0x0000000000087941 */ /* 0x000fea0003800000 */
.L_x_1675:
[----:B------:R-:W-:Y:S01]  /*1890*/  IMAD R0, R25, UR45, RZ ;  /* 0x0000002d19007c24 */ /* 0x000fe2000f8e02ff */
[----:B------:R-:W-:-:S04]  /*18a0*/  ISETP.GT.AND P0, PT, R24, RZ, PT ;  /* 0x000000ff1800720c */ /* 0x000fc80003f04270 */
[----:B0-----:R-:W-:-:S05]  /*18b0*/  SEL R17, R0, RZ, P0 ;  /* 0x000000ff00117207 */ /* 0x001fca0000000000 */
[----:B------:R-:W-:-:S05]  /*18c0*/  IMAD.WIDE.U32 R16, R17, 0x4, R18 ;  /* 0x0000000411107825 */ /* 0x000fca00078e0012 */
        /* <DEDUP_REMOVED lines=8> */
[----:B-1----:R-:W-:Y:S01]  /*1950*/  IMAD.U32 R4, RZ, RZ, UR4 ;  /* 0x00000004ff047e24 */ /* 0x002fe2000f8e00ff */
[----:B------:R-:W-:Y:S01]  /*1960*/  MOV R5, UR5 ;  /* 0x0000000500057c02 */ /* 0x000fe20008000f00 */
[----:B------:R-:W-:Y:S01]  /*1970*/  ULDC.64 UR4, c[0x4][0x178] ;  /* 0x01005e0000047ab9 */ /* 0x000fe20000000a00 */
[----:B------:R-:W0:Y:S01]  /*1980*/  LDC.64 R2, c[0x4][R2] ;  /* 0x0100000002027b82 */ /* 0x000e220000000a00 */
[----:B------:R-:W-:Y:S01]  /*1990*/  HFMA2.MMA R8, -RZ, RZ, 0, 3.8087368011474609375e-05 ;  /* 0x0000027fff087435 */ /* 0x000fe200000001ff */
        /* <DEDUP_REMOVED lines=8> */
.L_x_1691:
[----:B------:R0:W5:Y:S02]  /*1a20*/  LDG.E R0, desc[UR36][R16.64] ;  /* 0x0000002410007981 */ /* 0x000164000c1e1900 */
.L_x_1690:
[----:B------:R-:W-:Y:S05]  /*1a30*/  BSYNC B6 ;  /* 0x0000000000067941 */ /* 0x000fea0003800000 */
.L_x_1689:
[----:B-----5:R-:W-:Y:S02]  /*1a40*/  FSET.BF.LE.FTZ.AND R29, R29, R0, PT ;  /* 0x000000001d1d720a */ /* 0x020fe40003813000 */
[C---:B--2---:R-:W-:Y:S02]  /*1a50*/  LEA R2, P0, R28.reuse, UR38, 0x1 ;  /* 0x000000261c027c11 */ /* 0x044fe4000f8008ff */
[----:B------:R-:W-:Y:S02]  /*1a60*/  F2FP.BF16.F32.PACK_AB R29, RZ, R29 ;  /* 0x0000001dff1d723e */ /* 0x000fe400000010ff */
[----:B------:R-:W-:-:S05]  /*1a70*/  LEA.HI.X R3, R28, UR39, RZ, 0x1, P0 ;  /* 0x000000271c037c11 */ /* 0x000fca00080f0cff */
[----:B------:R2:W-:Y:S01]  /*1a80*/  STG.E.U16 desc[UR36][R2.64], R29 ;  /* 0x0000001d02007986 */ /* 0x0005e2000c101524 */
[----:B------:R-:W-:Y:S05]  /*1a90*/  BRA `(.L_x_1679) ;  /* 0x0000000000047947 */ /* 0x000fea0003800000 */
.L_x_7081:
[----:B------:R-:W-:Y:S05]  /*1aa0*/  BREAK B8 ;  /* 0x0000000000087942 */ /* 0x000fea0003800000 */
.L_x_1679:
[----:B------:R-:W-:Y:S05]  /*1ab0*/  BSYNC B9 ;  /* 0x0000000000097941 */ /* 0x000fea0003800000 */
.L_x_1674:
[----:B------:R-:W3:Y:S01]  /*1ac0*/  LDC R0, c[0x0][0xc] ;  /* 0x00000300ff007b82 */ /* 0x000ee20000000800 */
[----:B------:R-:W-:-:S06]  /*1ad0*/  USHF.L.U32 UR4, UR40, 0x2, URZ ;  /* 0x0000000228047899 */ /* 0x000fcc000800063f */
[----:B---3--:R-:W-:-:S05]  /*1ae0*/  IMAD R25, R0, UR4, R25 ;  /* 0x0000000400197c24 */ /* 0x008fca000f8e0219 */
[----:B------:R-:W-:-:S13]  /*1af0*/  ISETP.GE.U32.AND P0, PT, R25, UR46, PT ;  /* 0x0000002e19007c0c */ /* 0x000fda000bf06070 */
[----:B------:R-:W-:Y:S05]  /*1b00*/  @!P0 BRA `(.L_x_1692) ;  /* 0xffffffe400848947 */ /* 0x000fea000383ffff */
[----:B------:R-:W-:Y:S05]  /*1b10*/  EXIT ;  /* 0x000000000000794d */ /* 0x000fea0003800000 */
.L_x_1693:
        /* <DEDUP_REMOVED lines=14> */
.L_x_7582:


//--------------------- .text._ZN2at4cuda57_GLOBAL__N__cd6b329d_24_DistributionBernoulli_cu_7537a20d21kernelPointwiseApply2IZNS_6native9templates4cuda28bernoulli_tensor_cuda_kernelIN3c108BFloat16EfEEvRKNS_10TensorBaseESB_NS_15PhiloxCudaStateEEUliRS8_SD_SD_SD_RKfSF_SF_SF_E_S8_SE_jLi1ELin1ELi4ELi512ELi2EEEvNS0_6detail10TensorInfoIT0_T2_EENSI_IT1_SK_EESK_T_ --------------------------
	.section	.text._ZN2at4cuda57_GLOBAL__N__cd6b329d_24_DistributionBernoulli_cu_7537a20d21kernelPointwiseApply2IZNS_6native9templates4cuda28bernoulli_tensor_cuda_kernelIN3c108BFloat16EfEEvRKNS_10TensorBaseESB_NS_15PhiloxCudaStateEEUliRS8_SD_SD_SD_RKfSF_SF_SF_E_S8_SE_jLi1ELin1ELi4ELi512ELi2EEEvNS0_6detail10TensorInfoIT0_T2_EENSI_IT1_SK_EESK_T_,"ax",@progbits
	.align	128
.text._ZN2at4cuda57_GLOBAL__N__cd6b329d_24_DistributionBernoulli_cu_7537a20d21kernelPointwiseApply2IZNS_6native9templates4cuda28bernoulli_tensor_cuda_kernelIN3c108BFloat16EfEEvRKNS_10TensorBaseESB_NS_15PhiloxCudaStateEEUliRS8_SD_SD_SD_RKfSF_SF_SF_E_S8_SE_jLi1ELin1ELi4ELi512ELi2EEEvNS0_6detail10TensorInfoIT0_T2_EENSI_IT1_SK_EESK_T_:
        .type           _ZN2at4cuda57_GLOBAL__N__cd6b329d_24_DistributionBernoulli_cu_7537a20d21kernelPointwiseApply2IZNS_6native9templates4cuda28bernoulli_tensor_cuda_kernelIN3c108BFloat16EfEEvRKNS_10TensorBaseESB_NS_15PhiloxCudaStateEEUliRS8_SD_SD_SD_RKfSF_SF_SF_E_S8_SE_jLi1ELin1ELi4ELi512ELi2EEEvNS0_6detail10TensorInfoIT0_T2_EENSI_IT1_SK_EESK_T_,@function
        .size           _ZN2at4cuda57_GLOBAL__N__cd6b329d_24_DistributionBernoulli_cu_7537a20d21kernelPointwiseApply2IZNS_6native9templates4cuda28bernoulli_tensor_cuda_kernelIN3c108BFloat16EfEEvRKNS_10TensorBaseESB_NS_15PhiloxCudaStateEEUliRS8_SD_SD_SD_RKfSF_SF_SF_E_S8_SE_jLi1ELin1ELi4ELi512ELi2EEEvNS0_6detail10TensorInfoIT0_T2_EENSI_IT1_SK_EESK_T_,(.L_x_7583 - _ZN2at4cuda57_GLOBAL__N__cd6b329d_24_DistributionBernoulli_cu_7537a20d21kernelPointwiseApply2IZNS_6native9templates4cuda28bernoulli_tensor_cuda_kernelIN3c108BFloat16EfEEvRKNS_10TensorBaseESB_NS_15PhiloxCudaStateEEUliRS8_SD_SD_SD_RKfSF_SF_SF_E_S8_SE_jLi1ELin1ELi4ELi512ELi2EEEvNS0_6detail10TensorInfoIT0_T2_EENSI_IT1_SK_EESK_T_)
        .other          _ZN2at4cuda57_GLOBAL__N__cd6b329d_24_DistributionBernoulli_cu_7537a20d21kernelPointwiseApply2IZNS_6native9templates4cuda28bernoulli_tensor_cuda_kernelIN3c108BFloat16EfEEvRKNS_10TensorBaseESB_NS_15PhiloxCudaStateEEUliRS8_SD_SD_SD_RKfSF_SF_SF_E_S8_SE_jLi1ELin1ELi4ELi512ELi2EEEvNS0_6detail10TensorInfoIT0_T2_EENSI_IT1_SK_EESK_T_,@"STO_CUDA_ENTRY STV_DEFAULT"
_ZN2at4cuda57_GLOBAL__N__cd6b329d_24_DistributionBernoulli_cu_7537a20d21kernelPointwiseApply2IZNS_6native9templates4cuda28bernoulli_tensor_cuda_kernelIN3c108BFloat16EfEEvRKNS_10TensorBaseESB_NS_15PhiloxCudaStateEEUliRS8_SD_SD_SD_RKfSF_SF_SF_E_S8_SE_jLi1ELin1ELi4ELi512ELi2EEEvNS0_6detail10TensorInfoIT0_T2_EENSI_IT1_SK_EESK_T_:
        /* <DEDUP_REMOVED lines=11> */
.L_x_1736:
[----:B0-----:R-:W0:Y:S01]  /*00b0*/  LDC R0, c[0x0][0x3c0] ;  /* 0x0000f000ff007b82 */ /* 0x001e220000000800 */
[----:B------:R-:W-:Y:S01]  /*00c0*/  BSSY B0, `(.L_x_1694) ;  /* 0x00000d6000007945 */ /* 0x000fe20003800000 */
[----:B------:R-:W-:Y:S01]  /*00d0*/  HFMA2.MMA R17, -RZ, RZ, 0, 0 ;  /* 0x00000000ff117435 */ /* 0x000fe200000001ff */
[----:B--2---:R-:W-:-:S05]  /*00e0*/  IMAD.MOV.U32 R25, RZ, RZ, RZ ;  /* 0x000000ffff197224 */ /* 0x004fca00078e00ff */
[----:B-1--4-:R-:W1:Y:S01]  /*00f0*/  LDC R2, c[0x0][0x27c] ;  /* 0x00009f00ff027b82 */ /* 0x012e620000000800 */
[----:B0-----:R-:W-:-:S05]  /*0100*/  IMAD.IADD R3, R0, 0x1, -R33 ;  /* 0x0000000100037824 */ /* 0x001fca00078e0a21 */
[C---:B------:R-:W-:Y:S02]  /*0110*/  ISETP.GE.AND P1, PT, R3.reuse, 0x1, PT ;  /* 0x000000010300780c */ /* 0x040fe40003f26270 */
[----:B------:R-:W-:Y:S01]  /*0120*/  ISETP.GT.AND P0, PT, R3, RZ, PT ;  /* 0x000000ff0300720c */ /* 0x000fe20003f04270 */
[----:B-1----:R-:W-:-:S05]  /*0130*/  IMAD R32, R33, R2, RZ ;  /* 0x0000000221207224 */ /* 0x002fca00078e02ff */
[----:B------:R-:W-:-:S05]  /*0140*/  SEL R32, R32, RZ, P0 ;  /* 0x000000ff20207207 */ /* 0x000fca0000000000 */
[----:B---3--:R-:W-:Y:S05]  /*0150*/  @!P1 BRA `(.L_x_1695) ;  /* 0x0000000c00309947 */ /* 0x008fea0003800000 */
        /* <DEDUP_REMOVED lines=20> */
[----:B------:R-:W-:Y:S01]  /*02a0*/  MOV R8, R33 ;  /* 0x0000002100087202 */ /* 0x000fe20000000f00 */
[----:B------:R-:W-:-:S07]  /*02b0*/  IMAD.MOV.U32 R25, RZ, RZ, RZ ;  /* 0x000000ffff197224 */ /* 0x000fce00078e00ff */
.L_x_1698:
[----:B------:R-:W-:Y:S01]  /*02c0*/  VIADD R12, R7, 0xffffffff ;  /* 0xffffffff070c7836 */ /* 0x000fe20000000000 */
[----:B------:R-:W-:Y:S01]  /*02d0*/  UMOV UR4, 0xd8 ;  /* 0x000000d800047882 */ /* 0x000fe20000000000 */
[----:B------:R-:W-:Y:S01]  /*02e0*/  IADD3 R9, R9, -0x4, RZ ;  /* 0xfffffffc09097810 */ /* 0x000fe20007ffe0ff */
[----:B------:R-:W-:Y:S02]  /*02f0*/  VIADD R7, R7, 0xfffffffc ;  /* 0xfffffffc07077836 */ /* 0x000fe40000000000 */
[----:B------:R-:W-:-:S04]  /*0300*/  LEA R12, R12, UR4, 0x2 ;  /* 0x000000040c0c7c11 */ /* 0x000fc8000f8e10ff */
        /* <DEDUP_REMOVED lines=16> */
[----:B------:R-:W-:Y:S02]  /*0410*/  IMAD.HI.U32 R5, R5, R13, R4 ;  /* 0x0000000d05057227 */ /* 0x000fe400078e0004 */
[----:B------:R-:W1:Y:S04]  /*0420*/  LDC R13, c[0x0][R12+0x210] ;  /* 0x000084000c0d7b82 */ /* 0x000e680000000800 */
[----:B------:R-:W-:-:S04]  /*0430*/  IMAD.HI.U32 R15, R5, R8, RZ ;  /* 0x00000008050f7227 */ /* 0x000fc800078e00ff */
[----:B------:R-:W-:-:S04]  /*0440*/  IMAD.MOV R5, RZ, RZ, -R15 ;  /* 0x000000ffff057224 */ /* 0x000fc800078e0a0f */
[----:B------:R-:W-:Y:S01]  /*0450*/  IMAD R4, R11, R5, R8 ;  /* 0x000000050b047224 */ /* 0x000fe200078e0208 */
[----:B------:R-:W-:-:S04]  /*0460*/  IADD3 R5, R16, 0xffffffe, RZ ;  /* 0x0ffffffe10057810 */ /* 0x000fc80007ffe0ff */
[----:B------:R-:W-:Y:S02]  /*0470*/  ISETP.GE.U32.AND P1, PT, R4, R11, PT ;  /* 0x0000000b0400720c */ /* 0x000fe40003f26070 */
[----:B------:R-:W4:Y:S01]  /*0480*/  F2I.FTZ.U32.TRUNC.NTZ R5, R5 ;  /* 0x0000000500057305 */ /* 0x000f22000021f000 */
[----:B0-----:R-:W-:-:S10]  /*0490*/  IMAD.MOV R21, RZ, RZ, -R14 ;  /* 0x000000ffff157224 */ /* 0x001fd400078e0a0e */
[----:B------:R-:W-:Y:S01]  /*04a0*/  @P1 IMAD.IADD R4, R4, 0x1, -R11 ;  /* 0x0000000104041824 */ /* 0x000fe200078e0a0b */
[----:B------:R-:W-:Y:S01]  /*04b0*/  @P1 IADD3 R15, R15, 0x1, RZ ;  /* 0x000000010f0f1810 */ /* 0x000fe20007ffe0ff */
[----:B----4-:R-:W-:-:S03]  /*04c0*/  IMAD R19, R19, R5, RZ ;  /* 0x0000000513137224 */ /* 0x010fc600078e02ff */
[----:B------:R-:W-:Y:S01]  /*04d0*/  ISETP.GE.U32.AND P2, PT, R4, R11, PT ;  /* 0x0000000b0400720c */ /* 0x000fe20003f46070 */
[----:B------:R-:W-:-:S04]  /*04e0*/  IMAD.MOV.U32 R4, RZ, RZ, RZ ;  /* 0x000000ffff047224 */ /* 0x000fc800078e00ff */
[----:B------:R-:W-:Y:S01]  /*04f0*/  IMAD.HI.U32 R4, R5, R19, R4 ;  /* 0x0000001305047227 */ /* 0x000fe200078e0004 */
[----:B-1----:R-:W0:Y:S07]  /*0500*/  I2F.U32.RP R18, R13 ;  /* 0x0000000d00127306 */ /* 0x002e2e0000209000 */
[----:B------:R-:W-:Y:S01]  /*0510*/  @P2 VIADD R15, R15, 0x1 ;  /* 0x000000010f0f2836 */ /* 0x000fe20000000000 */
[----:B------:R-:W-:Y:S02]  /*0520*/  @!P3 LOP3.LUT R15, RZ, R11, RZ, 0x33, !PT ;  /* 0x0000000bff0fb212 */ /* 0x000fe400078e33ff */
[----:B------:R-:W-:-:S03]  /*0530*/  ISETP.NE.U32.AND P3, PT, R10, RZ, PT ;  /* 0x000000ff0a00720c */ /* 0x000fc60003f65070 */
[----:B------:R-:W-:-:S05]  /*0540*/  IMAD.HI.U32 R16, R4, R15, RZ ;  /* 0x0000000f04107227 */ /* 0x000fca00078e00ff */
[----:B------:R-:W-:Y:S01]  /*0550*/  IADD3 R19, -R16, RZ, RZ ;  /* 0x000000ff10137210 */ /* 0x000fe20007ffe1ff */
[----:B0-----:R-:W0:Y:S04]  /*0560*/  MUFU.RCP R18, R18 ;  /* 0x0000001200127308 */ /* 0x001e280000001000 */
[----:B------:R-:W-:-:S05]  /*0570*/  IMAD R19, R10, R19, R15 ;  /* 0x000000130a137224 */ /* 0x000fca00078e020f */
[C---:B------:R-:W-:Y:S01]  /*0580*/  ISETP.GE.U32.AND P1, PT, R19.reuse, R10, PT ;  /* 0x0000000a1300720c */ /* 0x040fe20003f26070 */
[----:B0-----:R-:W-:Y:S02]  /*0590*/  VIADD R4, R18, 0xffffffe ;  /* 0x0ffffffe12047836 */ /* 0x001fe40000000000 */
[----:B------:R-:W0:Y:S10]  /*05a0*/  I2F.U32.RP R18, R14 ;  /* 0x0000000e00127306 */ /* 0x000e340000209000 */
[----:B------:R-:W-:-:S02]  /*05b0*/  @P1 IMAD.IADD R19, R19, 0x1, -R10 ;  /* 0x0000000113131824 */ /* 0x000fc400078e0a0a */
[----:B------:R-:W-:-:S03]  /*05c0*/  @P1 VIADD R16, R16, 0x1 ;  /* 0x0000000110101836 */ /* 0x000fc60000000000 */
[----:B------:R-:W-:Y:S01]  /*05d0*/  ISETP.GE.U32.AND P2, PT, R19, R10, PT ;  /* 0x0000000a1300720c */ /* 0x000fe20003f46070 */
[----:B------:R1:W4:Y:S01]  /*05e0*/  F2I.FTZ.U32.TRUNC.NTZ R5, R4 ;  /* 0x0000000400057305 */ /* 0x000322000021f000 */
[----:B------:R-:W-:-:S07]  /*05f0*/  IADD3 R19, RZ, -R13, RZ ;  /* 0x8000000dff137210 */ /* 0x000fce0007ffe0ff */
[----:B0-----:R-:W0:Y:S01]  /*0600*/  MUFU.RCP R18, R18 ;  /* 0x0000001200127308 */ /* 0x001e220000001000 */
[----:B-1----:R-:W-:-:S03]  /*0610*/  HFMA2.MMA R4, -RZ, RZ, 0, 0 ;  /* 0x00000000ff047435 */ /* 0x002fc600000001ff */
[----:B------:R-:W-:Y:S01]  /*0620*/  @P2 VIADD R16, R16, 0x1 ;  /* 0x0000000110102836 */ /* 0x000fe20000000000 */
[----:B------:R-:W-:Y:S02]  /*0630*/  @!P3 LOP3.LUT R16, RZ, R10, RZ, 0x33, !PT ;  /* 0x0000000aff10b212 */ /* 0x000fe400078e33ff */
[----:B------:R-:W-:Y:S01]  /*0640*/  ISETP.NE.U32.AND P3, PT, R13, RZ, PT ;  /* 0x000000ff0d00720c */ /* 0x000fe20003f65070 */
[----:B----4-:R-:W-:-:S04]  /*0650*/  IMAD R19, R19, R5, RZ ;  /* 0x0000000513137224 */ /* 0x010fc800078e02ff */
[----:B------:R-:W-:-:S06]  /*0660*/  IMAD.HI.U32 R5, R5, R19, R4 ;  /* 0x0000001305057227 */ /* 0x000fcc00078e0004 */
[----:B------:R-:W-:-:S04]  /*0670*/  IMAD.HI.U32 R19, R5, R16, RZ ;  /* 0x0000001005137227 */ /* 0x000fc800078e00ff */
[----:B------:R-:W-:Y:S02]  /*0680*/  IMAD.MOV R4, RZ, RZ, -R19 ;  /* 0x000000ffff047224 */ /* 0x000fe400078e0a13 */
[----:B0-----:R-:W-:Y:S02]  /*0690*/  VIADD R5, R18, 0xffffffe ;  /* 0x0ffffffe12057836 */ /* 0x001fe40000000000 */
[----:B------:R-:W-:Y:S01]  /*06a0*/  IMAD R4, R13, R4, R16 ;  /* 0x000000040d047224 */ /* 0x000fe200078e0210 */
[----:B------:R-:W0:Y:S03]  /*06b0*/  LDC R18, c[0x0][R12+0x278] ;  /* 0x00009e000c127b82 */ /* 0x000e260000000800 */
[----:B------:R-:W1:Y:S01]  /*06c0*/  F2I.FTZ.U32.TRUNC.NTZ R5, R5 ;  /* 0x0000000500057305 */ /* 0x000e62000021f000 */
[----:B------:R-:W-:-:S13]  /*06d0*/  ISETP.GE.U32.AND P1, PT, R4, R13, PT ;  /* 0x0000000d0400720c */ /* 0x000fda0003f26070 */
[----:B------:R-:W-:Y:S01]  /*06e0*/  @P1 IADD3 R4, -R13, R4, RZ ;  /* 0x000000040d041210 */ /* 0x000fe20007ffe1ff */
[----:B------:R-:W-:Y:S02]  /*06f0*/  @P1 VIADD R19, R19, 0x1 ;  /* 0x0000000113131836 */ /* 0x000fe40000000000 */
[----:B-1----:R-:W-:Y:S01]  /*0700*/  IMAD R21, R21, R5, RZ ;  /* 0x0000000515157224 */ /* 0x002fe200078e02ff */
[----:B------:R-:W-:Y:S01]  /*0710*/  ISETP.GE.U32.AND P2, PT, R4, R13, PT ;  /* 0x0000000d0400720c */ /* 0x000fe20003f46070 */
[----:B------:R-:W-:-:S04]  /*0720*/  IMAD.MOV.U32 R4, RZ, RZ, RZ ;  /* 0x000000ffff047224 */ /* 0x000fc800078e00ff */
[----:B------:R-:W-:Y:S02]  /*0730*/  IMAD.HI.U32 R4, R5, R21, R4 ;  /* 0x0000001505047227 */ /* 0x000fe400078e0004 */
[----:B------:R-:W1:Y:S06]  /*0740*/  LDC R5, c[0x0][R12+0x27c] ;  /* 0x00009f000c057b82 */ /* 0x000e6c0000000800 */
[----:B------:R-:W-:Y:S02]  /*0750*/  @P2 IADD3 R19, R19, 0x1, RZ ;  /* 0x0000000113132810 */ /* 0x000fe40007ffe0ff */
[----:B------:R-:W-:-:S02]  /*0760*/  @!P3 LOP3.LUT R19, RZ, R13, RZ, 0x33, !PT ;  /* 0x0000000dff13b212 */ /* 0x000fc400078e33ff */
[----:B------:R-:W-:-:S03]  /*0770*/  ISETP.NE.U32.AND P3, PT, R14, RZ, PT ;  /* 0x000000ff0e00720c */ /* 0x000fc60003f65070 */
[----:B------:R-:W-:-:S04]  /*0780*/  IMAD.HI.U32 R4, R4, R19, RZ ;  /* 0x0000001304047227 */ /* 0x000fc800078e00ff */
[----:B------:R-:W-:-:S04]  /*0790*/  IMAD.MOV R21, RZ, RZ, -R4 ;  /* 0x000000ffff157224 */ /* 0x000fc800078e0a04 */
[----:B------:R-:W-:-:S05]  /*07a0*/  IMAD R21, R14, R21, R19 ;  /* 0x000000150e157224 */ /* 0x000fca00078e0213 */
[----:B------:R-:W-:-:S13]  /*07b0*/  ISETP.GE.U32.AND P1, PT, R21, R14, PT ;  /* 0x0000000e1500720c */ /* 0x000fda0003f26070 */
[----:B------:R-:W-:Y:S02]  /*07c0*/  @P1 IADD3 R21, -R14, R21, RZ ;  /* 0x000000150e151210 */ /* 0x000fe40007ffe1ff */
[----:B------:R-:W-:Y:S02]  /*07d0*/  @P1 IADD3 R4, R4, 0x1, RZ ;  /* 0x0000000104041810 */ /* 0x000fe40007ffe0ff */
[----:B------:R-:W-:Y:S01]  /*07e0*/  ISETP.GE.U32.AND P2, PT, R21, R14, PT ;  /* 0x0000000e1500720c */ /* 0x000fe20003f46070 */
[----:B------:R-:W-:Y:S01]  /*07f0*/  IMAD.MOV R21, RZ, RZ, -R15 ;  /* 0x000000ffff157224 */ /* 0x000fe200078e0a0f */
[----:B------:R-:W-:-:S03]  /*0800*/  ISETP.NE.AND P1, PT, R9, RZ, PT ;  /* 0x000000ff0900720c */ /* 0x000fc60003f25270 */
[----:B------:R-:W-:Y:S02]  /*0810*/  IMAD R8, R11, R21, R8 ;  /* 0x000000150b087224 */ /* 0x000fe400078e0208 */
[----:B------:R-:W-:Y:S02]  /*0820*/  IMAD.MOV R11, RZ, RZ, -R16 ;  /* 0x000000ffff0b7224 */ /* 0x000fe400078e0a10 */
[----:B-1----:R-:W-:Y:S02]  /*0830*/  IMAD R5, R8, R5, R25 ;  /* 0x0000000508057224 */ /* 0x002fe400078e0219 */
[----:B------:R-:W-:Y:S02]  /*0840*/  IMAD.MOV R8, RZ, RZ, -R19 ;  /* 0x000000ffff087224 */ /* 0x000fe400078e0a13 */
[----:B------:R-:W-:Y:S01]  /*0850*/  @P2 VIADD R4, R4, 0x1 ;  /* 0x0000000104042836 */ /* 0x000fe20000000000 */
[----:B------:R-:W-:Y:S01]  /*0860*/  @!P3 LOP3.LUT R4, RZ, R14, RZ, 0x33, !PT ;  /* 0x0000000eff04b212 */ /* 0x000fe200078e33ff */
[----:B------:R-:W-:-:S02]  /*0870*/  IMAD R10, R10, R11, R15 ;  /* 0x0000000b0a0a7224 */ /* 0x000fc400078e020f */
[----:B------:R-:W-:Y:S02]  /*0880*/  IMAD R16, R13, R8, R16 ;  /* 0x000000080d107224 */ /* 0x000fe400078e0210 */
[----:B0-----:R-:W-:Y:S02]  /*0890*/  IMAD R5, R10, R18, R5 ;  /* 0x000000120a057224 */ /* 0x001fe400078e0205 */
[----:B------:R-:W-:Y:S02]  /*08a0*/  IMAD.MOV R8, RZ, RZ, -R4 ;  /* 0x000000ffff087224 */ /* 0x000fe400078e0a04 */
[----:B--2---:R-:W-:Y:S02]  /*08b0*/  IMAD R5, R16, R20, R5 ;  /* 0x0000001410057224 */ /* 0x004fe400078e0205 */
[----:B------:R-:W-:Y:S01]  /*08c0*/  IMAD R14, R14, R8, R19 ;  /* 0x000000080e0e7224 */ /* 0x000fe200078e0213 */
[----:B------:R-:W-:-:S03]  /*08d0*/  MOV R8, R4 ;  /* 0x0000000400087202 */ /* 0x000fc60000000f00 */
[----:B---3--:R-:W-:Y:S01]  /*08e0*/  IMAD R25, R14, R22, R5 ;  /* 0x000000160e197224 */ /* 0x008fe200078e0205 */
[----:B------:R-:W-:Y:S06]  /*08f0*/  @P1 BRA `(.L_x_1698) ;  /* 0xfffffff800701947 */ /* 0x000fec000383ffff */
[----:B------:R-:W-:Y:S05]  /*0900*/  BSYNC B1 ;  /* 0x0000000000017941 */ /* 0x000fea0003800000 */
.L_x_1697:
[----:B------:R-:W-:Y:S05]  /*0910*/  @!P0 BRA `(.L_x_1696) ;  /* 0x0000000400388947 */ /* 0x000fea0003800000 */
[----:B------:R-:W-:Y:S01]  /*0920*/  VIADD R4, R7, 0xffffffff ;  /* 0xffffffff07047836 */ /* 0x000fe20000000000 */
[----:B------:R-:W-:-:S04]  /*0930*/  UMOV UR4, 0xd8 ;  /* 0x000000d800047882 */ /* 0x000fc80000000000 */
        /* <DEDUP_REMOVED lines=76> */
.L_x_1696:
[----:B------:R-:W-:Y:S02]  /*0e00*/  ULDC UR4, c[0x0][0x354] ;  /* 0x0000d50000047ab9 */ /* 0x000fe40000000800 */
[----:B------:R-:W-:-:S07]  /*0e10*/  IMAD R25, R8, UR4, R25 ;  /* 0x0000000408197c24 */ /* 0x000fce000f8e0219 */
.L_x_1695:
[----:B------:R-:W-:Y:S05]  /*0e20*/  BSYNC B0 ;  /* 0x0000000000007941 */ /* 0x000fea0003800000 */
.L_x_1694:
[----:B------:R-:W-:Y:S01]  /*0e30*/  VIMNMX R3, R3, 0x4, PT ;  /* 0x0000000403037848 */ /* 0x000fe20003fe0100 */
[----:B------:R-:W-:Y:S01]  /*0e40*/  VIADD R6, R33, 0x1 ;  /* 0x0000000121067836 */ /* 0x000fe20000000000 */
[----:B------:R-:W-:Y:S02]  /*0e50*/  BSSY B0, `(.L_x_1699) ;  /* 0x00000d0000007945 */ /* 0x000fe40003800000 */
[C---:B------:R-:W-:Y:S01]  /*0e60*/  ISETP.GE.AND P1, PT, R3.reuse, 0x2, PT ;  /* 0x000000020300780c */ /* 0x040fe20003f26270 */
[----:B------:R-:W-:Y:S01]  /*0e70*/  IMAD R31, R6, R2, RZ ;  /* 0x00000002061f7224 */ /* 0x000fe200078e02ff */
[----:B------:R-:W-:-:S04]  /*0e80*/  ISETP.GT.AND P0, PT, R3, 0x1, PT ;  /* 0x000000010300780c */ /* 0x000fc80003f04270 */
[----:B------:R-:W-:-:S07]  /*0e90*/  SEL R31, R31, RZ, P0 ;  /* 0x000000ff1f1f7207 */ /* 0x000fce0000000000 */
[----:B------:R-:W-:Y:S05]  /*0ea0*/  @!P1 BRA `(.L_x_1700) ;  /* 0x0000000c00289947 */ /* 0x000fea0003800000 */
[----:B------:R-:W0:Y:S01]  /*0eb0*/  LDC R4, c[0x0][0x3b8] ;  /* 0x0000ee00ff047b82 */ /* 0x000e220000000800 */
[----:B------:R-:W-:Y:S01]  /*0ec0*/  IMAD.MOV.U32 R17, RZ, RZ, RZ ;  /* 0x000000ffff117224 */ /* 0x000fe200078e00ff */
[----:B0-----:R-:W-:-:S13]  /*0ed0*/  ISETP.GE.AND P0, PT, R4, 0x2, PT ;  /* 0x000000020400780c */ /* 0x001fda0003f06270 */
[----:B------:R-:W-:Y:S05]  /*0ee0*/  @!P0 BRA `(.L_x_1701) ;  /* 0x0000000c00108947 */ /* 0x000fea0003800000 */
[----:B------:R-:W-:Y:S01]  /*0ef0*/  LOP3.LUT R5, RZ, R4, RZ, 0x33, !PT ;  /* 0x00000004ff057212 */ /* 0x000fe200078e33ff */
[----:B------:R-:W-:Y:S01]  /*0f00*/  ULDC UR4, c[0x0][0x3b8] ;  /* 0x0000ee0000047ab9 */ /* 0x000fe20000000800 */
[----:B------:R-:W-:Y:S01]  /*0f10*/  HFMA2.MMA R17, -RZ, RZ, 0, 0 ;  /* 0x00000000ff117435 */ /* 0x000fe200000001ff */
[----:B------:R-:W-:Y:S01]  /*0f20*/  IMAD.U32 R8, RZ, RZ, UR4 ;  /* 0x00000004ff087e24 */ /* 0x000fe2000f8e00ff */
[----:B------:R-:W-:-:S04]  /*0f30*/  VIMNMX R5, R5, -0x3, !PT ;  /* 0xfffffffd05057848 */ /* 0x000fc80007fe0100 */
        /* <DEDUP_REMOVED lines=8> */
[----:B------:R-:W-:Y:S01]  /*0fc0*/  IMAD.IADD R9, R4, 0x1, -R7 ;  /* 0x0000000104097824 */ /* 0x000fe200078e0a07 */
[----:B------:R-:W-:-:S07]  /*0fd0*/  MOV R17, RZ ;  /* 0x000000ff00117202 */ /* 0x000fce0000000f00 */
.L_x_1703:
[C---:B------:R-:W-:Y:S01]  /*0fe0*/  VIADD R12, R8.reuse, 0xffffffff ;  /* 0xffffffff080c7836 */ /* 0x040fe20000000000 */
[----:B------:R-:W-:Y:S01]  /*0ff0*/  UMOV UR4, 0xd8 ;  /* 0x000000d800047882 */ /* 0x000fe20000000000 */
[----:B------:R-:W-:Y:S02]  /*1000*/  IADD3 R9, R9, -0x4, RZ ;  /* 0xfffffffc09097810 */ /* 0x000fe40007ffe0ff */
[----:B------:R-:W-:Y:S02]  /*1010*/  IADD3 R8, R8, -0x4, RZ ;  /* 0xfffffffc08087810 */ /* 0x000fe40007ffe0ff */
        /* <DEDUP_REMOVED lines=63> */
[----:B-1----:R-:W-:Y:S01]  /*1410*/  IMAD R21, R21, R5, RZ ;  /* 0x0000000515157224 */ /* 0x002fe200078e02ff */
[----:B------:R-:W-:Y:S02]  /*1420*/  @P1 IADD3 R19, R19, 0x1, RZ ;  /* 0x0000000113131810 */ /* 0x000fe40007ffe0ff */
[----:B------:R-:W-:Y:S02]  /*1430*/  ISETP.GE.U32.AND P2, PT, R4, R13, PT ;  /* 0x0000000d0400720c */ /* 0x000fe40003f46070 */
[----:B------:R-:W-:-:S05]  /*1440*/  MOV R4, RZ ;  /* 0x000000ff00047202 */ /* 0x000fca0000000f00 */
[----:B------:R-:W-:Y:S02]  /*1450*/  IMAD.HI.U32 R4, R5, R21, R4 ;  /* 0x0000001505047227 */ /* 0x000fe400078e0004 */
[----:B------:R-:W1:Y:S04]  /*1460*/  LDC R5, c[0x0][R12+0x27c] ;  /* 0x00009f000c057b82 */ /* 0x000e680000000800 */
        /* <DEDUP_REMOVED lines=23> */
[----:B------:R-:W-:Y:S02]  /*15e0*/  IMAD R14, R14, R6, R19 ;  /* 0x000000060e0e7224 */ /* 0x000fe400078e0213 */
[----:B------:R-:W-:Y:S02]  /*15f0*/  IMAD.MOV.U32 R6, RZ, RZ, R4 ;  /* 0x000000ffff067224 */ /* 0x000fe400078e0004 */
[----:B---3--:R-:W-:Y:S01]  /*1600*/  IMAD R17, R14, R22, R5 ;  /* 0x000000160e117224 */ /* 0x008fe200078e0205 */
[----:B------:R-:W-:Y:S06]  /*1610*/  @P1 BRA `(.L_x_1703) ;  /* 0xfffffff800701947 */ /* 0x000fec000383ffff */
[----:B------:R-:W-:Y:S05]  /*1620*/  BSYNC B1 ;  /* 0x0000000000017941 */ /* 0x000fea0003800000 */
.L_x_1702:
        /* <DEDUP_REMOVED lines=80> */
.L_x_1701:
[----:B------:R-:W-:Y:S02]  /*1b30*/  ULDC UR4, c[0x0][0x354] ;  /* 0x0000d50000047ab9 */ /* 0x000fe40000000800 */
[----:B------:R-:W-:-:S07]  /*1b40*/  IMAD R17, R6, UR4, R17 ;  /* 0x0000000406117c24 */ /* 0x000fce000f8e0211 */
.L_x_1700:
[----:B------:R-:W-:Y:S05]  /*1b50*/  BSYNC B0 ;  /* 0x0000000000007941 */ /* 0x000fea0003800000 */
.L_x_1699:
[C---:B------:R-:W-:Y:S01]  /*1b60*/  IADD3 R5, -R33.reuse, RZ, RZ ;  /* 0x000000ff21057210 */ /* 0x040fe20007ffe1ff */
[----:B------:R-:W-:Y:S01]  /*1b70*/  VIADD R7, R33, 0x2 ;  /* 0x0000000221077836 */ /* 0x000fe20000000000 */
[----:B------:R-:W-:Y:S01]  /*1b80*/  BSSY B0, `(.L_x_1704) ;  /* 0x00000d2000007945 */ /* 0x000fe20003800000 */
[----:B------:R-:W-:Y:S01]  /*1b90*/  HFMA2.MMA R16, -RZ, RZ, 0, 0 ;  /* 0x00000000ff107435 */ /* 0x000fe200000001ff */
[----:B------:R-:W-:Y:S01]  /*1ba0*/  VIADDMNMX R4, R5, R0, 0x4, PT ;  /* 0x0000000405047446 */ /* 0x000fe20003800100 */
[----:B------:R-:W-:Y:S02]  /*1bb0*/  IMAD R30, R7, R2, RZ ;  /* 0x00000002071e7224 */ /* 0x000fe400078e02ff */
[----:B------:R-:W-:Y:S01]  /*1bc0*/  IMAD.MOV.U32 R18, RZ, RZ, RZ ;  /* 0x000000ffff127224 */ /* 0x000fe200078e00ff */
[C---:B------:R-:W-:Y:S02]  /*1bd0*/  ISETP.GE.AND P1, PT, R4.reuse, 0x3, PT ;  /* 0x000000030400780c */ /* 0x040fe40003f26270 */
[----:B------:R-:W-:-:S04]  /*1be0*/  ISETP.GT.AND P0, PT, R4, 0x2, PT ;  /* 0x000000020400780c */ /* 0x000fc80003f04270 */
[----:B------:R-:W-:-:S07]  /*1bf0*/  SEL R30, R30, RZ, P0 ;  /* 0x000000ff1e1e7207 */ /* 0x000fce0000000000 */
[----:B------:R-:W-:Y:S05]  /*1c00*/  @!P1 BRA `(.L_x_1705) ;  /* 0x0000000c00249947 */ /* 0x000fea0003800000 */
[----:B------:R-:W0:Y:S01]  /*1c10*/  LDC R4, c[0x0][0x3b8] ;  /* 0x0000ee00ff047b82 */ /* 0x000e220000000800 */
[----:B------:R-:W-:Y:S02]  /*1c20*/  MOV R18, RZ ;  /* 0x000000ff00127202 */ /* 0x000fe40000000f00 */
        /* <DEDUP_REMOVED lines=17> */
.L_x_1708:
        /* <DEDUP_REMOVED lines=92> */
[----:B--2---:R-:W-:Y:S02]  /*2300*/  IMAD R14, R14, R23, R7 ;  /* 0x000000170e0e7224 */ /* 0x004fe400078e0207 */
[----:B------:R-:W-:Y:S02]  /*2310*/  IMAD R13, R13, R10, R20 ;  /* 0x0000000a0d0d7224 */ /* 0x000fe400078e0214 */
[----:B------:R-:W-:-:S02]  /*2320*/  IMAD.MOV R7, RZ, RZ, -R4 ;  /* 0x000000ffff077224 */ /* 0x000fc400078e0a04 */
[----:B---3--:R-:W-:Y:S02]  /*2330*/  IMAD R14, R13, R19, R14 ;  /* 0x000000130d0e7224 */ /* 0x008fe400078e020e */
[----:B------:R-:W-:Y:S02]  /*2340*/  IMAD R15, R15, R7, R22 ;  /* 0x000000070f0f7224 */ /* 0x000fe400078e0216 */
[----:B------:R-:W-:Y:S02]  /*2350*/  IMAD.MOV.U32 R7, RZ, RZ, R4 ;  /* 0x000000ffff077224 */ /* 0x000fe400078e0004 */
[----:B-1----:R-:W-:Y:S01]  /*2360*/  IMAD R18, R15, R5, R14 ;  /* 0x000000050f127224 */ /* 0x002fe200078e020e */
[----:B------:R-:W-:Y:S06]  /*2370*/  @P1 BRA `(.L_x_1708) ;  /* 0xfffffff800701947 */ /* 0x000fec000383ffff */
[----:B------:R-:W-:Y:S05]  /*2380*/  BSYNC B1 ;  /* 0x0000000000017941 */ /* 0x000fea0003800000 */
.L_x_1707:
        /* <DEDUP_REMOVED lines=79> */
.L_x_1706:
[----:B------:R-:W-:Y:S02]  /*2880*/  ULDC UR4, c[0x0][0x354] ;  /* 0x0000d50000047ab9 */ /* 0x000fe40000000800 */
[----:B------:R-:W-:-:S07]  /*2890*/  IMAD R18, R7, UR4, R18 ;  /* 0x0000000407127c24 */ /* 0x000fce000f8e0212 */
.L_x_1705:
[----:B------:R-:W-:Y:S05]  /*28a0*/  BSYNC B0 ;  /* 0x0000000000007941 */ /* 0x000fea0003800000 */
.L_x_1704:
[----:B------:R-:W-:Y:S01]  /*28b0*/  ISETP.GE.AND P1, PT, R3, 0x4, PT ;  /* 0x000000040300780c */ /* 0x000fe20003f26270 */
[----:B------:R-:W-:Y:S01]  /*28c0*/  VIADD R5, R33, 0x3 ;  /* 0x0000000321057836 */ /* 0x000fe20000000000 */
[----:B------:R-:W-:Y:S01]  /*28d0*/  ISETP.GT.AND P0, PT, R3, 0x3, PT ;  /* 0x000000030300780c */ /* 0x000fe20003f04270 */
[----:B------:R-:W-:Y:S02]  /*28e0*/  BSSY B0, `(.L_x_1709) ;  /* 0x00000cd000007945 */ /* 0x000fe40003800000 */
[----:B------:R-:W-:-:S05]  /*28f0*/  IMAD R29, R5, R2, RZ ;  /* 0x00000002051d7224 */ /* 0x000fca00078e02ff */
[----:B------:R-:W-:-:S03]  /*2900*/  SEL R29, R29, RZ, P0 ;  /* 0x000000ff1d1d7207 */ /* 0x000fc60000000000 */
[----:B------:R-:W-:Y:S05]  /*2910*/  @!P1 BRA `(.L_x_1710) ;  /* 0x0000000c00249947 */ /* 0x000fea0003800000 */
[----:B------:R-:W0:Y:S01]  /*2920*/  LDC R2, c[0x0][0x3b8] ;  /* 0x0000ee00ff027b82 */ /* 0x000e220000000800 */
[----:B------:R-:W-:Y:S01]  /*2930*/  HFMA2.MMA R16, -RZ, RZ, 0, 0 ;  /* 0x00000000ff107435 */ /* 0x000fe200000001ff */
[----:B0-----:R-:W-:-:S13]  /*2940*/  ISETP.GE.AND P0, PT, R2, 0x2, PT ;  /* 0x000000020200780c */ /* 0x001fda0003f06270 */
[----:B------:R-:W-:Y:S05]  /*2950*/  @!P0 BRA `(.L_x_1711) ;  /* 0x0000000c000c8947 */ /* 0x000fea0003800000 */
[----:B------:R-:W-:Y:S01]  /*2960*/  LOP3.LUT R3, RZ, R2, RZ, 0x33, !PT ;  /* 0x00000002ff037212 */ /* 0x000fe200078e33ff */
[----:B------:R-:W-:Y:S01]  /*2970*/  ULDC UR4, c[0x0][0x3b8] ;  /* 0x0000ee0000047ab9 */ /* 0x000fe20000000800 */
[----:B------:R-:W-:Y:S01]  /*2980*/  MOV R16, RZ ;  /* 0x000000ff00107202 */ /* 0x000fe20000000f00 */
        /* <DEDUP_REMOVED lines=12> */
.L_x_1713:
        /* <DEDUP_REMOVED lines=101> */
.L_x_1712:
        /* <DEDUP_REMOVED lines=79> */
.L_x_1711:
[----:B------:R-:W-:Y:S02]  /*3590*/  ULDC UR4, c[0x0][0x354] ;  /* 0x0000d50000047ab9 */ /* 0x000fe40000000800 */
[----:B------:R-:W-:-:S07]  /*35a0*/  IMAD R16, R5, UR4, R16 ;  /* 0x0000000405107c24 */ /* 0x000fce000f8e0210 */
.L_x_1710:
[----:B------:R-:W-:Y:S05]  /*35b0*/  BSYNC B0 ;  /* 0x0000000000007941 */ /* 0x000fea0003800000 */
.L_x_1709:
        /* <DEDUP_REMOVED lines=16> */
[----:B------:R-:W-:-:S04]  /*36c0*/  IMAD.WIDE.U32 R8, R8, -0x2daee0ad, RZ ;  /* 0xd2511f5308087825 */ /* 0x000fc800078e00ff */
[----:B------:R-:W-:Y:S02]  /*36d0*/  IMAD R4, R34, -0x326172a9, RZ ;  /* 0xcd9e8d5722047824 */ /* 0x000fe400078e02ff */
[----:B------:R-:W-:Y:S01]  /*36e0*/  @P0 IMAD.MOV R7, RZ, RZ, R22 ;  /* 0x000000ffff070224 */ /* 0x000fe200078e0216 */
[--C-:B---3--:R-:W-:Y:S01]  /*36f0*/  LOP3.LUT R22, R5, R22, R2.reuse, 0x96, !PT ;  /* 0x0000001605167212 */ /* 0x108fe200078e9602 */
[----:B------:R-:W-:Y:S01]  /*3700*/  VIADD R11, R2, 0x9e3779b9 ;  /* 0x9e3779b9020b7836 */ /* 0x000fe20000000000 */
[----:B------:R-:W-:Y:S01]  /*3710*/  LOP3.LUT R20, R9, R3, RZ, 0x3c, !PT ;  /* 0x0000000309147212 */ /* 0x000fe200078e3cff */
[----:B------:R-:W-:Y:S01]  /*3720*/  IMAD.HI.U32 R15, R6, -0x2daee0ad, RZ ;  /* 0xd2511f53060f7827 */ /* 0x000fe200078e00ff */
[----:B------:R-:W-:Y:S02]  /*3730*/  LOP3.LUT R7, R7, R5, R2, 0x96, !PT ;  /* 0x0000000507077212 */ /* 0x000fe400078e9602 */
[----:B------:R-:W-:Y:S01]  /*3740*/  LOP3.LUT R11, R11, R4, RZ, 0x3c, !PT ;  /* 0x000000040b0b7212 */ /* 0x000fe200078e3cff */
[----:B------:R-:W-:Y:S01]  /*3750*/  IMAD.WIDE.U32 R22, R22, -0x2daee0ad, RZ ;  /* 0xd2511f5316167825 */ /* 0x000fe200078e00ff */
[----:B------:R-:W-:-:S02]  /*3760*/  LOP3.LUT R4, R15, R3, RZ, 0x3c, !PT ;  /* 0x000000030f047212 */ /* 0x000fc400078e3cff */
[----:B------:R-:W-:Y:S01]  /*3770*/  IADD3 R13, R3, -0x4498517b, RZ ;  /* 0xbb67ae85030d7810 */ /* 0x000fe20007ffe0ff */
[----:B------:R-:W-:-:S04]  /*3780*/  IMAD.WIDE.U32 R20, R20, -0x326172a9, RZ ;  /* 0xcd9e8d5714147825 */ /* 0x000fc800078e00ff */
[----:B------:R-:W-:Y:S02]  /*3790*/  VIADD R9, R8, 0xd2511f53 ;  /* 0xd2511f5308097836 */ /* 0x000fe40000000000 */
[----:B------:R-:W-:Y:S01]  /*37a0*/  IMAD.WIDE.U32 R6, R7, -0x2daee0ad, RZ ;  /* 0xd2511f5307067825 */ /* 0x000fe200078e00ff */
[--C-:B------:R-:W-:Y:S02]  /*37b0*/  LOP3.LUT R12, R23, R8, R13.reuse, 0x96, !PT ;  /* 0x00000008170c7212 */ /* 0x100fe400078e960d */
[----:B------:R-:W-:Y:S01]  /*37c0*/  LOP3.LUT R14, R11, R21, RZ, 0x3c, !PT ;  /* 0x000000150b0e7212 */ /* 0x000fe200078e3cff */
[----:B------:R-:W-:Y:S01]  /*37d0*/  IMAD.WIDE.U32 R4, R4, -0x326172a9, RZ ;  /* 0xcd9e8d5704047825 */ /* 0x000fe200078e00ff */
[----:B------:R-:W-:-:S03]  /*37e0*/  LOP3.LUT R9, R7, R9, R13, 0x96, !PT ;  /* 0x0000000907097212 */ /* 0x000fc600078e960d */
        /* <DEDUP_REMOVED lines=41> */
[----:B------:R-:W-:Y:S02]  /*3a80*/  LOP3.LUT R11, R5, R8, R11, 0x96, !PT ;  /* 0x00000008050b7212 */ /* 0x000fe400078e960b */
[----:B------:R-:W-:Y:S01]  /*3a90*/  IADD3 R5, R3, 0x646e171e, RZ ;  /* 0x646e171e03057810 */ /* 0x000fe20007ffe0ff */
[----:B------:R-:W-:Y:S02]  /*3aa0*/  VIADD R7, R2, 0xb54cda56 ;  /* 0xb54cda5602077836 */ /* 0x000fe40000000000 */
        /* <DEDUP_REMOVED lines=8> */
[----:B------:R-:W-:-:S03]  /*3b30*/  IADD3 R11, R3, 0x1fd5c5a3, RZ ;  /* 0x1fd5c5a3030b7810 */ /* 0x000fc60007ffe0ff */
[----:B------:R-:W-:Y:S01]  /*3b40*/  IMAD.WIDE.U32 R22, R23, -0x2daee0ad, RZ ;  /* 0xd2511f5317167825 */ /* 0x000fe200078e00ff */
[----:B------:R-:W-:Y:S02]  /*3b50*/  LOP3.LUT R26, R13, R20, R7, 0x96, !PT ;  /* 0x000000140d1a7212 */ /* 0x000fe400078e9607 */
[----:B------:R-:W-:Y:S01]  /*3b60*/  LOP3.LUT R12, R5, R12, R9, 0x96, !PT ;  /* 0x0000000c050c7212 */ /* 0x000fe200078e9609 */
[----:B------:R-:W-:Y:S01]  /*3b70*/  IMAD.WIDE.U32 R6, R6, -0x326172a9, RZ ;  /* 0xcd9e8d5706067825 */ /* 0x000fe200078e00ff */
[----:B------:R-:W-:-:S03]  /*3b80*/  LOP3.LUT R20, R23, R10, R11, 0x96, !PT ;  /* 0x0000000a17147212 */ /* 0x000fc600078e960b */
[----:B------:R-:W-:Y:S01]  /*3b90*/  IMAD.WIDE.U32 R26, R26, -0x2daee0ad, RZ ;  /* 0xd2511f531a1a7825 */ /* 0x000fe200078e00ff */
[----:B------:R-:W-:Y:S02]  /*3ba0*/  LOP3.LUT R15, R7, R8, R9, 0x96, !PT ;  /* 0x00000008070f7212 */ /* 0x000fe400078e9609 */
[----:B------:R-:W-:Y:S01]  /*3bb0*/  IADD3 R7, R3, -0x24c28bd8, RZ ;  /* 0xdb3d742803077810 */ /* 0x000fe20007ffe0ff */
[----:B------:R-:W-:Y:S01]  /*3bc0*/  IMAD.WIDE.U32 R12, R12, -0x2daee0ad, RZ ;  /* 0xd2511f530c0c7825 */ /* 0x000fe200078e00ff */
[----:B------:R-:W0:Y:S03]  /*3bd0*/  LDC.64 R8, c[0x0][0x2e8] ;  /* 0x0000ba00ff087b82 */ /* 0x000e260000000a00 */
[----:B------:R-:W-:Y:S02]  /*3be0*/  VIADD R5, R2, 0xf1bbcdc8 ;  /* 0xf1bbcdc802057836 */ /* 0x000fe40000000000 */
[----:B------:R-:W-:Y:S01]  /*3bf0*/  IMAD.WIDE.U32 R20, R20, -0x326172a9, RZ ;  /* 0xcd9e8d5714147825 */ /* 0x000fe200078e00ff */
[----:B------:R-:W-:-:S02]  /*3c00*/  LOP3.LUT R26, R13, R26, R7, 0x96, !PT ;  /* 0x0000001a0d1a7212 */ /* 0x000fc400078e9607 */
[----:B------:R-:W-:Y:S02]  /*3c10*/  LOP3.LUT R14, R27, R14, R11, 0x96, !PT ;  /* 0x0000000e1b0e7212 */ /* 0x000fe400078e960b */
[----:B------:R-:W-:-:S03]  /*3c20*/  LOP3.LUT R13, R21, R6, R5, 0x96, !PT ;  /* 0x00000006150d7212 */ /* 0x000fc600078e9605 */
[----:B------:R-:W-:-:S04]  /*3c30*/  IMAD.WIDE.U32 R10, R14, -0x326172a9, RZ ;  /* 0xcd9e8d570e0a7825 */ /* 0x000fc800078e00ff */
[----:B------:R-:W-:Y:S01]  /*3c40*/  IMAD.HI.U32 R21, R13, -0x2daee0ad, RZ ;  /* 0xd2511f530d157827 */ /* 0x000fe200078e00ff */
[----:B------:R-:W-:Y:S02]  /*3c50*/  LOP3.LUT R13, R19, 0x3, RZ, 0xc0, !PT ;  /* 0x00000003130d7812 */ /* 0x000fe400078ec0ff */
[----:B------:R-:W-:Y:S01]  /*3c60*/  LOP3.LUT R4, R11, R4, R5, 0x96, !PT ;  /* 0x000000040b047212 */ /* 0x000fe200078e9605 */
[----:B------:R-:W-:Y:S01]  /*3c70*/  IMAD.WIDE.U32 R14, R15, -0x2daee0ad, RZ ;  /* 0xd2511f530f0e7825 */ /* 0x000fe200078e00ff */
[----:B------:R-:W-:Y:S02]  /*3c80*/  ISETP.NE.AND P0, PT, R13, 0x1, PT ;  /* 0x000000010d00780c */ /* 0x000fe40003f05270 */
[----:B------:R-:W-:Y:S02]  /*3c90*/  IADD3 R11, R3, -0x695add53, RZ ;  /* 0x96a522ad030b7810 */ /* 0x000fe40007ffe0ff */
[----:B------:R-:W-:Y:S01]  /*3ca0*/  LOP3.LUT R22, R15, R22, R7, 0x96, !PT ;  /* 0x000000160f167212 */ /* 0x000fe200078e9607 */
[----:B------:R-:W-:-:S04]  /*3cb0*/  IMAD.WIDE.U32 R6, R4, -0x2daee0ad, RZ ;  /* 0xd2511f5304067825 */ /* 0x000fc800078e00ff */
[----:B------:R-:W-:Y:S01]  /*3cc0*/  VIADD R15, R2, 0x8ff34781 ;  /* 0x8ff34781020f7836 */ /* 0x000fe20000000000 */
[----:B------:R-:W-:Y:S01]  /*3cd0*/  LOP3.LUT R12, R7, R12, R11, 0x96, !PT ;  /* 0x0000000c070c7212 */ /* 0x000fe200078e960b */
[----:B------:R-:W-:-:S04]  /*3ce0*/  IMAD.WIDE.U32 R4, R26, -0x326172a9, RZ ;  /* 0xcd9e8d571a047825 */ /* 0x000fc800078e00ff */
[----:B------:R-:W-:Y:S01]  /*3cf0*/  IMAD.WIDE.U32 R2, R22, -0x326172a9, RZ ;  /* 0xcd9e8d5716027825 */ /* 0x000fe200078e00ff */
[----:B------:R-:W-:-:S03]  /*3d00*/  LOP3.LUT R21, R21, R14, R11, 0x96, !PT ;  /* 0x0000000e15157212 */ /* 0x000fc600078e960b */
[----:B0-----:R-:W-:Y:S01]  /*3d10*/  IMAD.WIDE.U32 R22, R17, 0x4, R8 ;  /* 0x0000000411167825 */ /* 0x001fe200078e0008 */
[--C-:B------:R-:W-:Y:S02]  /*3d20*/  LOP3.LUT R10, R5, R10, R15.reuse, 0x96, !PT ;  /* 0x0000000a050a7212 */ /* 0x100fe400078e960f */
[----:B------:R-:W-:Y:S01]  /*3d30*/  LOP3.LUT R20, R3, R20, R15, 0x96, !PT ;  /* 0x0000001403147212 */ /* 0x000fe200078e960f */
        /* <DEDUP_REMOVED lines=19> */
.L_x_1715:
[----:B------:R-:W-:Y:S01]  /*3e70*/  IMAD.MOV.U32 R11, RZ, RZ, R20 ;  /* 0x000000ffff0b7224 */ /* 0x000fe200078e0014 */
[----:B------:R-:W-:Y:S01]  /*3e80*/  MOV R8, R12 ;  /* 0x0000000c00087202 */ /* 0x000fe20000000f00 */
[----:B------:R-:W-:Y:S01]  /*3e90*/  IMAD.MOV.U32 R9, RZ, RZ, R6 ;  /* 0x000000ffff097224 */ /* 0x000fe200078e0006 */
[----:B------:R-:W-:-:S07]  /*3ea0*/  MOV R20, R2 ;  /* 0x0000000200147202 */ /* 0x000fce0000000f00 */
.L_x_1714:
[----:B------:R-:W-:Y:S01]  /*3eb0*/  IMAD.MOV R3, RZ, RZ, -R33 ;  /* 0x000000ffff037224 */ /* 0x000fe200078e0a21 */
[----:B------:R-:W-:Y:S01]  /*3ec0*/  I2FP.F32.U32 R8, R8 ;  /* 0x0000000800087245 */ /* 0x000fe20000201000 */
[----:B------:R-:W-:Y:S01]  /*3ed0*/  BSSY B9, `(.L_x_1716) ;  /* 0x0000090000097945 */ /* 0x000fe20003800000 */
[----:B------:R-:W-:-:S03]  /*3ee0*/  I2FP.F32.U32 R27, R9 ;  /* 0x00000009001b7245 */ /* 0x000fc60000201000 */
[----:B------:R-:W-:Y:S01]  /*3ef0*/  BSSY B8, `(.L_x_1717) ;  /* 0x0000070000087945 */ /* 0x000fe20003800000 */
[----:B------:R-:W-:Y:S01]  /*3f00*/  VIADDMNMX R0, R3, R0, 0x4, PT ;  /* 0x0000000403007446 */ /* 0x000fe20003800100 */
[----:B------:R-:W-:Y:S01]  /*3f10*/  HFMA2.MMA R3, -RZ, RZ, 0.1171875, 0 ;  /* 0x2f800000ff037435 */ /* 0x000fe200000001ff */
[----:B------:R-:W-:Y:S02]  /*3f20*/  I2FP.F32.U32 R26, R11 ;  /* 0x0000000b001a7245 */ /* 0x000fe40000201000 */
[----:B------:R-:W-:Y:S02]  /*3f30*/  ISETP.GT.AND P0, PT, R0, 0x2, PT ;  /* 0x000000020000780c */ /* 0x000fe40003f04270 */
[----:B------:R-:W-:-:S05]  /*3f40*/  I2FP.F32.U32 R2, R20 ;  /* 0x0000001400027245 */ /* 0x000fca0000201000 */
[-C--:B------:R-:W-:Y:S01]  /*3f50*/  FFMA.FTZ R28, R8, R3.reuse, 1.1641532182693481445e-10 ;  /* 0x2f000000081c7423 */ /* 0x080fe20000010003 */
[-C--:B------:R-:W-:Y:S01]  /*3f60*/  FFMA.FTZ R27, R27, R3.reuse, 1.1641532182693481445e-10 ;  /* 0x2f0000001b1b7423 */ /* 0x080fe20000010003 */
[-C--:B------:R-:W-:Y:S01]  /*3f70*/  FFMA.FTZ R26, R26, R3.reuse, 1.1641532182693481445e-10 ;  /* 0x2f0000001a1a7423 */ /* 0x080fe20000010003 */
[----:B------:R-:W-:-:S03]  /*3f80*/  FFMA.FTZ R2, R2, R3, 1.1641532182693481445e-10 ;  /* 0x2f00000002027423 */ /* 0x000fc60000010003 */
[----:B------:R-:W-:Y:S05]  /*3f90*/  @P0 BRA `(.L_x_1718) ;  /* 0x0000000000180947 */ /* 0x000fea0003800000 */
[----:B------:R-:W-:-:S13]  /*3fa0*/  ISETP.NE.AND P0, PT, R0, 0x1, PT ;  /* 0x000000010000780c */ /* 0x000fda0003f05270 */
[----:B------:R-:W-:Y:S05]  /*3fb0*/  @!P0 BRA `(.L_x_1719) ;  /* 0x00000004008c8947 */ /* 0x000fea0003800000 */
[----:B------:R-:W-:-:S13]  /*3fc0*/  ISETP.NE.AND P0, PT, R0, 0x2, PT ;  /* 0x000000020000780c */ /* 0x000fda0003f05270 */
[----:B------:R-:W-:Y:S05]  /*3fd0*/  @P0 BREAK B8 ;  /* 0x0000000000080942 */ /* 0x000fea0003800000 */
[----:B------:R-:W-:Y:S05]  /*3fe0*/  @!P0 BRA `(.L_x_1720) ;  /* 0x00000004000c8947 */ /* 0x000fea0003800000 */
[----:B------:R-:W-:Y:S05]  /*3ff0*/  BRA `(.L_x_1721) ;  /* 0x0000000400f47947 */ /* 0x000fea0003800000 */
.L_x_1718:
        /* <DEDUP_REMOVED lines=28> */
.L_x_1726:
[----:B------:R0:W5:Y:S02]  /*41c0*/  LDG.E R3, desc[UR36][R16.64] ;  /* 0x0000002410037981 */ /* 0x000164000c1e1900 */
.L_x_1725:
[----:B------:R-:W-:Y:S05]  /*41d0*/  BSYNC B6 ;  /* 0x0000000000067941 */ /* 0x000fea0003800000 */
.L_x_1724:
[----:B------:R-:W-:Y:S01]  /*41e0*/  ULDC.64 UR4, c[0x0][0x210] ;  /* 0x0000840000047ab9 */ /* 0x000fe20000000a00 */
[----:B-----5:R-:W-:Y:S02]  /*41f0*/  FSET.BF.LE.FTZ.AND R3, R2, R3, PT ;  /* 0x000000030203720a */ /* 0x020fe40003813000 */
[C---:B------:R-:W-:Y:S02]  /*4200*/  LEA R2, P0, R29.reuse, UR4, 0x1 ;  /* 0x000000041d027c11 */ /* 0x040fe4000f8008ff */
[----:B------:R-:W-:Y:S02]  /*4210*/  F2FP.BF16.F32.PACK_AB R0, RZ, R3 ;  /* 0x00000003ff00723e */ /* 0x000fe400000010ff */
[----:B------:R-:W-:-:S05]  /*4220*/  LEA.HI.X R3, R29, UR5, RZ, 0x1, P0 ;  /* 0x000000051d037c11 */ /* 0x000fca00080f0cff */
[----:B------:R1:W-:Y:S04]  /*4230*/  STG.E.U16 desc[UR36][R2.64], R0 ;  /* 0x0000000002007986 */ /* 0x0003e8000c101524 */
.L_x_1723:
[----:B------:R-:W-:Y:S05]  /*4240*/  BSYNC B7 ;  /* 0x0000000000077941 */ /* 0x000fea0003800000 */
.L_x_1722:
        /* <DEDUP_REMOVED lines=21> */
.L_x_1729:
[----:B------:R1:W5:Y:S02]  /*43a0*/  LDG.E R3, desc[UR36][R18.64] ;  /* 0x0000002412037981 */ /* 0x000364000c1e1900 */
.L_x_1728:
[----:B------:R-:W-:Y:S05]  /*43b0*/  BSYNC B6 ;  /* 0x0000000000067941 */ /* 0x000fea0003800000 */
.L_x_1727:
[----:B------:R-:W-:Y:S01]  /*43c0*/  ULDC.64 UR4, c[0x0][0x210] ;  /* 0x0000840000047ab9 */ /* 0x000fe20000000a00 */
[----:B-----5:R-:W-:Y:S02]  /*43d0*/  FSET.BF.LE.FTZ.AND R26, R26, R3, PT ;  /* 0x000000031a1a720a */ /* 0x020fe40003813000 */
[C---:B------:R-:W-:Y:S02]  /*43e0*/  LEA R2, P0, R30.reuse, UR4, 0x1 ;  /* 0x000000041e027c11 */ /* 0x040fe4000f8008ff */
[----:B------:R-:W-:Y:S02]  /*43f0*/  F2FP.BF16.F32.PACK_AB R26, RZ, R26 ;  /* 0x0000001aff1a723e */ /* 0x000fe400000010ff */
[----:B------:R-:W-:-:S05]  /*4400*/  LEA.HI.X R3, R30, UR5, RZ, 0x1, P0 ;  /* 0x000000051e037c11 */ /* 0x000fca00080f0cff */
[----:B------:R2:W-:Y:S04]  /*4410*/  STG.E.U16 desc[UR36][R2.64], R26 ;  /* 0x0000001a02007986 */ /* 0x0005e8000c101524 */
.L_x_1720:
        /* <DEDUP_REMOVED lines=21> */
.L_x_1732:
[----:B------:R3:W5:Y:S02]  /*4570*/  LDG.E R0, desc[UR36][R22.64] ;  /* 0x0000002416007981 */ /* 0x000764000c1e1900 */
.L_x_1731:
[----:B------:R-:W-:Y:S05]  /*4580*/  BSYNC B6 ;  /* 0x0000000000067941 */ /* 0x000fea0003800000 */
.L_x_1730:
[----:B------:R-:W-:Y:S01]  /*4590*/  ULDC.64 UR4, c[0x0][0x210] ;  /* 0x0000840000047ab9 */ /* 0x000fe20000000a00 */
[----:B-----5:R-:W-:Y:S02]  /*45a0*/  FSET.BF.LE.FTZ.AND R27, R27, R0, PT ;  /* 0x000000001b1b720a */ /* 0x020fe40003813000 */
[C---:B--2---:R-:W-:Y:S02]  /*45b0*/  LEA R2, P0, R31.reuse, UR4, 0x1 ;  /* 0x000000041f027c11 */ /* 0x044fe4000f8008ff */
[----:B------:R-:W-:Y:S02]  /*45c0*/  F2FP.BF16.F32.PACK_AB R27, RZ, R27 ;  /* 0x0000001bff1b723e */ /* 0x000fe400000010ff */
[----:B------:R-:W-:-:S05]  /*45d0*/  LEA.HI.X R3, R31, UR5, RZ, 0x1, P0 ;  /* 0x000000051f037c11 */ /* 0x000fca00080f0cff */
[----:B------:R2:W-:Y:S04]  /*45e0*/  STG.E.U16 desc[UR36][R2.64], R27 ;  /* 0x0000001b02007986 */ /* 0x0005e8000c101524 */
.L_x_1719:
[----:B------:R-:W-:Y:S05]  /*45f0*/  BSYNC B8 ;  /* 0x0000000000087941 */ /* 0x000fea0003800000 */
.L_x_1717:
        /* <DEDUP_REMOVED lines=21> */
.L_x_1735:
[----:B------:R2:W5:Y:S02]  /*4750*/  LDG.E R3, desc[UR36][R24.64] ;  /* 0x0000002418037981 */ /* 0x000564000c1e1900 */
.L_x_1734:
[----:B------:R-:W-:Y:S05]  /*4760*/  BSYNC B6 ;  /* 0x0000000000067941 */ /* 0x000fea0003800000 */
.L_x_1733:
[----:B------:R-:W-:Y:S01]  /*4770*/  ULDC.64 UR4, c[0x0][0x210] ;  /* 0x0000840000047ab9 */ /* 0x000fe20000000a00 */
[----:B-----5:R-:W-:Y:S02]  /*4780*/  FSET.BF.LE.FTZ.AND R28, R28, R3, PT ;  /* 0x000000031c1c720a */ /* 0x020fe40003813000 */
[C---:B------:R-:W-:Y:S02]  /*4790*/  LEA R2, P0, R32.reuse, UR4, 0x1 ;  /* 0x0000000420027c11 */ /* 0x040fe4000f8008ff */
[----:B------:R-:W-:Y:S02]  /*47a0*/  F2FP.BF16.F32.PACK_AB R28, RZ, R28 ;  /* 0x0000001cff1c723e */ /* 0x000fe400000010ff */
[----:B------:R-:W-:-:S05]  /*47b0*/  LEA.HI.X R3, R32, UR5, RZ, 0x1, P0 ;  /* 0x0000000520037c11 */ /* 0x000fca00080f0cff */
[----:B------:R4:W-:Y:S04]  /*47c0*/  STG.E.U16 desc[UR36][R2.64], R28 ;  /* 0x0000001c02007986 */ /* 0x0009e8000c101524 */
.L_x_1721:
[----:B------:R-:W-:Y:S05]  /*47d0*/  BSYNC B9 ;  /* 0x0000000000097941 */ /* 0x000fea0003800000 */
.L_x_1716:
        /* <DEDUP_REMOVED lines=8> */
.L_x_1737:
        /* <DEDUP_REMOVED lines=10> */
.L_x_7583:


//--------------------- .text._ZN2at4cuda57_GLOBAL__N__cd6b329d_24_DistributionBernoulli_cu_7537a20d21kernelPointwiseApply2IZNS_6native9templates4cuda28bernoulli_tensor_cuda_kernelIN3c108BFloat16EfEEvRKNS_10TensorBaseESB_NS_15PhiloxCudaStateEEUliRS8_SD_SD_SD_RKfSF_SF_SF_E_S8_SE_jLi1ELi2ELi4ELi512ELi2EEEvNS0_6detail10TensorInfoIT0_T2_EENSI_IT1_SK_EESK_T_ --------------------------
	.section	.text._ZN2at4cuda57_GLOBAL__N__cd6b329d_24_DistributionBernoulli_cu_7537a20d21kernelPointwiseApply2IZNS_6native9templates4cuda28bernoulli_tensor_cuda_kernelIN3c108BFloat16EfEEvRKNS_10TensorBaseESB_NS_15PhiloxCudaStateEEUliRS8_SD_SD_SD_RKfSF_SF_SF_E_S8_SE_jLi1ELi2ELi4ELi512ELi2EEEvNS0_6detail10TensorInfoIT0_T2_EENSI_IT1_SK_EESK_T_,"ax",@progbits
	.align	128
.text._ZN2at4cuda57_GLOBAL__N__cd6b329d_24_DistributionBernoulli_cu_7537a20d21kernelPointwiseApply2IZNS_6native9templates4cuda28bernoulli_tensor_cuda_kernelIN3c108BFloat16EfEEvRKNS_10TensorBaseESB_NS_15PhiloxCudaStateEEUliRS8_SD_SD_SD_RKfSF_SF_SF_E_S8_SE_jLi1ELi2ELi4ELi512ELi2EEEvNS0_6detail10TensorInfoIT0_T2_EENSI_IT1_SK_EESK_T_:
        .type           _ZN2at4cuda57_GLOBAL__N__cd6b329d_24_DistributionBernoulli_cu_7537a20d21kernelPointwiseApply2IZNS_6native9templates4cuda28bernoulli_tensor_cuda_kernelIN3c108BFloat16EfEEvRKNS_10TensorBaseESB_NS_15PhiloxCudaStateEEUliRS8_SD_SD_SD_RKfSF_SF_SF_E_S8_SE_jLi1ELi2ELi4ELi512ELi2EEEvNS0_6detail10TensorInfoIT0_T2_EENSI_IT1_SK_EESK_T_,@function
        .size           _ZN2at4cuda57_GLOBAL__N__cd6b329d_24_DistributionBernoulli_cu_7537a20d21kernelPointwiseApply2IZNS_6native9templates4cuda28bernoulli_tensor_cuda_kernelIN3c108BFloat16EfEEvRKNS_10TensorBaseESB_NS_15PhiloxCudaStateEEUliRS8_SD_SD_SD_RKfSF_SF_SF_E_S8_SE_jLi1ELi2ELi4ELi512ELi2EEEvNS0_6detail10TensorInfoIT0_T2_EENSI_IT1_SK_EESK_T_,(.L_x_7584 - _ZN2at4cuda57_GLOBAL__N__cd6b329d_24_DistributionBernoulli_cu_7537a20d21kernelPointwiseApply2IZNS_6native9templates4cuda28bernoulli_tensor_cuda_kernelIN3c108BFloat16EfEEvRKNS_10TensorBaseESB_NS_15PhiloxCudaStateEEUliRS8_SD_SD_SD_RKfSF_SF_SF_E_S8_SE_jLi1ELi2ELi4ELi512ELi2EEEvNS0_6detail10TensorInfoIT0_T2_EENSI_IT1_SK_EESK_T_)
        .other          _ZN2at4cuda57_GLOBAL__N__cd6b329d_24_DistributionBernoulli_cu_7537a20d21kernelPointwiseApply2IZNS_6native9templates4cuda28bernoulli_tensor_cuda_kernelIN3c108BFloat16EfEEvRKNS_10TensorBaseESB_NS_15PhiloxCudaStateEEUliRS8_SD_SD_SD_RKfSF_SF_SF_E_S8_SE_jLi1ELi2ELi4ELi512ELi2EEEvNS0_6detail10TensorInfoIT0_T2_EENSI_IT1_SK_EESK_T_,@"STO_CUDA_ENTRY STV_DEFAULT"
_ZN2at4cuda57_GLOBAL__N__cd6b329d_24_DistributionBernoulli_cu_7537a20d21kernelPointwiseApply2IZNS_6native9templates4cuda28bernoulli_tensor_cuda_kernelIN3c108BFloat16EfEEvRKNS_10TensorBaseESB_NS_15PhiloxCudaStateEEUliRS8_SD_SD_SD_RKfSF_SF_SF_E_S8_SE_jLi1ELi2ELi4ELi512ELi2EEEvNS0_6detail10TensorInfoIT0_T2_EENSI_IT1_SK_EESK_T_:
        /* <DEDUP_REMOVED lines=17> */
[----:B------:R-:W1:Y:S04]  /*0110*/  LDC.64 R36, c[0x0][0x2e8] ;  /* 0x0000ba00ff247b82 */ /* 0x000e680000000a00 */
.L_x_1766:
[----:B------:R-:W-:Y:S01]  /*0120*/  ISETP.NE.AND P0, PT, RZ, UR39, PT ;  /* 0x00000027ff007c0c */ /* 0x000fe2000bf05270 */
[----:B--2---:R-:W2:-:S12]  /*0130*/  LDC.64 R4, c[0x0][0x3c8] ;  /* 0x0000f200ff047b82 */ /* 0x004e980000000a00 */
[----:B---3--:R-:W3:Y:S08]  /*0140*/  @P0 LDC.64 R6, c[0x0][0x3d0] ;  /* 0x0000f400ff060b82 */ /* 0x008ef00000000a00 */
[----:B----4-:R-:W4:Y:S01]  /*0150*/  LDC R0, c[0x0][0x3d0] ;  /* 0x0000f400ff007b82 */ /* 0x010f220000000800 */
        /* <DEDUP_REMOVED lines=10> */
[----:B------:R-:W-:Y:S01]  /*0200*/  IMAD.MOV.U32 R25, RZ, RZ, RZ ;  /* 0x000000ffff197224 */ /* 0x000fe200078e00ff */
        /* <DEDUP_REMOVED lines=18> */
[----:B-1----:R-:W-:-:S03]  /*0330*/  LOP3.LUT R16, R13, R5, RZ, 0x3c, !PT ;  /* 0x000000050d107212 */ /* 0x002fc600078e3cff */
        /* <DEDUP_REMOVED lines=118> */
.L_x_1739:
[----:B------:R-:W-:Y:S05]  /*0aa0*/  BSYNC B0 ;  /* 0x0000000000007941 */ /* 0x000fea0003800000 */
.L_x_1738:
        /* <DEDUP_REMOVED lines=25> */
.L_x_1741:
[----:B------:R-:W-:Y:S05]  /*0c40*/  BSYNC B0 ;  /* 0x0000000000007941 */ /* 0x000fea0003800000 */
.L_x_1740:
        /* <DEDUP_REMOVED lines=25> */
.L_x_1743:
[----:B------:R-:W-:Y:S05]  /*0de0*/  BSYNC B0 ;  /* 0x0000000000007941 */ /* 0x000fea0003800000 */
.L_x_1742:
        /* <DEDUP_REMOVED lines=25> */
.L_x_1745:
[----:B------:R-:W-:Y:S05]  /*0f80*/  BSYNC B0 ;  /* 0x0000000000007941 */ /* 0x000fea0003800000 */
.L_x_1744:
[----:B-1----:R-:W-:Y:S01]  /*0f90*/  IMAD.WIDE.U32 R24, R25, 0x4, R36 ;  /* 0x0000000419187825 */ /* 0x002fe200078e0024 */
        /* <DEDUP_REMOVED lines=19> */
.L_x_1747:
[----:B------:R-:W-:Y:S01]  /*10d0*/  IMAD.MOV.U32 R15, RZ, RZ, R3 ;  /* 0x000000ffff0f7224 */ /* 0x000fe200078e0003 */
[----:B------:R-:W-:Y:S01]  /*10e0*/  MOV R14, R4 ;  /* 0x00000004000e7202 */ /* 0x000fe20000000f00 */
[----:B------:R-:W-:Y:S01]  /*10f0*/  IMAD.MOV.U32 R13, RZ, RZ, R7 ;  /* 0x000000ffff0d7224 */ /* 0x000fe200078e0007 */
[----:B------:R-:W-:-:S07]  /*1100*/  MOV R3, R10 ;  /* 0x0000000a00037202 */ /* 0x000fce0000000f00 */
.L_x_1746:
        /* <DEDUP_REMOVED lines=19> */
.L_x_7082:
[----:B------:R-:W-:Y:S05]  /*1240*/  BRX R4 -0x1250                                                                                                                                                                                                                                                                                                                                                                                                                                                                               (*"BRANCH_TARGETS .L_x_7083,.L_x_7084,.L_x_7085"*) ;  /* 0xffffffec046c7949 */ /* 0x000fea000383ffff */
.L_x_1750:
        /* <DEDUP_REMOVED lines=28> */
.L_x_1756:
[----:B------:R1:W5:Y:S02]  /*1410*/  LDG.E R3, desc[UR36][R16.64] ;  /* 0x0000002410037981 */ /* 0x000364000c1e1900 */
.L_x_1755:
[----:B------:R-:W-:Y:S05]  /*1420*/  BSYNC B6 ;  /* 0x0000000000067941 */ /* 0x000fea0003800000 */
.L_x_1754:
[----:B------:R-:W-:Y:S01]  /*1430*/  VIADD R5, R28, 0x3 ;  /* 0x000000031c057836 */ /* 0x000fe20000000000 */
[----:B-----5:R-:W-:-:S03]  /*1440*/  FSET.BF.LE.FTZ.AND R34, R34, R3, PT ;  /* 0x000000032222720a */ /* 0x020fc60003813000 */
[----:B------:R-:W-:Y:S01]  /*1450*/  IMAD R5, R5, UR43, RZ ;  /* 0x0000002b05057c24 */ /* 0x000fe2000f8e02ff */
[----:B------:R-:W-:-:S03]  /*1460*/  F2FP.BF16.F32.PACK_AB R34, RZ, R34 ;  /* 0x00000022ff22723e */ /* 0x000fc600000010ff */
[----:B0-----:R-:W-:-:S05]  /*1470*/  IMAD.WIDE.U32 R4, R5, 0x2, R26 ;  /* 0x0000000205047825 */ /* 0x001fca00078e001a */
[----:B------:R2:W-:Y:S02]  /*1480*/  STG.E.U16 desc[UR36][R4.64], R34 ;  /* 0x0000002204007986 */ /* 0x0005e4000c101524 */
.L_x_1752:
[----:B------:R-:W-:Y:S05]  /*1490*/  BSYNC B7 ;  /* 0x0000000000077941 */ /* 0x000fea0003800000 */
.L_x_1751:
        /* <DEDUP_REMOVED lines=21> */
.L_x_1759:
[----:B------:R3:W5:Y:S02]  /*15f0*/  LDG.E R0, desc[UR36][R18.64] ;  /* 0x0000002412007981 */ /* 0x000764000c1e1900 */
.L_x_1758:
[----:B------:R-:W-:Y:S05]  /*1600*/  BSYNC B6 ;  /* 0x0000000000067941 */ /* 0x000fea0003800000 */
.L_x_1757:
[----:B------:R-:W-:Y:S01]  /*1610*/  VIADD R3, R28, 0x2 ;  /* 0x000000021c037836 */ /* 0x000fe20000000000 */
[----:B-----5:R-:W-:Y:S02]  /*1620*/  FSET.BF.LE.FTZ.AND R33, R33, R0, PT ;  /* 0x000000002121720a */ /* 0x020fe40003813000 */
[----:B------:R-:W-:Y:S01]  /*1630*/  ISETP.NE.AND P0, PT, R35, RZ, PT ;  /* 0x000000ff2300720c */ /* 0x000fe20003f05270 */
[----:B------:R-:W-:Y:S01]  /*1640*/  IMAD R0, R3, UR43, RZ ;  /* 0x0000002b03007c24 */ /* 0x000fe2000f8e02ff */
[----:B------:R-:W-:-:S04]  /*1650*/  F2FP.BF16.F32.PACK_AB R33, RZ, R33 ;  /* 0x00000021ff21723e */ /* 0x000fc800000010ff */
[----:B--2---:R-:W-:-:S05]  /*1660*/  SEL R5, R0, RZ, P0 ;  /* 0x000000ff00057207 */ /* 0x004fca0000000000 */
[----:B0-----:R-:W-:-:S05]  /*1670*/  IMAD.WIDE.U32 R4, R5, 0x2, R26 ;  /* 0x0000000205047825 */ /* 0x001fca00078e001a */
[----:B------:R2:W-:Y:S02]  /*1680*/  STG.E.U16 desc[UR36][R4.64], R33 ;  /* 0x0000002104007986 */ /* 0x0005e4000c101524 */
.L_x_7084:
        /* <DEDUP_REMOVED lines=21> */
.L_x_1762:
[----:B------:R4:W5:Y:S02]  /*17e0*/  LDG.E R3, desc[UR36][R22.64] ;  /* 0x0000002416037981 */ /* 0x000964000c1e1900 */
.L_x_1761:
[----:B------:R-:W-:Y:S05]  /*17f0*/  BSYNC B6 ;  /* 0x0000000000067941 */ /* 0x000fea0003800000 */
.L_x_1760:
[----:B------:R-:W-:Y:S01]  /*1800*/  VIADD R0, R28, 0x1 ;  /* 0x000000011c007836 */ /* 0x000fe20000000000 */
[----:B------:R-:W-:Y:S02]  /*1810*/  ISETP.GT.AND P0, PT, R30, 0x1, PT ;  /* 0x000000011e00780c */ /* 0x000fe40003f04270 */
[----:B-----5:R-:W-:Y:S01]  /*1820*/  FSET.BF.LE.FTZ.AND R32, R32, R3, PT ;  /* 0x000000032020720a */ /* 0x020fe20003813000 */
[----:B------:R-:W-:-:S03]  /*1830*/  IMAD R0, R0, UR43, RZ ;  /* 0x0000002b00007c24 */ /* 0x000fc6000f8e02ff */
[----:B------:R-:W-:Y:S02]  /*1840*/  F2FP.BF16.F32.PACK_AB R32, RZ, R32 ;  /* 0x00000020ff20723e */ /* 0x000fe400000010ff */
[----:B--2---:R-:W-:-:S05]  /*1850*/  SEL R5, R0, RZ, P0 ;  /* 0x000000ff00057207 */ /* 0x004fca0000000000 */
[----:B0-----:R-:W-:-:S05]  /*1860*/  IMAD.WIDE.U32 R4, R5, 0x2, R26 ;  /* 0x0000000205047825 */ /* 0x001fca00078e001a */
[----:B------:R2:W-:Y:S02]  /*1870*/  STG.E.U16 desc[UR36][R4.64], R32 ;  /* 0x0000002004007986 */ /* 0x0005e4000c101524 */
.L_x_7083:
[----:B------:R-:W-:Y:S05]  /*1880*/  BSYNC B8 ;  /* 0x0000000000087941 */ /* 0x000fea0003800000 */
.L_x_1749:
        /* <DEDUP_REMOVED lines=20> */
[----:B01234-:R-:W-:Y:S05]  /*19d0*/  CALL.ABS.NOINC R14 ;  /* 0x000000000e007343 */ /* 0x01ffea0003c00000 */
.L_x_1765:
[----:B------:R0:W5:Y:S02]  /*19e0*/  LDG.E R0, desc[UR36][R24.64] ;  /* 0x0000002418007981 */ /* 0x000164000c1e1900 */
.L_x_1764:
[----:B------:R-:W-:Y:S05]  /*19f0*/  BSYNC B6 ;  /* 0x0000000000067941 */ /* 0x000fea0003800000 */
.L_x_1763:
[----:B-----5:R-:W-:Y:S01]  /*1a00*/  FSET.BF.LE.FTZ.AND R31, R31, R0, PT ;  /* 0x000000001f1f720a */ /* 0x020fe20003813000 */
[----:B------:R-:W-:Y:S01]  /*1a10*/  IMAD R0, R28, UR43, RZ ;  /* 0x0000002b1c007c24 */ /* 0x000fe2000f8e02ff */
[----:B------:R-:W-:Y:S02]  /*1a20*/  ISETP.GT.AND P0, PT, R29, RZ, PT ;  /* 0x000000ff1d00720c */ /* 0x000fe40003f04270 */
[----:B------:R-:W-:Y:S02]  /*1a30*/  F2FP.BF16.F32.PACK_AB R31, RZ, R31 ;  /* 0x0000001fff1f723e */ /* 0x000fe400000010ff */
[----:B--2---:R-:W-:-:S05]  /*1a40*/  SEL R5, R0, RZ, P0 ;  /* 0x000000ff00057207 */ /* 0x004fca0000000000 */
[----:B0-----:R-:W-:-:S05]  /*1a50*/  IMAD.WIDE.U32 R4, R5, 0x2, R26 ;  /* 0x0000000205047825 */ /* 0x001fca00078e001a */
[----:B------:R2:W-:Y:S01]  /*1a60*/  STG.E.U16 desc[UR36][R4.64], R31 ;  /* 0x0000001f04007986 */ /* 0x0005e2000c101524 */
[----:B------:R-:W-:Y:S05]  /*1a70*/  BRA `(.L_x_1753) ;  /* 0x0000000000047947 */ /* 0x000fea0003800000 */
.L_x_7085:
[----:B------:R-:W-:Y:S05]  /*1a80*/  BREAK B8 ;  /* 0x0000000000087942 */ /* 0x000fea0003800000 */
.L_x_1753:
[----:B------:R-:W-:Y:S05]  /*1a90*/  BSYNC B9 ;  /* 0x0000000000097941 */ /* 0x000fea0003800000 */
.L_x_1748:
[----:B------:R-:W5:Y:S01]  /*1aa0*/  LDC R3, c[0x0][0xc] ;  /* 0x00000300ff037b82 */ /* 0x000f620000000800 */
[----:B------:R-:W-:-:S06]  /*1ab0*/  USHF.L.U32 UR4, UR38, 0x2, URZ ;  /* 0x0000000226047899 */ /* 0x000fcc000800063f */
[----:B-----5:R-:W-:-:S05]  /*1ac0*/  IMAD R28, R3, UR4, R28 ;  /* 0x00000004031c7c24 */ /* 0x020fca000f8e021c */
[----:B------:R-:W-:-:S13]  /*1ad0*/  ISETP.GE.U32.AND P0, PT, R28, UR44, PT ;  /* 0x0000002c1c007c0c */ /* 0x000fda000bf06070 */
[----:B------:R-:W-:Y:S05]  /*1ae0*/  @!P0 BRA `(.L_x_1766) ;  /* 0xffffffe4008c8947 */ /* 0x000fea000383ffff */
[----:B------:R-:W-:Y:S05]  /*1af0*/  EXIT ;  /* 0x000000000000794d */ /* 0x000fea0003800000 */
.L_x_1767:
        /* <DEDUP_REMOVED lines=16> */
.L_x_7584:


//--------------------- .text._ZN2at4cuda57_GLOBAL__N__cd6b329d_24_DistributionBernoulli_cu_7537a20d21kernelPointwiseApply2IZNS_6native9templates4cuda28bernoulli_tensor_cuda_kernelIN3c108BFloat16EfEEvRKNS_10TensorBaseESB_NS_15PhiloxCudaStateEEUliRS8_SD_SD_SD_RKfSF_SF_SF_E_S8_SE_jLi1ELi1ELi4ELi512ELi2EEEvNS0_6detail10TensorInfoIT0_T2_EENSI_IT1_SK_EESK_T_ --------------------------
	.section	.text._ZN2at4cuda57_GLOBAL__N__cd6b329d_24_DistributionBernoulli_cu_7537a20d21kernelPointwiseApply2IZNS_6native9templates4cuda28bernoulli_tensor_cuda_kernelIN3c108BFloat16EfEEvRKNS_10TensorBaseESB_NS_15PhiloxCudaStateEEUliRS8_SD_SD_SD_RKfSF_SF_SF_E_S8_SE_jLi1ELi1ELi4ELi512ELi2EEEvNS0_6detail10TensorInfoIT0_T2_EENSI_IT1_SK_EESK_T_,"ax",@progbits
	.align	128
.text._ZN2at4cuda57_GLOBAL__N__cd6b329d_24_DistributionBernoulli_cu_7537a20d21kernelPointwiseApply2IZNS_6native9templates4cuda28bernoulli_tensor_cuda_kernelIN3c108BFloat16EfEEvRKNS_10TensorBaseESB_NS_15PhiloxCudaStateEEUliRS8_SD_SD_SD_RKfSF_SF_SF_E_S8_SE_jLi1ELi1ELi4ELi512ELi2EEEvNS0_6detail10TensorInfoIT0_T2_EENSI_IT1_SK_EESK_T_:
        .type           _ZN2at4cuda57_GLOBAL__N__cd6b329d_24_DistributionBernoulli_cu_7537a20d21kernelPointwiseApply2IZNS_6native9templates4cuda28bernoulli_tensor_cuda_kernelIN3c108BFloat16EfEEvRKNS_10TensorBaseESB_NS_15PhiloxCudaStateEEUliRS8_SD_SD_SD_RKfSF_SF_SF_E_S8_SE_jLi1ELi1ELi4ELi512ELi2EEEvNS0_6detail10TensorInfoIT0_T2_EENSI_IT1_SK_EESK_T_,@function
        .size           _ZN2at4cuda57_GLOBAL__N__cd6b329d_24_DistributionBernoulli_cu_7537a20d21kernelPointwiseApply2IZNS_6native9templates4cuda28bernoulli_tensor_cuda_kernelIN3c108BFloat16EfEEvRKNS_10TensorBaseESB_NS_15PhiloxCudaStateEEUliRS8_SD_SD_SD_RKfSF_SF_SF_E_S8_SE_jLi1ELi1ELi4ELi512ELi2EEEvNS0_6detail10TensorInfoIT0_T2_EENSI_IT1_SK_EESK_T_,(.L_x_7585 - _ZN2at4cuda57_GLOBAL__N__cd6b329d_24_DistributionBernoulli_cu_7537a20d21kernelPointwiseApply2IZNS_6native9templates4cuda28bernoulli_tensor_cuda_kernelIN3c108BFloat16EfEEvRKNS_10TensorBaseESB_NS_15PhiloxCudaStateEEUliRS8_SD_SD_SD_RKfSF_SF_SF_E_S8_SE_jLi1ELi1ELi4ELi512ELi2EEEvNS0_6detail10TensorInfoIT0_T2_EENSI_IT1_SK_EESK_T_)
        .other          _ZN2at4cuda57_GLOBAL__N__cd6b329d_24_DistributionBernoulli_cu_7537a20d21kernelPointwiseApply2IZNS_6native9templates4cuda28bernoulli_tensor_cuda_kernelIN3c108BFloat16EfEEvRKNS_10TensorBaseESB_NS_15PhiloxCudaStateEEUliRS8_SD_SD_SD_RKfSF_SF_SF_E_S8_SE_jLi1ELi1ELi4ELi512ELi2EEEvNS0_6detail10TensorInfoIT0_T2_EENSI_IT1_SK_EESK_T_,@"STO_CUDA_ENTRY STV_DEFAULT"
_ZN2at4cuda57_GLOBAL__N__cd6b329d_24_DistributionBernoulli_cu_7537a20d21kernelPointwiseApply2IZNS_6native9templates4cuda28bernoulli_tensor_cuda_kernelIN3c108BFloat16EfEEvRKNS_10TensorBaseESB_NS_15PhiloxCudaStateEEUliRS8_SD_SD_SD_RKfSF_SF_SF_E_S8_SE_jLi1ELi1ELi4ELi512ELi2EEEvNS0_6detail10TensorInfoIT0_T2_EENSI_IT1_SK_EESK_T_:
        /* <DEDUP_REMOVED lines=16> */
[----:B------:R-:W1:Y:S08]  /*0100*/  LDC.64 R36, c[0x0][0x2e8] ;  /* 0x0000ba00ff247b82 */ /* 0x000e700000000a00 */
[----:B------:R-:W2:Y:S02]  /*0110*/  LDC.64 R24, c[0x0][0x210] ;  /* 0x00008400ff187b82 */ /* 0x000ea40000000a00 */
.L_x_1788:
[----:B------:R-:W-:Y:S01]  /*0120*/  ISETP.NE.AND P0, PT, RZ, UR41, PT ;  /* 0x00000029ff007c0c */ /* 0x000fe2000bf05270 */
[----:B-1----:R-:W3:-:S12]  /*0130*/  LDC.64 R4, c[0x0][0x3c8] ;  /* 0x0000f200ff047b82 */ /* 0x002ed80000000a00 */
[----:B----4-:R-:W4:Y:S08]  /*0140*/  @P0 LDC.64 R6, c[0x0][0x3d0] ;  /* 0x0000f400ff060b82 */ /* 0x010f300000000a00 */
[----:B------:R-:W5:Y:S01]  /*0150*/  LDC R0, c[0x0][0x3d0] ;  /* 0x0000f400ff007b82 */ /* 0x000f620000000800 */
[----:B---3--:R-:W3:Y:S07]  /*0160*/  @P0 LDG.E.64 R4, desc[UR36][R4.64] ;  /* 0x0000002404040981 */ /* 0x008eee000c1e1b00 */
[----:B------:R-:W5:Y:S01]  /*0170*/  @P0 LDC R9, c[0x0][0x3d8] ;  /* 0x0000f600ff090b82 */ /* 0x000f620000000800 */
[----:B----4-:R-:W5:Y:S07]  /*0180*/  @P0 LDG.E.64 R6, desc[UR36][R6.64] ;  /* 0x0000002406060981 */ /* 0x010f6e000c1e1b00 */
[----:B------:R-:W4:Y:S01]  /*0190*/  LDC R3, c[0x0][0x3d4] ;  /* 0x0000f500ff037b82 */ /* 0x000f220000000800 */
[----:B-----5:R-:W-:-:S05]  /*01a0*/  @P0 IADD3 R0, P1, R6, R9, RZ ;  /* 0x0000000906000210 */ /* 0x020fca0007f3e0ff */
[----:B----4-:R-:W-:-:S05]  /*01b0*/  @P0 IMAD.X R3, RZ, RZ, R7, P1 ;  /* 0x000000ffff030224 */ /* 0x010fca00008e0607 */
[----:B------:R-:W-:-:S05]  /*01c0*/  SHF.R.U64 R11, R0, 0x2, R3 ;  /* 0x00000002000b7819 */ /* 0x000fca0000001203 */
[----:B------:R-:W-:-:S05]  /*01d0*/  VIADD R8, R11, 0x1 ;  /* 0x000000010b087836 */ /* 0x000fca0000000000 */
        /* <DEDUP_REMOVED lines=9> */
[----:B------:R-:W-:-:S03]  /*0270*/  LOP3.LUT R20, R7, R5, RZ, 0x3c, !PT ;  /* 0x0000000507147212 */ /* 0x000fc600078e3cff */
[----:B------:R-:W-:Y:S01]  /*0280*/  @P0 IMAD.MOV R10, RZ, RZ, R14 ;  /* 0x000000ffff0a0224 */ /* 0x000fe200078e020e */
[--C-:B------:R-:W-:Y:S02]  /*0290*/  LOP3.LUT R14, R3, R14, R4.reuse, 0x96, !PT ;  /* 0x0000000e030e7212 */ /* 0x100fe400078e9604 */
[----:B------:R-:W-:Y:S02]  /*02a0*/  LOP3.LUT R11, R11, R5, RZ, 0x3c, !PT ;  /* 0x000000050b0b7212 */ /* 0x000fe400078e3cff */
[----:B------:R-:W-:Y:S01]  /*02b0*/  LOP3.LUT R10, R10, R3, R4, 0x96, !PT ;  /* 0x000000030a0a7212 */ /* 0x000fe200078e9604 */
[----:B------:R-:W-:Y:S02]  /*02c0*/  VIADD R3, R5, 0xbb67ae85 ;  /* 0xbb67ae8505037836 */ /* 0x000fe40000000000 */
[----:B------:R-:W-:-:S04]  /*02d0*/  IMAD.WIDE.U32 R14, R14, -0x2daee0ad, RZ ;  /* 0xd2511f530e0e7825 */ /* 0x000fc800078e00ff */
[----:B------:R-:W-:-:S04]  /*02e0*/  IMAD.WIDE.U32 R20, R20, -0x326172a9, RZ ;  /* 0xcd9e8d5714147825 */ /* 0x000fc800078e00ff */
[----:B------:R-:W-:Y:S01]  /*02f0*/  IMAD.WIDE.U32 R18, R11, -0x326172a9, RZ ;  /* 0xcd9e8d570b127825 */ /* 0x000fe200078e00ff */
[----:B------:R-:W-:-:S03]  /*0300*/  LOP3.LUT R8, R9, R21, RZ, 0x3c, !PT ;  /* 0x0000001509087212 */ /* 0x000fc600078e3cff */
[----:B------:R-:W-:Y:S01]  /*0310*/  VIADD R7, R6, 0xd2511f53 ;  /* 0xd2511f5306077836 */ /* 0x000fe20000000000 */
[----:B------:R-:W-:Y:S01]  /*0320*/  LOP3.LUT R6, R15, R6, R3, 0x96, !PT ;  /* 0x000000060f067212 */ /* 0x000fe200078e9603 */
[----:B0-----:R-:W-:Y:S01]  /*0330*/  IMAD.WIDE.U32 R16, R10, -0x2daee0ad, RZ ;  /* 0xd2511f530a107825 */ /* 0x001fe200078e00ff */
        /* <DEDUP_REMOVED lines=61> */
[----:B------:R-:W-:-:S04]  /*0710*/  IMAD.WIDE.U32 R22, R22, -0x2daee0ad, RZ ;  /* 0xd2511f5316167825 */ /* 0x000fc800078e00ff */
[----:B------:R-:W-:Y:S01]  /*0720*/  VIADD R7, R5, 0xdb3d7428 ;  /* 0xdb3d742805077836 */ /* 0x000fe20000000000 */
[----:B------:R-:W-:Y:S01]  /*0730*/  LOP3.LUT R12, R15, R12, R3, 0x96, !PT ;  /* 0x0000000c0f0c7212 */ /* 0x000fe200078e9603 */
[----:B------:R-:W-:Y:S01]  /*0740*/  IMAD.WIDE.U32 R10, R11, -0x326172a9, RZ ;  /* 0xcd9e8d570b0a7825 */ /* 0x000fe200078e00ff */
[----:B------:R-:W-:Y:S02]  /*0750*/  IADD3 R3, R4, -0xe443238, RZ ;  /* 0xf1bbcdc804037810 */ /* 0x000fe40007ffe0ff */
[----:B------:R-:W-:Y:S01]  /*0760*/  LOP3.LUT R8, R23, R18, R7, 0x96, !PT ;  /* 0x0000001217087212 */ /* 0x000fe200078e9607 */
[----:B------:R-:W-:Y:S01]  /*0770*/  IMAD.WIDE.U32 R18, R19, -0x326172a9, RZ ;  /* 0xcd9e8d5713127825 */ /* 0x000fe200078e00ff */
[----:B------:R-:W-:-:S03]  /*0780*/  LOP3.LUT R20, R11, R20, R3, 0x96, !PT ;  /* 0x000000140b147212 */ /* 0x000fc600078e9603 */
[----:B------:R-:W-:Y:S01]  /*0790*/  IMAD.WIDE.U32 R12, R12, -0x2daee0ad, RZ ;  /* 0xd2511f530c0c7825 */ /* 0x000fe200078e00ff */
[----:B------:R-:W-:-:S03]  /*07a0*/  LOP3.LUT R14, R19, R14, R3, 0x96, !PT ;  /* 0x0000000e130e7212 */ /* 0x000fc600078e9603 */
[----:B------:R-:W-:Y:S01]  /*07b0*/  VIADD R11, R5, 0x96a522ad ;  /* 0x96a522ad050b7836 */ /* 0x000fe20000000000 */
[----:B------:R-:W-:Y:S01]  /*07c0*/  LOP3.LUT R7, R13, R16, R7, 0x96, !PT ;  /* 0x000000100d077212 */ /* 0x000fe200078e9607 */
[----:B------:R-:W-:Y:S02]  /*07d0*/  VIADD R13, R4, 0x8ff34781 ;  /* 0x8ff34781040d7836 */ /* 0x000fe40000000000 */
[----:B------:R-:W-:Y:S01]  /*07e0*/  IMAD.WIDE.U32 R4, R20, -0x2daee0ad, RZ ;  /* 0xd2511f5314047825 */ /* 0x000fe200078e00ff */
[----:B------:R-:W-:-:S03]  /*07f0*/  IADD3 R17, -R27, RZ, RZ ;  /* 0x000000ff1b117210 */ /* 0x000fc60007ffe1ff */
[----:B------:R-:W-:Y:S01]  /*0800*/  IMAD.HI.U32 R15, R14, -0x2daee0ad, RZ ;  /* 0xd2511f530e0f7827 */ /* 0x000fe200078e00ff */
[----:B------:R-:W-:-:S03]  /*0810*/  LOP3.LUT R3, R5, R22, R11, 0x96, !PT ;  /* 0x0000001605037212 */ /* 0x000fc600078e960b */
[----:B------:R-:W-:Y:S01]  /*0820*/  VIADD R14, R27, 0x1 ;  /* 0x000000011b0e7836 */ /* 0x000fe20000000000 */
[----:B------:R-:W-:Y:S02]  /*0830*/  LOP3.LUT R12, R15, R12, R11, 0x96, !PT ;  /* 0x0000000c0f0c7212 */ /* 0x000fe400078e960b */
[----:B0-----:R-:W-:Y:S01]  /*0840*/  VIADDMNMX R11, R17, R2, 0x4, PT ;  /* 0x00000004110b7446 */ /* 0x001fe20003800102 */
[C---:B------:R-:W-:Y:S02]  /*0850*/  IMAD R17, R14.reuse, UR43, RZ ;  /* 0x0000002b0e117c24 */ /* 0x040fe4000f8e02ff */
[----:B------:R-:W-:Y:S01]  /*0860*/  IMAD R29, R14, UR44, RZ ;  /* 0x0000002c0e1d7c24 */ /* 0x000fe2000f8e02ff */
[----:B------:R-:W-:Y:S02]  /*0870*/  ISETP.GT.AND P1, PT, R11, 0x1, PT ;  /* 0x000000010b00780c */ /* 0x000fe40003f24270 */
[----:B------:R-:W-:Y:S01]  /*0880*/  LOP3.LUT R20, R0, 0x3, RZ, 0xc0, !PT ;  /* 0x0000000300147812 */ /* 0x000fe200078ec0ff */
[----:B------:R-:W-:Y:S01]  /*0890*/  VIADD R15, R27, 0x2 ;  /* 0x000000021b0f7836 */ /* 0x000fe20000000000 */
[----:B------:R-:W-:Y:S01]  /*08a0*/  SEL R17, R17, RZ, P1 ;  /* 0x000000ff11117207 */ /* 0x000fe20000800000 */
[----:B------:R-:W-:Y:S01]  /*08b0*/  VIADD R16, R27, 0x3 ;  /* 0x000000031b107836 */ /* 0x000fe20000000000 */
[----:B------:R-:W-:-:S02]  /*08c0*/  SEL R29, R29, RZ, P1 ;  /* 0x000000ff1d1d7207 */ /* 0x000fc40000800000 */
[----:B------:R-:W-:Y:S01]  /*08d0*/  ISETP.NE.AND P1, PT, R20, 0x1, PT ;  /* 0x000000011400780c */ /* 0x000fe20003f25270 */
[C---:B------:R-:W-:Y:S02]  /*08e0*/  IMAD R14, R15.reuse, UR43, RZ ;  /* 0x0000002b0f0e7c24 */ /* 0x040fe4000f8e02ff */
[----:B------:R-:W-:Y:S01]  /*08f0*/  IMAD R28, R15, UR44, RZ ;  /* 0x0000002c0f1c7c24 */ /* 0x000fe2000f8e02ff */
[C---:B------:R-:W-:Y:S01]  /*0900*/  ISETP.GT.AND P2, PT, R11.reuse, 0x3, PT ;  /* 0x000000030b00780c */ /* 0x040fe20003f44270 */
[----:B------:R-:W-:Y:S01]  /*0910*/  IMAD R15, R16, UR43, RZ ;  /* 0x0000002b100f7c24 */ /* 0x000fe2000f8e02ff */
[----:B------:R-:W-:Y:S01]  /*0920*/  ISETP.GT.AND P0, PT, R11, 0x2, PT ;  /* 0x000000020b00780c */ /* 0x000fe20003f04270 */
[----:B------:R-:W-:-:S03]  /*0930*/  IMAD.WIDE.U32 R8, R8, -0x326172a9, RZ ;  /* 0xcd9e8d5708087825 */ /* 0x000fc600078e00ff */
[----:B------:R-:W-:Y:S01]  /*0940*/  SEL R15, R15, RZ, P2 ;  /* 0x000000ff0f0f7207 */ /* 0x000fe20001000000 */
[----:B------:R-:W-:Y:S01]  /*0950*/  IMAD.WIDE.U32 R6, R7, -0x326172a9, RZ ;  /* 0xcd9e8d5707067825 */ /* 0x000fe200078e00ff */
[----:B------:R-:W-:-:S03]  /*0960*/  SEL R19, R14, RZ, P0 ;  /* 0x000000ff0e137207 */ /* 0x000fc60000000000 */
[----:B------:R-:W-:Y:S01]  /*0970*/  IMAD R30, R16, UR44, RZ ;  /* 0x0000002c101e7c24 */ /* 0x000fe2000f8e02ff */
[----:B------:R-:W-:Y:S01]  /*0980*/  LOP3.LUT R10, R9, R10, R13, 0x96, !PT ;  /* 0x0000000a090a7212 */ /* 0x000fe200078e960d */
[----:B-1----:R-:W-:Y:S01]  /*0990*/  IMAD.WIDE.U32 R22, R17, 0x4, R36 ;  /* 0x0000000411167825 */ /* 0x002fe200078e0024 */
[----:B------:R-:W-:Y:S02]  /*09a0*/  LOP3.LUT R13, R7, R18, R13, 0x96, !PT ;  /* 0x00000012070d7212 */ /* 0x000fe400078e960d */
[----:B------:R-:W-:Y:S01]  /*09b0*/  SEL R28, R28, RZ, P0 ;  /* 0x000000ff1c1c7207 */ /* 0x000fe20000000000 */
[--C-:B------:R-:W-:Y:S01]  /*09c0*/  IMAD.WIDE.U32 R16, R15, 0x4, R36.reuse ;  /* 0x000000040f107825 */ /* 0x100fe200078e0024 */
[----:B------:R-:W-:Y:S02]  /*09d0*/  SEL R30, R30, RZ, P2 ;  /* 0x000000ff1e1e7207 */ /* 0x000fe40001000000 */
[----:B------:R-:W-:Y:S01]  /*09e0*/  MOV R15, R4 ;  /* 0x00000004000f7202 */ /* 0x000fe20000000f00 */
        /* <DEDUP_REMOVED lines=16> */
.L_x_1769:
[----:B------:R-:W-:Y:S01]  /*0af0*/  IMAD.MOV.U32 R15, RZ, RZ, R13 ;  /* 0x000000ffff0f7224 */ /* 0x000fe200078e000d */
[----:B------:R-:W-:Y:S01]  /*0b00*/  MOV R0, R3 ;  /* 0x0000000300007202 */ /* 0x000fe20000000f00 */
[----:B------:R-:W-:Y:S02]  /*0b10*/  IMAD.MOV.U32 R14, RZ, RZ, R4 ;  /* 0x000000ffff0e7224 */ /* 0x000fe400078e0004 */
[----:B------:R-:W-:-:S07]  /*0b20*/  IMAD.MOV.U32 R13, RZ, RZ, R6 ;  /* 0x000000ffff0d7224 */ /* 0x000fce00078e0006 */
.L_x_1768:
        /* <DEDUP_REMOVED lines=17> */
.L_x_7086:
[----:B------:R-:W-:Y:S05]  /*0c40*/  BRX R4 -0xc50                                                                                                                                                                                                                                                                                                                                                                                                                                                                                (*"BRANCH_TARGETS .L_x_7087,.L_x_7088,.L_x_7089"*) ;  /* 0xfffffff004ec7949 */ /* 0x000fea000383ffff */
.L_x_1772:
[----:B------:R-:W-:Y:S01]  /*0c50*/  ISETP.NE.AND P0, PT, R11, 0x3, PT ;  /* 0x000000030b00780c */ /* 0x000fe20003f05270 */
[----:B------:R-:W-:-:S12]  /*0c60*/  BSSY B7, `(.L_x_1773) ;  /* 0x0000022000077945 */ /* 0x000fd80003800000 */
[----:B------:R-:W-:Y:S05]  /*0c70*/  @!P0 BRA `(.L_x_1774) ;  /* 0x0000000000808947 */ /* 0x000fea0003800000 */
[----:B------:R-:W-:-:S13]  /*0c80*/  ISETP.NE.AND P0, PT, R11, 0x4, PT ;  /* 0x000000040b00780c */ /* 0x000fda0003f05270 */
[----:B------:R-:W-:Y:S05]  /*0c90*/  @P0 BREAK B7 ;  /* 0x0000000000070942 */ /* 0x000fea0003800000 */
[----:B------:R-:W-:Y:S05]  /*0ca0*/  @P0 BREAK B8 ;  /* 0x0000000000080942 */ /* 0x000fea0003800000 */
[----:B------:R-:W-:Y:S05]  /*0cb0*/  @P0 BRA `(.L_x_1775) ;  /* 0x0000000400ec0947 */ /* 0x000fea0003800000 */
        /* <DEDUP_REMOVED lines=9> */
[----:B------:R-:W-:Y:S01]  /*0d50*/  HFMA2.MMA R8, -RZ, RZ, 0, 3.719329833984375e-05 ;  /* 0x00000270ff087435 */ /* 0x000fe200000001ff */
        /* <DEDUP_REMOVED lines=10> */
[----:B0-2---:R-:W-:Y:S05]  /*0e00*/  CALL.ABS.NOINC R14 ;  /* 0x000000000e007343 */ /* 0x005fea0003c00000 */
.L_x_1778:
[----:B------:R0:W5:Y:S02]  /*0e10*/  LDG.E R3, desc[UR36][R16.64] ;  /* 0x0000002410037981 */ /* 0x000164000c1e1900 */
.L_x_1777:
[----:B------:R-:W-:Y:S05]  /*0e20*/  BSYNC B6 ;  /* 0x0000000000067941 */ /* 0x000fea0003800000 */
.L_x_1776:
[----:B-----5:R-:W-:Y:S02]  /*0e30*/  FSET.BF.LE.FTZ.AND R34, R34, R3, PT ;  /* 0x000000032222720a */ /* 0x020fe40003813000 */
[C---:B------:R-:W-:Y:S02]  /*0e40*/  LEA R4, P0, R30.reuse, UR38, 0x1 ;  /* 0x000000261e047c11 */ /* 0x040fe4000f8008ff */
[----:B------:R-:W-:Y:S02]  /*0e50*/  F2FP.BF16.F32.PACK_AB R34, RZ, R34 ;  /* 0x00000022ff22723e */ /* 0x000fe400000010ff */
[----:B------:R-:W-:-:S05]  /*0e60*/  LEA.HI.X R5, R30, UR39, RZ, 0x1, P0 ;  /* 0x000000271e057c11 */ /* 0x000fca00080f0cff */
[----:B------:R1:W-:Y:S04]  /*0e70*/  STG.E.U16 desc[UR36][R4.64], R34 ;  /* 0x0000002204007986 */ /* 0x0003e8000c101524 */
.L_x_1774:
[----:B------:R-:W-:Y:S05]  /*0e80*/  BSYNC B7 ;  /* 0x0000000000077941 */ /* 0x000fea0003800000 */
.L_x_1773:
        /* <DEDUP_REMOVED lines=20> */
[----:B012---:R-:W-:Y:S05]  /*0fd0*/  CALL.ABS.NOINC R14 ;  /* 0x000000000e007343 */ /* 0x007fea0003c00000 */
.L_x_1781:
[----:B------:R3:W5:Y:S02]  /*0fe0*/  LDG.E R0, desc[UR36][R18.64] ;  /* 0x0000002412007981 */ /* 0x000764000c1e1900 */
.L_x_1780:
[----:B------:R-:W-:Y:S05]  /*0ff0*/  BSYNC B6 ;  /* 0x0000000000067941 */ /* 0x000fea0003800000 */
.L_x_1779:
[----:B-----5:R-:W-:Y:S02]  /*1000*/  FSET.BF.LE.FTZ.AND R33, R33, R0, PT ;  /* 0x000000002121720a */ /* 0x020fe40003813000 */
[C---:B-1----:R-:W-:Y:S02]  /*1010*/  LEA R4, P0, R28.reuse, UR38, 0x1 ;  /* 0x000000261c047c11 */ /* 0x042fe4000f8008ff */
[----:B------:R-:W-:Y:S02]  /*1020*/  F2FP.BF16.F32.PACK_AB R33, RZ, R33 ;  /* 0x00000021ff21723e */ /* 0x000fe400000010ff */
[----:B------:R-:W-:-:S05]  /*1030*/  LEA.HI.X R5, R28, UR39, RZ, 0x1, P0 ;  /* 0x000000271c057c11 */ /* 0x000fca00080f0cff */
[----:B------:R1:W-:Y:S04]  /*1040*/  STG.E.U16 desc[UR36][R4.64], R33 ;  /* 0x0000002104007986 */ /* 0x0003e8000c101524 */
.L_x_7088:
        /* <DEDUP_REMOVED lines=20> */
[----:B0123--:R-:W-:Y:S05]  /*1190*/  CALL.ABS.NOINC R14 ;  /* 0x000000000e007343 */ /* 0x00ffea0003c00000 */
.L_x_1784:
[----:B------:R4:W5:Y:S02]  /*11a0*/  LDG.E R3, desc[UR36][R22.64] ;  /* 0x0000002416037981 */ /* 0x000964000c1e1900 */
.L_x_1783:
[----:B------:R-:W-:Y:S05]  /*11b0*/  BSYNC B6 ;  /* 0x0000000000067941 */ /* 0x000fea0003800000 */
.L_x_1782:
[----:B-----5:R-:W-:Y:S01]  /*11c0*/  FSET.BF.LE.FTZ.AND R32, R32, R3, PT ;  /* 0x000000032020720a */ /* 0x020fe20003813000 */
[----:B-12---:R-:W-:-:S03]  /*11d0*/  IMAD.WIDE.U32 R4, R29, 0x2, R24 ;  /* 0x000000021d047825 */ /* 0x006fc600078e0018 */
[----:B------:R-:W-:-:S05]  /*11e0*/  F2FP.BF16.F32.PACK_AB R32, RZ, R32 ;  /* 0x00000020ff20723e */ /* 0x000fca00000010ff */
[----:B------:R1:W-:Y:S02]  /*11f0*/  STG.E.U16 desc[UR36][R4.64], R32 ;  /* 0x0000002004007986 */ /* 0x0003e4000c101524 */
.L_x_7087:
[----:B------:R-:W-:Y:S05]  /*1200*/  BSYNC B8 ;  /* 0x0000000000087941 */ /* 0x000fea0003800000 */
.L_x_1771:
[C---:B------:R-:W-:Y:S01]  /*1210*/  IADD3 R3, -R27.reuse, UR42, RZ ;  /* 0x0000002a1b037c10 */ /* 0x040fe2000fffe1ff */
[----:B------:R-:W-:-:S03]  /*1220*/  IMAD R0, R27, UR43, RZ ;  /* 0x0000002b1b007c24 */ /* 0x000fc6000f8e02ff */
[----:B------:R-:W-:-:S04]  /*1230*/  ISETP.GT.AND P0, PT, R3, RZ, PT ;  /* 0x000000ff0300720c */ /* 0x000fc80003f04270 */
[----:B0-----:R-:W-:Y:S02]  /*1240*/  SEL R17, R0, RZ, P0 ;  /* 0x000000ff00117207 */ /* 0x001fe40000000000 */
[----:B---3--:R-:W-:-:S03]  /*1250*/  P2R R18, PR, RZ, 0x1 ;  /* 0x00000001ff127803 */ /* 0x008fc60000000000 */
[----:B------:R-:W-:-:S05]  /*1260*/  IMAD.WIDE.U32 R16, R17, 0x4, R36 ;  /* 0x0000000411107825 */ /* 0x000fca00078e0024 */
        /* <DEDUP_REMOVED lines=20> */
[----:B0-2-4-:R-:W-:Y:S05]  /*13b0*/  CALL.ABS.NOINC R14 ;  /* 0x000000000e007343 */ /* 0x015fea0003c00000 */
.L_x_1787:
[----:B------:R0:W5:Y:S02]  /*13c0*/  LDG.E R0, desc[UR36][R16.64] ;  /* 0x0000002410007981 */ /* 0x000164000c1e1900 */
.L_x_1786:
[----:B------:R-:W-:Y:S05]  /*13d0*/  BSYNC B6 ;  /* 0x0000000000067941 */ /* 0x000fea0003800000 */
.L_x_1785:
[----:B-----5:R-:W-:Y:S01]  /*13e0*/  FSET.BF.LE.FTZ.AND R31, R31, R0, PT ;  /* 0x000000001f1f720a */ /* 0x020fe20003813000 */
[----:B------:R-:W-:Y:S01]  /*13f0*/  IMAD R0, R27, UR44, RZ ;  /* 0x0000002c1b007c24 */ /* 0x000fe2000f8e02ff */
[----:B------:R-:W-:Y:S02]  /*1400*/  ISETP.NE.AND P0, PT, R18, RZ, PT ;  /* 0x000000ff1200720c */ /* 0x000fe40003f05270 */
[----:B------:R-:W-:Y:S02]  /*1410*/  F2FP.BF16.F32.PACK_AB R31, RZ, R31 ;  /* 0x0000001fff1f723e */ /* 0x000fe400000010ff */
[----:B-1----:R-:W-:-:S05]  /*1420*/  SEL R5, R0, RZ, P0 ;  /* 0x000000ff00057207 */ /* 0x002fca0000000000 */
[----:B--2---:R-:W-:-:S05]  /*1430*/  IMAD.WIDE.U32 R4, R5, 0x2, R24 ;  /* 0x0000000205047825 */ /* 0x004fca00078e0018 */
[----:B------:R1:W-:Y:S01]  /*1440*/  STG.E.U16 desc[UR36][R4.64], R31 ;  /* 0x0000001f04007986 */ /* 0x0003e2000c101524 */
[----:B------:R-:W-:Y:S05]  /*1450*/  BRA `(.L_x_1775) ;  /* 0x0000000000047947 */ /* 0x000fea0003800000 */
.L_x_7089:
[----:B------:R-:W-:Y:S05]  /*1460*/  BREAK B8 ;  /* 0x0000000000087942 */ /* 0x000fea0003800000 */
.L_x_1775:
[----:B------:R-:W-:Y:S05]  /*1470*/  BSYNC B9 ;  /* 0x0000000000097941 */ /* 0x000fea0003800000 */
.L_x_1770:
[----:B------:R-:W3:Y:S01]  /*1480*/  LDC R0, c[0x0][0xc] ;  /* 0x00000300ff007b82 */ /* 0x000ee20000000800 */
[----:B------:R-:W-:-:S06]  /*1490*/  USHF.L.U32 UR4, UR40, 0x2, URZ ;  /* 0x0000000228047899 */ /* 0x000fcc000800063f */
[----:B---3--:R-:W-:-:S05]  /*14a0*/  IMAD R27, R0, UR4, R27 ;  /* 0x00000004001b7c24 */ /* 0x008fca000f8e021b */
[----:B------:R-:W-:-:S13]  /*14b0*/  ISETP.GE.U32.AND P0, PT, R27, UR42, PT ;  /* 0x0000002a1b007c0c */ /* 0x000fda000bf06070 */
[----:B------:R-:W-:Y:S05]  /*14c0*/  @!P0 BRA `(.L_x_1788) ;  /* 0xffffffec00148947 */ /* 0x000fea000383ffff */
[----:B------:R-:W-:Y:S05]  /*14d0*/  EXIT ;  /* 0x000000000000794d */ /* 0x000fea0003800000 */
.L_x_1789:
        /* <DEDUP_REMOVED lines=10> */
.L_x_7585:


//--------------------- .text._ZN2at4cuda57_GLOBAL__N__cd6b329d_24_DistributionBernoulli_cu_7537a20d21kernelPointwiseApply2IZNS_6native9templates4cuda28bernoulli_tensor_cuda_kernelIN3c104HalfEfEEvRKNS_10TensorBaseESB_NS_15PhiloxCudaStateEEUliRS8_SD_SD_SD_RKfSF_SF_SF_E_S8_SE_mLin1ELin1ELi4ELi512ELi2EEEvNS0_6detail10TensorInfoIT0_T2_EENSI_IT1_SK_EESK_T_ --------------------------
	.section	.text._ZN2at4cuda57_GLOBAL__N__cd6b329d_24_DistributionBernoulli_cu_7537a20d21kernelPointwiseApply2IZNS_6native9templates4cuda28bernoulli_tensor_cuda_kernelIN3c104HalfEfEEvRKNS_10TensorBaseESB_NS_15PhiloxCudaStateEEUliRS8_SD_SD_SD_RKfSF_SF_SF_E_S8_SE_mLin1ELin1ELi4ELi512ELi2EEEvNS0_6detail10TensorInfoIT0_T2_EENSI_IT1_SK_EESK_T_,"ax",@progbits
	.align	128
.text._ZN2at4cuda57_GLOBAL__N__cd6b329d_24_DistributionBernoulli_cu_7537a20d21kernelPointwiseApply2IZNS_6native9templates4cuda28bernoulli_tensor_cuda_kernelIN3c104HalfEfEEvRKNS_10TensorBaseESB_NS_15PhiloxCudaStateEEUliRS8_SD_SD_SD_RKfSF_SF_SF_E_S8_SE_mLin1ELin1ELi4ELi512ELi2EEEvNS0_6detail10TensorInfoIT0_T2_EENSI_IT1_SK_EESK_T_:
        .type           _ZN2at4cuda57_GLOBAL__N__cd6b329d_24_DistributionBernoulli_cu_7537a20d21kernelPointwiseApply2IZNS_6native9templates4cuda28bernoulli_tensor_cuda_kernelIN3c104HalfEfEEvRKNS_10TensorBaseESB_NS_15PhiloxCudaStateEEUliRS8_SD_SD_SD_RKfSF_SF_SF_E_S8_SE_mLin1ELin1ELi4ELi512ELi2EEEvNS0_6detail10TensorInfoIT0_T2_EENSI_IT1_SK_EESK_T_,@function
        .size           _ZN2at4cuda57_GLOBAL__N__cd6b329d_24_DistributionBernoulli_cu_7537a20d21kernelPointwiseApply2IZNS_6native9templates4cuda28bernoulli_tensor_cuda_kernelIN3c104HalfEfEEvRKNS_10TensorBaseESB_NS_15PhiloxCudaStateEEUliRS8_SD_SD_SD_RKfSF_SF_SF_E_S8_SE_mLin1ELin1ELi4ELi512ELi2EEEvNS0_6detail10TensorInfoIT0_T2_EENSI_IT1_SK_EESK_T_,(.L_x_7586 - _ZN2at4cuda57_GLOBAL__N__cd6b329d_24_DistributionBernoulli_cu_7537a20d21kernelPointwiseApply2IZNS_6native9templates4cuda28bernoulli_tensor_cuda_kernelIN3c104HalfEfEEvRKNS_10TensorBaseESB_NS_15PhiloxCudaStateEEUliRS8_SD_SD_SD_RKfSF_SF_SF_E_S8_SE_mLin1ELin1ELi4ELi512ELi2EEEvNS0_6detail10TensorInfoIT0_T2_EENSI_IT1_SK_EESK_T_)
        .other          _ZN2at4cuda57_GLOBAL__N__cd6b329d_24_DistributionBernoulli_cu_7537a20d21kernelPointwiseApply2IZNS_6native9templates4cuda28bernoulli_tensor_cuda_kernelIN3c104HalfEfEEvRKNS_10TensorBaseESB_NS_15PhiloxCudaStateEEUliRS8_SD_SD_SD_RKfSF_SF_SF_E_S8_SE_mLin1ELin1ELi4ELi512ELi2EEEvNS0_6detail10TensorInfoIT0_T2_EENSI_IT1_SK_EESK_T_,@"STO_CUDA_ENTRY STV_DEFAULT"
_ZN2at4cuda57_GLOBAL__N__cd6b329d_24_DistributionBernoulli_cu_7537a20d21kernelPointwiseApply2IZNS_6native9templates4cuda28bernoulli_tensor_cuda_kernelIN3c104HalfEfEEvRKNS_10TensorBaseESB_NS_15PhiloxCudaStateEEUliRS8_SD_SD_SD_RKfSF_SF_SF_E_S8_SE_mLin1ELin1ELi4ELi512ELi2EEEvNS0_6detail10TensorInfoIT0_T2_EENSI_IT1_SK_EESK_T_:
        /* <DEDUP_REMOVED lines=13> */
.L_x_2010:
        /* <DEDUP_REMOVED lines=35> */
.L_x_1806:
        /* <DEDUP_REMOVED lines=13> */
[----:B------:R-:W-:Y:S05]  /*03d0*/  CALL.REL.NOINC `($__internal_42_$__cuda_sm20_div_u64) ;  /* 0x000000d800d47944 */ /* 0x000fea0003c00000 */
        /* <DEDUP_REMOVED lines=9> */
.L_x_1795:
        /* <DEDUP_REMOVED lines=23> */
.L_x_1796:
[----:B------:R-:W-:Y:S05]  /*05e0*/  BSYNC B2 ;  /* 0x0000000000027941 */ /* 0x000fea0003800000 */
.L_x_1794:
        /* <DEDUP_REMOVED lines=15> */
[----:B------:R-:W-:Y:S05]  /*06e0*/  CALL.REL.NOINC `($__internal_42_$__cuda_sm20_div_u64) ;  /* 0x000000d800107944 */ /* 0x000fea0003c00000 */
        /* <DEDUP_REMOVED lines=11> */
.L_x_1798:
        /* <DEDUP_REMOVED lines=23> */
.L_x_1799:
[----:B------:R-:W-:Y:S05]  /*0910*/  BSYNC B2 ;  /* 0x0000000000027941 */ /* 0x000fea0003800000 */
.L_x_1797:
        /* <DEDUP_REMOVED lines=16> */
[----:B------:R-:W-:Y:S05]  /*0a20*/  CALL.REL.NOINC `($__internal_42_$__cuda_sm20_div_u64) ;  /* 0x000000d400407944 */ /* 0x000fea0003c00000 */
        /* <DEDUP_REMOVED lines=11> */
.L_x_1801:
        /* <DEDUP_REMOVED lines=23> */
.L_x_1802:
[----:B------:R-:W-:Y:S05]  /*0c50*/  BSYNC B2 ;  /* 0x0000000000027941 */ /* 0x000fea0003800000 */
.L_x_1800:
        /* <DEDUP_REMOVED lines=29> */
.L_x_1804:
        /* <DEDUP_REMOVED lines=23> */
.L_x_1805:
[----:B------:R-:W-:Y:S05]  /*0fa0*/  BSYNC B2 ;  /* 0x0000000000027941 */ /* 0x000fea0003800000 */
.L_x_1803:
        /* <DEDUP_REMOVED lines=8> */
.L_x_1793:
        /* <DEDUP_REMOVED lines=13> */
[----:B------:R-:W-:Y:S05]  /*1100*/  CALL.REL.NOINC `($__internal_42_$__cuda_sm20_div_u64) ;  /* 0x000000cc00887944 */ /* 0x000fea0003c00000 */
        /* <DEDUP_REMOVED lines=9> */
.L_x_1808:
        /* <DEDUP_REMOVED lines=23> */
.L_x_1809:
[----:B------:R-:W-:Y:S05]  /*1310*/  BSYNC B1 ;  /* 0x0000000000017941 */ /* 0x000fea0003800000 */
.L_x_1807:
        /* <DEDUP_REMOVED lines=27> */
.L_x_1811:
        /* <DEDUP_REMOVED lines=23> */
.L_x_1812:
[----:B------:R-:W-:Y:S05]  /*1640*/  BSYNC B1 ;  /* 0x0000000000017941 */ /* 0x000fea0003800000 */
.L_x_1810:
        /* <DEDUP_REMOVED lines=27> */
.L_x_1814:
        /* <DEDUP_REMOVED lines=23> */
.L_x_1815:
[----:B------:R-:W-:Y:S05]  /*1970*/  BSYNC B1 ;  /* 0x0000000000017941 */ /* 0x000fea0003800000 */
.L_x_1813:
[----:B------:R-:W0:Y:S02]  /*1980*/  LDC.64 R4, c[0x0][R7+0x2c8] ;  /* 0x0000b20007047b82 */ /* 0x000e240000000a00 */
[-C--:B0-----:R-:W-:Y:S02]  /*1990*/  IMAD R5, R5, R8.reuse, RZ ;  /* 0x0000000805057224 */ /* 0x081fe400078e02ff */
[----:B------:R-:W-:-:S04]  /*19a0*/  IMAD.WIDE.U32 R16, R4, R8, R16 ;  /* 0x0000000804107225 */ /* 0x000fc800078e0010 */
[----:B------:R-:W-:-:S04]  /*19b0*/  IMAD R5, R4, R3, R5 ;  /* 0x0000000304057224 */ /* 0x000fc800078e0205 */
[----:B------:R-:W-:-:S07]  /*19c0*/  IMAD.IADD R17, R17, 0x1, R5 ;  /* 0x0000000111117824 */ /* 0x000fce00078e0205 */
.L_x_1792:
        /* <DEDUP_REMOVED lines=31> */
.L_x_1830:
        /* <DEDUP_REMOVED lines=24> */
.L_x_1819:
        /* <DEDUP_REMOVED lines=23> */
.L_x_1820:
[----:B------:R-:W-:Y:S05]  /*1eb0*/  BSYNC B2 ;  /* 0x0000000000027941 */ /* 0x000fea0003800000 */
.L_x_1818:
        /* <DEDUP_REMOVED lines=29> */
.L_x_1822:
        /* <DEDUP_REMOVED lines=23> */
.L_x_1823:
[----:B------:R-:W-:Y:S05]  /*2200*/  BSYNC B2 ;  /* 0x0000000000027941 */ /* 0x000fea0003800000 */
.L_x_1821:
        /* <DEDUP_REMOVED lines=29> */
.L_x_1825:
        /* <DEDUP_REMOVED lines=23> */
.L_x_1826:
[----:B------:R-:W-:Y:S05]  /*2550*/  BSYNC B2 ;  /* 0x0000000000027941 */ /* 0x000fea0003800000 */
.L_x_1824:
        /* <DEDUP_REMOVED lines=30> */
.L_x_1828:
        /* <DEDUP_REMOVED lines=23> */
.L_x_1829:
[----:B------:R-:W-:Y:S05]  /*28b0*/  BSYNC B2 ;  /* 0x0000000000027941 */ /* 0x000fea0003800000 */
.L_x_1827:
        /* <DEDUP_REMOVED lines=10> */
.L_x_1817:
        /* <DEDUP_REMOVED lines=24> */
.L_x_1832:
        /* <DEDUP_REMOVED lines=23> */
.L_x_1833:
[----:B------:R-:W-:Y:S05]  /*2c50*/  BSYNC B1 ;  /* 0x0000000000017941 */ /* 0x000fea0003800000 */
.L_x_1831:
        /* <DEDUP_REMOVED lines=28> */
.L_x_1835:
        /* <DEDUP_REMOVED lines=23> */
.L_x_1836:
[----:B------:R-:W-:Y:S05]  /*2f90*/  BSYNC B1 ;  /* 0x0000000000017941 */ /* 0x000fea0003800000 */
.L_x_1834:
        /* <DEDUP_REMOVED lines=28> */
.L_x_1838:
        /* <DEDUP_REMOVED lines=23> */
.L_x_1839:
[----:B------:R-:W-:Y:S05]  /*32d0*/  BSYNC B1 ;  /* 0x0000000000017941 */ /* 0x000fea0003800000 */
.L_x_1837:
[----:B------:R-:W0:Y:S01]  /*32e0*/  LDC.64 R4, c[0x0][R7+0x2c8] ;  /* 0x0000b20007047b82 */ /* 0x000e220000000a00 */
[----:B------:R-:W-:Y:S02]  /*32f0*/  IMAD.MOV.U32 R3, RZ, RZ, R0 ;  /* 0x000000ffff037224 */ /* 0x000fe400078e0000 */
[-C--:B0-----:R-:W-:Y:S02]  /*3300*/  IMAD R5, R5, R8.reuse, RZ ;  /* 0x0000000805057224 */ /* 0x081fe400078e02ff */
[----:B------:R-:W-:-:S04]  /*3310*/  IMAD.WIDE.U32 R2, R4, R8, R2 ;  /* 0x0000000804027225 */ /* 0x000fc800078e0002 */
[----:B------:R-:W-:-:S05]  /*3320*/  IMAD R5, R4, R9, R5 ;  /* 0x0000000904057224 */ /* 0x000fca00078e0205 */
[----:B------:R-:W-:-:S07]  /*3330*/  IADD3 R0, R3, R5, RZ ;  /* 0x0000000503007210 */ /* 0x000fce0007ffe0ff */
.L_x_1816:
[----:B------:R-:W-:Y:S01]  /*3340*/  ULDC.64 UR4, c[0x0][0x480] ;  /* 0x0001200000047ab9 */ /* 0x000fe20000000a00 */
[----:B------:R-:W-:Y:S02]  /*3350*/  IMAD.MOV.U32 R3, RZ, RZ, R0 ;  /* 0x000000ffff037224 */ /* 0x000fe400078e0000 */
[----:B------:R-:W-:Y:S02]  /*3360*/  IMAD R5, R15, UR4, RZ ;  /* 0x000000040f057c24 */ /* 0x000fe4000f8e02ff */
[----:B------:R-:W-:-:S04]  /*3370*/  IMAD.WIDE.U32 R36, R14, UR4, R2 ;  /* 0x000000040e247c25 */ /* 0x000fc8000f8e0002 */
[----:B------:R-:W-:-:S05]  /*3380*/  IMAD R5, R14, UR5, R5 ;  /* 0x000000050e057c24 */ /* 0x000fca000f8e0205 */
[----:B------:R-:W-:-:S07]  /*3390*/  IADD3 R40, R37, R5, RZ ;  /* 0x0000000525287210 */ /* 0x000fce0007ffe0ff */
.L_x_1791:
[----:B------:R-:W-:Y:S05]  /*33a0*/  BSYNC B0 ;  /* 0x0000000000007941 */ /* 0x000fea0003800000 */
.L_x_1790:
        /* <DEDUP_REMOVED lines=34> */
.L_x_1856:
        /* <DEDUP_REMOVED lines=24> */
.L_x_1845:
        /* <DEDUP_REMOVED lines=23> */
.L_x_1846:
[----:B------:R-:W-:Y:S05]  /*38c0*/  BSYNC B2 ;  /* 0x0000000000027941 */ /* 0x000fea0003800000 */
.L_x_1844:
        /* <DEDUP_REMOVED lines=27> */
.L_x_1848:
        /* <DEDUP_REMOVED lines=23> */
.L_x_1849:
[----:B------:R-:W-:Y:S05]  /*3bf0*/  BSYNC B2 ;  /* 0x0000000000027941 */ /* 0x000fea0003800000 */
.L_x_1847:
        /* <DEDUP_REMOVED lines=28> */
.L_x_1851:
        /* <DEDUP_REMOVED lines=23> */
.L_x_1852:
[----:B------:R-:W-:Y:S05]  /*3f30*/  BSYNC B2 ;  /* 0x0000000000027941 */ /* 0x000fea0003800000 */
.L_x_1850:
        /* <DEDUP_REMOVED lines=29> */
.L_x_1854:
        /* <DEDUP_REMOVED lines=23> */
.L_x_1855:
[----:B------:R-:W-:Y:S05]  /*4280*/  BSYNC B2 ;  /* 0x0000000000027941 */ /* 0x000fea0003800000 */
.L_x_1853:
        /* <DEDUP_REMOVED lines=9> */
.L_x_1843:
        /* <DEDUP_REMOVED lines=24> */
.L_x_1858:
        /* <DEDUP_REMOVED lines=23> */
.L_x_1859:
[----:B------:R-:W-:Y:S05]  /*4610*/  BSYNC B1 ;  /* 0x0000000000017941 */ /* 0x000fea0003800000 */
.L_x_1857:
        /* <DEDUP_REMOVED lines=28> */
.L_x_1861:
        /* <DEDUP_REMOVED lines=23> */
.L_x_1862:
[----:B------:R-:W-:Y:S05]  /*4950*/  BSYNC B1 ;  /* 0x0000000000017941 */ /* 0x000fea0003800000 */
.L_x_1860:
        /* <DEDUP_REMOVED lines=28> */
.L_x_1864:
        /* <DEDUP_REMOVED lines=23> */
.L_x_1865:
[----:B------:R-:W-:Y:S05]  /*4c90*/  BSYNC B1 ;  /* 0x0000000000017941 */ /* 0x000fea0003800000 */
.L_x_1863:
[----:B------:R-:W0:Y:S02]  /*4ca0*/  LDC.64 R4, c[0x0][R14+0x2c8] ;  /* 0x0000b2000e047b82 */ /* 0x000e240000000a00 */
[-C--:B0-----:R-:W-:Y:S02]  /*4cb0*/  IMAD R5, R5, R10.reuse, RZ ;  /* 0x0000000a05057224 */ /* 0x081fe400078e02ff */
[----:B------:R-:W-:-:S04]  /*4cc0*/  IMAD.WIDE.U32 R26, R4, R10, R26 ;  /* 0x0000000a041a7225 */ /* 0x000fc800078e001a */
[----:B------:R-:W-:-:S05]  /*4cd0*/  IMAD R5, R4, R3, R5 ;  /* 0x0000000304057224 */ /* 0x000fca00078e0205 */
[----:B------:R-:W-:-:S07]  /*4ce0*/  IADD3 R27, R27, R5, RZ ;  /* 0x000000051b1b7210 */ /* 0x000fce0007ffe0ff */
.L_x_1842:
        /* <DEDUP_REMOVED lines=25> */
.L_x_1880:
        /* <DEDUP_REMOVED lines=26> */
.L_x_1869:
        /* <DEDUP_REMOVED lines=22> */
.L_x_1870:
[----:B------:R-:W-:Y:S05]  /*5180*/  BSYNC B2 ;  /* 0x0000000000027941 */ /* 0x000fea0003800000 */
.L_x_1868:
        /* <DEDUP_REMOVED lines=29> */
.L_x_1872:
        /* <DEDUP_REMOVED lines=23> */
.L_x_1873:
[----:B------:R-:W-:Y:S05]  /*54d0*/  BSYNC B2 ;  /* 0x0000000000027941 */ /* 0x000fea0003800000 */
.L_x_1871:
        /* <DEDUP_REMOVED lines=30> */
.L_x_1875:
        /* <DEDUP_REMOVED lines=23> */
.L_x_1876:
[----:B------:R-:W-:Y:S05]  /*5830*/  BSYNC B2 ;  /* 0x0000000000027941 */ /* 0x000fea0003800000 */
.L_x_1874:
        /* <DEDUP_REMOVED lines=30> */
.L_x_1878:
        /* <DEDUP_REMOVED lines=22> */
.L_x_1879:
[----:B------:R-:W-:Y:S05]  /*5b80*/  BSYNC B2 ;  /* 0x0000000000027941 */ /* 0x000fea0003800000 */
.L_x_1877:
        /* <DEDUP_REMOVED lines=10> */
.L_x_1867:
        /* <DEDUP_REMOVED lines=25> */
.L_x_1882:
        /* <DEDUP_REMOVED lines=23> */
.L_x_1883:
[----:B------:R-:W-:Y:S05]  /*5f30*/  BSYNC B1 ;  /* 0x0000000000017941 */ /* 0x000fea0003800000 */
.L_x_1881:
        /* <DEDUP_REMOVED lines=29> */
.L_x_1885:
        /* <DEDUP_REMOVED lines=23> */
.L_x_1886:
[----:B------:R-:W-:Y:S05]  /*6280*/  BSYNC B1 ;  /* 0x0000000000017941 */ /* 0x000fea0003800000 */
.L_x_1884:
        /* <DEDUP_REMOVED lines=29> */
.L_x_1888:
        /* <DEDUP_REMOVED lines=23> */
.L_x_1889:
[----:B------:R-:W-:Y:S05]  /*65d0*/  BSYNC B1 ;  /* 0x0000000000017941 */ /* 0x000fea0003800000 */
.L_x_1887:
[----:B------:R-:W0:Y:S01]  /*65e0*/  LDC.64 R14, c[0x0][R14+0x2c8] ;  /* 0x0000b2000e0e7b82 */ /* 0x000e220000000a00 */
[----:B------:R-:W-:Y:S01]  /*65f0*/  MOV R3, R0 ;  /* 0x0000000000037202 */ /* 0x000fe20000000f00 */
[-C--:B0-----:R-:W-:Y:S02]  /*6600*/  IMAD R4, R15, R6.reuse, RZ ;  /* 0x000000060f047224 */ /* 0x081fe400078e02ff */
[----:B------:R-:W-:-:S04]  /*6610*/  IMAD.WIDE.U32 R2, R14, R6, R2 ;  /* 0x000000060e027225 */ /* 0x000fc800078e0002 */
[----:B------:R-:W-:-:S04]  /*6620*/  IMAD R9, R14, R9, R4 ;  /* 0x000000090e097224 */ /* 0x000fc800078e0204 */
[----:B------:R-:W-:-:S07]  /*6630*/  IMAD.IADD R0, R3, 0x1, R9 ;  /* 0x0000000103007824 */ /* 0x000fce00078e0209 */
.L_x_1866:
[----:B------:R-:W-:Y:S01]  /*6640*/  ULDC.64 UR4, c[0x0][0x480] ;  /* 0x0001200000047ab9 */ /* 0x000fe20000000a00 */
[----:B------:R-:W-:Y:S01]  /*6650*/  MOV R3, R0 ;  /* 0x0000000000037202 */ /* 0x000fe20000000f00 */
[----:B------:R-:W-:Y:S02]  /*6660*/  IMAD R7, R7, UR4, RZ ;  /* 0x0000000407077c24 */ /* 0x000fe4000f8e02ff */
[----:B------:R-:W-:-:S04]  /*6670*/  IMAD.WIDE.U32 R2, R8, UR4, R2 ;  /* 0x0000000408027c25 */ /* 0x000fc8000f8e0002 */
[----:B------:R-:W-:Y:S02]  /*6680*/  IMAD R7, R8, UR5, R7 ;  /* 0x0000000508077c24 */ /* 0x000fe4000f8e0207 */
[----:B------:R-:W-:-:S03]  /*6690*/  IMAD.MOV.U32 R33, RZ, RZ, R2 ;  /* 0x000000ffff217224 */ /* 0x000fc600078e0002 */
[----:B------:R-:W-:-:S07]  /*66a0*/  IADD3 R37, R3, R7, RZ ;  /* 0x0000000703257210 */ /* 0x000fce0007ffe0ff */
.L_x_1841:
[----:B------:R-:W-:Y:S05]  /*66b0*/  BSYNC B0 ;  /* 0x0000000000007941 */ /* 0x000fea0003800000 */
.L_x_1840:
        /* <DEDUP_REMOVED lines=36> */
.L_x_1906:
        /* <DEDUP_REMOVED lines=23> */
.L_x_1895:
        /* <DEDUP_REMOVED lines=23> */
.L_x_1896:
[----:B------:R-:W-:Y:S05]  /*6be0*/  BSYNC B2 ;  /* 0x0000000000027941 */ /* 0x000fea0003800000 */
.L_x_1894:
        /* <DEDUP_REMOVED lines=27> */
.L_x_1898:
        /* <DEDUP_REMOVED lines=23> */
.L_x_1899:
[----:B------:R-:W-:Y:S05]  /*6f10*/  BSYNC B2 ;  /* 0x0000000000027941 */ /* 0x000fea0003800000 */
.L_x_1897:
        /* <DEDUP_REMOVED lines=28> */
.L_x_1901:
        /* <DEDUP_REMOVED lines=23> */
.L_x_1902:
[----:B------:R-:W-:Y:S05]  /*7250*/  BSYNC B2 ;  /* 0x0000000000027941 */ /* 0x000fea0003800000 */
.L_x_1900:
        /* <DEDUP_REMOVED lines=29> */
.L_x_1904:
        /* <DEDUP_REMOVED lines=23> */
.L_x_1905:
[----:B------:R-:W-:Y:S05]  /*75a0*/  BSYNC B2 ;  /* 0x0000000000027941 */ /* 0x000fea0003800000 */
.L_x_1903:
        /* <DEDUP_REMOVED lines=8> */
.L_x_1893:
        /* <DEDUP_REMOVED lines=23> */
.L_x_1908:
        /* <DEDUP_REMOVED lines=23> */
.L_x_1909:
[----:B------:R-:W-:Y:S05]  /*7910*/  BSYNC B1 ;  /* 0x0000000000017941 */ /* 0x000fea0003800000 */
.L_x_1907:
        /* <DEDUP_REMOVED lines=27> */
.L_x_1911:
        /* <DEDUP_REMOVED lines=23> */
.L_x_1912:
[----:B------:R-:W-:Y:S05]  /*7c40*/  BSYNC B1 ;  /* 0x0000000000017941 */ /* 0x000fea0003800000 */
.L_x_1910:
        /* <DEDUP_REMOVED lines=27> */
.L_x_1914:
        /* <DEDUP_REMOVED lines=23> */
.L_x_1915:
[----:B------:R-:W-:Y:S05]  /*7f70*/  BSYNC B1 ;  /* 0x0000000000017941 */ /* 0x000fea0003800000 */
.L_x_1913:
[----:B------:R-:W0:Y:S02]  /*7f80*/  LDC.64 R18, c[0x0][R18+0x2c8] ;  /* 0x0000b20012127b82 */ /* 0x000e240000000a00 */
[-C--:B0-----:R-:W-:Y:S02]  /*7f90*/  IMAD R4, R19, R10.reuse, RZ ;  /* 0x0000000a13047224 */ /* 0x081fe400078e02ff */
[----:B------:R-:W-:-:S04]  /*7fa0*/  IMAD.WIDE.U32 R16, R18, R10, R16 ;  /* 0x0000000a12107225 */ /* 0x000fc800078e0010 */
[----:B------:R-:W-:-:S04]  /*7fb0*/  IMAD R3, R18, R3, R4 ;  /* 0x0000000312037224 */ /* 0x000fc800078e0204 */
[----:B------:R-:W-:-:S07]  /*7fc0*/  IMAD.IADD R17, R17, 0x1, R3 ;  /* 0x0000000111117824 */ /* 0x000fce00078e0203 */
.L_x_1892:
        /* <DEDUP_REMOVED lines=25> */
.L_x_1930:
        /* <DEDUP_REMOVED lines=26> */
.L_x_1919:
        /* <DEDUP_REMOVED lines=22> */
.L_x_1920:
[----:B------:R-:W-:Y:S05]  /*8460*/  BSYNC B2 ;  /* 0x0000000000027941 */ /* 0x000fea0003800000 */
.L_x_1918:
        /* <DEDUP_REMOVED lines=29> */
.L_x_1922:
        /* <DEDUP_REMOVED lines=23> */
.L_x_1923:
[----:B------:R-:W-:Y:S05]  /*87b0*/  BSYNC B2 ;  /* 0x0000000000027941 */ /* 0x000fea0003800000 */
.L_x_1921:
        /* <DEDUP_REMOVED lines=30> */
.L_x_1925:
        /* <DEDUP_REMOVED lines=23> */
.L_x_1926:
[----:B------:R-:W-:Y:S05]  /*8b10*/  BSYNC B2 ;  /* 0x0000000000027941 */ /* 0x000fea0003800000 */
.L_x_1924:
        /* <DEDUP_REMOVED lines=30> */
.L_x_1928:
        /* <DEDUP_REMOVED lines=22> */
.L_x_1929:
[----:B------:R-:W-:Y:S05]  /*8e60*/  BSYNC B2 ;  /* 0x0000000000027941 */ /* 0x000fea0003800000 */
.L_x_1927:
        /* <DEDUP_REMOVED lines=10> */
.L_x_1917:
        /* <DEDUP_REMOVED lines=25> */
.L_x_1932:
        /* <DEDUP_REMOVED lines=23> */
.L_x_1933:
[----:B------:R-:W-:Y:S05]  /*9210*/  BSYNC B1 ;  /* 0x0000000000017941 */ /* 0x000fea0003800000 */
.L_x_1931:
        /* <DEDUP_REMOVED lines=29> */
.L_x_1935:
        /* <DEDUP_REMOVED lines=23> */
.L_x_1936:
[----:B------:R-:W-:Y:S05]  /*9560*/  BSYNC B1 ;  /* 0x0000000000017941 */ /* 0x000fea0003800000 */
.L_x_1934:
        /* <DEDUP_REMOVED lines=29> */
.L_x_1938:
        /* <DEDUP_REMOVED lines=23> */
.L_x_1939:
[----:B------:R-:W-:Y:S05]  /*98b0*/  BSYNC B1 ;  /* 0x0000000000017941 */ /* 0x000fea0003800000 */
.L_x_1937:
[----:B------:R-:W0:Y:S01]  /*98c0*/  LDC.64 R14, c[0x0][R14+0x2c8] ;  /* 0x0000b2000e0e7b82 */ /* 0x000e220000000a00 */
[----:B------:R-:W-:Y:S02]  /*98d0*/  IMAD.MOV.U32 R3, RZ, RZ, R0 ;  /* 0x000000ffff037224 */ /* 0x000fe400078e0000 */
[-C--:B0-----:R-:W-:Y:S02]  /*98e0*/  IMAD R4, R15, R6.reuse, RZ ;  /* 0x000000060f047224 */ /* 0x081fe400078e02ff */
[----:B------:R-:W-:-:S04]  /*98f0*/  IMAD.WIDE.U32 R2, R14, R6, R2 ;  /* 0x000000060e027225 */ /* 0x000fc800078e0002 */
[----:B------:R-:W-:-:S05]  /*9900*/  IMAD R9, R14, R9, R4 ;  /* 0x000000090e097224 */ /* 0x000fca00078e0204 */
[----:B------:R-:W-:-:S07]  /*9910*/  IADD3 R0, R3, R9, RZ ;  /* 0x0000000903007210 */ /* 0x000fce0007ffe0ff */
.L_x_1916:
[----:B------:R-:W-:Y:S01]  /*9920*/  ULDC.64 UR4, c[0x0][0x480] ;  /* 0x0001200000047ab9 */ /* 0x000fe20000000a00 */
[----:B------:R-:W-:Y:S02]  /*9930*/  IMAD.MOV.U32 R3, RZ, RZ, R0 ;  /* 0x000000ffff037224 */ /* 0x000fe400078e0000 */
[----:B------:R-:W-:Y:S02]  /*9940*/  IMAD R7, R7, UR4, RZ ;  /* 0x0000000407077c24 */ /* 0x000fe4000f8e02ff */
[----:B------:R-:W-:-:S04]  /*9950*/  IMAD.WIDE.U32 R2, R8, UR4, R2 ;  /* 0x0000000408027c25 */ /* 0x000fc8000f8e0002 */
[----:B------:R-:W-:Y:S01]  /*9960*/  IMAD R7, R8, UR5, R7 ;  /* 0x0000000508077c24 */ /* 0x000fe2000f8e0207 */
[----:B------:R-:W-:-:S03]  /*9970*/  MOV R21, R2 ;  /* 0x0000000200157202 */ /* 0x000fc60000000f00 */
[----:B------:R-:W-:-:S07]  /*9980*/  IMAD.IADD R26, R3, 0x1, R7 ;  /* 0x00000001031a7824 */ /* 0x000fce00078e0207 */
.L_x_1891:
[----:B------:R-:W-:Y:S05]  /*9990*/  BSYNC B0 ;  /* 0x0000000000007941 */ /* 0x000fea0003800000 */
.L_x_1890:
        /* <DEDUP_REMOVED lines=27> */
.L_x_1956:
        /* <DEDUP_REMOVED lines=23> */
.L_x_1945:
        /* <DEDUP_REMOVED lines=23> */
.L_x_1946:
[----:B------:R-:W-:Y:S05]  /*9e30*/  BSYNC B2 ;  /* 0x0000000000027941 */ /* 0x000fea0003800000 */
.L_x_1944:
        /* <DEDUP_REMOVED lines=27> */
.L_x_1948:
        /* <DEDUP_REMOVED lines=23> */
.L_x_1949:
[----:B------:R-:W-:Y:S05]  /*a160*/  BSYNC B2 ;  /* 0x0000000000027941 */ /* 0x000fea0003800000 */
.L_x_1947:
        /* <DEDUP_REMOVED lines=28> */
.L_x_1951:
        /* <DEDUP_REMOVED lines=23> */
.L_x_1952:
[----:B------:R-:W-:Y:S05]  /*a4a0*/  BSYNC B2 ;  /* 0x0000000000027941 */ /* 0x000fea0003800000 */
.L_x_1950:
        /* <DEDUP_REMOVED lines=29> */
.L_x_1954:
        /* <DEDUP_REMOVED lines=23> */
.L_x_1955:
[----:B------:R-:W-:Y:S05]  /*a7f0*/  BSYNC B2 ;  /* 0x0000000000027941 */ /* 0x000fea0003800000 */
.L_x_1953:
        /* <DEDUP_REMOVED lines=8> */
.L_x_1943:
        /* <DEDUP_REMOVED lines=23> */
.L_x_1958:
        /* <DEDUP_REMOVED lines=23> */
.L_x_1959:
[----:B------:R-:W-:Y:S05]  /*ab60*/  BSYNC B1 ;  /* 0x0000000000017941 */ /* 0x000fea0003800000 */
.L_x_1957:
        /* <DEDUP_REMOVED lines=27> */
.L_x_1961:
        /* <DEDUP_REMOVED lines=23> */
.L_x_1962:
[----:B------:R-:W-:Y:S05]  /*ae90*/  BSYNC B1 ;  /* 0x0000000000017941 */ /* 0x000fea0003800000 */
.L_x_1960:
        /* <DEDUP_REMOVED lines=27> */
.L_x_1964:
        /* <DEDUP_REMOVED lines=23> */
.L_x_1965:
[----:B------:R-:W-:Y:S05]  /*b1c0*/  BSYNC B1 ;  /* 0x0000000000017941 */ /* 0x000fea0003800000 */
.L_x_1963:
[----:B------:R-:W0:Y:S02]  /*b1d0*/  LDC.64 R4, c[0x0][R7+0x2c8] ;  /* 0x0000b20007047b82 */ /* 0x000e240000000a00 */
[-C--:B0-----:R-:W-:Y:S02]  /*b1e0*/  IMAD R5, R5, R8.reuse, RZ ;  /* 0x0000000805057224 */ /* 0x081fe400078e02ff */
[----:B------:R-:W-:-:S04]  /*b1f0*/  IMAD.WIDE.U32 R16, R4, R8, R16 ;  /* 0x0000000804107225 */ /* 0x000fc800078e0010 */
[----:B------:R-:W-:-:S05]  /*b200*/  IMAD R5, R4, R3, R5 ;  /* 0x0000000304057224 */ /* 0x000fca00078e0205 */
[----:B------:R-:W-:-:S07]  /*b210*/  IADD3 R17, R17, R5, RZ ;  /* 0x0000000511117210 */ /* 0x000fce0007ffe0ff */
.L_x_1942:
        /* <DEDUP_REMOVED lines=33> */
.L_x_1980:
        /* <DEDUP_REMOVED lines=24> */
.L_x_1969:
        /* <DEDUP_REMOVED lines=23> */
.L_x_1970:
[----:B------:R-:W-:Y:S05]  /*b720*/  BSYNC B2 ;  /* 0x0000000000027941 */ /* 0x000fea0003800000 */
.L_x_1968:
        /* <DEDUP_REMOVED lines=29> */
.L_x_1972:
        /* <DEDUP_REMOVED lines=23> */
.L_x_1973:
[----:B------:R-:W-:Y:S05]  /*ba70*/  BSYNC B2 ;  /* 0x0000000000027941 */ /* 0x000fea0003800000 */
.L_x_1971:
        /* <DEDUP_REMOVED lines=29> */
.L_x_1975:
        /* <DEDUP_REMOVED lines=23> */
.L_x_1976:
[----:B------:R-:W-:Y:S05]  /*bdc0*/  BSYNC B2 ;  /* 0x0000000000027941 */ /* 0x000fea0003800000 */
.L_x_1974:
        /* <DEDUP_REMOVED lines=30> */
.L_x_1978:
        /* <DEDUP_REMOVED lines=23> */
.L_x_1979:
[----:B------:R-:W-:Y:S05]  /*c120*/  BSYNC B2 ;  /* 0x0000000000027941 */ /* 0x000fea0003800000 */
.L_x_1977:
        /* <DEDUP_REMOVED lines=10> */
.L_x_1967:
        /* <DEDUP_REMOVED lines=24> */
.L_x_1982:
        /* <DEDUP_REMOVED lines=23> */
.L_x_1983:
[----:B------:R-:W-:Y:S05]  /*c4c0*/  BSYNC B1 ;  /* 0x0000000000017941 */ /* 0x000fea0003800000 */
.L_x_1981:
        /* <DEDUP_REMOVED lines=28> */
.L_x_1985:
        /* <DEDUP_REMOVED lines=23> */
.L_x_1986:
[----:B------:R-:W-:Y:S05]  /*c800*/  BSYNC B1 ;  /* 0x0000000000017941 */ /* 0x000fea0003800000 */
.L_x_1984:
        /* <DEDUP_REMOVED lines=28> */
.L_x_1988:
        /* <DEDUP_REMOVED lines=23> */
.L_x_1989:
[----:B------:R-:W-:Y:S05]  /*cb40*/  BSYNC B1 ;  /* 0x0000000000017941 */ /* 0x000fea0003800000 */
.L_x_1987:
[----:B------:R-:W0:Y:S01]  /*cb50*/  LDC.64 R4, c[0x0][R7+0x2c8] ;  /* 0x0000b20007047b82 */ /* 0x000e220000000a00 */
[----:B------:R-:W-:Y:S02]  /*cb60*/  IMAD.MOV.U32 R3, RZ, RZ, R0 ;  /* 0x000000ffff037224 */ /* 0x000fe400078e0000 */
[-C--:B0-----:R-:W-:Y:S02]  /*cb70*/  IMAD R5, R5, R8.reuse, RZ ;  /* 0x0000000805057224 */ /* 0x081fe400078e02ff */
[----:B------:R-:W-:-:S04]  /*cb80*/  IMAD.WIDE.U32 R2, R4, R8, R2 ;  /* 0x0000000804027225 */ /* 0x000fc800078e0002 */
[----:B------:R-:W-:-:S05]  /*cb90*/  IMAD R5, R4, R9, R5 ;  /* 0x0000000904057224 */ /* 0x000fca00078e0205 */
[----:B------:R-:W-:-:S07]  /*cba0*/  IADD3 R0, R3, R5, RZ ;  /* 0x0000000503007210 */ /* 0x000fce0007ffe0ff */
.L_x_1966:
[----:B------:R-:W-:Y:S01]  /*cbb0*/  ULDC.64 UR4, c[0x0][0x480] ;  /* 0x0001200000047ab9 */ /* 0x000fe20000000a00 */
[----:B------:R-:W-:Y:S02]  /*cbc0*/  IMAD.MOV.U32 R3, RZ, RZ, R0 ;  /* 0x000000ffff037224 */ /* 0x000fe400078e0000 */
[----:B------:R-:W-:Y:S02]  /*cbd0*/  IMAD R15, R15, UR4, RZ ;  /* 0x000000040f0f7c24 */ /* 0x000fe4000f8e02ff */
[----:B------:R-:W-:-:S04]  /*cbe0*/  IMAD.WIDE.U32 R2, R14, UR4, R2 ;  /* 0x000000040e027c25 */ /* 0x000fc8000f8e0002 */
[----:B------:R-:W-:Y:S01]  /*cbf0*/  IMAD R15, R14, UR5, R15 ;  /* 0x000000050e0f7c24 */ /* 0x000fe2000f8e020f */
[----:B------:R-:W-:-:S03]  /*cc00*/  MOV R20, R2 ;  /* 0x0000000200147202 */ /* 0x000fc60000000f00 */
[----:B------:R-:W-:-:S07]  /*cc10*/  IMAD.IADD R27, R3, 0x1, R15 ;  /* 0x00000001031b7824 */ /* 0x000fce00078e020f */
.L_x_1941:
[----:B------:R-:W-:Y:S05]  /*cc20*/  BSYNC B0 ;  /* 0x0000000000007941 */ /* 0x000fea0003800000 */
.L_x_1940:
        /* <DEDUP_REMOVED lines=143> */
.L_x_1991:
[----:B------:R-:W-:Y:S01]  /*d520*/  IMAD.MOV.U32 R10, RZ, RZ, R9 ;  /* 0x000000ffff0a7224 */ /* 0x000fe200078e0009 */
[----:B------:R-:W-:Y:S02]  /*d530*/  MOV R8, R2 ;  /* 0x0000000200087202 */ /* 0x000fe40000000f00 */
[----:B------:R-:W-:Y:S02]  /*d540*/  MOV R0, R14 ;  /* 0x0000000e00007202 */ /* 0x000fe40000000f00 */
[----:B------:R-:W-:-:S07]  /*d550*/  MOV R9, R6 ;  /* 0x0000000600097202 */ /* 0x000fce0000000f00 */
.L_x_1990:
        /* <DEDUP_REMOVED lines=18> */
.L_x_7090:
[----:B------:R-:W-:Y:S05]  /*d680*/  BRX R2 -0xd690                                                                                                                                                                                                                                                                                                                                                                                                                                                                               (*"BRANCH_TARGETS .L_x_7091,.L_x_7092,.L_x_7093"*) ;  /* 0xffffff28025c7949 */ /* 0x000fea000383ffff */
.L_x_1994:
        /* <DEDUP_REMOVED lines=28> */
.L_x_2000:
[----:B------:R0:W5:Y:S02]  /*d850*/  LDG.E R0, desc[UR36][R24.64] ;  /* 0x0000002418007981 */ /* 0x000164000c1e1900 */
.L_x_1999:
[----:B------:R-:W-:Y:S05]  /*d860*/  BSYNC B9 ;  /* 0x0000000000097941 */ /* 0x000fea0003800000 */
.L_x_1998:
[----:B------:R-:W-:Y:S01]  /*d870*/  ULDC.64 UR4, c[0x0][0x210] ;  /* 0x0000840000047ab9 */ /* 0x000fe20000000a00 */
[----:B-----5:R-:W-:Y:S02]  /*d880*/  FSET.BF.LE.FTZ.AND R0, R37, R0, PT ;  /* 0x000000002500720a */ /* 0x020fe40003813000 */
[C---:B------:R-:W-:Y:S02]  /*d890*/  LEA R2, P0, R28.reuse, UR4, 0x1 ;  /* 0x000000041c027c11 */ /* 0x040fe4000f8008ff */
[----:B------:R-:W-:Y:S02]  /*d8a0*/  F2FP.F16.F32.PACK_AB R0, RZ, R0 ;  /* 0x00000000ff00723e */ /* 0x000fe400000000ff */
[----:B------:R-:W-:-:S05]  /*d8b0*/  LEA.HI.X R3, R28, UR5, R34, 0x1, P0 ;  /* 0x000000051c037c11 */ /* 0x000fca00080f0c22 */
[----:B------:R1:W-:Y:S04]  /*d8c0*/  STG.E.U16 desc[UR36][R2.64], R0 ;  /* 0x0000000002007986 */ /* 0x0003e8000c101524 */
.L_x_1996:
[----:B------:R-:W-:Y:S05]  /*d8d0*/  BSYNC B8 ;  /* 0x0000000000087941 */ /* 0x000fea0003800000 */
.L_x_1995:
        /* <DEDUP_REMOVED lines=21> */
.L_x_2003:
[----:B------:R1:W5:Y:S02]  /*da30*/  LDG.E R0, desc[UR36][R22.64] ;  /* 0x0000002416007981 */ /* 0x000364000c1e1900 */
.L_x_2002:
[----:B------:R-:W-:Y:S05]  /*da40*/  BSYNC B8 ;  /* 0x0000000000087941 */ /* 0x000fea0003800000 */
.L_x_2001:
[----:B------:R-:W-:Y:S01]  /*da50*/  ULDC.64 UR4, c[0x0][0x210] ;  /* 0x0000840000047ab9 */ /* 0x000fe20000000a00 */
[----:B-----5:R-:W-:Y:S02]  /*da60*/  FSET.BF.LE.FTZ.AND R0, R33, R0, PT ;  /* 0x000000002100720a */ /* 0x020fe40003813000 */
[C---:B------:R-:W-:Y:S02]  /*da70*/  LEA R2, P0, R32.reuse, UR4, 0x1 ;  /* 0x0000000420027c11 */ /* 0x040fe4000f8008ff */
[----:B------:R-:W-:Y:S02]  /*da80*/  F2FP.F16.F32.PACK_AB R0, RZ, R0 ;  /* 0x00000000ff00723e */ /* 0x000fe400000000ff */
[----:B------:R-:W-:-:S05]  /*da90*/  LEA.HI.X R3, R32, UR5, R35, 0x1, P0 ;  /* 0x0000000520037c11 */ /* 0x000fca00080f0c23 */
[----:B------:R2:W-:Y:S04]  /*daa0*/  STG.E.U16 desc[UR36][R2.64], R0 ;  /* 0x0000000002007986 */ /* 0x0005e8000c101524 */
.L_x_7092:
        /* <DEDUP_REMOVED lines=21> */
.L_x_2006:
[----:B------:R2:W5:Y:S02]  /*dc00*/  LDG.E R0, desc[UR36][R18.64] ;  /* 0x0000002412007981 */ /* 0x000564000c1e1900 */
.L_x_2005:
[----:B------:R-:W-:Y:S05]  /*dc10*/  BSYNC B8 ;  /* 0x0000000000087941 */ /* 0x000fea0003800000 */
.L_x_2004:
[----:B------:R-:W-:Y:S01]  /*dc20*/  ULDC.64 UR4, c[0x0][0x210] ;  /* 0x0000840000047ab9 */ /* 0x000fe20000000a00 */
[----:B-----5:R-:W-:Y:S02]  /*dc30*/  FSET.BF.LE.FTZ.AND R27, R27, R0, PT ;  /* 0x000000001b1b720a */ /* 0x020fe40003813000 */
[C---:B------:R-:W-:Y:S02]  /*dc40*/  LEA R2, P0, R38.reuse, UR4, 0x1 ;  /* 0x0000000426027c11 */ /* 0x040fe4000f8008ff */
[----:B------:R-:W-:Y:S02]  /*dc50*/  F2FP.F16.F32.PACK_AB R27, RZ, R27 ;  /* 0x0000001bff1b723e */ /* 0x000fe400000000ff */
[----:B------:R-:W-:-:S05]  /*dc60*/  LEA.HI.X R3, R38, UR5, R41, 0x1, P0 ;  /* 0x0000000526037c11 */ /* 0x000fca00080f0c29 */
[----:B------:R3:W-:Y:S04]  /*dc70*/  STG.E.U16 desc[UR36][R2.64], R27 ;  /* 0x0000001b02007986 */ /* 0x0007e8000c101524 */
.L_x_7091:
[----:B------:R-:W-:Y:S05]  /*dc80*/  BSYNC B6 ;  /* 0x0000000000067941 */ /* 0x000fea0003800000 */
.L_x_1993:
        /* <DEDUP_REMOVED lines=21> */
.L_x_2009:
[----:B------:R3:W5:Y:S02]  /*dde0*/  LDG.E R3, desc[UR36][R16.64] ;  /* 0x0000002410037981 */ /* 0x000764000c1e1900 */
.L_x_2008:
[----:B------:R-:W-:Y:S05]  /*ddf0*/  BSYNC B8 ;  /* 0x0000000000087941 */ /* 0x000fea0003800000 */
.L_x_2007:
[----:B------:R-:W-:Y:S01]  /*de00*/  ULDC.64 UR4, c[0x0][0x210] ;  /* 0x0000840000047ab9 */ /* 0x000fe20000000a00 */
[----:B-----5:R-:W-:Y:S02]  /*de10*/  FSET.BF.LE.FTZ.AND R26, R26, R3, PT ;  /* 0x000000031a1a720a */ /* 0x020fe40003813000 */
[C---:B------:R-:W-:Y:S02]  /*de20*/  LEA R2, P0, R39.reuse, UR4, 0x1 ;  /* 0x0000000427027c11 */ /* 0x040fe4000f8008ff */
[----:B------:R-:W-:Y:S02]  /*de30*/  F2FP.F16.F32.PACK_AB R26, RZ, R26 ;  /* 0x0000001aff1a723e */ /* 0x000fe400000000ff */
[----:B------:R-:W-:-:S05]  /*de40*/  LEA.HI.X R3, R39, UR5, R42, 0x1, P0 ;  /* 0x0000000527037c11 */ /* 0x000fca00080f0c2a */
[----:B------:R4:W-:Y:S01]  /*de50*/  STG.E.U16 desc[UR36][R2.64], R26 ;  /* 0x0000001a02007986 */ /* 0x0009e2000c101524 */
[----:B------:R-:W-:Y:S05]  /*de60*/  BRA `(.L_x_1997) ;  /* 0x0000000000047947 */ /* 0x000fea0003800000 */
.L_x_7093:
[----:B------:R-:W-:Y:S05]  /*de70*/  BREAK B6 ;  /* 0x0000000000067942 */ /* 0x000fea0003800000 */
.L_x_1997:
[----:B------:R-:W-:Y:S05]  /*de80*/  BSYNC B7 ;  /* 0x0000000000077941 */ /* 0x000fea0003800000 */
.L_x_1992:
        /* <DEDUP_REMOVED lines=10> */
        .weak           $__internal_42_$__cuda_sm20_div_u64
        .type           $__internal_42_$__cuda_sm20_div_u64,@function
        .size           $__internal_42_$__cuda_sm20_div_u64,(.L_x_7586 - $__internal_42_$__cuda_sm20_div_u64)
$__internal_42_$__cuda_sm20_div_u64:
        /* <DEDUP_REMOVED lines=67> */
[----:B------:R-:W-:Y:S06]  /*e360*/  RET.REL.NODEC R10 `(_ZN2at4cuda57_GLOBAL__N__cd6b329d_24_DistributionBernoulli_cu_7537a20d21kernelPointwiseApply2IZNS_6native9templates4cuda28bernoulli_tensor_cuda_kernelIN3c104HalfEfEEvRKNS_10TensorBaseESB_NS_15PhiloxCudaStateEEUliRS8_SD_SD_SD_RKfSF_SF_SF_E_S8_SE_mLin1ELin1ELi4ELi512ELi2EEEvNS0_6detail10TensorInfoIT0_T2_EENSI_IT1_SK_EESK_T_) ;  /* 0xffffff1c0a247950 */ /* 0x000fec0003c3ffff */
.L_x_2011:
        /* <DEDUP_REMOVED lines=9> */
.L_x_7586:


//--------------------- .text._ZN2at4cuda57_GLOBAL__N__cd6b329d_24_DistributionBernoulli_cu_7537a20d21kernelPointwiseApply2IZNS_6native9templates4cuda28bernoulli_tensor_cuda_kernelIN3c104HalfEfEEvRKNS_10TensorBaseESB_NS_15PhiloxCudaStateEEUliRS8_SD_SD_SD_RKfSF_SF_SF_E_S8_SE_mLi1ELi1ELi4ELi512ELi2EEEvNS0_6detail10TensorInfoIT0_T2_EENSI_IT1_SK_EESK_T_ --------------------------
	.section	.text._ZN2at4cuda57_GLOBAL__N__cd6b329d_24_DistributionBernoulli_cu_7537a20d21kernelPointwiseApply2IZNS_6native9templates4cuda28bernoulli_tensor_cuda_kernelIN3c104HalfEfEEvRKNS_10TensorBaseESB_NS_15PhiloxCudaStateEEUliRS8_SD_SD_SD_RKfSF_SF_SF_E_S8_SE_mLi1ELi1ELi4ELi512ELi2EEEvNS0_6detail10TensorInfoIT0_T2_EENSI_IT1_SK_EESK_T_,"ax",@progbits
	.align	128
.text._ZN2at4cuda57_GLOBAL__N__cd6b329d_24_DistributionBernoulli_cu_7537a20d21kernelPointwiseApply2IZNS_6native9templates4cuda28bernoulli_tensor_cuda_kernelIN3c104HalfEfEEvRKNS_10TensorBaseESB_NS_15PhiloxCudaStateEEUliRS8_SD_SD_SD_RKfSF_SF_SF_E_S8_SE_mLi1ELi1ELi4ELi512ELi2EEEvNS0_6detail10TensorInfoIT0_T2_EENSI_IT1_SK_EESK_T_:
        .type           _ZN2at4cuda57_GLOBAL__N__cd6b329d_24_DistributionBernoulli_cu_7537a20d21kernelPointwiseApply2IZNS_6native9templates4cuda28bernoulli_tensor_cuda_kernelIN3c104HalfEfEEvRKNS_10TensorBaseESB_NS_15PhiloxCudaStateEEUliRS8_SD_SD_SD_RKfSF_SF_SF_E_S8_SE_mLi1ELi1ELi4ELi512ELi2EEEvNS0_6detail10TensorInfoIT0_T2_EENSI_IT1_SK_EESK_T_,@function
        .size           _ZN2at4cuda57_GLOBAL__N__cd6b329d_24_DistributionBernoulli_cu_7537a20d21kernelPointwiseApply2IZNS_6native9templates4cuda28bernoulli_tensor_cuda_kernelIN3c104HalfEfEEvRKNS_10TensorBaseESB_NS_15PhiloxCudaStateEEUliRS8_SD_SD_SD_RKfSF_SF_SF_E_S8_SE_mLi1ELi1ELi4ELi512ELi2EEEvNS0_6detail10TensorInfoIT0_T2_EENSI_IT1_SK_EESK_T_,(.L_x_7588 - _ZN2at4cuda57_GLOBAL__N__cd6b329d_24_DistributionBernoulli_cu_7537a20d21kernelPointwiseApply2IZNS_6native9templates4cuda28bernoulli_tensor_cuda_kernelIN3c104HalfEfEEvRKNS_10TensorBaseESB_NS_15PhiloxCudaStateEEUliRS8_SD_SD_SD_RKfSF_SF_SF_E_S8_SE_mLi1ELi1ELi4ELi512ELi2EEEvNS0_6detail10TensorInfoIT0_T2_EENSI_IT1_SK_EESK_T_)
        .other          _ZN2at4cuda57_GLOBAL__N__cd6b329d_24_DistributionBernoulli_cu_7537a20d21kernelPointwiseApply2IZNS_6native9templates4cuda28bernoulli_tensor_cuda_kernelIN3c104HalfEfEEvRKNS_10TensorBaseESB_NS_15PhiloxCudaStateEEUliRS8_SD_SD_SD_RKfSF_SF_SF_E_S8_SE_mLi1ELi1ELi4ELi512ELi2EEEvNS0_6detail10TensorInfoIT0_T2_EENSI_IT1_SK_EESK_T_,@"STO_CUDA_ENTRY STV_DEFAULT"
_ZN2at4cuda57_GLOBAL__N__cd6b329d_24_DistributionBernoulli_cu_7537a20d21kernelPointwiseApply2IZNS_6native9templates4cuda28bernoulli_tensor_cuda_kernelIN3c104HalfEfEEvRKNS_10TensorBaseESB_NS_15PhiloxCudaStateEEUliRS8_SD_SD_SD_RKfSF_SF_SF_E_S8_SE_mLi1ELi1ELi4ELi512ELi2EEEvNS0_6detail10TensorInfoIT0_T2_EENSI_IT1_SK_EESK_T_:
        /* <DEDUP_REMOVED lines=21> */
.L_x_2033:
        /* <DEDUP_REMOVED lines=186> */
.L_x_2014:
[----:B------:R-:W-:Y:S01]  /*0cf0*/  MOV R7, R11 ;  /* 0x0000000b00077202 */ /* 0x000fe20000000f00 */
[----:B------:R-:W-:Y:S02]  /*0d00*/  IMAD.MOV.U32 R6, RZ, RZ, R34 ;  /* 0x000000ffff067224 */ /* 0x000fe400078e0022 */
[----:B------:R-:W-:Y:S02]  /*0d10*/  IMAD.MOV.U32 R3, RZ, RZ, R42 ;  /* 0x000000ffff037224 */ /* 0x000fe400078e002a */
[----:B------:R-:W-:-:S07]  /*0d20*/  IMAD.MOV.U32 R11, RZ, RZ, R4 ;  /* 0x000000ffff0b7224 */ /* 0x000fce00078e0004 */
.L_x_2013:
        /* <DEDUP_REMOVED lines=17> */
.L_x_7094:
[----:B------:R-:W-:Y:S05]  /*0e40*/  BRX R2 -0xe50                                                                                                                                                                                                                                                                                                                                                                                                                                                                                (*"BRANCH_TARGETS .L_x_7095,.L_x_7096,.L_x_7097"*) ;  /* 0xfffffff0026c7949 */ /* 0x000fea000383ffff */
.L_x_2017:
        /* <DEDUP_REMOVED lines=28> */
.L_x_2023:
[----:B------:R0:W5:Y:S02]  /*1010*/  LDG.E R3, desc[UR36][R16.64] ;  /* 0x0000002410037981 */ /* 0x000164000c1e1900 */
.L_x_2022:
[----:B------:R-:W-:Y:S05]  /*1020*/  BSYNC B6 ;  /* 0x0000000000067941 */ /* 0x000fea0003800000 */
.L_x_2021:
[----:B-----5:R-:W-:Y:S02]  /*1030*/  FSET.BF.LE.FTZ.AND R34, R34, R3, PT ;  /* 0x000000032222720a */ /* 0x020fe40003813000 */
[C---:B------:R-:W-:Y:S02]  /*1040*/  LEA R4, P0, R22.reuse, UR38, 0x1 ;  /* 0x0000002616047c11 */ /* 0x040fe4000f8008ff */
[----:B------:R-:W-:Y:S02]  /*1050*/  F2FP.F16.F32.PACK_AB R34, RZ, R34 ;  /* 0x00000022ff22723e */ /* 0x000fe400000000ff */
[----:B------:R-:W-:-:S05]  /*1060*/  LEA.HI.X R5, R22, UR39, R29, 0x1, P0 ;  /* 0x0000002716057c11 */ /* 0x000fca00080f0c1d */
[----:B------:R1:W-:Y:S04]  /*1070*/  STG.E.U16 desc[UR36][R4.64], R34 ;  /* 0x0000002204007986 */ /* 0x0003e8000c101524 */
.L_x_2019:
[----:B------:R-:W-:Y:S05]  /*1080*/  BSYNC B7 ;  /* 0x0000000000077941 */ /* 0x000fea0003800000 */
.L_x_2018:
        /* <DEDUP_REMOVED lines=21> */
.L_x_2026:
[----:B------:R2:W5:Y:S02]  /*11e0*/  LDG.E R0, desc[UR36][R18.64] ;  /* 0x0000002412007981 */ /* 0x000564000c1e1900 */
.L_x_2025:
[----:B------:R-:W-:Y:S05]  /*11f0*/  BSYNC B6 ;  /* 0x0000000000067941 */ /* 0x000fea0003800000 */
.L_x_2024:
[----:B-----5:R-:W-:Y:S02]  /*1200*/  FSET.BF.LE.FTZ.AND R33, R33, R0, PT ;  /* 0x000000002121720a */ /* 0x020fe40003813000 */
[C---:B-1----:R-:W-:Y:S02]  /*1210*/  LEA R4, P0, R2.reuse, UR38, 0x1 ;  /* 0x0000002602047c11 */ /* 0x042fe4000f8008ff */
[----:B------:R-:W-:Y:S02]  /*1220*/  F2FP.F16.F32.PACK_AB R33, RZ, R33 ;  /* 0x00000021ff21723e */ /* 0x000fe400000000ff */
[----:B------:R-:W-:-:S05]  /*1230*/  LEA.HI.X R5, R2, UR39, R31, 0x1, P0 ;  /* 0x0000002702057c11 */ /* 0x000fca00080f0c1f */
[----:B------:R1:W-:Y:S04]  /*1240*/  STG.E.U16 desc[UR36][R4.64], R33 ;  /* 0x0000002104007986 */ /* 0x0003e8000c101524 */
.L_x_7096:
        /* <DEDUP_REMOVED lines=21> */
.L_x_2029:
[----:B------:R3:W5:Y:S02]  /*13a0*/  LDG.E R3, desc[UR36][R36.64] ;  /* 0x0000002424037981 */ /* 0x000764000c1e1900 */
.L_x_2028:
[----:B------:R-:W-:Y:S05]  /*13b0*/  BSYNC B6 ;  /* 0x0000000000067941 */ /* 0x000fea0003800000 */
.L_x_2027:
[----:B-----5:R-:W-:Y:S02]  /*13c0*/  FSET.BF.LE.FTZ.AND R32, R32, R3, PT ;  /* 0x000000032020720a */ /* 0x020fe40003813000 */
[C---:B------:R-:W-:Y:S02]  /*13d0*/  LEA R2, P0, R23.reuse, UR38, 0x1 ;  /* 0x0000002617027c11 */ /* 0x040fe4000f8008ff */
[----:B------:R-:W-:Y:S02]  /*13e0*/  F2FP.F16.F32.PACK_AB R32, RZ, R32 ;  /* 0x00000020ff20723e */ /* 0x000fe400000000ff */
[----:B------:R-:W-:-:S05]  /*13f0*/  LEA.HI.X R3, R23, UR39, R28, 0x1, P0 ;  /* 0x0000002717037c11 */ /* 0x000fca00080f0c1c */
[----:B------:R4:W-:Y:S04]  /*1400*/  STG.E.U16 desc[UR36][R2.64], R32 ;  /* 0x0000002002007986 */ /* 0x0009e8000c101524 */
.L_x_7095:
[----:B------:R-:W-:Y:S05]  /*1410*/  BSYNC B8 ;  /* 0x0000000000087941 */ /* 0x000fea0003800000 */
.L_x_2016:
        /* <DEDUP_REMOVED lines=32> */
.L_x_2032:
[----:B------:R0:W5:Y:S02]  /*1620*/  LDG.E R5, desc[UR36][R16.64] ;  /* 0x0000002410057981 */ /* 0x000164000c1e1900 */
.L_x_2031:
[----:B------:R-:W-:Y:S05]  /*1630*/  BSYNC B6 ;  /* 0x0000000000067941 */ /* 0x000fea0003800000 */
.L_x_2030:
[----:B------:R-:W-:Y:S01]  /*1640*/  IMAD R7, R25, UR44, RZ ;  /* 0x0000002c19077c24 */ /* 0x000fe2000f8e02ff */
[----:B------:R-:W-:Y:S01]  /*1650*/  ISETP.NE.AND P1, PT, R18, RZ, PT ;  /* 0x000000ff1200720c */ /* 0x000fe20003f25270 */
[----:B------:R-:W-:Y:S01]  /*1660*/  IMAD.WIDE.U32 R2, R26, UR44, RZ ;  /* 0x0000002c1a027c25 */ /* 0x000fe2000f8e00ff */
[----:B-----5:R-:W-:-:S03]  /*1670*/  FSET.BF.LE.FTZ.AND R30, R30, R5, PT ;  /* 0x000000051e1e720a */ /* 0x020fc60003813000 */
[----:B------:R-:W-:Y:S01]  /*1680*/  IMAD R7, R26, UR45, R7 ;  /* 0x0000002d1a077c24 */ /* 0x000fe2000f8e0207 */
[----:B------:R-:W-:Y:S02]  /*1690*/  SEL R0, R2, RZ, P1 ;  /* 0x000000ff02007207 */ /* 0x000fe40000800000 */
[----:B------:R-:W-:Y:S01]  /*16a0*/  F2FP.F16.F32.PACK_AB R30, RZ, R30 ;  /* 0x0000001eff1e723e */ /* 0x000fe200000000ff */
[----:B------:R-:W-:Y:S01]  /*16b0*/  IMAD.IADD R3, R3, 0x1, R7 ;  /* 0x0000000103037824 */ /* 0x000fe200078e0207 */
[----:B------:R-:W-:-:S04]  /*16c0*/  LEA R2, P0, R0, UR38, 0x1 ;  /* 0x0000002600027c11 */ /* 0x000fc8000f8008ff */
[----:B------:R-:W-:-:S04]  /*16d0*/  SEL R3, R3, RZ, P1 ;  /* 0x000000ff03037207 */ /* 0x000fc80000800000 */
[----:B------:R-:W-:-:S05]  /*16e0*/  LEA.HI.X R3, R0, UR39, R3, 0x1, P0 ;  /* 0x0000002700037c11 */ /* 0x000fca00080f0c03 */
[----:B------:R1:W-:Y:S01]  /*16f0*/  STG.E.U16 desc[UR36][R2.64], R30 ;  /* 0x0000001e02007986 */ /* 0x0003e2000c101524 */
[----:B------:R-:W-:Y:S05]  /*1700*/  BRA `(.L_x_2020) ;  /* 0x0000000000047947 */ /* 0x000fea0003800000 */
.L_x_7097:
[----:B------:R-:W-:Y:S05]  /*1710*/  BREAK B8 ;  /* 0x0000000000087942 */ /* 0x000fea0003800000 */
.L_x_2020:
[----:B------:R-:W-:Y:S05]  /*1720*/  BSYNC B9 ;  /* 0x0000000000097941 */ /* 0x000fea0003800000 */
.L_x_2015:
        /* <DEDUP_REMOVED lines=9> */
.L_x_2012:
[----:B------:R-:W-:Y:S05]  /*17c0*/  EXIT ;  /* 0x000000000000794d */ /* 0x000fea0003800000 */
.L_x_2034:
        /* <DEDUP_REMOVED lines=11> */
.L_x_7588:


//--------------------- .text._ZN2at4cuda57_GLOBAL__N__cd6b329d_24_DistributionBernoulli_cu_7537a20d21kernelPointwiseApply2IZNS_6native9templates4cuda28bernoulli_tensor_cuda_kernelIN3c104HalfEfEEvRKNS_10TensorBaseESB_NS_15PhiloxCudaStateEEUliRS8_SD_SD_SD_RKfSF_SF_SF_E_S8_SE_jLin1ELin1ELi4ELi512ELi2EEEvNS0_6detail10TensorInfoIT0_T2_EENSI_IT1_SK_EESK_T_ --------------------------
	.section	.text._ZN2at4cuda57_GLOBAL__N__cd6b329d_24_DistributionBernoulli_cu_7537a20d21kernelPointwiseApply2IZNS_6native9templates4cuda28bernoulli_tensor_cuda_kernelIN3c104HalfEfEEvRKNS_10TensorBaseESB_NS_15PhiloxCudaStateEEUliRS8_SD_SD_SD_RKfSF_SF_SF_E_S8_SE_jLin1ELin1ELi4ELi512ELi2EEEvNS0_6detail10TensorInfoIT0_T2_EENSI_IT1_SK_EESK_T_,"ax",@progbits
	.align	128
.text._ZN2at4cuda57_GLOBAL__N__cd6b329d_24_DistributionBernoulli_cu_7537a20d21kernelPointwiseApply2IZNS_6native9templates4cuda28bernoulli_tensor_cuda_kernelIN3c104HalfEfEEvRKNS_10TensorBaseESB_NS_15PhiloxCudaStateEEUliRS8_SD_SD_SD_RKfSF_SF_SF_E_S8_SE_jLin1ELin1ELi4ELi512ELi2EEEvNS0_6detail10TensorInfoIT0_T2_EENSI_IT1_SK_EESK_T_:
        .type           _ZN2at4cuda57_GLOBAL__N__cd6b329d_24_DistributionBernoulli_cu_7537a20d21kernelPointwiseApply2IZNS_6native9templates4cuda28bernoulli_tensor_cuda_kernelIN3c104HalfEfEEvRKNS_10TensorBaseESB_NS_15PhiloxCudaStateEEUliRS8_SD_SD_SD_RKfSF_SF_SF_E_S8_SE_jLin1ELin1ELi4ELi512ELi2EEEvNS0_6detail10TensorInfoIT0_T2_EENSI_IT1_SK_EESK_T_,@function
        .size           _ZN2at4cuda57_GLOBAL__N__cd6b329d_24_DistributionBernoulli_cu_7537a20d21kernelPointwiseApply2IZNS_6native9templates4cuda28bernoulli_tensor_cuda_kernelIN3c104HalfEfEEvRKNS_10TensorBaseESB_NS_15PhiloxCudaStateEEUliRS8_SD_SD_SD_RKfSF_SF_SF_E_S8_SE_jLin1ELin1ELi4ELi512ELi2EEEvNS0_6detail10TensorInfoIT0_T2_EENSI_IT1_SK_EESK_T_,(.L_x_7589 - _ZN2at4cuda57_GLOBAL__N__cd6b329d_24_DistributionBernoulli_cu_7537a20d21kernelPointwiseApply2IZNS_6native9templates4cuda28bernoulli_tensor_cuda_kernelIN3c104HalfEfEEvRKNS_10TensorBaseESB_NS_15PhiloxCudaStateEEUliRS8_SD_SD_SD_RKfSF_SF_SF_E_S8_SE_jLin1ELin1ELi4ELi512ELi2EEEvNS0_6detail10TensorInfoIT0_T2_EENSI_IT1_SK_EESK_T_)
        .other          _ZN2at4cuda57_GLOBAL__N__cd6b329d_24_DistributionBernoulli_cu_7537a20d21kernelPointwiseApply2IZNS_6native9templates4cuda28bernoulli_tensor_cuda_kernelIN3c104HalfEfEEvRKNS_10TensorBaseESB_NS_15PhiloxCudaStateEEUliRS8_SD_SD_SD_RKfSF_SF_SF_E_S8_SE_jLin1ELin1ELi4ELi512ELi2EEEvNS0_6detail10TensorInfoIT0_T2_EENSI_IT1_SK_EESK_T_,@"STO_CUDA_ENTRY STV_DEFAULT"
_ZN2at4cuda57_GLOBAL__N__cd6b329d_24_DistributionBernoulli_cu_7537a20d21kernelPointwiseApply2IZNS_6native9templates4cuda28bernoulli_tensor_cuda_kernelIN3c104HalfEfEEvRKNS_10TensorBaseESB_NS_15PhiloxCudaStateEEUliRS8_SD_SD_SD_RKfSF_SF_SF_E_S8_SE_jLin1ELin1ELi4ELi512ELi2EEEvNS0_6detail10TensorInfoIT0_T2_EENSI_IT1_SK_EESK_T_:
        /* <DEDUP_REMOVED lines=11> */
.L_x_2087:
        /* <DEDUP_REMOVED lines=31> */
.L_x_2039:
        /* <DEDUP_REMOVED lines=100> */
.L_x_2038:
        /* <DEDUP_REMOVED lines=79> */
.L_x_2037:
        /* <DEDUP_REMOVED lines=23> */
.L_x_2042:
        /* <DEDUP_REMOVED lines=101> */
.L_x_2041:
        /* <DEDUP_REMOVED lines=79> */
.L_x_2040:
[----:B------:R-:W-:Y:S02]  /*1a80*/  ULDC UR4, c[0x0][0x354] ;  /* 0x0000d50000047ab9 */ /* 0x000fe40000000800 */
[----:B------:R-:W-:-:S07]  /*1a90*/  IMAD R25, R6, UR4, R25 ;  /* 0x0000000406197c24 */ /* 0x000fce000f8e0219 */
.L_x_2036:
[----:B------:R-:W-:Y:S05]  /*1aa0*/  BSYNC B0 ;  /* 0x0000000000007941 */ /* 0x000fea0003800000 */
.L_x_2035:
        /* <DEDUP_REMOVED lines=29> */
.L_x_2047:
        /* <DEDUP_REMOVED lines=100> */
.L_x_2046:
        /* <DEDUP_REMOVED lines=78> */
.L_x_2045:
        /* <DEDUP_REMOVED lines=20> */
.L_x_2050:
        /* <DEDUP_REMOVED lines=101> */
.L_x_2049:
        /* <DEDUP_REMOVED lines=79> */
.L_x_2048:
[----:B------:R-:W-:Y:S02]  /*3420*/  ULDC UR4, c[0x0][0x354] ;  /* 0x0000d50000047ab9 */ /* 0x000fe40000000800 */
[----:B------:R-:W-:-:S07]  /*3430*/  IMAD R17, R17, UR4, R4 ;  /* 0x0000000411117c24 */ /* 0x000fce000f8e0204 */
.L_x_2044:
[----:B------:R-:W-:Y:S05]  /*3440*/  BSYNC B0 ;  /* 0x0000000000007941 */ /* 0x000fea0003800000 */
.L_x_2043:
        /* <DEDUP_REMOVED lines=30> */
.L_x_2055:
        /* <DEDUP_REMOVED lines=100> */
.L_x_2054:
        /* <DEDUP_REMOVED lines=78> */
.L_x_2053:
        /* <DEDUP_REMOVED lines=20> */
.L_x_2058:
        /* <DEDUP_REMOVED lines=101> */
.L_x_2057:
        /* <DEDUP_REMOVED lines=79> */
.L_x_2056:
[----:B------:R-:W-:Y:S02]  /*4dd0*/  ULDC UR4, c[0x0][0x354] ;  /* 0x0000d50000047ab9 */ /* 0x000fe40000000800 */
[----:B------:R-:W-:-:S07]  /*4de0*/  IMAD R18, R5, UR4, R18 ;  /* 0x0000000405127c24 */ /* 0x000fce000f8e0212 */
.L_x_2052:
[----:B------:R-:W-:Y:S05]  /*4df0*/  BSYNC B0 ;  /* 0x0000000000007941 */ /* 0x000fea0003800000 */
.L_x_2051:
        /* <DEDUP_REMOVED lines=28> */
.L_x_2063:
        /* <DEDUP_REMOVED lines=100> */
.L_x_2062:
        /* <DEDUP_REMOVED lines=78> */
.L_x_2061:
        /* <DEDUP_REMOVED lines=20> */
.L_x_2066:
        /* <DEDUP_REMOVED lines=101> */
.L_x_2065:
        /* <DEDUP_REMOVED lines=79> */
.L_x_2064:
[----:B------:R-:W-:Y:S02]  /*6760*/  ULDC UR4, c[0x0][0x354] ;  /* 0x0000d50000047ab9 */ /* 0x000fe40000000800 */
[----:B------:R-:W-:-:S07]  /*6770*/  IMAD R16, R16, UR4, R5 ;  /* 0x0000000410107c24 */ /* 0x000fce000f8e0205 */
.L_x_2060:
[----:B------:R-:W-:Y:S05]  /*6780*/  BSYNC B0 ;  /* 0x0000000000007941 */ /* 0x000fea0003800000 */
.L_x_2059:
        /* <DEDUP_REMOVED lines=139> */
.L_x_2068:
[----:B------:R-:W-:Y:S01]  /*7040*/  MOV R11, R20 ;  /* 0x00000014000b7202 */ /* 0x000fe20000000f00 */
[----:B------:R-:W-:Y:S01]  /*7050*/  IMAD.MOV.U32 R8, RZ, RZ, R12 ;  /* 0x000000ffff087224 */ /* 0x000fe200078e000c */
[----:B------:R-:W-:Y:S01]  /*7060*/  MOV R9, R6 ;  /* 0x0000000600097202 */ /* 0x000fe20000000f00 */
[----:B------:R-:W-:-:S07]  /*7070*/  IMAD.MOV.U32 R20, RZ, RZ, R2 ;  /* 0x000000ffff147224 */ /* 0x000fce00078e0002 */
.L_x_2067:
        /* <DEDUP_REMOVED lines=18> */
.L_x_7098:
[----:B------:R-:W-:Y:S05]  /*71a0*/  BRX R2 -0x71b0                                                                                                                                                                                                                                                                                                                                                                                                                                                                               (*"BRANCH_TARGETS .L_x_7099,.L_x_7100,.L_x_7101"*) ;  /* 0xffffff8c02947949 */ /* 0x000fea000383ffff */
.L_x_2071:
        /* <DEDUP_REMOVED lines=28> */
.L_x_2077:
[----:B------:R0:W5:Y:S02]  /*7370*/  LDG.E R3, desc[UR36][R16.64] ;  /* 0x0000002410037981 */ /* 0x000164000c1e1900 */
.L_x_2076:
[----:B------:R-:W-:Y:S05]  /*7380*/  BSYNC B6 ;  /* 0x0000000000067941 */ /* 0x000fea0003800000 */
.L_x_2075:
[----:B------:R-:W-:Y:S01]  /*7390*/  ULDC.64 UR4, c[0x0][0x210] ;  /* 0x0000840000047ab9 */ /* 0x000fe20000000a00 */
[----:B-----5:R-:W-:Y:S02]  /*73a0*/  FSET.BF.LE.FTZ.AND R3, R2, R3, PT ;  /* 0x000000030203720a */ /* 0x020fe40003813000 */
[C---:B------:R-:W-:Y:S02]  /*73b0*/  LEA R2, P0, R30.reuse, UR4, 0x1 ;  /* 0x000000041e027c11 */ /* 0x040fe4000f8008ff */
[----:B------:R-:W-:Y:S02]  /*73c0*/  F2FP.F16.F32.PACK_AB R0, RZ, R3 ;  /* 0x00000003ff00723e */ /* 0x000fe400000000ff */
[----:B------:R-:W-:-:S05]  /*73d0*/  LEA.HI.X R3, R30, UR5, RZ, 0x1, P0 ;  /* 0x000000051e037c11 */ /* 0x000fca00080f0cff */
[----:B------:R1:W-:Y:S04]  /*73e0*/  STG.E.U16 desc[UR36][R2.64], R0 ;  /* 0x0000000002007986 */ /* 0x0003e8000c101524 */
.L_x_2073:
[----:B------:R-:W-:Y:S05]  /*73f0*/  BSYNC B7 ;  /* 0x0000000000077941 */ /* 0x000fea0003800000 */
.L_x_2072:
        /* <DEDUP_REMOVED lines=21> */
.L_x_2080:
[----:B------:R1:W5:Y:S02]  /*7550*/  LDG.E R3, desc[UR36][R18.64] ;  /* 0x0000002412037981 */ /* 0x000364000c1e1900 */
.L_x_2079:
[----:B------:R-:W-:Y:S05]  /*7560*/  BSYNC B6 ;  /* 0x0000000000067941 */ /* 0x000fea0003800000 */
.L_x_2078:
[----:B------:R-:W-:Y:S01]  /*7570*/  ULDC.64 UR4, c[0x0][0x210] ;  /* 0x0000840000047ab9 */ /* 0x000fe20000000a00 */
[----:B-----5:R-:W-:Y:S02]  /*7580*/  FSET.BF.LE.FTZ.AND R26, R26, R3, PT ;  /* 0x000000031a1a720a */ /* 0x020fe40003813000 */
[C---:B------:R-:W-:Y:S02]  /*7590*/  LEA R2, P0, R29.reuse, UR4, 0x1 ;  /* 0x000000041d027c11 */ /* 0x040fe4000f8008ff */
[----:B------:R-:W-:Y:S02]  /*75a0*/  F2FP.F16.F32.PACK_AB R26, RZ, R26 ;  /* 0x0000001aff1a723e */ /* 0x000fe400000000ff */
[----:B------:R-:W-:-:S05]  /*75b0*/  LEA.HI.X R3, R29, UR5, RZ, 0x1, P0 ;  /* 0x000000051d037c11 */ /* 0x000fca00080f0cff */
[----:B------:R2:W-:Y:S04]  /*75c0*/  STG.E.U16 desc[UR36][R2.64], R26 ;  /* 0x0000001a02007986 */ /* 0x0005e8000c101524 */
.L_x_7100:
        /* <DEDUP_REMOVED lines=21> */
.L_x_2083:
[----:B------:R3:W5:Y:S02]  /*7720*/  LDG.E R0, desc[UR36][R22.64] ;  /* 0x0000002416007981 */ /* 0x000764000c1e1900 */
.L_x_2082:
[----:B------:R-:W-:Y:S05]  /*7730*/  BSYNC B6 ;  /* 0x0000000000067941 */ /* 0x000fea0003800000 */
.L_x_2081:
[----:B------:R-:W-:Y:S01]  /*7740*/  ULDC.64 UR4, c[0x0][0x210] ;  /* 0x0000840000047ab9 */ /* 0x000fe20000000a00 */
[----:B-----5:R-:W-:Y:S02]  /*7750*/  FSET.BF.LE.FTZ.AND R27, R27, R0, PT ;  /* 0x000000001b1b720a */ /* 0x020fe40003813000 */
[C---:B--2---:R-:W-:Y:S02]  /*7760*/  LEA R2, P0, R32.reuse, UR4, 0x1 ;  /* 0x0000000420027c11 */ /* 0x044fe4000f8008ff */
[----:B------:R-:W-:Y:S02]  /*7770*/  F2FP.F16.F32.PACK_AB R27, RZ, R27 ;  /* 0x0000001bff1b723e */ /* 0x000fe400000000ff */
[----:B------:R-:W-:-:S05]  /*7780*/  LEA.HI.X R3, R32, UR5, RZ, 0x1, P0 ;  /* 0x0000000520037c11 */ /* 0x000fca00080f0cff */
[----:B------:R2:W-:Y:S04]  /*7790*/  STG.E.U16 desc[UR36][R2.64], R27 ;  /* 0x0000001b02007986 */ /* 0x0005e8000c101524 */
.L_x_7099:
[----:B------:R-:W-:Y:S05]  /*77a0*/  BSYNC B8 ;  /* 0x0000000000087941 */ /* 0x000fea0003800000 */
.L_x_2070:
        /* <DEDUP_REMOVED lines=21> */
.L_x_2086:
[----:B------:R2:W5:Y:S02]  /*7900*/  LDG.E R3, desc[UR36][R24.64] ;  /* 0x0000002418037981 */ /* 0x000564000c1e1900 */
.L_x_2085:
[----:B------:R-:W-:Y:S05]  /*7910*/  BSYNC B6 ;  /* 0x0000000000067941 */ /* 0x000fea0003800000 */
.L_x_2084:
[----:B------:R-:W-:Y:S01]  /*7920*/  ULDC.64 UR4, c[0x0][0x210] ;  /* 0x0000840000047ab9 */ /* 0x000fe20000000a00 */
[----:B-----5:R-:W-:Y:S02]  /*7930*/  FSET.BF.LE.FTZ.AND R28, R28, R3, PT ;  /* 0x000000031c1c720a */ /* 0x020fe40003813000 */
[C---:B------:R-:W-:Y:S02]  /*7940*/  LEA R2, P0, R31.reuse, UR4, 0x1 ;  /* 0x000000041f027c11 */ /* 0x040fe4000f8008ff */
[----:B------:R-:W-:Y:S02]  /*7950*/  F2FP.F16.F32.PACK_AB R28, RZ, R28 ;  /* 0x0000001cff1c723e */ /* 0x000fe400000000ff */
[----:B------:R-:W-:-:S05]  /*7960*/  LEA.HI.X R3, R31, UR5, RZ, 0x1, P0 ;  /* 0x000000051f037c11 */ /* 0x000fca00080f0cff */
[----:B------:R4:W-:Y:S01]  /*7970*/  STG.E.U16 desc[UR36][R2.64], R28 ;  /* 0x0000001c02007986 */ /* 0x0009e2000c101524 */
[----:B------:R-:W-:Y:S05]  /*7980*/  BRA `(.L_x_2074) ;  /* 0x0000000000047947 */ /* 0x000fea0003800000 */
.L_x_7101:
[----:B------:R-:W-:Y:S05]  /*7990*/  BREAK B8 ;  /* 0x0000000000087942 */ /* 0x000fea0003800000 */
.L_x_2074:
[----:B------:R-:W-:Y:S05]  /*79a0*/  BSYNC B9 ;  /* 0x0000000000097941 */ /* 0x000fea0003800000 */
.L_x_2069:
        /* <DEDUP_REMOVED lines=8> */
.L_x_2088:
        /* <DEDUP_REMOVED lines=13> */
.L_x_7589:


//--------------------- .text._ZN2at4cuda57_GLOBAL__N__cd6b329d_24_DistributionBernoulli_cu_7537a20d21kernelPointwiseApply2IZNS_6native9templates4cuda28bernoulli_tensor_cuda_kernelIN3c104HalfEfEEvRKNS_10TensorBaseESB_NS_15PhiloxCudaStateEEUliRS8_SD_SD_SD_RKfSF_SF_SF_E_S8_SE_jLin1ELi2ELi4ELi512ELi2EEEvNS0_6detail10TensorInfoIT0_T2_EENSI_IT1_SK_EESK_T_ --------------------------
	.section	.text._ZN2at4cuda57_GLOBAL__N__cd6b329d_24_DistributionBernoulli_cu_7537a20d21kernelPointwiseApply2IZNS_6native9templates4cuda28bernoulli_tensor_cuda_kernelIN3c104HalfEfEEvRKNS_10TensorBaseESB_NS_15PhiloxCudaStateEEUliRS8_SD_SD_SD_RKfSF_SF_SF_E_S8_SE_jLin1ELi2ELi4ELi512ELi2EEEvNS0_6detail10TensorInfoIT0_T2_EENSI_IT1_SK_EESK_T_,"ax",@progbits
	.align	128
.text._ZN2at4cuda57_GLOBAL__N__cd6b329d_24_DistributionBernoulli_cu_7537a20d21kernelPointwiseApply2IZNS_6native9templates4cuda28bernoulli_tensor_cuda_kernelIN3c104HalfEfEEvRKNS_10TensorBaseESB_NS_15PhiloxCudaStateEEUliRS8_SD_SD_SD_RKfSF_SF_SF_E_S8_SE_jLin1ELi2ELi4ELi512ELi2EEEvNS0_6detail10TensorInfoIT0_T2_EENSI_IT1_SK_EESK_T_:
        .type           _ZN2at4cuda57_GLOBAL__N__cd6b329d_24_DistributionBernoulli_cu_7537a20d21kernelPointwiseApply2IZNS_6native9templates4cuda28bernoulli_tensor_cuda_kernelIN3c104HalfEfEEvRKNS_10TensorBaseESB_NS_15PhiloxCudaStateEEUliRS8_SD_SD_SD_RKfSF_SF_SF_E_S8_SE_jLin1ELi2ELi4ELi512ELi2EEEvNS0_6detail10TensorInfoIT0_T2_EENSI_IT1_SK_EESK_T_,@function
        .size           _ZN2at4cuda57_GLOBAL__N__cd6b329d_24_DistributionBernoulli_cu_7537a20d21kernelPointwiseApply2IZNS_6native9templates4cuda28bernoulli_tensor_cuda_kernelIN3c104HalfEfEEvRKNS_10TensorBaseESB_NS_15PhiloxCudaStateEEUliRS8_SD_SD_SD_RKfSF_SF_SF_E_S8_SE_jLin1ELi2ELi4ELi512ELi2EEEvNS0_6detail10TensorInfoIT0_T2_EENSI_IT1_SK_EESK_T_,(.L_x_7590 - _ZN2at4cuda57_GLOBAL__N__cd6b329d_24_DistributionBernoulli_cu_7537a20d21kernelPointwiseApply2IZNS_6native9templates4cuda28bernoulli_tensor_cuda_kernelIN3c104HalfEfEEvRKNS_10TensorBaseESB_NS_15PhiloxCudaStateEEUliRS8_SD_SD_SD_RKfSF_SF_SF_E_S8_SE_jLin1ELi2ELi4ELi512ELi2EEEvNS0_6detail10TensorInfoIT0_T2_EENSI_IT1_SK_EESK_T_)
        .other          _ZN2at4cuda57_GLOBAL__N__cd6b329d_24_DistributionBernoulli_cu_7537a20d21kernelPointwiseApply2IZNS_6native9templates4cuda28bernoulli_tensor_cuda_kernelIN3c104HalfEfEEvRKNS_10TensorBaseESB_NS_15PhiloxCudaStateEEUliRS8_SD_SD_SD_RKfSF_SF_SF_E_S8_SE_jLin1ELi2ELi4ELi512ELi2EEEvNS0_6detail10TensorInfoIT0_T2_EENSI_IT1_SK_EESK_T_,@"STO_CUDA_ENTRY STV_DEFAULT"
_ZN2at4cuda57_GLOBAL__N__cd6b329d_24_DistributionBernoulli_cu_7537a20d21kernelPointwiseApply2IZNS_6native9templates4cuda28bernoulli_tensor_cuda_kernelIN3c104HalfEfEEvRKNS_10TensorBaseESB_NS_15PhiloxCudaStateEEUliRS8_SD_SD_SD_RKfSF_SF_SF_E_S8_SE_jLin1ELi2ELi4ELi512ELi2EEEvNS0_6detail10TensorInfoIT0_T2_EENSI_IT1_SK_EESK_T_:
        /* <DEDUP_REMOVED lines=11> */
.L_x_2129:
        /* <DEDUP_REMOVED lines=30> */
.L_x_2093:
        /* <DEDUP_REMOVED lines=100> */
.L_x_2092:
        /* <DEDUP_REMOVED lines=79> */
.L_x_2091:
        /* <DEDUP_REMOVED lines=27> */
.L_x_2090:
[----:B------:R-:W-:Y:S05]  /*0f70*/  BSYNC B0 ;  /* 0x0000000000007941 */ /* 0x000fea0003800000 */
.L_x_2089:
        /* <DEDUP_REMOVED lines=28> */
.L_x_2098:
        /* <DEDUP_REMOVED lines=100> */
.L_x_2097:
        /* <DEDUP_REMOVED lines=78> */
.L_x_2096:
        /* <DEDUP_REMOVED lines=27> */
.L_x_2095:
[----:B------:R-:W-:Y:S05]  /*1e10*/  BSYNC B0 ;  /* 0x0000000000007941 */ /* 0x000fea0003800000 */
.L_x_2094:
        /* <DEDUP_REMOVED lines=29> */
.L_x_2103:
        /* <DEDUP_REMOVED lines=100> */
.L_x_2102:
        /* <DEDUP_REMOVED lines=78> */
.L_x_2101:
        /* <DEDUP_REMOVED lines=27> */
.L_x_2100:
[----:B------:R-:W-:Y:S05]  /*2cc0*/  BSYNC B0 ;  /* 0x0000000000007941 */ /* 0x000fea0003800000 */
.L_x_2099:
        /* <DEDUP_REMOVED lines=27> */
.L_x_2108:
        /* <DEDUP_REMOVED lines=100> */
.L_x_2107:
        /* <DEDUP_REMOVED lines=78> */
.L_x_2106:
        /* <DEDUP_REMOVED lines=27> */
.L_x_2105:
[----:B------:R-:W-:Y:S05]  /*3b50*/  BSYNC B0 ;  /* 0x0000000000007941 */ /* 0x000fea0003800000 */
.L_x_2104:
        /* <DEDUP_REMOVED lines=139> */
.L_x_2110:
[----:B------:R-:W-:Y:S01]  /*4410*/  MOV R11, R20 ;  /* 0x00000014000b7202 */ /* 0x000fe20000000f00 */
[----:B------:R-:W-:Y:S01]  /*4420*/  IMAD.MOV.U32 R8, RZ, RZ, R12 ;  /* 0x000000ffff087224 */ /* 0x000fe200078e000c */
[----:B------:R-:W-:Y:S01]  /*4430*/  MOV R9, R6 ;  /* 0x0000000600097202 */ /* 0x000fe20000000f00 */
[----:B------:R-:W-:-:S07]  /*4440*/  IMAD.MOV.U32 R20, RZ, RZ, R2 ;  /* 0x000000ffff147224 */ /* 0x000fce00078e0002 */
.L_x_2109:
        /* <DEDUP_REMOVED lines=18> */
.L_x_7102:
[----:B------:R-:W-:Y:S05]  /*4570*/  BRX R2 -0x4580                                                                                                                                                                                                                                                                                                                                                                                                                                                                               (*"BRANCH_TARGETS .L_x_7103,.L_x_7104,.L_x_7105"*) ;  /* 0xffffffb802a07949 */ /* 0x000fea000383ffff */
.L_x_2113:
        /* <DEDUP_REMOVED lines=28> */
.L_x_2119:
[----:B------:R0:W5:Y:S02]  /*4740*/  LDG.E R3, desc[UR36][R16.64] ;  /* 0x0000002410037981 */ /* 0x000164000c1e1900 */
.L_x_2118:
[----:B------:R-:W-:Y:S05]  /*4750*/  BSYNC B6 ;  /* 0x0000000000067941 */ /* 0x000fea0003800000 */
.L_x_2117:
[----:B------:R-:W-:Y:S01]  /*4760*/  ULDC.64 UR4, c[0x0][0x210] ;  /* 0x0000840000047ab9 */ /* 0x000fe20000000a00 */
[----:B-----5:R-:W-:Y:S02]  /*4770*/  FSET.BF.LE.FTZ.AND R3, R2, R3, PT ;  /* 0x000000030203720a */ /* 0x020fe40003813000 */
[C---:B------:R-:W-:Y:S02]  /*4780*/  LEA R2, P0, R30.reuse, UR4, 0x1 ;  /* 0x000000041e027c11 */ /* 0x040fe4000f8008ff */
[----:B------:R-:W-:Y:S02]  /*4790*/  F2FP.F16.F32.PACK_AB R0, RZ, R3 ;  /* 0x00000003ff00723e */ /* 0x000fe400000000ff */
[----:B------:R-:W-:-:S05]  /*47a0*/  LEA.HI.X R3, R30, UR5, RZ, 0x1, P0 ;  /* 0x000000051e037c11 */ /* 0x000fca00080f0cff */
[----:B------:R1:W-:Y:S04]  /*47b0*/  STG.E.U16 desc[UR36][R2.64], R0 ;  /* 0x0000000002007986 */ /* 0x0003e8000c101524 */
.L_x_2115:
[----:B------:R-:W-:Y:S05]  /*47c0*/  BSYNC B7 ;  /* 0x0000000000077941 */ /* 0x000fea0003800000 */
.L_x_2114:
        /* <DEDUP_REMOVED lines=21> */
.L_x_2122:
[----:B------:R1:W5:Y:S02]  /*4920*/  LDG.E R3, desc[UR36][R18.64] ;  /* 0x0000002412037981 */ /* 0x000364000c1e1900 */
.L_x_2121:
[----:B------:R-:W-:Y:S05]  /*4930*/  BSYNC B6 ;  /* 0x0000000000067941 */ /* 0x000fea0003800000 */
.L_x_2120:
[----:B------:R-:W-:Y:S01]  /*4940*/  ULDC.64 UR4, c[0x0][0x210] ;  /* 0x0000840000047ab9 */ /* 0x000fe20000000a00 */
[----:B-----5:R-:W-:Y:S02]  /*4950*/  FSET.BF.LE.FTZ.AND R26, R26, R3, PT ;  /* 0x000000031a1a720a */ /* 0x020fe40003813000 */
[C---:B------:R-:W-:Y:S02]  /*4960*/  LEA R2, P0, R29.reuse, UR4, 0x1 ;  /* 0x000000041d027c11 */ /* 0x040fe4000f8008ff */
[----:B------:R-:W-:Y:S02]  /*4970*/  F2FP.F16.F32.PACK_AB R26, RZ, R26 ;  /* 0x0000001aff1a723e */ /* 0x000fe400000000ff */
[----:B------:R-:W-:-:S05]  /*4980*/  LEA.HI.X R3, R29, UR5, RZ, 0x1, P0 ;  /* 0x000000051d037c11 */ /* 0x000fca00080f0cff */
[----:B------:R2:W-:Y:S04]  /*4990*/  STG.E.U16 desc[UR36][R2.64], R26 ;  /* 0x0000001a02007986 */ /* 0x0005e8000c101524 */
.L_x_7104:
        /* <DEDUP_REMOVED lines=21> */
.L_x_2125:
[----:B------:R3:W5:Y:S02]  /*4af0*/  LDG.E R0, desc[UR36][R22.64] ;  /* 0x0000002416007981 */ /* 0x000764000c1e1900 */
.L_x_2124:
[----:B------:R-:W-:Y:S05]  /*4b00*/  BSYNC B6 ;  /* 0x0000000000067941 */ /* 0x000fea0003800000 */
.L_x_2123:
[----:B------:R-:W-:Y:S01]  /*4b10*/  ULDC.64 UR4, c[0x0][0x210] ;  /* 0x0000840000047ab9 */ /* 0x000fe20000000a00 */
[----:B-----5:R-:W-:Y:S02]  /*4b20*/  FSET.BF.LE.FTZ.AND R27, R27, R0, PT ;  /* 0x000000001b1b720a */ /* 0x020fe40003813000 */
[C---:B--2---:R-:W-:Y:S02]  /*4b30*/  LEA R2, P0, R32.reuse, UR4, 0x1 ;  /* 0x0000000420027c11 */ /* 0x044fe4000f8008ff */
[----:B------:R-:W-:Y:S02]  /*4b40*/  F2FP.F16.F32.PACK_AB R27, RZ, R27 ;  /* 0x0000001bff1b723e */ /* 0x000fe400000000ff */
[----:B------:R-:W-:-:S05]  /*4b50*/  LEA.HI.X R3, R32, UR5, RZ, 0x1, P0 ;  /* 0x0000000520037c11 */ /* 0x000fca00080f0cff */
[----:B------:R2:W-:Y:S04]  /*4b60*/  STG.E.U16 desc[UR36][R2.64], R27 ;  /* 0x0000001b02007986 */ /* 0x0005e8000c101524 */
.L_x_7103:
[----:B------:R-:W-:Y:S05]  /*4b70*/  BSYNC B8 ;  /* 0x0000000000087941 */ /* 0x000fea0003800000 */
.L_x_2112:
        /* <DEDUP_REMOVED lines=21> */
.L_x_2128:
[----:B------:R2:W5:Y:S02]  /*4cd0*/  LDG.E R3, desc[UR36][R24.64] ;  /* 0x0000002418037981 */ /* 0x000564000c1e1900 */
.L_x_2127:
[----:B------:R-:W-:Y:S05]  /*4ce0*/  BSYNC B6 ;  /* 0x0000000000067941 */ /* 0x000fea0003800000 */
.L_x_2126:
[----:B------:R-:W-:Y:S01]  /*4cf0*/  ULDC.64 UR4, c[0x0][0x210] ;  /* 0x0000840000047ab9 */ /* 0x000fe20000000a00 */
[----:B-----5:R-:W-:Y:S02]  /*4d00*/  FSET.BF.LE.FTZ.AND R28, R28, R3, PT ;  /* 0x000000031c1c720a */ /* 0x020fe40003813000 */
[C---:B------:R-:W-:Y:S02]  /*4d10*/  LEA R2, P0, R31.reuse, UR4, 0x1 ;  /* 0x000000041f027c11 */ /* 0x040fe4000f8008ff */
[----:B------:R-:W-:Y:S02]  /*4d20*/  F2FP.F16.F32.PACK_AB R28, RZ, R28 ;  /* 0x0000001cff1c723e */ /* 0x000fe400000000ff */
[----:B------:R-:W-:-:S05]  /*4d30*/  LEA.HI.X R3, R31, UR5, RZ, 0x1, P0 ;  /* 0x000000051f037c11 */ /* 0x000fca00080f0cff */
[----:B------:R4:W-:Y:S01]  /*4d40*/  STG.E.U16 desc[UR36][R2.64], R28 ;  /* 0x0000001c02007986 */ /* 0x0009e2000c101524 */
[----:B------:R-:W-:Y:S05]  /*4d50*/  BRA `(.L_x_2116) ;  /* 0x0000000000047947 */ /* 0x000fea0003800000 */
.L_x_7105:
[----:B------:R-:W-:Y:S05]  /*4d60*/  BREAK B8 ;  /* 0x0000000000087942 */ /* 0x000fea0003800000 */
.L_x_2116:
[----:B------:R-:W-:Y:S05]  /*4d70*/  BSYNC B9 ;  /* 0x0000000000097941 */ /* 0x000fea0003800000 */
.L_x_2111:
        /* <DEDUP_REMOVED lines=8> */
.L_x_2130:
        /* <DEDUP_REMOVED lines=16> */
.L_x_7590:


//--------------------- .text._ZN2at4cuda57_GLOBAL__N__cd6b329d_24_DistributionBernoulli_cu_7537a20d21kernelPointwiseApply2IZNS_6native9templates4cuda28bernoulli_tensor_cuda_kernelIN3c104HalfEfEEvRKNS_10TensorBaseESB_NS_15PhiloxCudaStateEEUliRS8_SD_SD_SD_RKfSF_SF_SF_E_S8_SE_jLin1ELi1ELi4ELi512ELi2EEEvNS0_6detail10TensorInfoIT0_T2_EENSI_IT1_SK_EESK_T_ --------------------------
	.section	.text._ZN2at4cuda57_GLOBAL__N__cd6b329d_24_DistributionBernoulli_cu_7537a20d21kernelPointwiseApply2IZNS_6native9templates4cuda28bernoulli_tensor_cuda_kernelIN3c104HalfEfEEvRKNS_10TensorBaseESB_NS_15PhiloxCudaStateEEUliRS8_SD_SD_SD_RKfSF_SF_SF_E_S8_SE_jLin1ELi1ELi4ELi512ELi2EEEvNS0_6detail10TensorInfoIT0_T2_EENSI_IT1_SK_EESK_T_,"ax",@progbits
	.align	128
.text._ZN2at4cuda57_GLOBAL__N__cd6b329d_24_DistributionBernoulli_cu_7537a20d21kernelPointwiseApply2IZNS_6native9templates4cuda28bernoulli_tensor_cuda_kernelIN3c104HalfEfEEvRKNS_10TensorBaseESB_NS_15PhiloxCudaStateEEUliRS8_SD_SD_SD_RKfSF_SF_SF_E_S8_SE_jLin1ELi1ELi4ELi512ELi2EEEvNS0_6detail10TensorInfoIT0_T2_EENSI_IT1_SK_EESK_T_:
        .type           _ZN2at4cuda57_GLOBAL__N__cd6b329d_24_DistributionBernoulli_cu_7537a20d21kernelPointwiseApply2IZNS_6native9templates4cuda28bernoulli_tensor_cuda_kernelIN3c104HalfEfEEvRKNS_10TensorBaseESB_NS_15PhiloxCudaStateEEUliRS8_SD_SD_SD_RKfSF_SF_SF_E_S8_SE_jLin1ELi1ELi4ELi512ELi2EEEvNS0_6detail10TensorInfoIT0_T2_EENSI_IT1_SK_EESK_T_,@function
        .size           _ZN2at4cuda57_GLOBAL__N__cd6b329d_24_DistributionBernoulli_cu_7537a20d21kernelPointwiseApply2IZNS_6native9templates4cuda28bernoulli_tensor_cuda_kernelIN3c104HalfEfEEvRKNS_10TensorBaseESB_NS_15PhiloxCudaStateEEUliRS8_SD_SD_SD_RKfSF_SF_SF_E_S8_SE_jLin1ELi1ELi4ELi512ELi2EEEvNS0_6detail10TensorInfoIT0_T2_EENSI_IT1_SK_EESK_T_,(.L_x_7591 - _ZN2at4cuda57_GLOBAL__N__cd6b329d_24_DistributionBernoulli_cu_7537a20d21kernelPointwiseApply2IZNS_6native9templates4cuda28bernoulli_tensor_cuda_kernelIN3c104HalfEfEEvRKNS_10TensorBaseESB_NS_15PhiloxCudaStateEEUliRS8_SD_SD_SD_RKfSF_SF_SF_E_S8_SE_jLin1ELi1ELi4ELi512ELi2EEEvNS0_6detail10TensorInfoIT0_T2_EENSI_IT1_SK_EESK_T_)
        .other          _ZN2at4cuda57_GLOBAL__N__cd6b329d_24_DistributionBernoulli_cu_7537a20d21kernelPointwiseApply2IZNS_6native9templates4cuda28bernoulli_tensor_cuda_kernelIN3c104HalfEfEEvRKNS_10TensorBaseESB_NS_15PhiloxCudaStateEEUliRS8_SD_SD_SD_RKfSF_SF_SF_E_S8_SE_jLin1ELi1ELi4ELi512ELi2EEEvNS0_6detail10TensorInfoIT0_T2_EENSI_IT1_SK_EESK_T_,@"STO_CUDA_ENTRY STV_DEFAULT"
_ZN2at4cuda57_GLOBAL__N__cd6b329d_24_DistributionBernoulli_cu_7537a20d21kernelPointwiseApply2IZNS_6native9templates4cuda28bernoulli_tensor_cuda_kernelIN3c104HalfEfEEvRKNS_10TensorBaseESB_NS_15PhiloxCudaStateEEUliRS8_SD_SD_SD_RKfSF_SF_SF_E_S8_SE_jLin1ELi1ELi4ELi512ELi2EEEvNS0_6detail10TensorInfoIT0_T2_EENSI_IT1_SK_EESK_T_:
        /* <DEDUP_REMOVED lines=11> */
.L_x_2171:
        /* <DEDUP_REMOVED lines=29> */
.L_x_2135:
        /* <DEDUP_REMOVED lines=100> */
.L_x_2134:
        /* <DEDUP_REMOVED lines=79> */
.L_x_2133:
[----:B------:R-:W-:Y:S02]  /*0db0*/  ULDC UR4, c[0x0][0x27c] ;  /* 0x00009f0000047ab9 */ /* 0x000fe40000000800 */
[----:B------:R-:W-:-:S07]  /*0dc0*/  IMAD R31, R6, UR4, R31 ;  /* 0x00000004061f7c24 */ /* 0x000fce000f8e021f */
.L_x_2132:
[----:B------:R-:W-:Y:S05]  /*0dd0*/  BSYNC B0 ;  /* 0x0000000000007941 */ /* 0x000fea0003800000 */
.L_x_2131:
        /* <DEDUP_REMOVED lines=31> */
.L_x_2140:
        /* <DEDUP_REMOVED lines=100> */
.L_x_2139:
        /* <DEDUP_REMOVED lines=78> */
.L_x_2138:
[----:B------:R-:W-:Y:S02]  /*1af0*/  ULDC UR4, c[0x0][0x27c] ;  /* 0x00009f0000047ab9 */ /* 0x000fe40000000800 */
[----:B------:R-:W-:-:S07]  /*1b00*/  IMAD R32, R7, UR4, R32 ;  /* 0x0000000407207c24 */ /* 0x000fce000f8e0220 */
.L_x_2137:
[----:B------:R-:W-:Y:S05]  /*1b10*/  BSYNC B0 ;  /* 0x0000000000007941 */ /* 0x000fea0003800000 */
.L_x_2136:
        /* <DEDUP_REMOVED lines=31> */
.L_x_2145:
        /* <DEDUP_REMOVED lines=100> */
.L_x_2144:
        /* <DEDUP_REMOVED lines=78> */
.L_x_2143:
[----:B------:R-:W-:Y:S02]  /*2830*/  ULDC UR4, c[0x0][0x27c] ;  /* 0x00009f0000047ab9 */ /* 0x000fe40000000800 */
[----:B------:R-:W-:-:S07]  /*2840*/  IMAD R29, R8, UR4, R29 ;  /* 0x00000004081d7c24 */ /* 0x000fce000f8e021d */
.L_x_2142:
[----:B------:R-:W-:Y:S05]  /*2850*/  BSYNC B0 ;  /* 0x0000000000007941 */ /* 0x000fea0003800000 */
.L_x_2141:
        /* <DEDUP_REMOVED lines=31> */
.L_x_2150:
        /* <DEDUP_REMOVED lines=100> */
.L_x_2149:
        /* <DEDUP_REMOVED lines=79> */
.L_x_2148:
[----:B------:R-:W-:Y:S02]  /*3580*/  ULDC UR4, c[0x0][0x27c] ;  /* 0x00009f0000047ab9 */ /* 0x000fe40000000800 */
[----:B------:R-:W-:-:S07]  /*3590*/  IMAD R30, R6, UR4, R9 ;  /* 0x00000004061e7c24 */ /* 0x000fce000f8e0209 */
.L_x_2147:
[----:B------:R-:W-:Y:S05]  /*35a0*/  BSYNC B0 ;  /* 0x0000000000007941 */ /* 0x000fea0003800000 */
.L_x_2146:
        /* <DEDUP_REMOVED lines=142> */
.L_x_2152:
[----:B------:R-:W-:Y:S01]  /*3e90*/  IMAD.MOV.U32 R14, RZ, RZ, R20 ;  /* 0x000000ffff0e7224 */ /* 0x000fe200078e0014 */
[----:B------:R-:W-:Y:S01]  /*3ea0*/  MOV R3, R12 ;  /* 0x0000000c00037202 */ /* 0x000fe20000000f00 */
[----:B------:R-:W-:Y:S01]  /*3eb0*/  IMAD.MOV.U32 R11, RZ, RZ, R8 ;  /* 0x000000ffff0b7224 */ /* 0x000fe200078e0008 */
[----:B------:R-:W-:-:S07]  /*3ec0*/  MOV R20, R4 ;  /* 0x0000000400147202 */ /* 0x000fce0000000f00 */
.L_x_2151:
        /* <DEDUP_REMOVED lines=20> */
.L_x_7106:
[----:B------:R-:W-:Y:S05]  /*4010*/  BRX R2 -0x4020                                                                                                                                                                                                                                                                                                                                                                                                                                                                               (*"BRANCH_TARGETS .L_x_7107,.L_x_7108,.L_x_7109"*) ;  /* 0xffffffbc02f87949 */ /* 0x000fea000383ffff */
.L_x_2155:
        /* <DEDUP_REMOVED lines=28> */
.L_x_2161:
[----:B------:R0:W5:Y:S02]  /*41e0*/  LDG.E R3, desc[UR36][R16.64] ;  /* 0x0000002410037981 */ /* 0x000164000c1e1900 */
.L_x_2160:
[----:B------:R-:W-:Y:S05]  /*41f0*/  BSYNC B6 ;  /* 0x0000000000067941 */ /* 0x000fea0003800000 */
.L_x_2159:
[----:B------:R-:W-:Y:S01]  /*4200*/  ULDC.64 UR4, c[0x0][0x210] ;  /* 0x0000840000047ab9 */ /* 0x000fe20000000a00 */
[----:B-----5:R-:W-:Y:S02]  /*4210*/  FSET.BF.LE.FTZ.AND R3, R2, R3, PT ;  /* 0x000000030203720a */ /* 0x020fe40003813000 */
[C---:B------:R-:W-:Y:S02]  /*4220*/  LEA R2, P0, R30.reuse, UR4, 0x1 ;  /* 0x000000041e027c11 */ /* 0x040fe4000f8008ff */
[----:B------:R-:W-:Y:S02]  /*4230*/  F2FP.F16.F32.PACK_AB R0, RZ, R3 ;  /* 0x00000003ff00723e */ /* 0x000fe400000000ff */
[----:B------:R-:W-:-:S05]  /*4240*/  LEA.HI.X R3, R30, UR5, RZ, 0x1, P0 ;  /* 0x000000051e037c11 */ /* 0x000fca00080f0cff */
[----:B------:R1:W-:Y:S04]  /*4250*/  STG.E.U16 desc[UR36][R2.64], R0 ;  /* 0x0000000002007986 */ /* 0x0003e8000c101524 */
.L_x_2157:
[----:B------:R-:W-:Y:S05]  /*4260*/  BSYNC B7 ;  /* 0x0000000000077941 */ /* 0x000fea0003800000 */
.L_x_2156:
        /* <DEDUP_REMOVED lines=21> */
.L_x_2164:
[----:B------:R1:W5:Y:S02]  /*43c0*/  LDG.E R3, desc[UR36][R18.64] ;  /* 0x0000002412037981 */ /* 0x000364000c1e1900 */
.L_x_2163:
[----:B------:R-:W-:Y:S05]  /*43d0*/  BSYNC B6 ;  /* 0x0000000000067941 */ /* 0x000fea0003800000 */
.L_x_2162:
[----:B------:R-:W-:Y:S01]  /*43e0*/  ULDC.64 UR4, c[0x0][0x210] ;  /* 0x0000840000047ab9 */ /* 0x000fe20000000a00 */
[----:B-----5:R-:W-:Y:S02]  /*43f0*/  FSET.BF.LE.FTZ.AND R26, R26, R3, PT ;  /* 0x000000031a1a720a */ /* 0x020fe40003813000 */
[C---:B------:R-:W-:Y:S02]  /*4400*/  LEA R2, P0, R29.reuse, UR4, 0x1 ;  /* 0x000000041d027c11 */ /* 0x040fe4000f8008ff */
[----:B------:R-:W-:Y:S02]  /*4410*/  F2FP.F16.F32.PACK_AB R26, RZ, R26 ;  /* 0x0000001aff1a723e */ /* 0x000fe400000000ff */
[----:B------:R-:W-:-:S05]  /*4420*/  LEA.HI.X R3, R29, UR5, RZ, 0x1, P0 ;  /* 0x000000051d037c11 */ /* 0x000fca00080f0cff */
[----:B------:R2:W-:Y:S04]  /*4430*/  STG.E.U16 desc[UR36][R2.64], R26 ;  /* 0x0000001a02007986 */ /* 0x0005e8000c101524 */
.L_x_7108:
        /* <DEDUP_REMOVED lines=21> */
.L_x_2167:
[----:B------:R3:W5:Y:S02]  /*4590*/  LDG.E R0, desc[UR36][R22.64] ;  /* 0x0000002416007981 */ /* 0x000764000c1e1900 */
.L_x_2166:
[----:B------:R-:W-:Y:S05]  /*45a0*/  BSYNC B6 ;  /* 0x0000000000067941 */ /* 0x000fea0003800000 */
.L_x_2165:
[----:B------:R-:W-:Y:S01]  /*45b0*/  ULDC.64 UR4, c[0x0][0x210] ;  /* 0x0000840000047ab9 */ /* 0x000fe20000000a00 */
[----:B-----5:R-:W-:Y:S02]  /*45c0*/  FSET.BF.LE.FTZ.AND R27, R27, R0, PT ;  /* 0x000000001b1b720a */ /* 0x020fe40003813000 */
[C---:B--2---:R-:W-:Y:S02]  /*45d0*/  LEA R2, P0, R32.reuse, UR4, 0x1 ;  /* 0x0000000420027c11 */ /* 0x044fe4000f8008ff */
[----:B------:R-:W-:Y:S02]  /*45e0*/  F2FP.F16.F32.PACK_AB R27, RZ, R27 ;  /* 0x0000001bff1b723e */ /* 0x000fe400000000ff */
[----:B------:R-:W-:-:S05]  /*45f0*/  LEA.HI.X R3, R32, UR5, RZ, 0x1, P0 ;  /* 0x0000000520037c11 */ /* 0x000fca00080f0cff */
[----:B------:R2:W-:Y:S04]  /*4600*/  STG.E.U16 desc[UR36][R2.64], R27 ;  /* 0x0000001b02007986 */ /* 0x0005e8000c101524 */
.L_x_7107:
[----:B------:R-:W-:Y:S05]  /*4610*/  BSYNC B8 ;  /* 0x0000000000087941 */ /* 0x000fea0003800000 */
.L_x_2154:
        /* <DEDUP_REMOVED lines=21> */
.L_x_2170:
[----:B------:R2:W5:Y:S02]  /*4770*/  LDG.E R3, desc[UR36][R24.64] ;  /* 0x0000002418037981 */ /* 0x000564000c1e1900 */
.L_x_2169:
[----:B------:R-:W-:Y:S05]  /*4780*/  BSYNC B6 ;  /* 0x0000000000067941 */ /* 0x000fea0003800000 */
.L_x_2168:
[----:B------:R-:W-:Y:S01]  /*4790*/  ULDC.64 UR4, c[0x0][0x210] ;  /* 0x0000840000047ab9 */ /* 0x000fe20000000a00 */
[----:B-----5:R-:W-:Y:S02]  /*47a0*/  FSET.BF.LE.FTZ.AND R28, R28, R3, PT ;  /* 0x000000031c1c720a */ /* 0x020fe40003813000 */
[C---:B------:R-:W-:Y:S02]  /*47b0*/  LEA R2, P0, R31.reuse, UR4, 0x1 ;  /* 0x000000041f027c11 */ /* 0x040fe4000f8008ff */
[----:B------:R-:W-:Y:S02]  /*47c0*/  F2FP.F16.F32.PACK_AB R28, RZ, R28 ;  /* 0x0000001cff1c723e */ /* 0x000fe400000000ff */
[----:B------:R-:W-:-:S05]  /*47d0*/  LEA.HI.X R3, R31, UR5, RZ, 0x1, P0 ;  /* 0x000000051f037c11 */ /* 0x000fca00080f0cff */
[----:B------:R4:W-:Y:S01]  /*47e0*/  STG.E.U16 desc[UR36][R2.64], R28 ;  /* 0x0000001c02007986 */ /* 0x0009e2000c101524 */
[----:B------:R-:W-:Y:S05]  /*47f0*/  BRA `(.L_x_2158) ;  /* 0x0000000000047947 */ /* 0x000fea0003800000 */
.L_x_7109:
[----:B------:R-:W-:Y:S05]  /*4800*/  BREAK B8 ;  /* 0x0000000000087942 */ /* 0x000fea0003800000 */
.L_x_2158:
[----:B------:R-:W-:Y:S05]  /*4810*/  BSYNC B9 ;  /* 0x0000000000097941 */ /* 0x000fea0003800000 */
.L_x_2153:
        /* <DEDUP_REMOVED lines=8> */
.L_x_2172:
        /* <DEDUP_REMOVED lines=14> */
.L_x_7591:


//--------------------- .text._ZN2at4cuda57_GLOBAL__N__cd6b329d_24_DistributionBernoulli_cu_7537a20d21kernelPointwiseApply2IZNS_6native9templates4cuda28bernoulli_tensor_cuda_kernelIN3c104HalfEfEEvRKNS_10TensorBaseESB_NS_15PhiloxCudaStateEEUliRS8_SD_SD_SD_RKfSF_SF_SF_E_S8_SE_jLi2ELin1ELi4ELi512ELi2EEEvNS0_6detail10TensorInfoIT0_T2_EENSI_IT1_SK_EESK_T_ --------------------------
	.section	.text._ZN2at4cuda57_GLOBAL__N__cd6b329d_24_DistributionBernoulli_cu_7537a20d21kernelPointwiseApply2IZNS_6native9templates4cuda28bernoulli_tensor_cuda_kernelIN3c104HalfEfEEvRKNS_10TensorBaseESB_NS_15PhiloxCudaStateEEUliRS8_SD_SD_SD_RKfSF_SF_SF_E_S8_SE_jLi2ELin1ELi4ELi512ELi2EEEvNS0_6detail10TensorInfoIT0_T2_EENSI_IT1_SK_EESK_T_,"ax",@progbits
	.align	128
.text._ZN2at4cuda57_GLOBAL__N__cd6b329d_24_DistributionBernoulli_cu_7537a20d21kernelPointwiseApply2IZNS_6native9templates4cuda28bernoulli_tensor_cuda_kernelIN3c104HalfEfEEvRKNS_10TensorBaseESB_NS_15PhiloxCudaStateEEUliRS8_SD_SD_SD_RKfSF_SF_SF_E_S8_SE_jLi2ELin1ELi4ELi512ELi2EEEvNS0_6detail10TensorInfoIT0_T2_EENSI_IT1_SK_EESK_T_:
        .type           _ZN2at4cuda57_GLOBAL__N__cd6b329d_24_DistributionBernoulli_cu_7537a20d21kernelPointwiseApply2IZNS_6native9templates4cuda28bernoulli_tensor_cuda_kernelIN3c104HalfEfEEvRKNS_10TensorBaseESB_NS_15PhiloxCudaStateEEUliRS8_SD_SD_SD_RKfSF_SF_SF_E_S8_SE_jLi2ELin1ELi4ELi512ELi2EEEvNS0_6detail10TensorInfoIT0_T2_EENSI_IT1_SK_EESK_T_,@function
        .size           _ZN2at4cuda57_GLOBAL__N__cd6b329d_24_DistributionBernoulli_cu_7537a20d21kernelPointwiseApply2IZNS_6native9templates4cuda28bernoulli_tensor_cuda_kernelIN3c104HalfEfEEvRKNS_10TensorBaseESB_NS_15PhiloxCudaStateEEUliRS8_SD_SD_SD_RKfSF_SF_SF_E_S8_SE_jLi2ELin1ELi4ELi512ELi2EEEvNS0_6detail10TensorInfoIT0_T2_EENSI_IT1_SK_EESK_T_,(.L_x_7592 - _ZN2at4cuda57_GLOBAL__N__cd6b329d_24_DistributionBernoulli_cu_7537a20d21kernelPointwiseApply2IZNS_6native9templates4cuda28bernoulli_tensor_cuda_kernelIN3c104HalfEfEEvRKNS_10TensorBaseESB_NS_15PhiloxCudaStateEEUliRS8_SD_SD_SD_RKfSF_SF_SF_E_S8_SE_jLi2ELin1ELi4ELi512ELi2EEEvNS0_6detail10TensorInfoIT0_T2_EENSI_IT1_SK_EESK_T_)
        .other          _ZN2at4cuda57_GLOBAL__N__cd6b329d_24_DistributionBernoulli_cu_7537a20d21kernelPointwiseApply2IZNS_6native9templates4cuda28bernoulli_tensor_cuda_kernelIN3c104HalfEfEEvRKNS_10TensorBaseESB_NS_15PhiloxCudaStateEEUliRS8_SD_SD_SD_RKfSF_SF_SF_E_S8_SE_jLi2ELin1ELi4ELi512ELi2EEEvNS0_6detail10TensorInfoIT0_T2_EENSI_IT1_SK_EESK_T_,@"STO_CUDA_ENTRY STV_DEFAULT"
_ZN2at4cuda57_GLOBAL__N__cd6b329d_24_DistributionBernoulli_cu_7537a20d21kernelPointwiseApply2IZNS_6native9templates4cuda28bernoulli_tensor_cuda_kernelIN3c104HalfEfEEvRKNS_10TensorBaseESB_NS_15PhiloxCudaStateEEUliRS8_SD_SD_SD_RKfSF_SF_SF_E_S8_SE_jLi2ELin1ELi4ELi512ELi2EEEvNS0_6detail10TensorInfoIT0_T2_EENSI_IT1_SK_EESK_T_:
        /* <DEDUP_REMOVED lines=11> */
.L_x_2213:
        /* <DEDUP_REMOVED lines=55> */
.L_x_2177:
        /* <DEDUP_REMOVED lines=101> */
.L_x_2176:
        /* <DEDUP_REMOVED lines=79> */
.L_x_2175:
[----:B------:R-:W-:Y:S02]  /*0f60*/  ULDC UR4, c[0x0][0x354] ;  /* 0x0000d50000047ab9 */ /* 0x000fe40000000800 */
[----:B------:R-:W-:-:S07]  /*0f70*/  IMAD R25, R6, UR4, R25 ;  /* 0x0000000406197c24 */ /* 0x000fce000f8e0219 */
.L_x_2174:
[----:B------:R-:W-:Y:S05]  /*0f80*/  BSYNC B0 ;  /* 0x0000000000007941 */ /* 0x000fea0003800000 */
.L_x_2173:
        /* <DEDUP_REMOVED lines=50> */
.L_x_2182:
        /* <DEDUP_REMOVED lines=101> */
.L_x_2181:
        /* <DEDUP_REMOVED lines=79> */
.L_x_2180:
[----:B------:R-:W-:Y:S02]  /*1df0*/  ULDC UR4, c[0x0][0x354] ;  /* 0x0000d50000047ab9 */ /* 0x000fe40000000800 */
[----:B------:R-:W-:-:S07]  /*1e00*/  IMAD R17, R17, UR4, R4 ;  /* 0x0000000411117c24 */ /* 0x000fce000f8e0204 */
.L_x_2179:
[----:B------:R-:W-:Y:S05]  /*1e10*/  BSYNC B0 ;  /* 0x0000000000007941 */ /* 0x000fea0003800000 */
.L_x_2178:
        /* <DEDUP_REMOVED lines=51> */
.L_x_2187:
        /* <DEDUP_REMOVED lines=101> */
.L_x_2186:
        /* <DEDUP_REMOVED lines=79> */
.L_x_2185:
[----:B------:R-:W-:Y:S02]  /*2c90*/  ULDC UR4, c[0x0][0x354] ;  /* 0x0000d50000047ab9 */ /* 0x000fe40000000800 */
[----:B------:R-:W-:-:S07]  /*2ca0*/  IMAD R18, R5, UR4, R18 ;  /* 0x0000000405127c24 */ /* 0x000fce000f8e0212 */
.L_x_2184:
[----:B------:R-:W-:Y:S05]  /*2cb0*/  BSYNC B0 ;  /* 0x0000000000007941 */ /* 0x000fea0003800000 */
.L_x_2183:
        /* <DEDUP_REMOVED lines=49> */
.L_x_2192:
        /* <DEDUP_REMOVED lines=101> */
.L_x_2191:
        /* <DEDUP_REMOVED lines=79> */
.L_x_2190:
[----:B------:R-:W-:Y:S02]  /*3b10*/  ULDC UR4, c[0x0][0x354] ;  /* 0x0000d50000047ab9 */ /* 0x000fe40000000800 */
[----:B------:R-:W-:-:S07]  /*3b20*/  IMAD R16, R5, UR4, R16 ;  /* 0x0000000405107c24 */ /* 0x000fce000f8e0210 */
.L_x_2189:
[----:B------:R-:W-:Y:S05]  /*3b30*/  BSYNC B0 ;  /* 0x0000000000007941 */ /* 0x000fea0003800000 */
.L_x_2188:
        /* <DEDUP_REMOVED lines=139> */
.L_x_2194:
[----:B------:R-:W-:Y:S01]  /*43f0*/  MOV R11, R20 ;  /* 0x00000014000b7202 */ /* 0x000fe20000000f00 */
[----:B------:R-:W-:Y:S01]  /*4400*/  IMAD.MOV.U32 R8, RZ, RZ, R12 ;  /* 0x000000ffff087224 */ /* 0x000fe200078e000c */
[----:B------:R-:W-:Y:S01]  /*4410*/  MOV R9, R6 ;  /* 0x0000000600097202 */ /* 0x000fe20000000f00 */
[----:B------:R-:W-:-:S07]  /*4420*/  IMAD.MOV.U32 R20, RZ, RZ, R2 ;  /* 0x000000ffff147224 */ /* 0x000fce00078e0002 */
.L_x_2193:
        /* <DEDUP_REMOVED lines=18> */
.L_x_7110:
[----:B------:R-:W-:Y:S05]  /*4550*/  BRX R2 -0x4560                                                                                                                                                                                                                                                                                                                                                                                                                                                                               (*"BRANCH_TARGETS .L_x_7111,.L_x_7112,.L_x_7113"*) ;  /* 0xffffffb802a87949 */ /* 0x000fea000383ffff */
.L_x_2197:
        /* <DEDUP_REMOVED lines=28> */
.L_x_2203:
[----:B------:R0:W5:Y:S02]  /*4720*/  LDG.E R3, desc[UR36][R16.64] ;  /* 0x0000002410037981 */ /* 0x000164000c1e1900 */
.L_x_2202:
[----:B------:R-:W-:Y:S05]  /*4730*/  BSYNC B6 ;  /* 0x0000000000067941 */ /* 0x000fea0003800000 */
.L_x_2201:
[----:B------:R-:W-:Y:S01]  /*4740*/  ULDC.64 UR4, c[0x0][0x210] ;  /* 0x0000840000047ab9 */ /* 0x000fe20000000a00 */
[----:B-----5:R-:W-:Y:S02]  /*4750*/  FSET.BF.LE.FTZ.AND R3, R2, R3, PT ;  /* 0x000000030203720a */ /* 0x020fe40003813000 */
[C---:B------:R-:W-:Y:S02]  /*4760*/  LEA R2, P0, R30.reuse, UR4, 0x1 ;  /* 0x000000041e027c11 */ /* 0x040fe4000f8008ff */
[----:B------:R-:W-:Y:S02]  /*4770*/  F2FP.F16.F32.PACK_AB R0, RZ, R3 ;  /* 0x00000003ff00723e */ /* 0x000fe400000000ff */
[----:B------:R-:W-:-:S05]  /*4780*/  LEA.HI.X R3, R30, UR5, RZ, 0x1, P0 ;  /* 0x000000051e037c11 */ /* 0x000fca00080f0cff */
[----:B------:R1:W-:Y:S04]  /*4790*/  STG.E.U16 desc[UR36][R2.64], R0 ;  /* 0x0000000002007986 */ /* 0x0003e8000c101524 */
.L_x_2199:
[----:B------:R-:W-:Y:S05]  /*47a0*/  BSYNC B7 ;  /* 0x0000000000077941 */ /* 0x000fea0003800000 */
.L_x_2198:
        /* <DEDUP_REMOVED lines=21> */
.L_x_2206:
[----:B------:R1:W5:Y:S02]  /*4900*/  LDG.E R3, desc[UR36][R18.64] ;  /* 0x0000002412037981 */ /* 0x000364000c1e1900 */
.L_x_2205:
[----:B------:R-:W-:Y:S05]  /*4910*/  BSYNC B6 ;  /* 0x0000000000067941 */ /* 0x000fea0003800000 */
.L_x_2204:
[----:B------:R-:W-:Y:S01]  /*4920*/  ULDC.64 UR4, c[0x0][0x210] ;  /* 0x0000840000047ab9 */ /* 0x000fe20000000a00 */
[----:B-----5:R-:W-:Y:S02]  /*4930*/  FSET.BF.LE.FTZ.AND R26, R26, R3, PT ;  /* 0x000000031a1a720a */ /* 0x020fe40003813000 */
[C---:B------:R-:W-:Y:S02]  /*4940*/  LEA R2, P0, R29.reuse, UR4, 0x1 ;  /* 0x000000041d027c11 */ /* 0x040fe4000f8008ff */
[----:B------:R-:W-:Y:S02]  /*4950*/  F2FP.F16.F32.PACK_AB R26, RZ, R26 ;  /* 0x0000001aff1a723e */ /* 0x000fe400000000ff */
[----:B------:R-:W-:-:S05]  /*4960*/  LEA.HI.X R3, R29, UR5, RZ, 0x1, P0 ;  /* 0x000000051d037c11 */ /* 0x000fca00080f0cff */
[----:B------:R2:W-:Y:S04]  /*4970*/  STG.E.U16 desc[UR36][R2.64], R26 ;  /* 0x0000001a02007986 */ /* 0x0005e8000c101524 */
.L_x_7112:
        /* <DEDUP_REMOVED lines=21> */
.L_x_2209:
[----:B------:R3:W5:Y:S02]  /*4ad0*/  LDG.E R0, desc[UR36][R22.64] ;  /* 0x0000002416007981 */ /* 0x000764000c1e1900 */
.L_x_2208:
[----:B------:R-:W-:Y:S05]  /*4ae0*/  BSYNC B6 ;  /* 0x0000000000067941 */ /* 0x000fea0003800000 */
.L_x_2207:
[----:B------:R-:W-:Y:S01]  /*4af0*/  ULDC.64 UR4, c[0x0][0x210] ;  /* 0x0000840000047ab9 */ /* 0x000fe20000000a00 */
[----:B-----5:R-:W-:Y:S02]  /*4b00*/  FSET.BF.LE.FTZ.AND R27, R27, R0, PT ;  /* 0x000000001b1b720a */ /* 0x020fe40003813000 */
[C---:B--2---:R-:W-:Y:S02]  /*4b10*/  LEA R2, P0, R32.reuse, UR4, 0x1 ;  /* 0x0000000420027c11 */ /* 0x044fe4000f8008ff */
[----:B------:R-:W-:Y:S02]  /*4b20*/  F2FP.F16.F32.PACK_AB R27, RZ, R27 ;  /* 0x0000001bff1b723e */ /* 0x000fe400000000ff */
[----:B------:R-:W-:-:S05]  /*4b30*/  LEA.HI.X R3, R32, UR5, RZ, 0x1, P0 ;  /* 0x0000000520037c11 */ /* 0x000fca00080f0cff */
[----:B------:R2:W-:Y:S04]  /*4b40*/  STG.E.U16 desc[UR36][R2.64], R27 ;  /* 0x0000001b02007986 */ /* 0x0005e8000c101524 */
.L_x_7111:
[----:B------:R-:W-:Y:S05]  /*4b50*/  BSYNC B8 ;  /* 0x0000000000087941 */ /* 0x000fea0003800000 */
.L_x_2196:
        /* <DEDUP_REMOVED lines=21> */
.L_x_2212:
[----:B------:R2:W5:Y:S02]  /*4cb0*/  LDG.E R3, desc[UR36][R24.64] ;  /* 0x0000002418037981 */ /* 0x000564000c1e1900 */
.L_x_2211:
[----:B------:R-:W-:Y:S05]  /*4cc0*/  BSYNC B6 ;  /* 0x0000000000067941 */ /* 0x000fea0003800000 */
.L_x_2210:
[----:B------:R-:W-:Y:S01]  /*4cd0*/  ULDC.64 UR4, c[0x0][0x210] ;  /* 0x0000840000047ab9 */ /* 0x000fe20000000a00 */
[----:B-----5:R-:W-:Y:S02]  /*4ce0*/  FSET.BF.LE.FTZ.AND R28, R28, R3, PT ;  /* 0x000000031c1c720a */ /* 0x020fe40003813000 */
[C---:B------:R-:W-:Y:S02]  /*4cf0*/  LEA R2, P0, R31.reuse, UR4, 0x1 ;  /* 0x000000041f027c11 */ /* 0x040fe4000f8008ff */
[----:B------:R-:W-:Y:S02]  /*4d00*/  F2FP.F16.F32.PACK_AB R28, RZ, R28 ;  /* 0x0000001cff1c723e */ /* 0x000fe400000000ff */
[----:B------:R-:W-:-:S05]  /*4d10*/  LEA.HI.X R3, R31, UR5, RZ, 0x1, P0 ;  /* 0x000000051f037c11 */ /* 0x000fca00080f0cff */
[----:B------:R4:W-:Y:S01]  /*4d20*/  STG.E.U16 desc[UR36][R2.64], R28 ;  /* 0x0000001c02007986 */ /* 0x0009e2000c101524 */
[----:B------:R-:W-:Y:S05]  /*4d30*/  BRA `(.L_x_2200) ;  /* 0x0000000000047947 */ /* 0x000fea0003800000 */
.L_x_7113:
[----:B------:R-:W-:Y:S05]  /*4d40*/  BREAK B8 ;  /* 0x0000000000087942 */ /* 0x000fea0003800000 */
.L_x_2200:
[----:B------:R-:W-:Y:S05]  /*4d50*/  BSYNC B9 ;  /* 0x0000000000097941 */ /* 0x000fea0003800000 */
.L_x_2195:
        /* <DEDUP_REMOVED lines=8> */
.L_x_2214:
        /* <DEDUP_REMOVED lines=10> */
.L_x_7592:


//--------------------- .text._ZN2at4cuda57_GLOBAL__N__cd6b329d_24_DistributionBernoulli_cu_7537a20d21kernelPointwiseApply2IZNS_6native9templates4cuda28bernoulli_tensor_cuda_kernelIN3c104HalfEfEEvRKNS_10TensorBaseESB_NS_15PhiloxCudaStateEEUliRS8_SD_SD_SD_RKfSF_SF_SF_E_S8_SE_jLi2ELi2ELi4ELi512ELi2EEEvNS0_6detail10TensorInfoIT0_T2_EENSI_IT1_SK_EESK_T_ --------------------------
	.section	.text._ZN2at4cuda57_GLOBAL__N__cd6b329d_24_DistributionBernoulli_cu_7537a20d21kernelPointwiseApply2IZNS_6native9templates4cuda28bernoulli_tensor_cuda_kernelIN3c104HalfEfEEvRKNS_10TensorBaseESB_NS_15PhiloxCudaStateEEUliRS8_SD_SD_SD_RKfSF_SF_SF_E_S8_SE_jLi2ELi2ELi4ELi512ELi2EEEvNS0_6detail10TensorInfoIT0_T2_EENSI_IT1_SK_EESK_T_,"ax",@progbits
	.align	128
.text._ZN2at4cuda57_GLOBAL__N__cd6b329d_24_DistributionBernoulli_cu_7537a20d21kernelPointwiseApply2IZNS_6native9templates4cuda28bernoulli_tensor_cuda_kernelIN3c104HalfEfEEvRKNS_10TensorBaseESB_NS_15PhiloxCudaStateEEUliRS8_SD_SD_SD_RKfSF_SF_SF_E_S8_SE_jLi2ELi2ELi4ELi512ELi2EEEvNS0_6detail10TensorInfoIT0_T2_EENSI_IT1_SK_EESK_T_:
        .type           _ZN2at4cuda57_GLOBAL__N__cd6b329d_24_DistributionBernoulli_cu_7537a20d21kernelPointwiseApply2IZNS_6native9templates4cuda28bernoulli_tensor_cuda_kernelIN3c104HalfEfEEvRKNS_10TensorBaseESB_NS_15PhiloxCudaStateEEUliRS8_SD_SD_SD_RKfSF_SF_SF_E_S8_SE_jLi2ELi2ELi4ELi512ELi2EEEvNS0_6detail10TensorInfoIT0_T2_EENSI_IT1_SK_EESK_T_,@function
        .size           _ZN2at4cuda57_GLOBAL__N__cd6b329d_24_DistributionBernoulli_cu_7537a20d21kernelPointwiseApply2IZNS_6native9templates4cuda28bernoulli_tensor_cuda_kernelIN3c104HalfEfEEvRKNS_10TensorBaseESB_NS_15PhiloxCudaStateEEUliRS8_SD_SD_SD_RKfSF_SF_SF_E_S8_SE_jLi2ELi2ELi4ELi512ELi2EEEvNS0_6detail10TensorInfoIT0_T2_EENSI_IT1_SK_EESK_T_,(.L_x_7593 - _ZN2at4cuda57_GLOBAL__N__cd6b329d_24_DistributionBernoulli_cu_7537a20d21kernelPointwiseApply2IZNS_6native9templates4cuda28bernoulli_tensor_cuda_kernelIN3c104HalfEfEEvRKNS_10TensorBaseESB_NS_15PhiloxCudaStateEEUliRS8_SD_SD_SD_RKfSF_SF_SF_E_S8_SE_jLi2ELi2ELi4ELi512ELi2EEEvNS0_6detail10TensorInfoIT0_T2_EENSI_IT1_SK_EESK_T_)
        .other          _ZN2at4cuda57_GLOBAL__N__cd6b329d_24_DistributionBernoulli_cu_7537a20d21kernelPointwiseApply2IZNS_6native9templates4cuda28bernoulli_tensor_cuda_kernelIN3c104HalfEfEEvRKNS_10TensorBaseESB_NS_15PhiloxCudaStateEEUliRS8_SD_SD_SD_RKfSF_SF_SF_E_S8_SE_jLi2ELi2ELi4ELi512ELi2EEEvNS0_6detail10TensorInfoIT0_T2_EENSI_IT1_SK_EESK_T_,@"STO_CUDA_ENTRY STV_DEFAULT"
_ZN2at4cuda57_GLOBAL__N__cd6b329d_24_DistributionBernoulli_cu_7537a20d21kernelPointwiseApply2IZNS_6native9templates4cuda28bernoulli_tensor_cuda_kernelIN3c104HalfEfEEvRKNS_10TensorBaseESB_NS_15PhiloxCudaStateEEUliRS8_SD_SD_SD_RKfSF_SF_SF_E_S8_SE_jLi2ELi2ELi4ELi512ELi2EEEvNS0_6detail10TensorInfoIT0_T2_EENSI_IT1_SK_EESK_T_:
        /* <DEDUP_REMOVED lines=21> */
.L_x_2244:
        /* <DEDUP_REMOVED lines=170> */
.L_x_2217:
[----:B------:R-:W-:Y:S05]  /*0bf0*/  BSYNC B0 ;  /* 0x0000000000007941 */ /* 0x000fea0003800000 */
.L_x_2216:
        /* <DEDUP_REMOVED lines=55> */
.L_x_2219:
[----:B------:R-:W-:Y:S05]  /*0f70*/  BSYNC B0 ;  /* 0x0000000000007941 */ /* 0x000fea0003800000 */
.L_x_2218:
        /* <DEDUP_REMOVED lines=47> */
.L_x_2221:
[----:B------:R-:W-:Y:S05]  /*1270*/  BSYNC B0 ;  /* 0x0000000000007941 */ /* 0x000fea0003800000 */
.L_x_2220:
        /* <DEDUP_REMOVED lines=47> */
.L_x_2223:
[----:B------:R-:W-:Y:S05]  /*1570*/  BSYNC B0 ;  /* 0x0000000000007941 */ /* 0x000fea0003800000 */
.L_x_2222:
        /* <DEDUP_REMOVED lines=20> */
.L_x_2225:
[----:B------:R-:W-:Y:S01]  /*16c0*/  MOV R20, R12 ;  /* 0x0000000c00147202 */ /* 0x000fe20000000f00 */
[----:B------:R-:W-:Y:S01]  /*16d0*/  IMAD.MOV.U32 R13, RZ, RZ, R3 ;  /* 0x000000ffff0d7224 */ /* 0x000fe200078e0003 */
[----:B------:R-:W-:Y:S01]  /*16e0*/  MOV R15, R8 ;  /* 0x00000008000f7202 */ /* 0x000fe20000000f00 */
[----:B------:R-:W-:-:S07]  /*16f0*/  IMAD.MOV.U32 R12, RZ, RZ, R4 ;  /* 0x000000ffff0c7224 */ /* 0x000fce00078e0004 */
.L_x_2224:
        /* <DEDUP_REMOVED lines=18> */
.L_x_7114:
[----:B------:R-:W-:Y:S05]  /*1820*/  BRX R4 -0x1830                                                                                                                                                                                                                                                                                                                                                                                                                                                                               (*"BRANCH_TARGETS .L_x_7115,.L_x_7116,.L_x_7117"*) ;  /* 0xffffffe404f47949 */ /* 0x000fea000383ffff */
.L_x_2228:
        /* <DEDUP_REMOVED lines=28> */
.L_x_2234:
[----:B------:R0:W5:Y:S02]  /*19f0*/  LDG.E R3, desc[UR36][R16.64] ;  /* 0x0000002410037981 */ /* 0x000164000c1e1900 */
.L_x_2233:
[----:B------:R-:W-:Y:S05]  /*1a00*/  BSYNC B6 ;  /* 0x0000000000067941 */ /* 0x000fea0003800000 */
.L_x_2232:
[----:B-----5:R-:W-:Y:S02]  /*1a10*/  FSET.BF.LE.FTZ.AND R34, R34, R3, PT ;  /* 0x000000032222720a */ /* 0x020fe40003813000 */
[C---:B------:R-:W-:Y:S02]  /*1a20*/  LEA R4, P0, R29.reuse, UR38, 0x1 ;  /* 0x000000261d047c11 */ /* 0x040fe4000f8008ff */
[----:B------:R-:W-:Y:S02]  /*1a30*/  F2FP.F16.F32.PACK_AB R34, RZ, R34 ;  /* 0x00000022ff22723e */ /* 0x000fe400000000ff */
[----:B------:R-:W-:-:S05]  /*1a40*/  LEA.HI.X R5, R29, UR39, RZ, 0x1, P0 ;  /* 0x000000271d057c11 */ /* 0x000fca00080f0cff */
[----:B------:R1:W-:Y:S04]  /*1a50*/  STG.E.U16 desc[UR36][R4.64], R34 ;  /* 0x0000002204007986 */ /* 0x0003e8000c101524 */
.L_x_2230:
[----:B------:R-:W-:Y:S05]  /*1a60*/  BSYNC B7 ;  /* 0x0000000000077941 */ /* 0x000fea0003800000 */
.L_x_2229:
        /* <DEDUP_REMOVED lines=21> */
.L_x_2237:
[----:B------:R2:W5:Y:S02]  /*1bc0*/  LDG.E R0, desc[UR36][R18.64] ;  /* 0x0000002412007981 */ /* 0x000564000c1e1900 */
.L_x_2236:
[----:B------:R-:W-:Y:S05]  /*1bd0*/  BSYNC B6 ;  /* 0x0000000000067941 */ /* 0x000fea0003800000 */
.L_x_2235:
[----:B-----5:R-:W-:Y:S02]  /*1be0*/  FSET.BF.LE.FTZ.AND R33, R33, R0, PT ;  /* 0x000000002121720a */ /* 0x020fe40003813000 */
[C---:B-1----:R-:W-:Y:S02]  /*1bf0*/  LEA R4, P0, R30.reuse, UR38, 0x1 ;  /* 0x000000261e047c11 */ /* 0x042fe4000f8008ff */
[----:B------:R-:W-:Y:S02]  /*1c00*/  F2FP.F16.F32.PACK_AB R33, RZ, R33 ;  /* 0x00000021ff21723e */ /* 0x000fe400000000ff */
[----:B------:R-:W-:-:S05]  /*1c10*/  LEA.HI.X R5, R30, UR39, RZ, 0x1, P0 ;  /* 0x000000271e057c11 */ /* 0x000fca00080f0cff */
[----:B------:R1:W-:Y:S04]  /*1c20*/  STG.E.U16 desc[UR36][R4.64], R33 ;  /* 0x0000002104007986 */ /* 0x0003e8000c101524 */
.L_x_7116:
        /* <DEDUP_REMOVED lines=21> */
.L_x_2240:
[----:B------:R3:W5:Y:S02]  /*1d80*/  LDG.E R3, desc[UR36][R22.64] ;  /* 0x0000002416037981 */ /* 0x000764000c1e1900 */
.L_x_2239:
[----:B------:R-:W-:Y:S05]  /*1d90*/  BSYNC B6 ;  /* 0x0000000000067941 */ /* 0x000fea0003800000 */
.L_x_2238:
[----:B-----5:R-:W-:Y:S02]  /*1da0*/  FSET.BF.LE.FTZ.AND R32, R32, R3, PT ;  /* 0x000000032020720a */ /* 0x020fe40003813000 */
[C---:B-1----:R-:W-:Y:S02]  /*1db0*/  LEA R4, P0, R27.reuse, UR38, 0x1 ;  /* 0x000000261b047c11 */ /* 0x042fe4000f8008ff */
[----:B------:R-:W-:Y:S02]  /*1dc0*/  F2FP.F16.F32.PACK_AB R32, RZ, R32 ;  /* 0x00000020ff20723e */ /* 0x000fe400000000ff */
[----:B------:R-:W-:-:S05]  /*1dd0*/  LEA.HI.X R5, R27, UR39, RZ, 0x1, P0 ;  /* 0x000000271b057c11 */ /* 0x000fca00080f0cff */
[----:B------:R1:W-:Y:S04]  /*1de0*/  STG.E.U16 desc[UR36][R4.64], R32 ;  /* 0x0000002004007986 */ /* 0x0003e8000c101524 */
.L_x_7115:
[----:B------:R-:W-:Y:S05]  /*1df0*/  BSYNC B8 ;  /* 0x0000000000087941 */ /* 0x000fea0003800000 */
.L_x_2227:
        /* <DEDUP_REMOVED lines=21> */
.L_x_2243:
[----:B------:R4:W5:Y:S02]  /*1f50*/  LDG.E R0, desc[UR36][R24.64] ;  /* 0x0000002418007981 */ /* 0x000964000c1e1900 */
.L_x_2242:
[----:B------:R-:W-:Y:S05]  /*1f60*/  BSYNC B6 ;  /* 0x0000000000067941 */ /* 0x000fea0003800000 */
.L_x_2241:
[----:B-----5:R-:W-:Y:S02]  /*1f70*/  FSET.BF.LE.FTZ.AND R31, R31, R0, PT ;  /* 0x000000001f1f720a */ /* 0x020fe40003813000 */
[C---:B-1----:R-:W-:Y:S02]  /*1f80*/  LEA R4, P0, R28.reuse, UR38, 0x1 ;  /* 0x000000261c047c11 */ /* 0x042fe4000f8008ff */
[----:B------:R-:W-:Y:S02]  /*1f90*/  F2FP.F16.F32.PACK_AB R31, RZ, R31 ;  /* 0x0000001fff1f723e */ /* 0x000fe400000000ff */
[----:B------:R-:W-:-:S05]  /*1fa0*/  LEA.HI.X R5, R28, UR39, RZ, 0x1, P0 ;  /* 0x000000271c057c11 */ /* 0x000fca00080f0cff */
[----:B------:R1:W-:Y:S01]  /*1fb0*/  STG.E.U16 desc[UR36][R4.64], R31 ;  /* 0x0000001f04007986 */ /* 0x0003e2000c101524 */
[----:B------:R-:W-:Y:S05]  /*1fc0*/  BRA `(.L_x_2231) ;  /* 0x0000000000047947 */ /* 0x000fea0003800000 */
.L_x_7117:
[----:B------:R-:W-:Y:S05]  /*1fd0*/  BREAK B8 ;  /* 0x0000000000087942 */ /* 0x000fea0003800000 */
.L_x_2231:
[----:B------:R-:W-:Y:S05]  /*1fe0*/  BSYNC B9 ;  /* 0x0000000000097941 */ /* 0x000fea0003800000 */
.L_x_2226:
[----:B------:R-:W-:Y:S01]  /*1ff0*/  ULDC UR4, c[0x0][0x0] ;  /* 0x0000000000047ab9 */ /* 0x000fe20000000800 */
[----:B------:R-:W5:Y:S01]  /*2000*/  LDC R3, c[0x0][0xc] ;  /* 0x00000300ff037b82 */ /* 0x000f620000000800 */
[----:B------:R-:W-:-:S06]  /*2010*/  USHF.L.U32 UR4, UR4, 0x2, URZ ;  /* 0x0000000204047899 */ /* 0x000fcc000800063f */
[----:B-----5:R-:W-:-:S05]  /*2020*/  IMAD R26, R3, UR4, R26 ;  /* 0x00000004031a7c24 */ /* 0x020fca000f8e021a */
[----:B------:R-:W-:-:S13]  /*2030*/  ISETP.GE.U32.AND P0, PT, R26, UR47, PT ;  /* 0x0000002f1a007c0c */ /* 0x000fda000bf06070 */
[----:B------:R-:W-:Y:S05]  /*2040*/  @!P0 BRA `(.L_x_2244) ;  /* 0xffffffe000408947 */ /* 0x000fea000383ffff */
[----:B------:R-:W-:Y:S05]  /*2050*/  BSYNC B10 ;  /* 0x00000000000a7941 */ /* 0x000fea0003800000 */
.L_x_2215:
[----:B------:R-:W-:Y:S05]  /*2060*/  EXIT ;  /* 0x000000000000794d */ /* 0x000fea0003800000 */
.L_x_2245:
        /* <DEDUP_REMOVED lines=9> */
.L_x_7593:


//--------------------- .text._ZN2at4cuda57_GLOBAL__N__cd6b329d_24_DistributionBernoulli_cu_7537a20d21kernelPointwiseApply2IZNS_6native9templates4cuda28bernoulli_tensor_cuda_kernelIN3c104HalfEfEEvRKNS_10TensorBaseESB_NS_15PhiloxCudaStateEEUliRS8_SD_SD_SD_RKfSF_SF_SF_E_S8_SE_jLi2ELi1ELi4ELi512ELi2EEEvNS0_6detail10TensorInfoIT0_T2_EENSI_IT1_SK_EESK_T_ --------------------------
	.section	.text._ZN2at4cuda57_GLOBAL__N__cd6b329d_24_DistributionBernoulli_cu_7537a20d21kernelPointwiseApply2IZNS_6native9templates4cuda28bernoulli_tensor_cuda_kernelIN3c104HalfEfEEvRKNS_10TensorBaseESB_NS_15PhiloxCudaStateEEUliRS8_SD_SD_SD_RKfSF_SF_SF_E_S8_SE_jLi2ELi1ELi4ELi512ELi2EEEvNS0_6detail10TensorInfoIT0_T2_EENSI_IT1_SK_EESK_T_,"ax",@progbits
	.align	128
.text._ZN2at4cuda57_GLOBAL__N__cd6b329d_24_DistributionBernoulli_cu_7537a20d21kernelPointwiseApply2IZNS_6native9templates4cuda28bernoulli_tensor_cuda_kernelIN3c104HalfEfEEvRKNS_10TensorBaseESB_NS_15PhiloxCudaStateEEUliRS8_SD_SD_SD_RKfSF_SF_SF_E_S8_SE_jLi2ELi1ELi4ELi512ELi2EEEvNS0_6detail10TensorInfoIT0_T2_EENSI_IT1_SK_EESK_T_:
        .type           _ZN2at4cuda57_GLOBAL__N__cd6b329d_24_DistributionBernoulli_cu_7537a20d21kernelPointwiseApply2IZNS_6native9templates4cuda28bernoulli_tensor_cuda_kernelIN3c104HalfEfEEvRKNS_10TensorBaseESB_NS_15PhiloxCudaStateEEUliRS8_SD_SD_SD_RKfSF_SF_SF_E_S8_SE_jLi2ELi1ELi4ELi512ELi2EEEvNS0_6detail10TensorInfoIT0_T2_EENSI_IT1_SK_EESK_T_,@function
        .size           _ZN2at4cuda57_GLOBAL__N__cd6b329d_24_DistributionBernoulli_cu_7537a20d21kernelPointwiseApply2IZNS_6native9templates4cuda28bernoulli_tensor_cuda_kernelIN3c104HalfEfEEvRKNS_10TensorBaseESB_NS_15PhiloxCudaStateEEUliRS8_SD_SD_SD_RKfSF_SF_SF_E_S8_SE_jLi2ELi1ELi4ELi512ELi2EEEvNS0_6detail10TensorInfoIT0_T2_EENSI_IT1_SK_EESK_T_,(.L_x_7594 - _ZN2at4cuda57_GLOBAL__N__cd6b329d_24_DistributionBernoulli_cu_7537a20d21kernelPointwiseApply2IZNS_6native9templates4cuda28bernoulli_tensor_cuda_kernelIN3c104HalfEfEEvRKNS_10TensorBaseESB_NS_15PhiloxCudaStateEEUliRS8_SD_SD_SD_RKfSF_SF_SF_E_S8_SE_jLi2ELi1ELi4ELi512ELi2EEEvNS0_6detail10TensorInfoIT0_T2_EENSI_IT1_SK_EESK_T_)
        .other          _ZN2at4cuda57_GLOBAL__N__cd6b329d_24_DistributionBernoulli_cu_7537a20d21kernelPointwiseApply2IZNS_6native9templates4cuda28bernoulli_tensor_cuda_kernelIN3c104HalfEfEEvRKNS_10TensorBaseESB_NS_15PhiloxCudaStateEEUliRS8_SD_SD_SD_RKfSF_SF_SF_E_S8_SE_jLi2ELi1ELi4ELi512ELi2EEEvNS0_6detail10TensorInfoIT0_T2_EENSI_IT1_SK_EESK_T_,@"STO_CUDA_ENTRY STV_DEFAULT"
_ZN2at4cuda57_GLOBAL__N__cd6b329d_24_DistributionBernoulli_cu_7537a20d21kernelPointwiseApply2IZNS_6native9templates4cuda28bernoulli_tensor_cuda_kernelIN3c104HalfEfEEvRKNS_10TensorBaseESB_NS_15PhiloxCudaStateEEUliRS8_SD_SD_SD_RKfSF_SF_SF_E_S8_SE_jLi2ELi1ELi4ELi512ELi2EEEvNS0_6detail10TensorInfoIT0_T2_EENSI_IT1_SK_EESK_T_:
        /* <DEDUP_REMOVED lines=18> */
.L_x_2274:
        /* <DEDUP_REMOVED lines=154> */
.L_x_2247:
[----:B------:R-:W-:Y:S05]  /*0ac0*/  BSYNC B0 ;  /* 0x0000000000007941 */ /* 0x000fea0003800000 */
.L_x_2246:
        /* <DEDUP_REMOVED lines=24> */
.L_x_2249:
[----:B------:R-:W-:Y:S05]  /*0c50*/  BSYNC B0 ;  /* 0x0000000000007941 */ /* 0x000fea0003800000 */
.L_x_2248:
        /* <DEDUP_REMOVED lines=24> */
.L_x_2251:
[----:B------:R-:W-:Y:S05]  /*0de0*/  BSYNC B0 ;  /* 0x0000000000007941 */ /* 0x000fea0003800000 */
.L_x_2250:
        /* <DEDUP_REMOVED lines=25> */
.L_x_2253:
[----:B------:R-:W-:Y:S05]  /*0f80*/  BSYNC B0 ;  /* 0x0000000000007941 */ /* 0x000fea0003800000 */
.L_x_2252:
        /* <DEDUP_REMOVED lines=16> */
.L_x_2255:
[----:B------:R-:W-:Y:S01]  /*1090*/  IMAD.MOV.U32 R15, RZ, RZ, R13 ;  /* 0x000000ffff0f7224 */ /* 0x000fe200078e000d */
[----:B------:R-:W-:Y:S01]  /*10a0*/  MOV R11, R4 ;  /* 0x00000004000b7202 */ /* 0x000fe20000000f00 */
[----:B------:R-:W-:Y:S01]  /*10b0*/  IMAD.MOV.U32 R10, RZ, RZ, R3 ;  /* 0x000000ffff0a7224 */ /* 0x000fe200078e0003 */
[----:B------:R-:W-:-:S07]  /*10c0*/  MOV R13, R8 ;  /* 0x00000008000d7202 */ /* 0x000fce0000000f00 */
.L_x_2254:
        /* <DEDUP_REMOVED lines=19> */
.L_x_7118:
[----:B------:R-:W-:Y:S05]  /*1200*/  BRX R4 -0x1210                                                                                                                                                                                                                                                                                                                                                                                                                                                                               (*"BRANCH_TARGETS .L_x_7119,.L_x_7120,.L_x_7121"*) ;  /* 0xffffffec047c7949 */ /* 0x000fea000383ffff */
.L_x_2258:
        /* <DEDUP_REMOVED lines=31> */
.L_x_2264:
[----:B------:R0:W5:Y:S02]  /*1400*/  LDG.E R3, desc[UR36][R16.64] ;  /* 0x0000002410037981 */ /* 0x000164000c1e1900 */
.L_x_2263:
[----:B------:R-:W-:Y:S05]  /*1410*/  BSYNC B6 ;  /* 0x0000000000067941 */ /* 0x000fea0003800000 */
.L_x_2262:
[----:B-----5:R-:W-:Y:S02]  /*1420*/  FSET.BF.LE.FTZ.AND R32, R32, R3, PT ;  /* 0x000000032020720a */ /* 0x020fe40003813000 */
[C---:B------:R-:W-:Y:S02]  /*1430*/  LEA R4, P0, R33.reuse, UR38, 0x1 ;  /* 0x0000002621047c11 */ /* 0x040fe4000f8008ff */
[----:B------:R-:W-:Y:S02]  /*1440*/  F2FP.F16.F32.PACK_AB R32, RZ, R32 ;  /* 0x00000020ff20723e */ /* 0x000fe400000000ff */
[----:B------:R-:W-:-:S05]  /*1450*/  LEA.HI.X R5, R33, UR39, RZ, 0x1, P0 ;  /* 0x0000002721057c11 */ /* 0x000fca00080f0cff */
[----:B------:R1:W-:Y:S04]  /*1460*/  STG.E.U16 desc[UR36][R4.64], R32 ;  /* 0x0000002004007986 */ /* 0x0003e8000c101524 */
.L_x_2260:
[----:B------:R-:W-:Y:S05]  /*1470*/  BSYNC B7 ;  /* 0x0000000000077941 */ /* 0x000fea0003800000 */
.L_x_2259:
        /* <DEDUP_REMOVED lines=25> */
.L_x_2267:
[----:B------:R0:W5:Y:S02]  /*1610*/  LDG.E R0, desc[UR36][R16.64] ;  /* 0x0000002410007981 */ /* 0x000164000c1e1900 */
.L_x_2266:
[----:B------:R-:W-:Y:S05]  /*1620*/  BSYNC B6 ;  /* 0x0000000000067941 */ /* 0x000fea0003800000 */
.L_x_2265:
[----:B-----5:R-:W-:Y:S02]  /*1630*/  FSET.BF.LE.FTZ.AND R31, R31, R0, PT ;  /* 0x000000001f1f720a */ /* 0x020fe40003813000 */
[C---:B-1----:R-:W-:Y:S02]  /*1640*/  LEA R4, P0, R27.reuse, UR38, 0x1 ;  /* 0x000000261b047c11 */ /* 0x042fe4000f8008ff */
[----:B------:R-:W-:Y:S02]  /*1650*/  F2FP.F16.F32.PACK_AB R31, RZ, R31 ;  /* 0x0000001fff1f723e */ /* 0x000fe400000000ff */
[----:B------:R-:W-:-:S05]  /*1660*/  LEA.HI.X R5, R27, UR39, RZ, 0x1, P0 ;  /* 0x000000271b057c11 */ /* 0x000fca00080f0cff */
[----:B------:R1:W-:Y:S04]  /*1670*/  STG.E.U16 desc[UR36][R4.64], R31 ;  /* 0x0000001f04007986 */ /* 0x0003e8000c101524 */
.L_x_7120:
        /* <DEDUP_REMOVED lines=25> */
.L_x_2270:
[----:B------:R0:W5:Y:S02]  /*1810*/  LDG.E R3, desc[UR36][R16.64] ;  /* 0x0000002410037981 */ /* 0x000164000c1e1900 */
.L_x_2269:
[----:B------:R-:W-:Y:S05]  /*1820*/  BSYNC B6 ;  /* 0x0000000000067941 */ /* 0x000fea0003800000 */
.L_x_2268:
[----:B-----5:R-:W-:Y:S02]  /*1830*/  FSET.BF.LE.FTZ.AND R30, R30, R3, PT ;  /* 0x000000031e1e720a */ /* 0x020fe40003813000 */
[C---:B------:R-:W-:Y:S02]  /*1840*/  LEA R2, P0, R22.reuse, UR38, 0x1 ;  /* 0x0000002616027c11 */ /* 0x040fe4000f8008ff */
[----:B------:R-:W-:Y:S02]  /*1850*/  F2FP.F16.F32.PACK_AB R30, RZ, R30 ;  /* 0x0000001eff1e723e */ /* 0x000fe400000000ff */
[----:B------:R-:W-:-:S05]  /*1860*/  LEA.HI.X R3, R22, UR39, RZ, 0x1, P0 ;  /* 0x0000002716037c11 */ /* 0x000fca00080f0cff */
[----:B------:R2:W-:Y:S04]  /*1870*/  STG.E.U16 desc[UR36][R2.64], R30 ;  /* 0x0000001e02007986 */ /* 0x0005e8000c101524 */
.L_x_7119:
[----:B------:R-:W-:Y:S05]  /*1880*/  BSYNC B8 ;  /* 0x0000000000087941 */ /* 0x000fea0003800000 */
.L_x_2257:
        /* <DEDUP_REMOVED lines=25> */
.L_x_2273:
[----:B------:R0:W5:Y:S02]  /*1a20*/  LDG.E R0, desc[UR36][R16.64] ;  /* 0x0000002410007981 */ /* 0x000164000c1e1900 */
.L_x_2272:
[----:B------:R-:W-:Y:S05]  /*1a30*/  BSYNC B6 ;  /* 0x0000000000067941 */ /* 0x000fea0003800000 */
.L_x_2271:
[----:B-----5:R-:W-:Y:S02]  /*1a40*/  FSET.BF.LE.FTZ.AND R29, R29, R0, PT ;  /* 0x000000001d1d720a */ /* 0x020fe40003813000 */
[C---:B--2---:R-:W-:Y:S02]  /*1a50*/  LEA R2, P0, R28.reuse, UR38, 0x1 ;  /* 0x000000261c027c11 */ /* 0x044fe4000f8008ff */
[----:B------:R-:W-:Y:S02]  /*1a60*/  F2FP.F16.F32.PACK_AB R29, RZ, R29 ;  /* 0x0000001dff1d723e */ /* 0x000fe400000000ff */
[----:B------:R-:W-:-:S05]  /*1a70*/  LEA.HI.X R3, R28, UR39, RZ, 0x1, P0 ;  /* 0x000000271c037c11 */ /* 0x000fca00080f0cff */
[----:B------:R2:W-:Y:S01]  /*1a80*/  STG.E.U16 desc[UR36][R2.64], R29 ;  /* 0x0000001d02007986 */ /* 0x0005e2000c101524 */
[----:B------:R-:W-:Y:S05]  /*1a90*/  BRA `(.L_x_2261) ;  /* 0x0000000000047947 */ /* 0x000fea0003800000 */
.L_x_7121:
[----:B------:R-:W-:Y:S05]  /*1aa0*/  BREAK B8 ;  /* 0x0000000000087942 */ /* 0x000fea0003800000 */
.L_x_2261:
[----:B------:R-:W-:Y:S05]  /*1ab0*/  BSYNC B9 ;  /* 0x0000000000097941 */ /* 0x000fea0003800000 */
.L_x_2256:
[----:B------:R-:W3:Y:S01]  /*1ac0*/  LDC R0, c[0x0][0xc] ;  /* 0x00000300ff007b82 */ /* 0x000ee20000000800 */
[----:B------:R-:W-:-:S06]  /*1ad0*/  USHF.L.U32 UR4, UR40, 0x2, URZ ;  /* 0x0000000228047899 */ /* 0x000fcc000800063f */
[----:B---3--:R-:W-:-:S05]  /*1ae0*/  IMAD R25, R0, UR4, R25 ;  /* 0x0000000400197c24 */ /* 0x008fca000f8e0219 */
[----:B------:R-:W-:-:S13]  /*1af0*/  ISETP.GE.U32.AND P0, PT, R25, UR46, PT ;  /* 0x0000002e19007c0c */ /* 0x000fda000bf06070 */
[----:B------:R-:W-:Y:S05]  /*1b00*/  @!P0 BRA `(.L_x_2274) ;  /* 0xffffffe400848947 */ /* 0x000fea000383ffff */
[----:B------:R-:W-:Y:S05]  /*1b10*/  EXIT ;  /* 0x000000000000794d */ /* 0x000fea0003800000 */
.L_x_2275:
        /* <DEDUP_REMOVED lines=14> */
.L_x_7594:


//--------------------- .text._ZN2at4cuda57_GLOBAL__N__cd6b329d_24_DistributionBernoulli_cu_7537a20d21kernelPointwiseApply2IZNS_6native9templates4cuda28bernoulli_tensor_cuda_kernelIN3c104HalfEfEEvRKNS_10TensorBaseESB_NS_15PhiloxCudaStateEEUliRS8_SD_SD_SD_RKfSF_SF_SF_E_S8_SE_jLi1ELin1ELi4ELi512ELi2EEEvNS0_6detail10TensorInfoIT0_T2_EENSI_IT1_SK_EESK_T_ --------------------------
	.section	.text._ZN2at4cuda57_GLOBAL__N__cd6b329d_24_DistributionBernoulli_cu_7537a20d21kernelPointwiseApply2IZNS_6native9templates4cuda28bernoulli_tensor_cuda_kernelIN3c104HalfEfEEvRKNS_10TensorBaseESB_NS_15PhiloxCudaStateEEUliRS8_SD_SD_SD_RKfSF_SF_SF_E_S8_SE_jLi1ELin1ELi4ELi512ELi2EEEvNS0_6detail10TensorInfoIT0_T2_EENSI_IT1_SK_EESK_T_,"ax",@progbits
	.align	128
.text._ZN2at4cuda57_GLOBAL__N__cd6b329d_24_DistributionBernoulli_cu_7537a20d21kernelPointwiseApply2IZNS_6native9templates4cuda28bernoulli_tensor_cuda_kernelIN3c104HalfEfEEvRKNS_10TensorBaseESB_NS_15PhiloxCudaStateEEUliRS8_SD_SD_SD_RKfSF_SF_SF_E_S8_SE_jLi1ELin1ELi4ELi512ELi2EEEvNS0_6detail10TensorInfoIT0_T2_EENSI_IT1_SK_EESK_T_:
        .type           _ZN2at4cuda57_GLOBAL__N__cd6b329d_24_DistributionBernoulli_cu_7537a20d21kernelPointwiseApply2IZNS_6native9templates4cuda28bernoulli_tensor_cuda_kernelIN3c104HalfEfEEvRKNS_10TensorBaseESB_NS_15PhiloxCudaStateEEUliRS8_SD_SD_SD_RKfSF_SF_SF_E_S8_SE_jLi1ELin1ELi4ELi512ELi2EEEvNS0_6detail10TensorInfoIT0_T2_EENSI_IT1_SK_EESK_T_,@function
        .size           _ZN2at4cuda57_GLOBAL__N__cd6b329d_24_DistributionBernoulli_cu_7537a20d21kernelPointwiseApply2IZNS_6native9templates4cuda28bernoulli_tensor_cuda_kernelIN3c104HalfEfEEvRKNS_10TensorBaseESB_NS_15PhiloxCudaStateEEUliRS8_SD_SD_SD_RKfSF_SF_SF_E_S8_SE_jLi1ELin1ELi4ELi512ELi2EEEvNS0_6detail10TensorInfoIT0_T2_EENSI_IT1_SK_EESK_T_,(.L_x_7595 - _ZN2at4cuda57_GLOBAL__N__cd6b329d_24_DistributionBernoulli_cu_7537a20d21kernelPointwiseApply2IZNS_6native9templates4cuda28bernoulli_tensor_cuda_kernelIN3c104HalfEfEEvRKNS_10TensorBaseESB_NS_15PhiloxCudaStateEEUliRS8_SD_SD_SD_RKfSF_SF_SF_E_S8_SE_jLi1ELin1ELi4ELi512ELi2EEEvNS0_6detail10TensorInfoIT0_T2_EENSI_IT1_SK_EESK_T_)
        .other          _ZN2at4cuda57_GLOBAL__N__cd6b329d_24_DistributionBernoulli_cu_7537a20d21kernelPointwiseApply2IZNS_6native9templates4cuda28bernoulli_tensor_cuda_kernelIN3c104HalfEfEEvRKNS_10TensorBaseESB_NS_15PhiloxCudaStateEEUliRS8_SD_SD_SD_RKfSF_SF_SF_E_S8_SE_jLi1ELin1ELi4ELi512ELi2EEEvNS0_6detail10TensorInfoIT0_T2_EENSI_IT1_SK_EESK_T_,@"STO_CUDA_ENTRY STV_DEFAULT"
_ZN2at4cuda57_GLOBAL__N__cd6b329d_24_DistributionBernoulli_cu_7537a20d21kernelPointwiseApply2IZNS_6native9templates4cuda28bernoulli_tensor_cuda_kernelIN3c104HalfEfEEvRKNS_10TensorBaseESB_NS_15PhiloxCudaStateEEUliRS8_SD_SD_SD_RKfSF_SF_SF_E_S8_SE_jLi1ELin1ELi4ELi512ELi2EEEvNS0_6detail10TensorInfoIT0_T2_EENSI_IT1_SK_EESK_T_:
        /* <DEDUP_REMOVED lines=11> */
.L_x_2318:
        /* <DEDUP_REMOVED lines=33> */
.L_x_2280:
        /* <DEDUP_REMOVED lines=101> */
.L_x_2279:
        /* <DEDUP_REMOVED lines=79> */
.L_x_2278:
[----:B------:R-:W-:Y:S02]  /*0e00*/  ULDC UR4, c[0x0][0x354] ;  /* 0x0000d50000047ab9 */ /* 0x000fe40000000800 */
[----:B------:R-:W-:-:S07]  /*0e10*/  IMAD R25, R8, UR4, R25 ;  /* 0x0000000408197c24 */ /* 0x000fce000f8e0219 */
.L_x_2277:
[----:B------:R-:W-:Y:S05]  /*0e20*/  BSYNC B0 ;  /* 0x0000000000007941 */ /* 0x000fea0003800000 */
.L_x_2276:
        /* <DEDUP_REMOVED lines=27> */
.L_x_2285:
        /* <DEDUP_REMOVED lines=101> */
.L_x_2284:
        /* <DEDUP_REMOVED lines=80> */
.L_x_2283:
[----:B------:R-:W-:Y:S02]  /*1b30*/  ULDC UR4, c[0x0][0x354] ;  /* 0x0000d50000047ab9 */ /* 0x000fe40000000800 */
[----:B------:R-:W-:-:S07]  /*1b40*/  IMAD R17, R6, UR4, R17 ;  /* 0x0000000406117c24 */ /* 0x000fce000f8e0211 */
.L_x_2282:
[----:B------:R-:W-:Y:S05]  /*1b50*/  BSYNC B0 ;  /* 0x0000000000007941 */ /* 0x000fea0003800000 */
.L_x_2281:
        /* <DEDUP_REMOVED lines=30> */
.L_x_2290:
        /* <DEDUP_REMOVED lines=101> */
.L_x_2289:
        /* <DEDUP_REMOVED lines=79> */
.L_x_2288:
[----:B------:R-:W-:Y:S02]  /*2880*/  ULDC UR4, c[0x0][0x354] ;  /* 0x0000d50000047ab9 */ /* 0x000fe40000000800 */
[----:B------:R-:W-:-:S07]  /*2890*/  IMAD R18, R7, UR4, R18 ;  /* 0x0000000407127c24 */ /* 0x000fce000f8e0212 */
.L_x_2287:
[----:B------:R-:W-:Y:S05]  /*28a0*/  BSYNC B0 ;  /* 0x0000000000007941 */ /* 0x000fea0003800000 */
.L_x_2286:
        /* <DEDUP_REMOVED lines=26> */
.L_x_2295:
        /* <DEDUP_REMOVED lines=101> */
.L_x_2294:
        /* <DEDUP_REMOVED lines=79> */
.L_x_2293:
[----:B------:R-:W-:Y:S02]  /*3590*/  ULDC UR4, c[0x0][0x354] ;  /* 0x0000d50000047ab9 */ /* 0x000fe40000000800 */
[----:B------:R-:W-:-:S07]  /*35a0*/  IMAD R16, R5, UR4, R16 ;  /* 0x0000000405107c24 */ /* 0x000fce000f8e0210 */
.L_x_2292:
[----:B------:R-:W-:Y:S05]  /*35b0*/  BSYNC B0 ;  /* 0x0000000000007941 */ /* 0x000fea0003800000 */
.L_x_2291:
        /* <DEDUP_REMOVED lines=139> */
.L_x_2297:
[----:B------:R-:W-:Y:S01]  /*3e70*/  IMAD.MOV.U32 R11, RZ, RZ, R20 ;  /* 0x000000ffff0b7224 */ /* 0x000fe200078e0014 */
[----:B------:R-:W-:Y:S01]  /*3e80*/  MOV R8, R12 ;  /* 0x0000000c00087202 */ /* 0x000fe20000000f00 */
[----:B------:R-:W-:Y:S01]  /*3e90*/  IMAD.MOV.U32 R9, RZ, RZ, R6 ;  /* 0x000000ffff097224 */ /* 0x000fe200078e0006 */
[----:B------:R-:W-:-:S07]  /*3ea0*/  MOV R20, R2 ;  /* 0x0000000200147202 */ /* 0x000fce0000000f00 */
.L_x_2296:
        /* <DEDUP_REMOVED lines=21> */
.L_x_2300:
        /* <DEDUP_REMOVED lines=28> */
.L_x_2308:
[----:B------:R0:W5:Y:S02]  /*41c0*/  LDG.E R3, desc[UR36][R16.64] ;  /* 0x0000002410037981 */ /* 0x000164000c1e1900 */
.L_x_2307:
[----:B------:R-:W-:Y:S05]  /*41d0*/  BSYNC B6 ;  /* 0x0000000000067941 */ /* 0x000fea0003800000 */
.L_x_2306:
[----:B------:R-:W-:Y:S01]  /*41e0*/  ULDC.64 UR4, c[0x0][0x210] ;  /* 0x0000840000047ab9 */ /* 0x000fe20000000a00 */
[----:B-----5:R-:W-:Y:S02]  /*41f0*/  FSET.BF.LE.FTZ.AND R3, R2, R3, PT ;  /* 0x000000030203720a */ /* 0x020fe40003813000 */
[C---:B------:R-:W-:Y:S02]  /*4200*/  LEA R2, P0, R29.reuse, UR4, 0x1 ;  /* 0x000000041d027c11 */ /* 0x040fe4000f8008ff */
[----:B------:R-:W-:Y:S02]  /*4210*/  F2FP.F16.F32.PACK_AB R0, RZ, R3 ;  /* 0x00000003ff00723e */ /* 0x000fe400000000ff */
[----:B------:R-:W-:-:S05]  /*4220*/  LEA.HI.X R3, R29, UR5, RZ, 0x1, P0 ;  /* 0x000000051d037c11 */ /* 0x000fca00080f0cff */
[----:B------:R1:W-:Y:S04]  /*4230*/  STG.E.U16 desc[UR36][R2.64], R0 ;  /* 0x0000000002007986 */ /* 0x0003e8000c101524 */
.L_x_2305:
[----:B------:R-:W-:Y:S05]  /*4240*/  BSYNC B7 ;  /* 0x0000000000077941 */ /* 0x000fea0003800000 */
.L_x_2304:
        /* <DEDUP_REMOVED lines=21> */
.L_x_2311:
[----:B------:R1:W5:Y:S02]  /*43a0*/  LDG.E R3, desc[UR36][R18.64] ;  /* 0x0000002412037981 */ /* 0x000364000c1e1900 */
.L_x_2310:
[----:B------:R-:W-:Y:S05]  /*43b0*/  BSYNC B6 ;  /* 0x0000000000067941 */ /* 0x000fea0003800000 */
.L_x_2309:
[----:B------:R-:W-:Y:S01]  /*43c0*/  ULDC.64 UR4, c[0x0][0x210] ;  /* 0x0000840000047ab9 */ /* 0x000fe20000000a00 */
[----:B-----5:R-:W-:Y:S02]  /*43d0*/  FSET.BF.LE.FTZ.AND R26, R26, R3, PT ;  /* 0x000000031a1a720a */ /* 0x020fe40003813000 */
[C---:B------:R-:W-:Y:S02]  /*43e0*/  LEA R2, P0, R30.reuse, UR4, 0x1 ;  /* 0x000000041e027c11 */ /* 0x040fe4000f8008ff */
[----:B------:R-:W-:Y:S02]  /*43f0*/  F2FP.F16.F32.PACK_AB R26, RZ, R26 ;  /* 0x0000001aff1a723e */ /* 0x000fe400000000ff */
[----:B------:R-:W-:-:S05]  /*4400*/  LEA.HI.X R3, R30, UR5, RZ, 0x1, P0 ;  /* 0x000000051e037c11 */ /* 0x000fca00080f0cff */
[----:B------:R2:W-:Y:S04]  /*4410*/  STG.E.U16 desc[UR36][R2.64], R26 ;  /* 0x0000001a02007986 */ /* 0x0005e8000c101524 */
.L_x_2302:
        /* <DEDUP_REMOVED lines=21> */
.L_x_2314:
[----:B------:R3:W5:Y:S02]  /*4570*/  LDG.E R0, desc[UR36][R22.64] ;  /* 0x0000002416007981 */ /* 0x000764000c1e1900 */
.L_x_2313:
[----:B------:R-:W-:Y:S05]  /*4580*/  BSYNC B6 ;  /* 0x0000000000067941 */ /* 0x000fea0003800000 */
.L_x_2312:
[----:B------:R-:W-:Y:S01]  /*4590*/  ULDC.64 UR4, c[0x0][0x210] ;  /* 0x0000840000047ab9 */ /* 0x000fe20000000a00 */
[----:B-----5:R-:W-:Y:S02]  /*45a0*/  FSET.BF.LE.FTZ.AND R27, R27, R0, PT ;  /* 0x000000001b1b720a */ /* 0x020fe40003813000 */
[C---:B--2---:R-:W-:Y:S02]  /*45b0*/  LEA R2, P0, R31.reuse, UR4, 0x1 ;  /* 0x000000041f027c11 */ /* 0x044fe4000f8008ff */
[----:B------:R-:W-:Y:S02]  /*45c0*/  F2FP.F16.F32.PACK_AB R27, RZ, R27 ;  /* 0x0000001bff1b723e */ /* 0x000fe400000000ff */
[----:B------:R-:W-:-:S05]  /*45d0*/  LEA.HI.X R3, R31, UR5, RZ, 0x1, P0 ;  /* 0x000000051f037c11 */ /* 0x000fca00080f0cff */
[----:B------:R2:W-:Y:S04]  /*45e0*/  STG.E.U16 desc[UR36][R2.64], R27 ;  /* 0x0000001b02007986 */ /* 0x0005e8000c101524 */
.L_x_2301:
[----:B------:R-:W-:Y:S05]  /*45f0*/  BSYNC B8 ;  /* 0x0000000000087941 */ /* 0x000fea0003800000 */
.L_x_2299:
        /* <DEDUP_REMOVED lines=21> */
.L_x_2317:
[----:B------:R2:W5:Y:S02]  /*4750*/  LDG.E R3, desc[UR36][R24.64] ;  /* 0x0000002418037981 */ /* 0x000564000c1e1900 */
.L_x_2316:
[----:B------:R-:W-:Y:S05]  /*4760*/  BSYNC B6 ;  /* 0x0000000000067941 */ /* 0x000fea0003800000 */
.L_x_2315:
[----:B------:R-:W-:Y:S01]  /*4770*/  ULDC.64 UR4, c[0x0][0x210] ;  /* 0x0000840000047ab9 */ /* 0x000fe20000000a00 */
[----:B-----5:R-:W-:Y:S02]  /*4780*/  FSET.BF.LE.FTZ.AND R28, R28, R3, PT ;  /* 0x000000031c1c720a */ /* 0x020fe40003813000 */
[C---:B------:R-:W-:Y:S02]  /*4790*/  LEA R2, P0, R32.reuse, UR4, 0x1 ;  /* 0x0000000420027c11 */ /* 0x040fe4000f8008ff */
[----:B------:R-:W-:Y:S02]  /*47a0*/  F2FP.F16.F32.PACK_AB R28, RZ, R28 ;  /* 0x0000001cff1c723e */ /* 0x000fe400000000ff */
[----:B------:R-:W-:-:S05]  /*47b0*/  LEA.HI.X R3, R32, UR5, RZ, 0x1, P0 ;  /* 0x0000000520037c11 */ /* 0x000fca00080f0cff */
[----:B------:R4:W-:Y:S04]  /*47c0*/  STG.E.U16 desc[UR36][R2.64], R28 ;  /* 0x0000001c02007986 */ /* 0x0009e8000c101524 */
.L_x_2303:
[----:B------:R-:W-:Y:S05]  /*47d0*/  BSYNC B9 ;  /* 0x0000000000097941 */ /* 0x000fea0003800000 */
.L_x_2298:
        /* <DEDUP_REMOVED lines=8> */
.L_x_2319:
        /* <DEDUP_REMOVED lines=10> */
.L_x_7595:


//--------------------- .text._ZN2at4cuda57_GLOBAL__N__cd6b329d_24_DistributionBernoulli_cu_7537a20d21kernelPointwiseApply2IZNS_6native9templates4cuda28bernoulli_tensor_cuda_kernelIN3c104HalfEfEEvRKNS_10TensorBaseESB_NS_15PhiloxCudaStateEEUliRS8_SD_SD_SD_RKfSF_SF_SF_E_S8_SE_jLi1ELi2ELi4ELi512ELi2EEEvNS0_6detail10TensorInfoIT0_T2_EENSI_IT1_SK_EESK_T_ --------------------------
	.section	.text._ZN2at4cuda57_GLOBAL__N__cd6b329d_24_DistributionBernoulli_cu_7537a20d21kernelPointwiseApply2IZNS_6native9templates4cuda28bernoulli_tensor_cuda_kernelIN3c104HalfEfEEvRKNS_10TensorBaseESB_NS_15PhiloxCudaStateEEUliRS8_SD_SD_SD_RKfSF_SF_SF_E_S8_SE_jLi1ELi2ELi4ELi512ELi2EEEvNS0_6detail10TensorInfoIT0_T2_EENSI_IT1_SK_EESK_T_,"ax",@progbits
	.align	128
.text._ZN2at4cuda57_GLOBAL__N__cd6b329d_24_DistributionBernoulli_cu_7537a20d21kernelPointwiseApply2IZNS_6native9templates4cuda28bernoulli_tensor_cuda_kernelIN3c104HalfEfEEvRKNS_10TensorBaseESB_NS_15PhiloxCudaStateEEUliRS8_SD_SD_SD_RKfSF_SF_SF_E_S8_SE_jLi1ELi2ELi4ELi512ELi2EEEvNS0_6detail10TensorInfoIT0_T2_EENSI_IT1_SK_EESK_T_:
        .type           _ZN2at4cuda57_GLOBAL__N__cd6b329d_24_DistributionBernoulli_cu_7537a20d21kernelPointwiseApply2IZNS_6native9templates4cuda28bernoulli_tensor_cuda_kernelIN3c104HalfEfEEvRKNS_10TensorBaseESB_NS_15PhiloxCudaStateEEUliRS8_SD_SD_SD_RKfSF_SF_SF_E_S8_SE_jLi1ELi2ELi4ELi512ELi2EEEvNS0_6detail10TensorInfoIT0_T2_EENSI_IT1_SK_EESK_T_,@function
        .size           _ZN2at4cuda57_GLOBAL__N__cd6b329d_24_DistributionBernoulli_cu_7537a20d21kernelPointwiseApply2IZNS_6native9templates4cuda28bernoulli_tensor_cuda_kernelIN3c104HalfEfEEvRKNS_10TensorBaseESB_NS_15PhiloxCudaStateEEUliRS8_SD_SD_SD_RKfSF_SF_SF_E_S8_SE_jLi1ELi2ELi4ELi512ELi2EEEvNS0_6detail10TensorInfoIT0_T2_EENSI_IT1_SK_EESK_T_,(.L_x_7596 - _ZN2at4cuda57_GLOBAL__N__cd6b329d_24_DistributionBernoulli_cu_7537a20d21kernelPointwiseApply2IZNS_6native9templates4cuda28bernoulli_tensor_cuda_kernelIN3c104HalfEfEEvRKNS_10TensorBaseESB_NS_15PhiloxCudaStateEEUliRS8_SD_SD_SD_RKfSF_SF_SF_E_S8_SE_jLi1ELi2ELi4ELi512ELi2EEEvNS0_6detail10TensorInfoIT0_T2_EENSI_IT1_SK_EESK_T_)
        .other          _ZN2at4cuda57_GLOBAL__N__cd6b329d_24_DistributionBernoulli_cu_7537a20d21kernelPointwiseApply2IZNS_6native9templates4cuda28bernoulli_tensor_cuda_kernelIN3c104HalfEfEEvRKNS_10TensorBaseESB_NS_15PhiloxCudaStateEEUliRS8_SD_SD_SD_RKfSF_SF_SF_E_S8_SE_jLi1ELi2ELi4ELi512ELi2EEEvNS0_6detail10TensorInfoIT0_T2_EENSI_IT1_SK_EESK_T_,@"STO_CUDA_ENTRY STV_DEFAULT"
_ZN2at4cuda57_GLOBAL__N__cd6b329d_24_DistributionBernoulli_cu_7537a20d21kernelPointwiseApply2IZNS_6native9templates4cuda28bernoulli_tensor_cuda_kernelIN3c104HalfEfEEvRKNS_10TensorBaseESB_NS_15PhiloxCudaStateEEUliRS8_SD_SD_SD_RKfSF_SF_SF_E_S8_SE_jLi1ELi2ELi4ELi512ELi2EEEvNS0_6detail10TensorInfoIT0_T2_EENSI_IT1_SK_EESK_T_:
        /* <DEDUP_REMOVED lines=18> */
.L_x_2348:
        /* <DEDUP_REMOVED lines=152> */
.L_x_2321:
[----:B------:R-:W-:Y:S05]  /*0aa0*/  BSYNC B0 ;  /* 0x0000000000007941 */ /* 0x000fea0003800000 */
.L_x_2320:
        /* <DEDUP_REMOVED lines=25> */
.L_x_2323:
[----:B------:R-:W-:Y:S05]  /*0c40*/  BSYNC B0 ;  /* 0x0000000000007941 */ /* 0x000fea0003800000 */
.L_x_2322:
        /* <DEDUP_REMOVED lines=25> */
.L_x_2325:
[----:B------:R-:W-:Y:S05]  /*0de0*/  BSYNC B0 ;  /* 0x0000000000007941 */ /* 0x000fea0003800000 */
.L_x_2324:
        /* <DEDUP_REMOVED lines=25> */
.L_x_2327:
[----:B------:R-:W-:Y:S05]  /*0f80*/  BSYNC B0 ;  /* 0x0000000000007941 */ /* 0x000fea0003800000 */
.L_x_2326:
        /* <DEDUP_REMOVED lines=20> */
.L_x_2329:
[----:B------:R-:W-:Y:S01]  /*10d0*/  IMAD.MOV.U32 R15, RZ, RZ, R3 ;  /* 0x000000ffff0f7224 */ /* 0x000fe200078e0003 */
[----:B------:R-:W-:Y:S01]  /*10e0*/  MOV R14, R4 ;  /* 0x00000004000e7202 */ /* 0x000fe20000000f00 */
[----:B------:R-:W-:Y:S01]  /*10f0*/  IMAD.MOV.U32 R13, RZ, RZ, R7 ;  /* 0x000000ffff0d7224 */ /* 0x000fe200078e0007 */
[----:B------:R-:W-:-:S07]  /*1100*/  MOV R3, R10 ;  /* 0x0000000a00037202 */ /* 0x000fce0000000f00 */
.L_x_2328:
        /* <DEDUP_REMOVED lines=19> */
.L_x_7122:
[----:B------:R-:W-:Y:S05]  /*1240*/  BRX R4 -0x1250                                                                                                                                                                                                                                                                                                                                                                                                                                                                               (*"BRANCH_TARGETS .L_x_7123,.L_x_7124,.L_x_7125"*) ;  /* 0xffffffec046c7949 */ /* 0x000fea000383ffff */
.L_x_2332:
        /* <DEDUP_REMOVED lines=28> */
.L_x_2338:
[----:B------:R1:W5:Y:S02]  /*1410*/  LDG.E R3, desc[UR36][R16.64] ;  /* 0x0000002410037981 */ /* 0x000364000c1e1900 */
.L_x_2337:
[----:B------:R-:W-:Y:S05]  /*1420*/  BSYNC B6 ;  /* 0x0000000000067941 */ /* 0x000fea0003800000 */
.L_x_2336:
[----:B------:R-:W-:Y:S01]  /*1430*/  VIADD R5, R28, 0x3 ;  /* 0x000000031c057836 */ /* 0x000fe20000000000 */
[----:B-----5:R-:W-:-:S03]  /*1440*/  FSET.BF.LE.FTZ.AND R34, R34, R3, PT ;  /* 0x000000032222720a */ /* 0x020fc60003813000 */
[----:B------:R-:W-:Y:S01]  /*1450*/  IMAD R5, R5, UR43, RZ ;  /* 0x0000002b05057c24 */ /* 0x000fe2000f8e02ff */
[----:B------:R-:W-:-:S03]  /*1460*/  F2FP.F16.F32.PACK_AB R34, RZ, R34 ;  /* 0x00000022ff22723e */ /* 0x000fc600000000ff */
[----:B0-----:R-:W-:-:S05]  /*1470*/  IMAD.WIDE.U32 R4, R5, 0x2, R26 ;  /* 0x0000000205047825 */ /* 0x001fca00078e001a */
[----:B------:R2:W-:Y:S02]  /*1480*/  STG.E.U16 desc[UR36][R4.64], R34 ;  /* 0x0000002204007986 */ /* 0x0005e4000c101524 */
.L_x_2334:
[----:B------:R-:W-:Y:S05]  /*1490*/  BSYNC B7 ;  /* 0x0000000000077941 */ /* 0x000fea0003800000 */
.L_x_2333:
        /* <DEDUP_REMOVED lines=21> */
.L_x_2341:
[----:B------:R3:W5:Y:S02]  /*15f0*/  LDG.E R0, desc[UR36][R18.64] ;  /* 0x0000002412007981 */ /* 0x000764000c1e1900 */
.L_x_2340:
[----:B------:R-:W-:Y:S05]  /*1600*/  BSYNC B6 ;  /* 0x0000000000067941 */ /* 0x000fea0003800000 */
.L_x_2339:
[----:B------:R-:W-:Y:S01]  /*1610*/  VIADD R3, R28, 0x2 ;  /* 0x000000021c037836 */ /* 0x000fe20000000000 */
[----:B-----5:R-:W-:Y:S02]  /*1620*/  FSET.BF.LE.FTZ.AND R33, R33, R0, PT ;  /* 0x000000002121720a */ /* 0x020fe40003813000 */
[----:B------:R-:W-:Y:S01]  /*1630*/  ISETP.NE.AND P0, PT, R35, RZ, PT ;  /* 0x000000ff2300720c */ /* 0x000fe20003f05270 */
[----:B------:R-:W-:Y:S01]  /*1640*/  IMAD R0, R3, UR43, RZ ;  /* 0x0000002b03007c24 */ /* 0x000fe2000f8e02ff */
[----:B------:R-:W-:-:S04]  /*1650*/  F2FP.F16.F32.PACK_AB R33, RZ, R33 ;  /* 0x00000021ff21723e */ /* 0x000fc800000000ff */
[----:B--2---:R-:W-:-:S05]  /*1660*/  SEL R5, R0, RZ, P0 ;  /* 0x000000ff00057207 */ /* 0x004fca0000000000 */
[----:B0-----:R-:W-:-:S05]  /*1670*/  IMAD.WIDE.U32 R4, R5, 0x2, R26 ;  /* 0x0000000205047825 */ /* 0x001fca00078e001a */
[----:B------:R2:W-:Y:S02]  /*1680*/  STG.E.U16 desc[UR36][R4.64], R33 ;  /* 0x0000002104007986 */ /* 0x0005e4000c101524 */
.L_x_7124:
        /* <DEDUP_REMOVED lines=21> */
.L_x_2344:
[----:B------:R4:W5:Y:S02]  /*17e0*/  LDG.E R3, desc[UR36][R22.64] ;  /* 0x0000002416037981 */ /* 0x000964000c1e1900 */
.L_x_2343:
[----:B------:R-:W-:Y:S05]  /*17f0*/  BSYNC B6 ;  /* 0x0000000000067941 */ /* 0x000fea0003800000 */
.L_x_2342:
[----:B------:R-:W-:Y:S01]  /*1800*/  VIADD R0, R28, 0x1 ;  /* 0x000000011c007836 */ /* 0x000fe20000000000 */
[----:B------:R-:W-:Y:S02]  /*1810*/  ISETP.GT.AND P0, PT, R30, 0x1, PT ;  /* 0x000000011e00780c */ /* 0x000fe40003f04270 */
[----:B-----5:R-:W-:Y:S01]  /*1820*/  FSET.BF.LE.FTZ.AND R32, R32, R3, PT ;  /* 0x000000032020720a */ /* 0x020fe20003813000 */
[----:B------:R-:W-:-:S03]  /*1830*/  IMAD R0, R0, UR43, RZ ;  /* 0x0000002b00007c24 */ /* 0x000fc6000f8e02ff */
[----:B------:R-:W-:Y:S02]  /*1840*/  F2FP.F16.F32.PACK_AB R32, RZ, R32 ;  /* 0x00000020ff20723e */ /* 0x000fe400000000ff */
[----:B--2---:R-:W-:-:S05]  /*1850*/  SEL R5, R0, RZ, P0 ;  /* 0x000000ff00057207 */ /* 0x004fca0000000000 */
[----:B0-----:R-:W-:-:S05]  /*1860*/  IMAD.WIDE.U32 R4, R5, 0x2, R26 ;  /* 0x0000000205047825 */ /* 0x001fca00078e001a */
[----:B------:R2:W-:Y:S02]  /*1870*/  STG.E.U16 desc[UR36][R4.64], R32 ;  /* 0x0000002004007986 */ /* 0x0005e4000c101524 */
.L_x_7123:
[----:B------:R-:W-:Y:S05]  /*1880*/  BSYNC B8 ;  /* 0x0000000000087941 */ /* 0x000fea0003800000 */
.L_x_2331:
        /* <DEDUP_REMOVED lines=21> */
.L_x_2347:
[----:B------:R0:W5:Y:S02]  /*19e0*/  LDG.E R0, desc[UR36][R24.64] ;  /* 0x0000002418007981 */ /* 0x000164000c1e1900 */
.L_x_2346:
[----:B------:R-:W-:Y:S05]  /*19f0*/  BSYNC B6 ;  /* 0x0000000000067941 */ /* 0x000fea0003800000 */
.L_x_2345:
[----:B-----5:R-:W-:Y:S01]  /*1a00*/  FSET.BF.LE.FTZ.AND R31, R31, R0, PT ;  /* 0x000000001f1f720a */ /* 0x020fe20003813000 */
[----:B------:R-:W-:Y:S01]  /*1a10*/  IMAD R0, R28, UR43, RZ ;  /* 0x0000002b1c007c24 */ /* 0x000fe2000f8e02ff */
[----:B------:R-:W-:Y:S02]  /*1a20*/  ISETP.GT.AND P0, PT, R29, RZ, PT ;  /* 0x000000ff1d00720c */ /* 0x000fe40003f04270 */
[----:B------:R-:W-:Y:S02]  /*1a30*/  F2FP.F16.F32.PACK_AB R31, RZ, R31 ;  /* 0x0000001fff1f723e */ /* 0x000fe400000000ff */
[----:B--2---:R-:W-:-:S05]  /*1a40*/  SEL R5, R0, RZ, P0 ;  /* 0x000000ff00057207 */ /* 0x004fca0000000000 */
[----:B0-----:R-:W-:-:S05]  /*1a50*/  IMAD.WIDE.U32 R4, R5, 0x2, R26 ;  /* 0x0000000205047825 */ /* 0x001fca00078e001a */
[----:B------:R2:W-:Y:S01]  /*1a60*/  STG.E.U16 desc[UR36][R4.64], R31 ;  /* 0x0000001f04007986 */ /* 0x0005e2000c101524 */
[----:B------:R-:W-:Y:S05]  /*1a70*/  BRA `(.L_x_2335) ;  /* 0x0000000000047947 */ /* 0x000fea0003800000 */
.L_x_7125:
[----:B------:R-:W-:Y:S05]  /*1a80*/  BREAK B8 ;  /* 0x0000000000087942 */ /* 0x000fea0003800000 */
.L_x_2335:
[----:B------:R-:W-:Y:S05]  /*1a90*/  BSYNC B9 ;  /* 0x0000000000097941 */ /* 0x000fea0003800000 */
.L_x_2330:
[----:B------:R-:W5:Y:S01]  /*1aa0*/  LDC R3, c[0x0][0xc] ;  /* 0x00000300ff037b82 */ /* 0x000f620000000800 */
[----:B------:R-:W-:-:S06]  /*1ab0*/  USHF.L.U32 UR4, UR38, 0x2, URZ ;  /* 0x0000000226047899 */ /* 0x000fcc000800063f */
[----:B-----5:R-:W-:-:S05]  /*1ac0*/  IMAD R28, R3, UR4, R28 ;  /* 0x00000004031c7c24 */ /* 0x020fca000f8e021c */
[----:B------:R-:W-:-:S13]  /*1ad0*/  ISETP.GE.U32.AND P0, PT, R28, UR44, PT ;  /* 0x0000002c1c007c0c */ /* 0x000fda000bf06070 */
[----:B------:R-:W-:Y:S05]  /*1ae0*/  @!P0 BRA `(.L_x_2348) ;  /* 0xffffffe4008c8947 */ /* 0x000fea000383ffff */
[----:B------:R-:W-:Y:S05]  /*1af0*/  EXIT ;  /* 0x000000000000794d */ /* 0x000fea0003800000 */
.L_x_2349:
        /* <DEDUP_REMOVED lines=16> */
.L_x_7596:


//--------------------- .text._ZN2at4cuda57_GLOBAL__N__cd6b329d_24_DistributionBernoulli_cu_7537a20d21kernelPointwiseApply2IZNS_6native9templates4cuda28bernoulli_tensor_cuda_kernelIN3c104HalfEfEEvRKNS_10TensorBaseESB_NS_15PhiloxCudaStateEEUliRS8_SD_SD_SD_RKfSF_SF_SF_E_S8_SE_jLi1ELi1ELi4ELi512ELi2EEEvNS0_6detail10TensorInfoIT0_T2_EENSI_IT1_SK_EESK_T_ --------------------------
	.section	.text._ZN2at4cuda57_GLOBAL__N__cd6b329d_24_DistributionBernoulli_cu_7537a20d21kernelPointwiseApply2IZNS_6native9templates4cuda28bernoulli_tensor_cuda_kernelIN3c104HalfEfEEvRKNS_10TensorBaseESB_NS_15PhiloxCudaStateEEUliRS8_SD_SD_SD_RKfSF_SF_SF_E_S8_SE_jLi1ELi1ELi4ELi512ELi2EEEvNS0_6detail10TensorInfoIT0_T2_EENSI_IT1_SK_EESK_T_,"ax",@progbits
	.align	128
.text._ZN2at4cuda57_GLOBAL__N__cd6b329d_24_DistributionBernoulli_cu_7537a20d21kernelPointwiseApply2IZNS_6native9templates4cuda28bernoulli_tensor_cuda_kernelIN3c104HalfEfEEvRKNS_10TensorBaseESB_NS_15PhiloxCudaStateEEUliRS8_SD_SD_SD_RKfSF_SF_SF_E_S8_SE_jLi1ELi1ELi4ELi512ELi2EEEvNS0_6detail10TensorInfoIT0_T2_EENSI_IT1_SK_EESK_T_:
        .type           _ZN2at4cuda57_GLOBAL__N__cd6b329d_24_DistributionBernoulli_cu_7537a20d21kernelPointwiseApply2IZNS_6native9templates4cuda28bernoulli_tensor_cuda_kernelIN3c104HalfEfEEvRKNS_10TensorBaseESB_NS_15PhiloxCudaStateEEUliRS8_SD_SD_SD_RKfSF_SF_SF_E_S8_SE_jLi1ELi1ELi4ELi512ELi2EEEvNS0_6detail10TensorInfoIT0_T2_EENSI_IT1_SK_EESK_T_,@function
        .size           _ZN2at4cuda57_GLOBAL__N__cd6b329d_24_DistributionBernoulli_cu_7537a20d21kernelPointwiseApply2IZNS_6native9templates4cuda28bernoulli_tensor_cuda_kernelIN3c104HalfEfEEvRKNS_10TensorBaseESB_NS_15PhiloxCudaStateEEUliRS8_SD_SD_SD_RKfSF_SF_SF_E_S8_SE_jLi1ELi1ELi4ELi512ELi2EEEvNS0_6detail10TensorInfoIT0_T2_EENSI_IT1_SK_EESK_T_,(.L_x_7597 - _ZN2at4cuda57_GLOBAL__N__cd6b329d_24_DistributionBernoulli_cu_7537a20d21kernelPointwiseApply2IZNS_6native9templates4cuda28bernoulli_tensor_cuda_kernelIN3c104HalfEfEEvRKNS_10TensorBaseESB_NS_15PhiloxCudaStateEEUliRS8_SD_SD_SD_RKfSF_SF_SF_E_S8_SE_jLi1ELi1ELi4ELi512ELi2EEEvNS0_6detail10TensorInfoIT0_T2_EENSI_IT1_SK_EESK_T_)
        .other          _ZN2at4cuda57_GLOBAL__N__cd6b329d_24_DistributionBernoulli_cu_7537a20d21kernelPointwiseApply2IZNS_6native9templates4cuda28bernoulli_tensor_cuda_kernelIN3c104HalfEfEEvRKNS_10TensorBaseESB_NS_15PhiloxCudaStateEEUliRS8_SD_SD_SD_RKfSF_SF_SF_E_S8_SE_jLi1ELi1ELi4ELi512ELi2EEEvNS0_6detail10TensorInfoIT0_T2_EENSI_IT1_SK_EESK_T_,@"STO_CUDA_ENTRY STV_DEFAULT"
_ZN2at4cuda57_GLOBAL__N__cd6b329d_24_DistributionBernoulli_cu_7537a20d21kernelPointwiseApply2IZNS_6native9templates4cuda28bernoulli_tensor_cuda_kernelIN3c104HalfEfEEvRKNS_10TensorBaseESB_NS_15PhiloxCudaStateEEUliRS8_SD_SD_SD_RKfSF_SF_SF_E_S8_SE_jLi1ELi1ELi4ELi512ELi2EEEvNS0_6detail10TensorInfoIT0_T2_EENSI_IT1_SK_EESK_T_:
        /* <DEDUP_REMOVED lines=18> */
.L_x_2370:
        /* <DEDUP_REMOVED lines=157> */
.L_x_2351:
[----:B------:R-:W-:Y:S01]  /*0af0*/  IMAD.MOV.U32 R15, RZ, RZ, R13 ;  /* 0x000000ffff0f7224 */ /* 0x000fe200078e000d */
[----:B------:R-:W-:Y:S01]  /*0b00*/  MOV R0, R3 ;  /* 0x0000000300007202 */ /* 0x000fe20000000f00 */
[----:B------:R-:W-:Y:S02]  /*0b10*/  IMAD.MOV.U32 R14, RZ, RZ, R4 ;  /* 0x000000ffff0e7224 */ /* 0x000fe400078e0004 */
[----:B------:R-:W-:-:S07]  /*0b20*/  IMAD.MOV.U32 R13, RZ, RZ, R6 ;  /* 0x000000ffff0d7224 */ /* 0x000fce00078e0006 */
.L_x_2350:
        /* <DEDUP_REMOVED lines=17> */
.L_x_7126:
[----:B------:R-:W-:Y:S05]  /*0c40*/  BRX R4 -0xc50                                                                                                                                                                                                                                                                                                                                                                                                                                                                                (*"BRANCH_TARGETS .L_x_7127,.L_x_7128,.L_x_7129"*) ;  /* 0xfffffff004ec7949 */ /* 0x000fea000383ffff */
.L_x_2354:
        /* <DEDUP_REMOVED lines=28> */
.L_x_2360:
[----:B------:R0:W5:Y:S02]  /*0e10*/  LDG.E R3, desc[UR36][R16.64] ;  /* 0x0000002410037981 */ /* 0x000164000c1e1900 */
.L_x_2359:
[----:B------:R-:W-:Y:S05]  /*0e20*/  BSYNC B6 ;  /* 0x0000000000067941 */ /* 0x000fea0003800000 */
.L_x_2358:
[----:B-----5:R-:W-:Y:S02]  /*0e30*/  FSET.BF.LE.FTZ.AND R34, R34, R3, PT ;  /* 0x000000032222720a */ /* 0x020fe40003813000 */
[C---:B------:R-:W-:Y:S02]  /*0e40*/  LEA R4, P0, R30.reuse, UR38, 0x1 ;  /* 0x000000261e047c11 */ /* 0x040fe4000f8008ff */
[----:B------:R-:W-:Y:S02]  /*0e50*/  F2FP.F16.F32.PACK_AB R34, RZ, R34 ;  /* 0x00000022ff22723e */ /* 0x000fe400000000ff */
[----:B------:R-:W-:-:S05]  /*0e60*/  LEA.HI.X R5, R30, UR39, RZ, 0x1, P0 ;  /* 0x000000271e057c11 */ /* 0x000fca00080f0cff */
[----:B------:R1:W-:Y:S04]  /*0e70*/  STG.E.U16 desc[UR36][R4.64], R34 ;  /* 0x0000002204007986 */ /* 0x0003e8000c101524 */
.L_x_2356:
[----:B------:R-:W-:Y:S05]  /*0e80*/  BSYNC B7 ;  /* 0x0000000000077941 */ /* 0x000fea0003800000 */
.L_x_2355:
        /* <DEDUP_REMOVED lines=21> */
.L_x_2363:
[----:B------:R3:W5:Y:S02]  /*0fe0*/  LDG.E R0, desc[UR36][R18.64] ;  /* 0x0000002412007981 */ /* 0x000764000c1e1900 */
.L_x_2362:
[----:B------:R-:W-:Y:S05]  /*0ff0*/  BSYNC B6 ;  /* 0x0000000000067941 */ /* 0x000fea0003800000 */
.L_x_2361:
[----:B-----5:R-:W-:Y:S02]  /*1000*/  FSET.BF.LE.FTZ.AND R33, R33, R0, PT ;  /* 0x000000002121720a */ /* 0x020fe40003813000 */
[C---:B-1----:R-:W-:Y:S02]  /*1010*/  LEA R4, P0, R28.reuse, UR38, 0x1 ;  /* 0x000000261c047c11 */ /* 0x042fe4000f8008ff */
[----:B------:R-:W-:Y:S02]  /*1020*/  F2FP.F16.F32.PACK_AB R33, RZ, R33 ;  /* 0x00000021ff21723e */ /* 0x000fe400000000ff */
[----:B------:R-:W-:-:S05]  /*1030*/  LEA.HI.X R5, R28, UR39, RZ, 0x1, P0 ;  /* 0x000000271c057c11 */ /* 0x000fca00080f0cff */
[----:B------:R1:W-:Y:S04]  /*1040*/  STG.E.U16 desc[UR36][R4.64], R33 ;  /* 0x0000002104007986 */ /* 0x0003e8000c101524 */
.L_x_7128:
        /* <DEDUP_REMOVED lines=21> */
.L_x_2366:
[----:B------:R4:W5:Y:S02]  /*11a0*/  LDG.E R3, desc[UR36][R22.64] ;  /* 0x0000002416037981 */ /* 0x000964000c1e1900 */
.L_x_2365:
[----:B------:R-:W-:Y:S05]  /*11b0*/  BSYNC B6 ;  /* 0x0000000000067941 */ /* 0x000fea0003800000 */
.L_x_2364:
[----:B-----5:R-:W-:Y:S01]  /*11c0*/  FSET.BF.LE.FTZ.AND R32, R32, R3, PT ;  /* 0x000000032020720a */ /* 0x020fe20003813000 */
[----:B-12---:R-:W-:-:S03]  /*11d0*/  IMAD.WIDE.U32 R4, R29, 0x2, R24 ;  /* 0x000000021d047825 */ /* 0x006fc600078e0018 */
[----:B------:R-:W-:-:S05]  /*11e0*/  F2FP.F16.F32.PACK_AB R32, RZ, R32 ;  /* 0x00000020ff20723e */ /* 0x000fca00000000ff */
[----:B------:R1:W-:Y:S02]  /*11f0*/  STG.E.U16 desc[UR36][R4.64], R32 ;  /* 0x0000002004007986 */ /* 0x0003e4000c101524 */
.L_x_7127:
[----:B------:R-:W-:Y:S05]  /*1200*/  BSYNC B8 ;  /* 0x0000000000087941 */ /* 0x000fea0003800000 */
.L_x_2353:
        /* <DEDUP_REMOVED lines=27> */
.L_x_2369:
[----:B------:R0:W5:Y:S02]  /*13c0*/  LDG.E R0, desc[UR36][R16.64] ;  /* 0x0000002410007981 */ /* 0x000164000c1e1900 */
.L_x_2368:
[----:B------:R-:W-:Y:S05]  /*13d0*/  BSYNC B6 ;  /* 0x0000000000067941 */ /* 0x000fea0003800000 */
.L_x_2367:
[----:B-----5:R-:W-:Y:S01]  /*13e0*/  FSET.BF.LE.FTZ.AND R31, R31, R0, PT ;  /* 0x000000001f1f720a */ /* 0x020fe20003813000 */
[----:B------:R-:W-:Y:S01]  /*13f0*/  IMAD R0, R27, UR44, RZ ;  /* 0x0000002c1b007c24 */ /* 0x000fe2000f8e02ff */
[----:B------:R-:W-:Y:S02]  /*1400*/  ISETP.NE.AND P0, PT, R18, RZ, PT ;  /* 0x000000ff1200720c */ /* 0x000fe40003f05270 */
[----:B------:R-:W-:Y:S02]  /*1410*/  F2FP.F16.F32.PACK_AB R31, RZ, R31 ;  /* 0x0000001fff1f723e */ /* 0x000fe400000000ff */
[----:B-1----:R-:W-:-:S05]  /*1420*/  SEL R5, R0, RZ, P0 ;  /* 0x000000ff00057207 */ /* 0x002fca0000000000 */
[----:B--2---:R-:W-:-:S05]  /*1430*/  IMAD.WIDE.U32 R4, R5, 0x2, R24 ;  /* 0x0000000205047825 */ /* 0x004fca00078e0018 */
[----:B------:R1:W-:Y:S01]  /*1440*/  STG.E.U16 desc[UR36][R4.64], R31 ;  /* 0x0000001f04007986 */ /* 0x0003e2000c101524 */
[----:B------:R-:W-:Y:S05]  /*1450*/  BRA `(.L_x_2357) ;  /* 0x0000000000047947 */ /* 0x000fea0003800000 */
.L_x_7129:
[----:B------:R-:W-:Y:S05]  /*1460*/  BREAK B8 ;  /* 0x0000000000087942 */ /* 0x000fea0003800000 */
.L_x_2357:
[----:B------:R-:W-:Y:S05]  /*1470*/  BSYNC B9 ;  /* 0x0000000000097941 */ /* 0x000fea0003800000 */
.L_x_2352:
[----:B------:R-:W3:Y:S01]  /*1480*/  LDC R0, c[0x0][0xc] ;  /* 0x00000300ff007b82 */ /* 0x000ee20000000800 */
[----:B------:R-:W-:-:S06]  /*1490*/  USHF.L.U32 UR4, UR40, 0x2, URZ ;  /* 0x0000000228047899 */ /* 0x000fcc000800063f */
[----:B---3--:R-:W-:-:S05]  /*14a0*/  IMAD R27, R0, UR4, R27 ;  /* 0x00000004001b7c24 */ /* 0x008fca000f8e021b */
[----:B------:R-:W-:-:S13]  /*14b0*/  ISETP.GE.U32.AND P0, PT, R27, UR42, PT ;  /* 0x0000002a1b007c0c */ /* 0x000fda000bf06070 */
[----:B------:R-:W-:Y:S05]  /*14c0*/  @!P0 BRA `(.L_x_2370) ;  /* 0xffffffec00148947 */ /* 0x000fea000383ffff */
[----:B------:R-:W-:Y:S05]  /*14d0*/  EXIT ;  /* 0x000000000000794d */ /* 0x000fea0003800000 */
.L_x_2371:
        /* <DEDUP_REMOVED lines=10> */
.L_x_7597:


//--------------------- .text._ZN2at4cuda57_GLOBAL__N__cd6b329d_24_DistributionBernoulli_cu_7537a20d21kernelPointwiseApply2IZNS_6native9templates4cuda28bernoulli_tensor_cuda_kernelIffEEvRKNS_10TensorBaseES9_NS_15PhiloxCudaStateEEUliRfSB_SB_SB_RKfSD_SD_SD_E_fSC_mLin1ELin1ELi4ELi512ELi2EEEvNS0_6detail10TensorInfoIT0_T2_EENSG_IT1_SI_EESI_T_ --------------------------
	.section	.text._ZN2at4cuda57_GLOBAL__N__cd6b329d_24_DistributionBernoulli_cu_7537a20d21kernelPointwiseApply2IZNS_6native9templates4cuda28bernoulli_tensor_cuda_kernelIffEEvRKNS_10TensorBaseES9_NS_15PhiloxCudaStateEEUliRfSB_SB_SB_RKfSD_SD_SD_E_fSC_mLin1ELin1ELi4ELi512ELi2EEEvNS0_6detail10TensorInfoIT0_T2_EENSG_IT1_SI_EESI_T_,"ax",@progbits
	.align	128
.text._ZN2at4cuda57_GLOBAL__N__cd6b329d_24_DistributionBernoulli_cu_7537a20d21kernelPointwiseApply2IZNS_6native9templates4cuda28bernoulli_tensor_cuda_kernelIffEEvRKNS_10TensorBaseES9_NS_15PhiloxCudaStateEEUliRfSB_SB_SB_RKfSD_SD_SD_E_fSC_mLin1ELin1ELi4ELi512ELi2EEEvNS0_6detail10TensorInfoIT0_T2_EENSG_IT1_SI_EESI_T_:
        .type           _ZN2at4cuda57_GLOBAL__N__cd6b329d_24_DistributionBernoulli_cu_7537a20d21kernelPointwiseApply2IZNS_6native9templates4cuda28bernoulli_tensor_cuda_kernelIffEEvRKNS_10TensorBaseES9_NS_15PhiloxCudaStateEEUliRfSB_SB_SB_RKfSD_SD_SD_E_fSC_mLin1ELin1ELi4ELi512ELi2EEEvNS0_6detail10TensorInfoIT0_T2_EENSG_IT1_SI_EESI_T_,@function
        .size           _ZN2at4cuda57_GLOBAL__N__cd6b329d_24_DistributionBernoulli_cu_7537a20d21kernelPointwiseApply2IZNS_6native9templates4cuda28bernoulli_tensor_cuda_kernelIffEEvRKNS_10TensorBaseES9_NS_15PhiloxCudaStateEEUliRfSB_SB_SB_RKfSD_SD_SD_E_fSC_mLin1ELin1ELi4ELi512ELi2EEEvNS0_6detail10TensorInfoIT0_T2_EENSG_IT1_SI_EESI_T_,(.L_x_7598 - _ZN2at4cuda57_GLOBAL__N__cd6b329d_24_DistributionBernoulli_cu_7537a20d21kernelPointwiseApply2IZNS_6native9templates4cuda28bernoulli_tensor_cuda_kernelIffEEvRKNS_10TensorBaseES9_NS_15PhiloxCudaStateEEUliRfSB_SB_SB_RKfSD_SD_SD_E_fSC_mLin1ELin1ELi4ELi512ELi2EEEvNS0_6detail10TensorInfoIT0_T2_EENSG_IT1_SI_EESI_T_)
        .other          _ZN2at4cuda57_GLOBAL__N__cd6b329d_24_DistributionBernoulli_cu_7537a20d21kernelPointwiseApply2IZNS_6native9templates4cuda28bernoulli_tensor_cuda_kernelIffEEvRKNS_10TensorBaseES9_NS_15PhiloxCudaStateEEUliRfSB_SB_SB_RKfSD_SD_SD_E_fSC_mLin1ELin1ELi4ELi512ELi2EEEvNS0_6detail10TensorInfoIT0_T2_EENSG_IT1_SI_EESI_T_,@"STO_CUDA_ENTRY STV_DEFAULT"
_ZN2at4cuda57_GLOBAL__N__cd6b329d_24_DistributionBernoulli_cu_7537a20d21kernelPointwiseApply2IZNS_6native9templates4cuda28bernoulli_tensor_cuda_kernelIffEEvRKNS_10TensorBaseES9_NS_15PhiloxCudaStateEEUliRfSB_SB_SB_RKfSD_SD_SD_E_fSC_mLin1ELin1ELi4ELi512ELi2EEEvNS0_6detail10TensorInfoIT0_T2_EENSG_IT1_SI_EESI_T_:
        /* <DEDUP_REMOVED lines=13> */
.L_x_2592:
[----:B------:R-:W-:Y:S01]  /*00d0*/  ULDC UR4, c[0x0][0x550] ;  /* 0x0001540000047ab9 */ /* 0x000fe20000000800 */
[----:B------:R-:W-:Y:S01]  /*00e0*/  BSSY B0, `(.L_x_2372) ;  /* 0x0000334000007945 */ /* 0x000fe20003800000 */
[----:B------:R-:W-:Y:S01]  /*00f0*/  IADD3 R30, -R28, UR4, RZ ;  /* 0x000000041c1e7c10 */ /* 0x000fe2000fffe1ff */
[----:B------:R-:W-:Y:S01]  /*0100*/  HFMA2.MMA R37, -RZ, RZ, 0, 0 ;  /* 0x00000000ff257435 */ /* 0x000fe200000001ff */
[----:B-1----:R-:W-:Y:S02]  /*0110*/  CS2R R38, SRZ ;  /* 0x0000000000267805 */ /* 0x002fe4000001ff00 */
[----:B------:R-:W-:Y:S02]  /*0120*/  CS2R R40, SRZ ;  /* 0x0000000000287805 */ /* 0x000fe4000001ff00 */
[----:B------:R-:W-:Y:S01]  /*0130*/  ISETP.GE.AND P0, PT, R30, 0x1, PT ;  /* 0x000000011e00780c */ /* 0x000fe20003f06270 */
[----:B----4-:R-:W-:-:S12]  /*0140*/  IMAD.MOV.U32 R35, RZ, RZ, RZ ;  /* 0x000000ffff237224 */ /* 0x010fd800078e00ff */
[----:B0-2---:R-:W-:Y:S05]  /*0150*/  @!P0 BRA `(.L_x_2373) ;  /* 0x0000003000b08947 */ /* 0x005fea0003800000 */
        /* <DEDUP_REMOVED lines=26> */
.L_x_2388:
        /* <DEDUP_REMOVED lines=13> */
[----:B------:R-:W-:Y:S05]  /*03d0*/  CALL.REL.NOINC `($__internal_43_$__cuda_sm20_div_u64) ;  /* 0x000000dc00007944 */ /* 0x000fea0003c00000 */
        /* <DEDUP_REMOVED lines=10> */
.L_x_2377:
        /* <DEDUP_REMOVED lines=23> */
.L_x_2378:
[----:B------:R-:W-:Y:S05]  /*05f0*/  BSYNC B2 ;  /* 0x0000000000027941 */ /* 0x000fea0003800000 */
.L_x_2376:
        /* <DEDUP_REMOVED lines=15> */
[----:B------:R-:W-:Y:S05]  /*06f0*/  CALL.REL.NOINC `($__internal_43_$__cuda_sm20_div_u64) ;  /* 0x000000d800387944 */ /* 0x000fea0003c00000 */
        /* <DEDUP_REMOVED lines=12> */
.L_x_2380:
        /* <DEDUP_REMOVED lines=23> */
.L_x_2381:
[----:B------:R-:W-:Y:S05]  /*0930*/  BSYNC B2 ;  /* 0x0000000000027941 */ /* 0x000fea0003800000 */
.L_x_2379:
        /* <DEDUP_REMOVED lines=29> */
.L_x_2383:
        /* <DEDUP_REMOVED lines=23> */
.L_x_2384:
[----:B------:R-:W-:Y:S05]  /*0c80*/  BSYNC B2 ;  /* 0x0000000000027941 */ /* 0x000fea0003800000 */
.L_x_2382:
        /* <DEDUP_REMOVED lines=17> */
[----:B------:R-:W-:Y:S05]  /*0da0*/  CALL.REL.NOINC `($__internal_43_$__cuda_sm20_div_u64) ;  /* 0x000000d0008c7944 */ /* 0x000fea0003c00000 */
        /* <DEDUP_REMOVED lines=12> */
.L_x_2386:
        /* <DEDUP_REMOVED lines=23> */
.L_x_2387:
[----:B------:R-:W-:Y:S05]  /*0fe0*/  BSYNC B2 ;  /* 0x0000000000027941 */ /* 0x000fea0003800000 */
.L_x_2385:
        /* <DEDUP_REMOVED lines=8> */
.L_x_2375:
        /* <DEDUP_REMOVED lines=13> */
[----:B------:R-:W-:Y:S05]  /*1140*/  CALL.REL.NOINC `($__internal_43_$__cuda_sm20_div_u64) ;  /* 0x000000cc00a47944 */ /* 0x000fea0003c00000 */
        /* <DEDUP_REMOVED lines=10> */
.L_x_2390:
        /* <DEDUP_REMOVED lines=23> */
.L_x_2391:
[----:B------:R-:W-:Y:S05]  /*1360*/  BSYNC B1 ;  /* 0x0000000000017941 */ /* 0x000fea0003800000 */
.L_x_2389:
        /* <DEDUP_REMOVED lines=28> */
.L_x_2393:
        /* <DEDUP_REMOVED lines=23> */
.L_x_2394:
[----:B------:R-:W-:Y:S05]  /*16a0*/  BSYNC B1 ;  /* 0x0000000000017941 */ /* 0x000fea0003800000 */
.L_x_2392:
        /* <DEDUP_REMOVED lines=27> */
.L_x_2396:
        /* <DEDUP_REMOVED lines=23> */
.L_x_2397:
[----:B------:R-:W-:Y:S05]  /*19d0*/  BSYNC B1 ;  /* 0x0000000000017941 */ /* 0x000fea0003800000 */
.L_x_2395:
[----:B------:R-:W0:Y:S02]  /*19e0*/  LDC.64 R12, c[0x0][R12+0x2c8] ;  /* 0x0000b2000c0c7b82 */ /* 0x000e240000000a00 */
[-C--:B0-----:R-:W-:Y:S02]  /*19f0*/  IMAD R3, R13, R4.reuse, RZ ;  /* 0x000000040d037224 */ /* 0x081fe400078e02ff */
[----:B------:R-:W-:-:S04]  /*1a00*/  IMAD.WIDE.U32 R16, R12, R4, R16 ;  /* 0x000000040c107225 */ /* 0x000fc800078e0010 */
[----:B------:R-:W-:-:S04]  /*1a10*/  IMAD R3, R12, R7, R3 ;  /* 0x000000070c037224 */ /* 0x000fc800078e0203 */
[----:B------:R-:W-:-:S07]  /*1a20*/  IMAD.IADD R17, R17, 0x1, R3 ;  /* 0x0000000111117824 */ /* 0x000fce00078e0203 */
.L_x_2374:
        /* <DEDUP_REMOVED lines=31> */
.L_x_2412:
        /* <DEDUP_REMOVED lines=25> */
.L_x_2401:
        /* <DEDUP_REMOVED lines=23> */
.L_x_2402:
[----:B------:R-:W-:Y:S05]  /*1f20*/  BSYNC B2 ;  /* 0x0000000000027941 */ /* 0x000fea0003800000 */
.L_x_2400:
        /* <DEDUP_REMOVED lines=29> */
.L_x_2404:
        /* <DEDUP_REMOVED lines=23> */
.L_x_2405:
[----:B------:R-:W-:Y:S05]  /*2270*/  BSYNC B2 ;  /* 0x0000000000027941 */ /* 0x000fea0003800000 */
.L_x_2403:
        /* <DEDUP_REMOVED lines=29> */
.L_x_2407:
        /* <DEDUP_REMOVED lines=23> */
.L_x_2408:
[----:B------:R-:W-:Y:S05]  /*25c0*/  BSYNC B2 ;  /* 0x0000000000027941 */ /* 0x000fea0003800000 */
.L_x_2406:
        /* <DEDUP_REMOVED lines=29> */
.L_x_2410:
        /* <DEDUP_REMOVED lines=23> */
.L_x_2411:
[----:B------:R-:W-:Y:S05]  /*2910*/  BSYNC B2 ;  /* 0x0000000000027941 */ /* 0x000fea0003800000 */
.L_x_2409:
        /* <DEDUP_REMOVED lines=9> */
.L_x_2399:
        /* <DEDUP_REMOVED lines=25> */
.L_x_2414:
        /* <DEDUP_REMOVED lines=23> */
.L_x_2415:
[----:B------:R-:W-:Y:S05]  /*2cb0*/  BSYNC B1 ;  /* 0x0000000000017941 */ /* 0x000fea0003800000 */
.L_x_2413:
        /* <DEDUP_REMOVED lines=29> */
.L_x_2417:
        /* <DEDUP_REMOVED lines=23> */
.L_x_2418:
[----:B------:R-:W-:Y:S05]  /*3000*/  BSYNC B1 ;  /* 0x0000000000017941 */ /* 0x000fea0003800000 */
.L_x_2416:
        /* <DEDUP_REMOVED lines=28> */
.L_x_2420:
        /* <DEDUP_REMOVED lines=23> */
.L_x_2421:
[----:B------:R-:W-:Y:S05]  /*3340*/  BSYNC B1 ;  /* 0x0000000000017941 */ /* 0x000fea0003800000 */
.L_x_2419:
[----:B------:R-:W0:Y:S01]  /*3350*/  LDC.64 R10, c[0x0][R10+0x2c8] ;  /* 0x0000b2000a0a7b82 */ /* 0x000e220000000a00 */
[----:B------:R-:W-:Y:S01]  /*3360*/  MOV R3, R0 ;  /* 0x0000000000037202 */ /* 0x000fe20000000f00 */
[-C--:B0-----:R-:W-:Y:S02]  /*3370*/  IMAD R5, R11, R4.reuse, RZ ;  /* 0x000000040b057224 */ /* 0x081fe400078e02ff */
[----:B------:R-:W-:-:S04]  /*3380*/  IMAD.WIDE.U32 R2, R10, R4, R2 ;  /* 0x000000040a027225 */ /* 0x000fc800078e0002 */
[----:B------:R-:W-:-:S04]  /*3390*/  IMAD R5, R10, R7, R5 ;  /* 0x000000070a057224 */ /* 0x000fc800078e0205 */
[----:B------:R-:W-:-:S07]  /*33a0*/  IMAD.IADD R0, R3, 0x1, R5 ;  /* 0x0000000103007824 */ /* 0x000fce00078e0205 */
.L_x_2398:
[----:B------:R-:W-:Y:S01]  /*33b0*/  ULDC.64 UR4, c[0x0][0x480] ;  /* 0x0001200000047ab9 */ /* 0x000fe20000000a00 */
[----:B------:R-:W-:Y:S01]  /*33c0*/  MOV R3, R0 ;  /* 0x0000000000037202 */ /* 0x000fe20000000f00 */
[----:B------:R-:W-:Y:S02]  /*33d0*/  IMAD R5, R17, UR4, RZ ;  /* 0x0000000411057c24 */ /* 0x000fe4000f8e02ff */
[----:B------:R-:W-:-:S04]  /*33e0*/  IMAD.WIDE.U32 R2, R16, UR4, R2 ;  /* 0x0000000410027c25 */ /* 0x000fc8000f8e0002 */
[----:B------:R-:W-:Y:S02]  /*33f0*/  IMAD R5, R16, UR5, R5 ;  /* 0x0000000510057c24 */ /* 0x000fe4000f8e0205 */
[----:B------:R-:W-:-:S03]  /*3400*/  IMAD.MOV.U32 R35, RZ, RZ, R2 ;  /* 0x000000ffff237224 */ /* 0x000fc600078e0002 */
[----:B------:R-:W-:-:S07]  /*3410*/  IADD3 R39, R3, R5, RZ ;  /* 0x0000000503277210 */ /* 0x000fce0007ffe0ff */
.L_x_2373:
[----:B------:R-:W-:Y:S05]  /*3420*/  BSYNC B0 ;  /* 0x0000000000007941 */ /* 0x000fea0003800000 */
.L_x_2372:
        /* <DEDUP_REMOVED lines=34> */
.L_x_2438:
        /* <DEDUP_REMOVED lines=24> */
.L_x_2427:
        /* <DEDUP_REMOVED lines=23> */
.L_x_2428:
[----:B------:R-:W-:Y:S05]  /*3940*/  BSYNC B2 ;  /* 0x0000000000027941 */ /* 0x000fea0003800000 */
.L_x_2426:
        /* <DEDUP_REMOVED lines=28> */
.L_x_2430:
        /* <DEDUP_REMOVED lines=23> */
.L_x_2431:
[----:B------:R-:W-:Y:S05]  /*3c80*/  BSYNC B2 ;  /* 0x0000000000027941 */ /* 0x000fea0003800000 */
.L_x_2429:
        /* <DEDUP_REMOVED lines=29> */
.L_x_2433:
        /* <DEDUP_REMOVED lines=23> */
.L_x_2434:
[----:B------:R-:W-:Y:S05]  /*3fd0*/  BSYNC B2 ;  /* 0x0000000000027941 */ /* 0x000fea0003800000 */
.L_x_2432:
        /* <DEDUP_REMOVED lines=29> */
.L_x_2436:
        /* <DEDUP_REMOVED lines=23> */
.L_x_2437:
[----:B------:R-:W-:Y:S05]  /*4320*/  BSYNC B2 ;  /* 0x0000000000027941 */ /* 0x000fea0003800000 */
.L_x_2435:
        /* <DEDUP_REMOVED lines=9> */
.L_x_2425:
        /* <DEDUP_REMOVED lines=24> */
.L_x_2440:
        /* <DEDUP_REMOVED lines=23> */
.L_x_2441:
[----:B------:R-:W-:Y:S05]  /*46b0*/  BSYNC B1 ;  /* 0x0000000000017941 */ /* 0x000fea0003800000 */
.L_x_2439:
        /* <DEDUP_REMOVED lines=28> */
.L_x_2443:
        /* <DEDUP_REMOVED lines=23> */
.L_x_2444:
[----:B------:R-:W-:Y:S05]  /*49f0*/  BSYNC B1 ;  /* 0x0000000000017941 */ /* 0x000fea0003800000 */
.L_x_2442:
        /* <DEDUP_REMOVED lines=27> */
.L_x_2446:
        /* <DEDUP_REMOVED lines=23> */
.L_x_2447:
[----:B------:R-:W-:Y:S05]  /*4d20*/  BSYNC B1 ;  /* 0x0000000000017941 */ /* 0x000fea0003800000 */
.L_x_2445:
[----:B------:R-:W0:Y:S02]  /*4d30*/  LDC.64 R12, c[0x0][R12+0x2c8] ;  /* 0x0000b2000c0c7b82 */ /* 0x000e240000000a00 */
[-C--:B0-----:R-:W-:Y:S02]  /*4d40*/  IMAD R3, R13, R4.reuse, RZ ;  /* 0x000000040d037224 */ /* 0x081fe400078e02ff */
[----:B------:R-:W-:-:S04]  /*4d50*/  IMAD.WIDE.U32 R24, R12, R4, R24 ;  /* 0x000000040c187225 */ /* 0x000fc800078e0018 */
[----:B------:R-:W-:-:S04]  /*4d60*/  IMAD R3, R12, R7, R3 ;  /* 0x000000070c037224 */ /* 0x000fc800078e0203 */
[----:B------:R-:W-:-:S07]  /*4d70*/  IMAD.IADD R25, R25, 0x1, R3 ;  /* 0x0000000119197824 */ /* 0x000fce00078e0203 */
.L_x_2424:
        /* <DEDUP_REMOVED lines=25> */
.L_x_2462:
        /* <DEDUP_REMOVED lines=27> */
.L_x_2451:
        /* <DEDUP_REMOVED lines=23> */
.L_x_2452:
[----:B------:R-:W-:Y:S05]  /*5230*/  BSYNC B2 ;  /* 0x0000000000027941 */ /* 0x000fea0003800000 */
.L_x_2450:
        /* <DEDUP_REMOVED lines=29> */
.L_x_2454:
        /* <DEDUP_REMOVED lines=23> */
.L_x_2455:
[----:B------:R-:W-:Y:S05]  /*5580*/  BSYNC B2 ;  /* 0x0000000000027941 */ /* 0x000fea0003800000 */
.L_x_2453:
        /* <DEDUP_REMOVED lines=30> */
.L_x_2457:
        /* <DEDUP_REMOVED lines=22> */
.L_x_2458:
[----:B------:R-:W-:Y:S05]  /*58d0*/  BSYNC B2 ;  /* 0x0000000000027941 */ /* 0x000fea0003800000 */
.L_x_2456:
        /* <DEDUP_REMOVED lines=30> */
.L_x_2460:
        /* <DEDUP_REMOVED lines=22> */
.L_x_2461:
[----:B------:R-:W-:Y:S05]  /*5c20*/  BSYNC B2 ;  /* 0x0000000000027941 */ /* 0x000fea0003800000 */
.L_x_2459:
        /* <DEDUP_REMOVED lines=9> */
.L_x_2449:
        /* <DEDUP_REMOVED lines=27> */
.L_x_2464:
        /* <DEDUP_REMOVED lines=23> */
.L_x_2465:
[----:B------:R-:W-:Y:S05]  /*5fe0*/  BSYNC B1 ;  /* 0x0000000000017941 */ /* 0x000fea0003800000 */
.L_x_2463:
        /* <DEDUP_REMOVED lines=31> */
.L_x_2467:
        /* <DEDUP_REMOVED lines=23> */
.L_x_2468:
[----:B------:R-:W-:Y:S05]  /*6350*/  BSYNC B1 ;  /* 0x0000000000017941 */ /* 0x000fea0003800000 */
.L_x_2466:
        /* <DEDUP_REMOVED lines=30> */
.L_x_2470:
        /* <DEDUP_REMOVED lines=23> */
.L_x_2471:
[----:B------:R-:W-:Y:S05]  /*66b0*/  BSYNC B1 ;  /* 0x0000000000017941 */ /* 0x000fea0003800000 */
.L_x_2469:
[----:B------:R-:W0:Y:S01]  /*66c0*/  LDC.64 R12, c[0x0][R12+0x2c8] ;  /* 0x0000b2000c0c7b82 */ /* 0x000e220000000a00 */
[----:B------:R-:W-:Y:S01]  /*66d0*/  MOV R3, R0 ;  /* 0x0000000000037202 */ /* 0x000fe20000000f00 */
[-C--:B0-----:R-:W-:Y:S02]  /*66e0*/  IMAD R6, R13, R4.reuse, RZ ;  /* 0x000000040d067224 */ /* 0x081fe400078e02ff */
[----:B------:R-:W-:-:S04]  /*66f0*/  IMAD.WIDE.U32 R2, R12, R4, R2 ;  /* 0x000000040c027225 */ /* 0x000fc800078e0002 */
[----:B------:R-:W-:-:S04]  /*6700*/  IMAD R5, R12, R5, R6 ;  /* 0x000000050c057224 */ /* 0x000fc800078e0206 */
[----:B------:R-:W-:-:S07]  /*6710*/  IMAD.IADD R0, R3, 0x1, R5 ;  /* 0x0000000103007824 */ /* 0x000fce00078e0205 */
.L_x_2448:
[----:B------:R-:W-:Y:S01]  /*6720*/  ULDC.64 UR4, c[0x0][0x480] ;  /* 0x0001200000047ab9 */ /* 0x000fe20000000a00 */
[----:B------:R-:W-:Y:S01]  /*6730*/  MOV R3, R0 ;  /* 0x0000000000037202 */ /* 0x000fe20000000f00 */
[----:B------:R-:W-:Y:S02]  /*6740*/  IMAD R8, R8, UR4, RZ ;  /* 0x0000000408087c24 */ /* 0x000fe4000f8e02ff */
[----:B------:R-:W-:-:S04]  /*6750*/  IMAD.WIDE.U32 R32, R9, UR4, R2 ;  /* 0x0000000409207c25 */ /* 0x000fc8000f8e0002 */
[----:B------:R-:W-:-:S04]  /*6760*/  IMAD R9, R9, UR5, R8 ;  /* 0x0000000509097c24 */ /* 0x000fc8000f8e0208 */
[----:B------:R-:W-:-:S07]  /*6770*/  IMAD.IADD R36, R33, 0x1, R9 ;  /* 0x0000000121247824 */ /* 0x000fce00078e0209 */
.L_x_2423:
[----:B------:R-:W-:Y:S05]  /*6780*/  BSYNC B0 ;  /* 0x0000000000007941 */ /* 0x000fea0003800000 */
.L_x_2422:
[----:B------:R-:W-:Y:S01]  /*6790*/  ISETP.GE.AND P0, PT, R30, 0x3, PT ;  /* 0x000000031e00780c */ /* 0x000fe20003f06270 */
[----:B------:R-:W-:Y:S01]  /*67a0*/  BSSY B0, `(.L_x_2472) ;  /* 0x000032e000007945 */ /* 0x000fe20003800000 */
[----:B------:R-:W-:Y:S01]  /*67b0*/  IADD3 R10, P1, R28, 0x2, RZ ;  /* 0x000000021c0a7810 */ /* 0x000fe20007f3e0ff */
[----:B------:R-:W-:Y:S01]  /*67c0*/  HFMA2.MMA R33, -RZ, RZ, 0, 0 ;  /* 0x00000000ff217435 */ /* 0x000fe200000001ff */
[----:B------:R-:W-:Y:S01]  /*67d0*/  CS2R R24, SRZ ;  /* 0x0000000000187805 */ /* 0x000fe2000001ff00 */
[----:B------:R-:W-:Y:S01]  /*67e0*/  IMAD.MOV.U32 R27, RZ, RZ, RZ ;  /* 0x000000ffff1b7224 */ /* 0x000fe200078e00ff */
[----:B------:R-:W-:Y:S01]  /*67f0*/  MOV R34, RZ ;  /* 0x000000ff00227202 */ /* 0x000fe20000000f00 */
[----:B------:R-:W-:Y:S01]  /*6800*/  IMAD.MOV.U32 R31, RZ, RZ, RZ ;  /* 0x000000ffff1f7224 */ /* 0x000fe200078e00ff */
[----:B------:R-:W-:-:S05]  /*6810*/  IADD3.X R11, RZ, R29, RZ, P1, !PT ;  /* 0x0000001dff0b7210 */ /* 0x000fca0000ffe4ff */
        /* <DEDUP_REMOVED lines=21> */
.L_x_2488:
        /* <DEDUP_REMOVED lines=24> */
.L_x_2477:
        /* <DEDUP_REMOVED lines=23> */
.L_x_2478:
[----:B------:R-:W-:Y:S05]  /*6c60*/  BSYNC B2 ;  /* 0x0000000000027941 */ /* 0x000fea0003800000 */
.L_x_2476:
        /* <DEDUP_REMOVED lines=28> */
.L_x_2480:
        /* <DEDUP_REMOVED lines=23> */
.L_x_2481:
[----:B------:R-:W-:Y:S05]  /*6fa0*/  BSYNC B2 ;  /* 0x0000000000027941 */ /* 0x000fea0003800000 */
.L_x_2479:
        /* <DEDUP_REMOVED lines=29> */
.L_x_2483:
        /* <DEDUP_REMOVED lines=23> */
.L_x_2484:
[----:B------:R-:W-:Y:S05]  /*72f0*/  BSYNC B2 ;  /* 0x0000000000027941 */ /* 0x000fea0003800000 */
.L_x_2482:
        /* <DEDUP_REMOVED lines=30> */
.L_x_2486:
        /* <DEDUP_REMOVED lines=23> */
.L_x_2487:
[----:B------:R-:W-:Y:S05]  /*7650*/  BSYNC B2 ;  /* 0x0000000000027941 */ /* 0x000fea0003800000 */
.L_x_2485:
[----:B------:R-:W0:Y:S01]  /*7660*/  LDC.64 R4, c[0x0][R19+0x2c0] ;  /* 0x0000b00013047b82 */ /* 0x000e220000000a00 */
[----:B------:R-:W-:Y:S01]  /*7670*/  MOV R17, R20 ;  /* 0x0000001400117202 */ /* 0x000fe20000000f00 */
[-C--:B0-----:R-:W-:Y:S02]  /*7680*/  IMAD R3, R5, R9.reuse, RZ ;  /* 0x0000000905037224 */ /* 0x081fe400078e02ff */
[----:B------:R-:W-:-:S04]  /*7690*/  IMAD.WIDE.U32 R16, R4, R9, R16 ;  /* 0x0000000904107225 */ /* 0x000fc800078e0010 */
[----:B------:R-:W-:-:S04]  /*76a0*/  IMAD R3, R4, R7, R3 ;  /* 0x0000000704037224 */ /* 0x000fc800078e0203 */
[----:B------:R-:W-:Y:S01]  /*76b0*/  IMAD.IADD R17, R17, 0x1, R3 ;  /* 0x0000000111117824 */ /* 0x000fe200078e0203 */
[----:B------:R-:W-:Y:S06]  /*76c0*/  @P0 BRA `(.L_x_2488) ;  /* 0xfffffff000a80947 */ /* 0x000fec000383ffff */
[----:B------:R-:W-:Y:S05]  /*76d0*/  BSYNC B1 ;  /* 0x0000000000017941 */ /* 0x000fea0003800000 */
.L_x_2475:
        /* <DEDUP_REMOVED lines=24> */
.L_x_2490:
        /* <DEDUP_REMOVED lines=23> */
.L_x_2491:
[----:B------:R-:W-:Y:S05]  /*79d0*/  BSYNC B1 ;  /* 0x0000000000017941 */ /* 0x000fea0003800000 */
.L_x_2489:
        /* <DEDUP_REMOVED lines=28> */
.L_x_2493:
        /* <DEDUP_REMOVED lines=23> */
.L_x_2494:
[----:B------:R-:W-:Y:S05]  /*7d10*/  BSYNC B1 ;  /* 0x0000000000017941 */ /* 0x000fea0003800000 */
.L_x_2492:
        /* <DEDUP_REMOVED lines=27> */
.L_x_2496:
        /* <DEDUP_REMOVED lines=23> */
.L_x_2497:
[----:B------:R-:W-:Y:S05]  /*8040*/  BSYNC B1 ;  /* 0x0000000000017941 */ /* 0x000fea0003800000 */
.L_x_2495:
[----:B------:R-:W0:Y:S02]  /*8050*/  LDC.64 R12, c[0x0][R12+0x2c8] ;  /* 0x0000b2000c0c7b82 */ /* 0x000e240000000a00 */
[-C--:B0-----:R-:W-:Y:S02]  /*8060*/  IMAD R3, R13, R4.reuse, RZ ;  /* 0x000000040d037224 */ /* 0x081fe400078e02ff */
[----:B------:R-:W-:-:S04]  /*8070*/  IMAD.WIDE.U32 R16, R12, R4, R16 ;  /* 0x000000040c107225 */ /* 0x000fc800078e0010 */
[----:B------:R-:W-:-:S05]  /*8080*/  IMAD R3, R12, R7, R3 ;  /* 0x000000070c037224 */ /* 0x000fca00078e0203 */
[----:B------:R-:W-:-:S07]  /*8090*/  IADD3 R17, R17, R3, RZ ;  /* 0x0000000311117210 */ /* 0x000fce0007ffe0ff */
.L_x_2474:
        /* <DEDUP_REMOVED lines=30> */
.L_x_2512:
        /* <DEDUP_REMOVED lines=25> */
.L_x_2501:
        /* <DEDUP_REMOVED lines=23> */
.L_x_2502:
[----:B------:R-:W-:Y:S05]  /*8580*/  BSYNC B2 ;  /* 0x0000000000027941 */ /* 0x000fea0003800000 */
.L_x_2500:
        /* <DEDUP_REMOVED lines=29> */
.L_x_2504:
        /* <DEDUP_REMOVED lines=23> */
.L_x_2505:
[----:B------:R-:W-:Y:S05]  /*88d0*/  BSYNC B2 ;  /* 0x0000000000027941 */ /* 0x000fea0003800000 */
.L_x_2503:
        /* <DEDUP_REMOVED lines=29> */
.L_x_2507:
        /* <DEDUP_REMOVED lines=23> */
.L_x_2508:
[----:B------:R-:W-:Y:S05]  /*8c20*/  BSYNC B2 ;  /* 0x0000000000027941 */ /* 0x000fea0003800000 */
.L_x_2506:
        /* <DEDUP_REMOVED lines=29> */
.L_x_2510:
        /* <DEDUP_REMOVED lines=23> */
.L_x_2511:
[----:B------:R-:W-:Y:S05]  /*8f70*/  BSYNC B2 ;  /* 0x0000000000027941 */ /* 0x000fea0003800000 */
.L_x_2509:
        /* <DEDUP_REMOVED lines=9> */
.L_x_2499:
        /* <DEDUP_REMOVED lines=25> */
.L_x_2514:
        /* <DEDUP_REMOVED lines=23> */
.L_x_2515:
[----:B------:R-:W-:Y:S05]  /*9310*/  BSYNC B1 ;  /* 0x0000000000017941 */ /* 0x000fea0003800000 */
.L_x_2513:
        /* <DEDUP_REMOVED lines=29> */
.L_x_2517:
        /* <DEDUP_REMOVED lines=23> */
.L_x_2518:
[----:B------:R-:W-:Y:S05]  /*9660*/  BSYNC B1 ;  /* 0x0000000000017941 */ /* 0x000fea0003800000 */
.L_x_2516:
        /* <DEDUP_REMOVED lines=28> */
.L_x_2520:
        /* <DEDUP_REMOVED lines=23> */
.L_x_2521:
[----:B------:R-:W-:Y:S05]  /*99a0*/  BSYNC B1 ;  /* 0x0000000000017941 */ /* 0x000fea0003800000 */
.L_x_2519:
[----:B------:R-:W0:Y:S01]  /*99b0*/  LDC.64 R10, c[0x0][R10+0x2c8] ;  /* 0x0000b2000a0a7b82 */ /* 0x000e220000000a00 */
[----:B------:R-:W-:Y:S02]  /*99c0*/  IMAD.MOV.U32 R3, RZ, RZ, R0 ;  /* 0x000000ffff037224 */ /* 0x000fe400078e0000 */
[-C--:B0-----:R-:W-:Y:S02]  /*99d0*/  IMAD R5, R11, R4.reuse, RZ ;  /* 0x000000040b057224 */ /* 0x081fe400078e02ff */
[----:B------:R-:W-:-:S04]  /*99e0*/  IMAD.WIDE.U32 R2, R10, R4, R2 ;  /* 0x000000040a027225 */ /* 0x000fc800078e0002 */
[----:B------:R-:W-:-:S05]  /*99f0*/  IMAD R5, R10, R7, R5 ;  /* 0x000000070a057224 */ /* 0x000fca00078e0205 */
[----:B------:R-:W-:-:S07]  /*9a00*/  IADD3 R0, R3, R5, RZ ;  /* 0x0000000503007210 */ /* 0x000fce0007ffe0ff */
.L_x_2498:
[----:B------:R-:W-:Y:S01]  /*9a10*/  ULDC.64 UR4, c[0x0][0x480] ;  /* 0x0001200000047ab9 */ /* 0x000fe20000000a00 */
[----:B------:R-:W-:Y:S02]  /*9a20*/  IMAD.MOV.U32 R3, RZ, RZ, R0 ;  /* 0x000000ffff037224 */ /* 0x000fe400078e0000 */
[----:B------:R-:W-:Y:S02]  /*9a30*/  IMAD R17, R17, UR4, RZ ;  /* 0x0000000411117c24 */ /* 0x000fe4000f8e02ff */
[----:B------:R-:W-:-:S04]  /*9a40*/  IMAD.WIDE.U32 R2, R16, UR4, R2 ;  /* 0x0000000410027c25 */ /* 0x000fc8000f8e0002 */
[----:B------:R-:W-:Y:S01]  /*9a50*/  IMAD R17, R16, UR5, R17 ;  /* 0x0000000510117c24 */ /* 0x000fe2000f8e0211 */
[----:B------:R-:W-:-:S03]  /*9a60*/  MOV R24, R2 ;  /* 0x0000000200187202 */ /* 0x000fc60000000f00 */
[----:B------:R-:W-:-:S07]  /*9a70*/  IMAD.IADD R31, R3, 0x1, R17 ;  /* 0x00000001031f7824 */ /* 0x000fce00078e0211 */
.L_x_2473:
[----:B------:R-:W-:Y:S05]  /*9a80*/  BSYNC B0 ;  /* 0x0000000000007941 */ /* 0x000fea0003800000 */
.L_x_2472:
        /* <DEDUP_REMOVED lines=27> */
.L_x_2538:
        /* <DEDUP_REMOVED lines=22> */
.L_x_2527:
        /* <DEDUP_REMOVED lines=23> */
.L_x_2528:
[----:B------:R-:W-:Y:S05]  /*9f10*/  BSYNC B2 ;  /* 0x0000000000027941 */ /* 0x000fea0003800000 */
.L_x_2526:
        /* <DEDUP_REMOVED lines=28> */
.L_x_2530:
        /* <DEDUP_REMOVED lines=23> */
.L_x_2531:
[----:B------:R-:W-:Y:S05]  /*a250*/  BSYNC B2 ;  /* 0x0000000000027941 */ /* 0x000fea0003800000 */
.L_x_2529:
        /* <DEDUP_REMOVED lines=29> */
.L_x_2533:
        /* <DEDUP_REMOVED lines=23> */
.L_x_2534:
[----:B------:R-:W-:Y:S05]  /*a5a0*/  BSYNC B2 ;  /* 0x0000000000027941 */ /* 0x000fea0003800000 */
.L_x_2532:
        /* <DEDUP_REMOVED lines=29> */
.L_x_2536:
        /* <DEDUP_REMOVED lines=23> */
.L_x_2537:
[----:B------:R-:W-:Y:S05]  /*a8f0*/  BSYNC B2 ;  /* 0x0000000000027941 */ /* 0x000fea0003800000 */
.L_x_2535:
        /* <DEDUP_REMOVED lines=11> */
.L_x_2525:
        /* <DEDUP_REMOVED lines=24> */
.L_x_2540:
        /* <DEDUP_REMOVED lines=23> */
.L_x_2541:
[----:B------:R-:W-:Y:S05]  /*aca0*/  BSYNC B1 ;  /* 0x0000000000017941 */ /* 0x000fea0003800000 */
.L_x_2539:
        /* <DEDUP_REMOVED lines=28> */
.L_x_2543:
        /* <DEDUP_REMOVED lines=23> */
.L_x_2544:
[----:B------:R-:W-:Y:S05]  /*afe0*/  BSYNC B1 ;  /* 0x0000000000017941 */ /* 0x000fea0003800000 */
.L_x_2542:
        /* <DEDUP_REMOVED lines=27> */
.L_x_2546:
        /* <DEDUP_REMOVED lines=23> */
.L_x_2547:
[----:B------:R-:W-:Y:S05]  /*b310*/  BSYNC B1 ;  /* 0x0000000000017941 */ /* 0x000fea0003800000 */
.L_x_2545:
[----:B------:R-:W0:Y:S02]  /*b320*/  LDC.64 R12, c[0x0][R12+0x2c8] ;  /* 0x0000b2000c0c7b82 */ /* 0x000e240000000a00 */
[-C--:B0-----:R-:W-:Y:S02]  /*b330*/  IMAD R3, R13, R4.reuse, RZ ;  /* 0x000000040d037224 */ /* 0x081fe400078e02ff */
[----:B------:R-:W-:-:S04]  /*b340*/  IMAD.WIDE.U32 R16, R12, R4, R16 ;  /* 0x000000040c107225 */ /* 0x000fc800078e0010 */
[----:B------:R-:W-:-:S05]  /*b350*/  IMAD R3, R12, R7, R3 ;  /* 0x000000070c037224 */ /* 0x000fca00078e0203 */
[----:B------:R-:W-:-:S07]  /*b360*/  IADD3 R17, R17, R3, RZ ;  /* 0x0000000311117210 */ /* 0x000fce0007ffe0ff */
.L_x_2524:
        /* <DEDUP_REMOVED lines=30> */
.L_x_2562:
        /* <DEDUP_REMOVED lines=25> */
.L_x_2551:
        /* <DEDUP_REMOVED lines=23> */
.L_x_2552:
[----:B------:R-:W-:Y:S05]  /*b850*/  BSYNC B2 ;  /* 0x0000000000027941 */ /* 0x000fea0003800000 */
.L_x_2550:
        /* <DEDUP_REMOVED lines=29> */
.L_x_2554:
        /* <DEDUP_REMOVED lines=23> */
.L_x_2555:
[----:B------:R-:W-:Y:S05]  /*bba0*/  BSYNC B2 ;  /* 0x0000000000027941 */ /* 0x000fea0003800000 */
.L_x_2553:
        /* <DEDUP_REMOVED lines=29> */
.L_x_2557:
        /* <DEDUP_REMOVED lines=23> */
.L_x_2558:
[----:B------:R-:W-:Y:S05]  /*bef0*/  BSYNC B2 ;  /* 0x0000000000027941 */ /* 0x000fea0003800000 */
.L_x_2556:
        /* <DEDUP_REMOVED lines=29> */
.L_x_2560:
        /* <DEDUP_REMOVED lines=23> */
.L_x_2561:
[----:B------:R-:W-:Y:S05]  /*c240*/  BSYNC B2 ;  /* 0x0000000000027941 */ /* 0x000fea0003800000 */
.L_x_2559:
        /* <DEDUP_REMOVED lines=9> */
.L_x_2549:
        /* <DEDUP_REMOVED lines=25> */
.L_x_2564:
        /* <DEDUP_REMOVED lines=23> */
.L_x_2565:
[----:B------:R-:W-:Y:S05]  /*c5e0*/  BSYNC B1 ;  /* 0x0000000000017941 */ /* 0x000fea0003800000 */
.L_x_2563:
        /* <DEDUP_REMOVED lines=29> */
.L_x_2567:
        /* <DEDUP_REMOVED lines=23> */
.L_x_2568:
[----:B------:R-:W-:Y:S05]  /*c930*/  BSYNC B1 ;  /* 0x0000000000017941 */ /* 0x000fea0003800000 */
.L_x_2566:
        /* <DEDUP_REMOVED lines=28> */
.L_x_2570:
        /* <DEDUP_REMOVED lines=23> */
.L_x_2571:
[----:B------:R-:W-:Y:S05]  /*cc70*/  BSYNC B1 ;  /* 0x0000000000017941 */ /* 0x000fea0003800000 */
.L_x_2569:
[----:B------:R-:W0:Y:S01]  /*cc80*/  LDC.64 R10, c[0x0][R10+0x2c8] ;  /* 0x0000b2000a0a7b82 */ /* 0x000e220000000a00 */
[----:B------:R-:W-:Y:S02]  /*cc90*/  IMAD.MOV.U32 R3, RZ, RZ, R0 ;  /* 0x000000ffff037224 */ /* 0x000fe400078e0000 */
[-C--:B0-----:R-:W-:Y:S02]  /*cca0*/  IMAD R5, R11, R4.reuse, RZ ;  /* 0x000000040b057224 */ /* 0x081fe400078e02ff */
[----:B------:R-:W-:-:S04]  /*ccb0*/  IMAD.WIDE.U32 R2, R10, R4, R2 ;  /* 0x000000040a027225 */ /* 0x000fc800078e0002 */
[----:B------:R-:W-:-:S05]  /*ccc0*/  IMAD R5, R10, R7, R5 ;  /* 0x000000070a057224 */ /* 0x000fca00078e0205 */
[----:B------:R-:W-:-:S07]  /*ccd0*/  IADD3 R0, R3, R5, RZ ;  /* 0x0000000503007210 */ /* 0x000fce0007ffe0ff */
.L_x_2548:
[----:B------:R-:W-:Y:S01]  /*cce0*/  ULDC.64 UR4, c[0x0][0x480] ;  /* 0x0001200000047ab9 */ /* 0x000fe20000000a00 */
[----:B------:R-:W-:Y:S02]  /*ccf0*/  IMAD.MOV.U32 R3, RZ, RZ, R0 ;  /* 0x000000ffff037224 */ /* 0x000fe400078e0000 */
[----:B------:R-:W-:Y:S02]  /*cd00*/  IMAD R17, R17, UR4, RZ ;  /* 0x0000000411117c24 */ /* 0x000fe4000f8e02ff */
[----:B------:R-:W-:-:S04]  /*cd10*/  IMAD.WIDE.U32 R44, R16, UR4, R2 ;  /* 0x00000004102c7c25 */ /* 0x000fc8000f8e0002 */
[----:B------:R-:W-:-:S05]  /*cd20*/  IMAD R17, R16, UR5, R17 ;  /* 0x0000000510117c24 */ /* 0x000fca000f8e0211 */
[----:B------:R-:W-:-:S07]  /*cd30*/  IADD3 R43, R45, R17, RZ ;  /* 0x000000112d2b7210 */ /* 0x000fce0007ffe0ff */
.L_x_2523:
[----:B------:R-:W-:Y:S05]  /*cd40*/  BSYNC B0 ;  /* 0x0000000000007941 */ /* 0x000fea0003800000 */
.L_x_2522:
        /* <DEDUP_REMOVED lines=27> */
[----:B------:R-:W-:Y:S01]  /*cf00*/  IMAD.WIDE.U32 R12, R12, -0x2daee0ad, RZ ;  /* 0xd2511f530c0c7825 */ /* 0x000fe200078e00ff */
[----:B------:R-:W-:-:S03]  /*cf10*/  IADD3 R7, R3, -0x4498517b, RZ ;  /* 0xbb67ae8503077810 */ /* 0x000fc60007ffe0ff */
[----:B------:R-:W-:Y:S01]  /*cf20*/  IMAD.WIDE.U32 R20, R20, -0x326172a9, RZ ;  /* 0xcd9e8d5714147825 */ /* 0x000fe200078e00ff */
[----:B------:R-:W-:-:S03]  /*cf30*/  IADD3 R5, R4, -0x2daee0ad, RZ ;  /* 0xd2511f5304057810 */ /* 0x000fc60007ffe0ff */
[----:B------:R-:W-:Y:S01]  /*cf40*/  IMAD.WIDE.U32 R22, R11, -0x326172a9, RZ ;  /* 0xcd9e8d570b167825 */ /* 0x000fe200078e00ff */
[----:B------:R-:W-:-:S03]  /*cf50*/  LOP3.LUT R4, R13, R4, R7, 0x96, !PT ;  /* 0x000000040d047212 */ /* 0x000fc600078e9607 */
[----:B------:R-:W-:Y:S01]  /*cf60*/  IMAD.WIDE.U32 R14, R8, -0x2daee0ad, RZ ;  /* 0xd2511f53080e7825 */ /* 0x000fe200078e00ff */
[C---:B------:R-:W-:Y:S02]  /*cf70*/  LOP3.LUT R6, R9.reuse, R21, RZ, 0x3c, !PT ;  /* 0x0000001509067212 */ /* 0x040fe400078e3cff */
[----:B------:R-:W-:Y:S02]  /*cf80*/  LOP3.LUT R9, R9, R23, RZ, 0x3c, !PT ;  /* 0x0000001709097212 */ /* 0x000fe400078e3cff */
[----:B------:R-:W-:Y:S01]  /*cf90*/  LOP3.LUT R10, R15, R5, R7, 0x96, !PT ;  /* 0x000000050f0a7212 */ /* 0x000fe200078e9607 */
[----:B------:R-:W-:Y:S01]  /*cfa0*/  IMAD.WIDE.U32 R4, R4, -0x326172a9, RZ ;  /* 0xcd9e8d5704047825 */ /* 0x000fe200078e00ff */
[----:B------:R-:W-:-:S03]  /*cfb0*/  IADD3 R13, R2, 0x3c6ef372, RZ ;  /* 0x3c6ef372020d7810 */ /* 0x000fc60007ffe0ff */
[----:B------:R-:W-:Y:S02]  /*cfc0*/  VIADD R15, R3, 0x76cf5d0a ;  /* 0x76cf5d0a030f7836 */ /* 0x000fe40000000000 */
[----:B------:R-:W-:Y:S01]  /*cfd0*/  IMAD.WIDE.U32 R6, R6, -0x2daee0ad, RZ ;  /* 0xd2511f5306067825 */ /* 0x000fe200078e00ff */
[----:B------:R-:W-:-:S03]  /*cfe0*/  LEA R16, P1, R37, UR4, 0x2 ;  /* 0x0000000425107c11 */ /* 0x000fc6000f8210ff */
[----:B------:R-:W-:Y:S01]  /*cff0*/  IMAD.WIDE.U32 R8, R9, -0x2daee0ad, RZ ;  /* 0xd2511f5309087825 */ /* 0x000fe200078e00ff */
[----:B------:R-:W-:-:S03]  /*d000*/  LOP3.LUT R20, R5, R20, R13, 0x96, !PT ;  /* 0x0000001405147212 */ /* 0x000fc600078e960d */
[----:B------:R-:W-:Y:S01]  /*d010*/  IMAD.WIDE.U32 R10, R10, -0x326172a9, RZ ;  /* 0xcd9e8d570a0a7825 */ /* 0x000fe200078e00ff */
[--C-:B------:R-:W-:Y:S02]  /*d020*/  LOP3.LUT R5, R7, R12, R15.reuse, 0x96, !PT ;  /* 0x0000000c07057212 */ /* 0x100fe400078e960f */
[----:B------:R-:W-:Y:S02]  /*d030*/  LEA.HI.X R17, R37, UR5, R40, 0x2, P1 ;  /* 0x0000000525117c11 */ /* 0x000fe400088f1428 */
[----:B------:R-:W-:Y:S02]  /*d040*/  LOP3.LUT R21, R9, R14, R15, 0x96, !PT ;  /* 0x0000000e09157212 */ /* 0x000fe400078e960f */
[----:B------:R-:W-:Y:S02]  /*d050*/  LEA R18, P0, R38, UR4, 0x2 ;  /* 0x0000000426127c11 */ /* 0x000fe4000f8010ff */
[----:B------:R-:W-:Y:S01]  /*d060*/  LOP3.LUT R40, R11, R22, R13, 0x96, !PT ;  /* 0x000000160b287212 */ /* 0x000fe200078e960d */
[----:B------:R-:W-:Y:S01]  /*d070*/  IMAD.WIDE.U32 R12, R20, -0x2daee0ad, RZ ;  /* 0xd2511f53140c7825 */ /* 0x000fe200078e00ff */
[----:B------:R-:W-:-:S02]  /*d080*/  IADD3 R9, R3, 0x32370b8f, RZ ;  /* 0x32370b8f03097810 */ /* 0x000fc40007ffe0ff */
[----:B------:R-:W-:Y:S01]  /*d090*/  LEA.HI.X R19, R38, UR5, R41, 0x2, P0 ;  /* 0x0000000526137c11 */ /* 0x000fe200080f1429 */
[----:B------:R-:W-:Y:S02]  /*d0a0*/  VIADD R7, R2, 0xdaa66d2b ;  /* 0xdaa66d2b02077836 */ /* 0x000fe40000000000 */
        /* <DEDUP_REMOVED lines=8> */
[----:B------:R-:W-:Y:S02]  /*d130*/  LOP3.LUT R10, R41, R8, R9, 0x96, !PT ;  /* 0x00000008290a7212 */ /* 0x000fe400078e9609 */
[----:B------:R-:W-:Y:S01]  /*d140*/  IADD3 R15, R3, -0x126145ec, RZ ;  /* 0xed9eba14030f7810 */ /* 0x000fe20007ffe0ff */
[----:B------:R-:W-:Y:S01]  /*d150*/  IMAD.WIDE.U32 R8, R6, -0x2daee0ad, RZ ;  /* 0xd2511f5306087825 */ /* 0x000fe200078e00ff */
[----:B------:R-:W-:-:S03]  /*d160*/  LEA R22, P0, R27, UR4, 0x2 ;  /* 0x000000041b167c11 */ /* 0x000fc6000f8010ff */
[----:B------:R-:W-:Y:S01]  /*d170*/  IMAD.WIDE.U32 R6, R7, -0x2daee0ad, RZ ;  /* 0xd2511f5307067825 */ /* 0x000fe200078e00ff */
[----:B------:R-:W-:-:S03]  /*d180*/  LOP3.LUT R14, R5, R14, R13, 0x96, !PT ;  /* 0x0000000e050e7212 */ /* 0x000fc600078e960d */
[----:B------:R-:W-:Y:S01]  /*d190*/  IMAD.WIDE.U32 R10, R10, -0x326172a9, RZ ;  /* 0xcd9e8d570a0a7825 */ /* 0x000fe200078e00ff */
[--C-:B------:R-:W-:Y:S02]  /*d1a0*/  LOP3.LUT R41, R9, R12, R15.reuse, 0x96, !PT ;  /* 0x0000000c09297212 */ /* 0x100fe400078e960f */
[----:B------:R-:W-:Y:S01]  /*d1b0*/  LOP3.LUT R15, R7, R40, R15, 0x96, !PT ;  /* 0x00000028070f7212 */ /* 0x000fe200078e960f */
[----:B------:R-:W-:Y:S01]  /*d1c0*/  VIADD R7, R3, 0xa9066899 ;  /* 0xa906689903077836 */ /* 0x000fe20000000000 */
[----:B------:R-:W-:Y:S02]  /*d1d0*/  LEA.HI.X R23, R27, UR5, R34, 0x2, P0 ;  /* 0x000000051b177c11 */ /* 0x000fe400080f1422 */
[----:B------:R-:W-:Y:S01]  /*d1e0*/  LOP3.LUT R20, R11, R20, R13, 0x96, !PT ;  /* 0x000000140b147212 */ /* 0x000fe200078e960d */
[----:B------:R-:W-:Y:S01]  /*d1f0*/  IMAD.WIDE.U32 R12, R14, -0x2daee0ad, RZ ;  /* 0xd2511f530e0c7825 */ /* 0x000fe200078e00ff */
[----:B------:R-:W-:Y:S02]  /*d200*/  LEA R26, P0, R25, UR4, 0x2 ;  /* 0x00000004191a7c11 */ /* 0x000fe4000f8010ff */
[----:B------:R-:W-:Y:S01]  /*d210*/  IADD3 R5, R2, 0x1715609d, RZ ;  /* 0x1715609d02057810 */ /* 0x000fe20007ffe0ff */
[----:B------:R-:W-:Y:S01]  /*d220*/  IMAD.WIDE.U32 R40, R41, -0x326172a9, RZ ;  /* 0xcd9e8d5729287825 */ /* 0x000fe200078e00ff */
[----:B------:R-:W-:Y:S01]  /*d230*/  LEA.HI.X R27, R25, UR5, R33, 0x2, P0 ;  /* 0x00000005191b7c11 */ /* 0x000fe200080f1421 */
[----:B------:R-:W-:-:S02]  /*d240*/  ULDC.64 UR4, c[0x0][0x3b0] ;  /* 0x0000ec0000047ab9 */ /* 0x000fc40000000a00 */
[----:B------:R-:W-:Y:S01]  /*d250*/  IMAD.WIDE.U32 R14, R15, -0x326172a9, RZ ;  /* 0xcd9e8d570f0e7825 */ /* 0x000fe200078e00ff */
[----:B------:R-:W-:-:S03]  /*d260*/  LOP3.LUT R8, R13, R8, R7, 0x96, !PT ;  /* 0x000000080d087212 */ /* 0x000fc600078e9607 */
[----:B------:R-:W-:Y:S01]  /*d270*/  IMAD.WIDE.U32 R20, R20, -0x2daee0ad, RZ ;  /* 0xd2511f5314147825 */ /* 0x000fe200078e00ff */
[----:B------:R-:W-:Y:S02]  /*d280*/  LEA R34, P0, R35, UR4, 0x2 ;  /* 0x0000000423227c11 */ /* 0x000fe4000f8010ff */
[--C-:B------:R-:W-:Y:S02]  /*d290*/  LOP3.LUT R11, R41, R4, R5.reuse, 0x96, !PT ;  /* 0x00000004290b7212 */ /* 0x100fe400078e9605 */
[----:B------:R-:W-:Y:S01]  /*d2a0*/  LOP3.LUT R9, R15, R10, R5, 0x96, !PT ;  /* 0x0000000a0f097212 */ /* 0x000fe200078e9605 */
[----:B------:R-:W-:Y:S01]  /*d2b0*/  VIADD R13, R2, 0xb54cda56 ;  /* 0xb54cda56020d7836 */ /* 0x000fe20000000000 */
[----:B------:R-:W-:Y:S01]  /*d2c0*/  LOP3.LUT R21, R21, R6, R7, 0x96, !PT ;  /* 0x0000000615157212 */ /* 0x000fe200078e9607 */
[----:B------:R-:W-:Y:S01]  /*d2d0*/  IMAD.WIDE.U32 R4, R8, -0x326172a9, RZ ;  /* 0xcd9e8d5708047825 */ /* 0x000fe200078e00ff */
[----:B------:R-:W-:Y:S02]  /*d2e0*/  LEA.HI.X R35, R35, UR5, R39, 0x2, P0 ;  /* 0x0000000523237c11 */ /* 0x000fe400080f1427 */
[----:B------:R-:W-:Y:S01]  /*d2f0*/  LEA R38, P0, R32, UR4, 0x2 ;  /* 0x0000000420267c11 */ /* 0x000fe2000f8010ff */
[----:B------:R-:W-:Y:S01]  /*d300*/  IMAD.WIDE.U32 R10, R11, -0x2daee0ad, RZ ;  /* 0xd2511f530b0a7825 */ /* 0x000fe200078e00ff */
[----:B------:R-:W-:-:S03]  /*d310*/  IADD3 R15, R3, 0x646e171e, RZ ;  /* 0x646e171e030f7810 */ /* 0x000fc60007ffe0ff */
[----:B------:R-:W-:Y:S01]  /*d320*/  IMAD.WIDE.U32 R6, R9, -0x2daee0ad, RZ ;  /* 0xd2511f5309067825 */ /* 0x000fe200078e00ff */
[----:B------:R-:W-:-:S03]  /*d330*/  LOP3.LUT R40, R5, R40, R13, 0x96, !PT ;  /* 0x0000002805287212 */ /* 0x000fc600078e960d */
[----:B------:R-:W-:Y:S01]  /*d340*/  IMAD.WIDE.U32 R8, R21, -0x326172a9, RZ ;  /* 0xcd9e8d5715087825 */ /* 0x000fe200078e00ff */
[----:B------:R-:W-:Y:S02]  /*d350*/  LEA.HI.X R39, R32, UR5, R36, 0x2, P0 ;  /* 0x0000000520277c11 */ /* 0x000fe400080f1424 */
[--C-:B------:R-:W-:Y:S02]  /*d360*/  LOP3.LUT R36, R11, R12, R15.reuse, 0x96, !PT ;  /* 0x0000000c0b247212 */ /* 0x100fe400078e960f */
[----:B------:R-:W-:Y:S02]  /*d370*/  LOP3.LUT R15, R7, R20, R15, 0x96, !PT ;  /* 0x00000014070f7212 */ /* 0x000fe400078e960f */
[----:B------:R-:W-:Y:S01]  /*d380*/  LOP3.LUT R20, R9, R14, R13, 0x96, !PT ;  /* 0x0000000e09147212 */ /* 0x000fe200078e960d */
[----:B------:R-:W-:Y:S01]  /*d390*/  IMAD.WIDE.U32 R12, R40, -0x2daee0ad, RZ ;  /* 0xd2511f53280c7825 */ /* 0x000fe200078e00ff */
[----:B------:R-:W-:Y:S02]  /*d3a0*/  IADD3 R7, R3, 0x1fd5c5a3, RZ ;  /* 0x1fd5c5a303077810 */ /* 0x000fe40007ffe0ff */
[----:B------:R-:W-:Y:S01]  /*d3b0*/  IADD3 R5, R2, 0x5384540f, RZ ;  /* 0x5384540f02057810 */ /* 0x000fe20007ffe0ff */
[----:B------:R-:W-:Y:S01]  /*d3c0*/  IMAD.WIDE.U32 R36, R36, -0x326172a9, RZ ;  /* 0xcd9e8d5724247825 */ /* 0x000fe200078e00ff */
[----:B------:R-:W-:-:S02]  /*d3d0*/  LEA R32, P0, R24, UR4, 0x2 ;  /* 0x0000000418207c11 */ /* 0x000fc4000f8010ff */
[----:B------:R-:W-:Y:S01]  /*d3e0*/  LOP3.LUT R10, R13, R10, R7, 0x96, !PT ;  /* 0x0000000a0d0a7212 */ /* 0x000fe200078e9607 */
[----:B------:R-:W-:Y:S01]  /*d3f0*/  IMAD.WIDE.U32 R14, R15, -0x326172a9, RZ ;  /* 0xcd9e8d570f0e7825 */ /* 0x000fe200078e00ff */
[----:B------:R-:W-:-:S03]  /*d400*/  LOP3.LUT R9, R37, R4, R5, 0x96, !PT ;  /* 0x0000000425097212 */ /* 0x000fc600078e9605 */
[----:B------:R-:W-:Y:S01]  /*d410*/  IMAD.WIDE.U32 R20, R20, -0x2daee0ad, RZ ;  /* 0xd2511f5314147825 */ /* 0x000fe200078e00ff */
[----:B------:R-:W-:Y:S02]  /*d420*/  LEA.HI.X R33, R24, UR5, R31, 0x2, P0 ;  /* 0x0000000518217c11 */ /* 0x000fe400080f141f */
[----:B------:R-:W-:Y:S01]  /*d430*/  LOP3.LUT R8, R15, R8, R5, 0x96, !PT ;  /* 0x000000080f087212 */ /* 0x000fe200078e9605 */
[----:B------:R-:W-:Y:S01]  /*d440*/  IMAD.WIDE.U32 R4, R10, -0x326172a9, RZ ;  /* 0xcd9e8d570a047825 */ /* 0x000fe200078e00ff */
[----:B------:R-:W-:Y:S02]  /*d450*/  LOP3.LUT R11, R21, R6, R7, 0x96, !PT ;  /* 0x00000006150b7212 */ /* 0x000fe400078e9607 */
[----:B------:R-:W-:Y:S02]  /*d460*/  LEA R24, P0, R44, UR4, 0x2 ;  /* 0x000000042c187c11 */ /* 0x000fe4000f8010ff */
[----:B------:R-:W-:Y:S02]  /*d470*/  IADD3 R13, R2, -0xe443238, RZ ;  /* 0xf1bbcdc8020d7810 */ /* 0x000fe40007ffe0ff */
[----:B------:R-:W-:Y:S01]  /*d480*/  LOP3.LUT R21, R0, 0x3, RZ, 0xc0, !PT ;  /* 0x0000000300157812 */ /* 0x000fe200078ec0ff */
[----:B------:R-:W-:Y:S01]  /*d490*/  VIADD R15, R3, 0xdb3d7428 ;  /* 0xdb3d7428030f7836 */ /* 0x000fe20000000000 */
[----:B------:R-:W-:Y:S01]  /*d4a0*/  LEA.HI.X R25, R44, UR5, R43, 0x2, P0 ;  /* 0x000000052c197c11 */ /* 0x000fe200080f142b */
[----:B------:R-:W-:Y:S01]  /*d4b0*/  IMAD.WIDE.U32 R6, R9, -0x2daee0ad, RZ ;  /* 0xd2511f5309067825 */ /* 0x000fe200078e00ff */
[----:B------:R-:W-:-:S02]  /*d4c0*/  LOP3.LUT R36, R5, R36, R13, 0x96, !PT ;  /* 0x0000002405247212 */ /* 0x000fc400078e960d */
[----:B------:R-:W-:Y:S01]  /*d4d0*/  ISETP.NE.AND P0, PT, R21, 0x1, PT ;  /* 0x000000011500780c */ /* 0x000fe20003f05270 */
[----:B------:R-:W-:Y:S01]  /*d4e0*/  IMAD.WIDE.U32 R8, R8, -0x2daee0ad, RZ ;  /* 0xd2511f5308087825 */ /* 0x000fe200078e00ff */
[----:B------:R-:W-:-:S03]  /*d4f0*/  LOP3.LUT R12, R7, R12, R15, 0x96, !PT ;  /* 0x0000000c070c7212 */ /* 0x000fc600078e960f */
        /* <DEDUP_REMOVED lines=29> */
.L_x_2573:
[----:B------:R-:W-:Y:S01]  /*d6d0*/  MOV R6, R5 ;  /* 0x0000000500067202 */ /* 0x000fe20000000f00 */
[----:B------:R-:W-:Y:S01]  /*d6e0*/  IMAD.MOV.U32 R4, RZ, RZ, R2 ;  /* 0x000000ffff047224 */ /* 0x000fe200078e0002 */
[----:B------:R-:W-:Y:S01]  /*d6f0*/  MOV R0, R20 ;  /* 0x0000001400007202 */ /* 0x000fe20000000f00 */
[----:B------:R-:W-:-:S07]  /*d700*/  IMAD.MOV.U32 R5, RZ, RZ, R14 ;  /* 0x000000ffff057224 */ /* 0x000fce00078e000e */
.L_x_2572:
        /* <DEDUP_REMOVED lines=18> */
.L_x_7130:
[----:B------:R-:W-:Y:S05]  /*d830*/  BRX R2 -0xd840                                                                                                                                                                                                                                                                                                                                                                                                                                                                               (*"BRANCH_TARGETS .L_x_7131,.L_x_7132,.L_x_7133"*) ;  /* 0xffffff2402f07949 */ /* 0x000fea000383ffff */
.L_x_2576:
        /* <DEDUP_REMOVED lines=28> */
.L_x_2582:
[----:B------:R0:W5:Y:S02]  /*da00*/  LDG.E R0, desc[UR36][R24.64] ;  /* 0x0000002418007981 */ /* 0x000164000c1e1900 */
.L_x_2581:
[----:B------:R-:W-:Y:S05]  /*da10*/  BSYNC B9 ;  /* 0x0000000000097941 */ /* 0x000fea0003800000 */
.L_x_2580:
[----:B-----5:R-:W-:-:S05]  /*da20*/  FSET.BF.LE.FTZ.AND R3, R41, R0, PT ;  /* 0x000000002903720a */ /* 0x020fca0003813000 */
[----:B------:R1:W-:Y:S02]  /*da30*/  STG.E desc[UR36][R26.64], R3 ;  /* 0x000000031a007986 */ /* 0x0003e4000c101924 */
.L_x_2578:
[----:B------:R-:W-:Y:S05]  /*da40*/  BSYNC B8 ;  /* 0x0000000000087941 */ /* 0x000fea0003800000 */
.L_x_2577:
        /* <DEDUP_REMOVED lines=21> */
.L_x_2585:
[----:B------:R2:W5:Y:S02]  /*dba0*/  LDG.E R0, desc[UR36][R32.64] ;  /* 0x0000002420007981 */ /* 0x000564000c1e1900 */
.L_x_2584:
[----:B------:R-:W-:Y:S05]  /*dbb0*/  BSYNC B8 ;  /* 0x0000000000087941 */ /* 0x000fea0003800000 */
.L_x_2583:
[----:B-1---5:R-:W-:-:S05]  /*dbc0*/  FSET.BF.LE.FTZ.AND R3, R37, R0, PT ;  /* 0x000000002503720a */ /* 0x022fca0003813000 */
[----:B------:R1:W-:Y:S02]  /*dbd0*/  STG.E desc[UR36][R22.64], R3 ;  /* 0x0000000316007986 */ /* 0x0003e4000c101924 */
.L_x_7132:
        /* <DEDUP_REMOVED lines=21> */
.L_x_2588:
[----:B------:R1:W5:Y:S02]  /*dd30*/  LDG.E R3, desc[UR36][R38.64] ;  /* 0x0000002426037981 */ /* 0x000364000c1e1900 */
.L_x_2587:
[----:B------:R-:W-:Y:S05]  /*dd40*/  BSYNC B8 ;  /* 0x0000000000087941 */ /* 0x000fea0003800000 */
.L_x_2586:
[----:B-----5:R-:W-:-:S05]  /*dd50*/  FSET.BF.LE.FTZ.AND R3, R36, R3, PT ;  /* 0x000000032403720a */ /* 0x020fca0003813000 */
[----:B------:R3:W-:Y:S02]  /*dd60*/  STG.E desc[UR36][R18.64], R3 ;  /* 0x0000000312007986 */ /* 0x0007e4000c101924 */
.L_x_7131:
[----:B------:R-:W-:Y:S05]  /*dd70*/  BSYNC B6 ;  /* 0x0000000000067941 */ /* 0x000fea0003800000 */
.L_x_2575:
        /* <DEDUP_REMOVED lines=21> */
.L_x_2591:
[----:B------:R4:W5:Y:S02]  /*ded0*/  LDG.E R0, desc[UR36][R34.64] ;  /* 0x0000002422007981 */ /* 0x000964000c1e1900 */
.L_x_2590:
[----:B------:R-:W-:Y:S05]  /*dee0*/  BSYNC B8 ;  /* 0x0000000000087941 */ /* 0x000fea0003800000 */
.L_x_2589:
[----:B-----5:R-:W-:-:S05]  /*def0*/  FSET.BF.LE.FTZ.AND R31, R31, R0, PT ;  /* 0x000000001f1f720a */ /* 0x020fca0003813000 */
[----:B------:R0:W-:Y:S01]  /*df00*/  STG.E desc[UR36][R16.64], R31 ;  /* 0x0000001f10007986 */ /* 0x0001e2000c101924 */
[----:B------:R-:W-:Y:S05]  /*df10*/  BRA `(.L_x_2579) ;  /* 0x0000000000047947 */ /* 0x000fea0003800000 */
.L_x_7133:
[----:B------:R-:W-:Y:S05]  /*df20*/  BREAK B6 ;  /* 0x0000000000067942 */ /* 0x000fea0003800000 */
.L_x_2579:
[----:B------:R-:W-:Y:S05]  /*df30*/  BSYNC B7 ;  /* 0x0000000000077941 */ /* 0x000fea0003800000 */
.L_x_2574:
        /* <DEDUP_REMOVED lines=10> */
        .weak           $__internal_43_$__cuda_sm20_div_u64
        .type           $__internal_43_$__cuda_sm20_div_u64,@function
        .size           $__internal_43_$__cuda_sm20_div_u64,(.L_x_7598 - $__internal_43_$__cuda_sm20_div_u64)
$__internal_43_$__cuda_sm20_div_u64:
        /* <DEDUP_REMOVED lines=68> */
[----:B------:R-:W-:Y:S06]  /*e420*/  RET.REL.NODEC R6 `(_ZN2at4cuda57_GLOBAL__N__cd6b329d_24_DistributionBernoulli_cu_7537a20d21kernelPointwiseApply2IZNS_6native9templates4cuda28bernoulli_tensor_cuda_kernelIffEEvRKNS_10TensorBaseES9_NS_15PhiloxCudaStateEEUliRfSB_SB_SB_RKfSD_SD_SD_E_fSC_mLin1ELin1ELi4ELi512ELi2EEEvNS0_6detail10TensorInfoIT0_T2_EENSG_IT1_SI_EESI_T_) ;  /* 0xffffff1806f47950 */ /* 0x000fec0003c3ffff */
.L_x_2593:
        /* <DEDUP_REMOVED lines=13> */
.L_x_7598:


//--------------------- .text._ZN2at4cuda57_GLOBAL__N__cd6b329d_24_DistributionBernoulli_cu_7537a20d21kernelPointwiseApply2IZNS_6native9templates4cuda28bernoulli_tensor_cuda_kernelIffEEvRKNS_10TensorBaseES9_NS_15PhiloxCudaStateEEUliRfSB_SB_SB_RKfSD_SD_SD_E_fSC_mLi1ELi1ELi4ELi512ELi2EEEvNS0_6detail10TensorInfoIT0_T2_EENSG_IT1_SI_EESI_T_ --------------------------
	.section	.text._ZN2at4cuda57_GLOBAL__N__cd6b329d_24_DistributionBernoulli_cu_7537a20d21kernelPointwiseApply2IZNS_6native9templates4cuda28bernoulli_tensor_cuda_kernelIffEEvRKNS_10TensorBaseES9_NS_15PhiloxCudaStateEEUliRfSB_SB_SB_RKfSD_SD_SD_E_fSC_mLi1ELi1ELi4ELi512ELi2EEEvNS0_6detail10TensorInfoIT0_T2_EENSG_IT1_SI_EESI_T_,"ax",@progbits
	.align	128
.text._ZN2at4cuda57_GLOBAL__N__cd6b329d_24_DistributionBernoulli_cu_7537a20d21kernelPointwiseApply2IZNS_6native9templates4cuda28bernoulli_tensor_cuda_kernelIffEEvRKNS_10TensorBaseES9_NS_15PhiloxCudaStateEEUliRfSB_SB_SB_RKfSD_SD_SD_E_fSC_mLi1ELi1ELi4ELi512ELi2EEEvNS0_6detail10TensorInfoIT0_T2_EENSG_IT1_SI_EESI_T_:
        .type           _ZN2at4cuda57_GLOBAL__N__cd6b329d_24_DistributionBernoulli_cu_7537a20d21kernelPointwiseApply2IZNS_6native9templates4cuda28bernoulli_tensor_cuda_kernelIffEEvRKNS_10TensorBaseES9_NS_15PhiloxCudaStateEEUliRfSB_SB_SB_RKfSD_SD_SD_E_fSC_mLi1ELi1ELi4ELi512ELi2EEEvNS0_6detail10TensorInfoIT0_T2_EENSG_IT1_SI_EESI_T_,@function
        .size           _ZN2at4cuda57_GLOBAL__N__cd6b329d_24_DistributionBernoulli_cu_7537a20d21kernelPointwiseApply2IZNS_6native9templates4cuda28bernoulli_tensor_cuda_kernelIffEEvRKNS_10TensorBaseES9_NS_15PhiloxCudaStateEEUliRfSB_SB_SB_RKfSD_SD_SD_E_fSC_mLi1ELi1ELi4ELi512ELi2EEEvNS0_6detail10TensorInfoIT0_T2_EENSG_IT1_SI_EESI_T_,(.L_x_7600 - _ZN2at4cuda57_GLOBAL__N__cd6b329d_24_DistributionBernoulli_cu_7537a20d21kernelPointwiseApply2IZNS_6native9templates4cuda28bernoulli_tensor_cuda_kernelIffEEvRKNS_10TensorBaseES9_NS_15PhiloxCudaStateEEUliRfSB_SB_SB_RKfSD_SD_SD_E_fSC_mLi1ELi1ELi4ELi512ELi2EEEvNS0_6detail10TensorInfoIT0_T2_EENSG_IT1_SI_EESI_T_)
        .other          _ZN2at4cuda57_GLOBAL__N__cd6b329d_24_DistributionBernoulli_cu_7537a20d21kernelPointwiseApply2IZNS_6native9templates4cuda28bernoulli_tensor_cuda_kernelIffEEvRKNS_10TensorBaseES9_NS_15PhiloxCudaStateEEUliRfSB_SB_SB_RKfSD_SD_SD_E_fSC_mLi1ELi1ELi4ELi512ELi2EEEvNS0_6detail10TensorInfoIT0_T2_EENSG_IT1_SI_EESI_T_,@"STO_CUDA_ENTRY STV_DEFAULT"
_ZN2at4cuda57_GLOBAL__N__cd6b329d_24_DistributionBernoulli_cu_7537a20d21kernelPointwiseApply2IZNS_6native9templates4cuda28bernoulli_tensor_cuda_kernelIffEEvRKNS_10TensorBaseES9_NS_15PhiloxCudaStateEEUliRfSB_SB_SB_RKfSD_SD_SD_E_fSC_mLi1ELi1ELi4ELi512ELi2EEEvNS0_6detail10TensorInfoIT0_T2_EENSG_IT1_SI_EESI_T_:
        /* <DEDUP_REMOVED lines=21> */
.L_x_2615:
[----:B------:R-:W-:-:S13]  /*0150*/  ISETP.NE.AND P1, PT, RZ, UR48, PT ;  /* 0x00000030ff007c0c */ /* 0x000fda000bf25270 */
[----:B0-----:R-:W0:Y:S08]  /*0160*/  @P1 LDC.64 R6, c[0x0][0x560] ;  /* 0x00015800ff061b82 */ /* 0x001e300000000a00 */
[----:B-1----:R-:W1:Y:S08]  /*0170*/  LDC.64 R8, c[0x0][0x558] ;  /* 0x00015600ff087b82 */ /* 0x002e700000000a00 */
[----:B--2---:R-:W2:Y:S01]  /*0180*/  LDC R5, c[0x0][0x560] ;  /* 0x00015800ff057b82 */ /* 0x004ea20000000800 */
[----:B0-----:R-:W2:Y:S07]  /*0190*/  @P1 LDG.E.64 R6, desc[UR36][R6.64] ;  /* 0x0000002406061981 */ /* 0x001eae000c1e1b00 */
[----:B------:R-:W2:Y:S01]  /*01a0*/  @P1 LDC R21, c[0x0][0x568] ;  /* 0x00015a00ff151b82 */ /* 0x000ea20000000800 */
[----:B-1-3--:R-:W3:Y:S07]  /*01b0*/  @P1 LDG.E.64 R8, desc[UR36][R8.64] ;  /* 0x0000002408081981 */ /* 0x00aeee000c1e1b00 */
[----:B------:R-:W0:Y:S01]  /*01c0*/  LDC R14, c[0x0][0x564] ;  /* 0x00015900ff0e7b82 */ /* 0x000e220000000800 */
[----:B------:R-:W-:-:S02]  /*01d0*/  IADD3 R12, P0, R29, 0x1, RZ ;  /* 0x000000011d0c7810 */ /* 0x000fc40007f1e0ff */
[C---:B------:R-:W-:Y:S02]  /*01e0*/  IADD3 R0, -R29.reuse, UR49, RZ ;  /* 0x000000311d007c10 */ /* 0x040fe4000fffe1ff */
[----:B------:R-:W-:Y:S01]  /*01f0*/  IADD3 R15, P3, R29, 0x3, RZ ;  /* 0x000000031d0f7810 */ /* 0x000fe20007f7e0ff */
[----:B------:R-:W-:Y:S01]  /*0200*/  IMAD.X R3, RZ, RZ, R28, P0 ;  /* 0x000000ffff037224 */ /* 0x000fe200000e061c */
[----:B------:R-:W-:Y:S01]  /*0210*/  VIMNMX R0, R0, 0x4, PT ;  /* 0x0000000400007848 */ /* 0x000fe20003fe0100 */
[----:B------:R-:W-:-:S03]  /*0220*/  IMAD.WIDE.U32 R18, R12, UR38, RZ ;  /* 0x000000260c127c25 */ /* 0x000fc6000f8e00ff */
[----:B------:R-:W-:Y:S01]  /*0230*/  ISETP.GT.AND P0, PT, R0, 0x1, PT ;  /* 0x000000010000780c */ /* 0x000fe20003f04270 */
[C---:B------:R-:W-:Y:S02]  /*0240*/  IMAD R11, R3.reuse, UR38, RZ ;  /* 0x00000026030b7c24 */ /* 0x040fe4000f8e02ff */
[----:B------:R-:W-:Y:S01]  /*0250*/  IMAD R3, R3, UR42, RZ ;  /* 0x0000002a03037c24 */ /* 0x000fe2000f8e02ff */
[----:B------:R-:W-:Y:S01]  /*0260*/  SEL R10, R18, RZ, P0 ;  /* 0x000000ff120a7207 */ /* 0x000fe20000000000 */
[C---:B------:R-:W-:Y:S02]  /*0270*/  IMAD R11, R12.reuse, UR39, R11 ;  /* 0x000000270c0b7c24 */ /* 0x040fe4000f8e020b */
[C---:B------:R-:W-:Y:S02]  /*0280*/  IMAD R17, R12.reuse, UR43, R3 ;  /* 0x0000002b0c117c24 */ /* 0x040fe4000f8e0203 */
[----:B------:R-:W-:-:S04]  /*0290*/  IMAD.WIDE.U32 R12, R12, UR42, RZ ;  /* 0x0000002a0c0c7c25 */ /* 0x000fc8000f8e00ff */
[----:B------:R-:W-:Y:S01]  /*02a0*/  IMAD.IADD R18, R19, 0x1, R11 ;  /* 0x0000000113127824 */ /* 0x000fe200078e020b */
[----:B------:R-:W-:Y:S02]  /*02b0*/  SEL R3, R12, RZ, P0 ;  /* 0x000000ff0c037207 */ /* 0x000fe40000000000 */
[----:B------:R-:W-:Y:S01]  /*02c0*/  IADD3 R4, R13, R17, RZ ;  /* 0x000000110d047210 */ /* 0x000fe20007ffe0ff */
[----:B------:R-:W-:-:S03]  /*02d0*/  IMAD.WIDE.U32 R12, R15, UR38, RZ ;  /* 0x000000260f0c7c25 */ /* 0x000fc6000f8e00ff */
[----:B------:R-:W-:Y:S02]  /*02e0*/  SEL R4, R4, RZ, P0 ;  /* 0x000000ff04047207 */ /* 0x000fe40000000000 */
[----:B--2---:R-:W-:Y:S01]  /*02f0*/  @P1 IADD3 R5, P2, R6, R21, RZ ;  /* 0x0000001506051210 */ /* 0x004fe20007f5e0ff */
[----:B------:R-:W-:-:S04]  /*0300*/  IMAD.X R6, RZ, RZ, R28, P3 ;  /* 0x000000ffff067224 */ /* 0x000fc800018e061c */
[----:B0-----:R-:W-:Y:S01]  /*0310*/  @P1 IMAD.X R14, RZ, RZ, R7, P2 ;  /* 0x000000ffff0e1224 */ /* 0x001fe200010e0607 */
[----:B------:R-:W-:Y:S01]  /*0320*/  ISETP.GT.AND P2, PT, R0, 0x3, PT ;  /* 0x000000030000780c */ /* 0x000fe20003f44270 */
[C---:B------:R-:W-:Y:S01]  /*0330*/  IMAD R16, R6.reuse, UR38, RZ ;  /* 0x0000002606107c24 */ /* 0x040fe2000f8e02ff */
[----:B------:R-:W-:Y:S01]  /*0340*/  IADD3 R11, P1, R29, 0x2, RZ ;  /* 0x000000021d0b7810 */ /* 0x000fe20007f3e0ff */
[----:B------:R-:W-:Y:S01]  /*0350*/  IMAD R6, R6, UR42, RZ ;  /* 0x0000002a06067c24 */ /* 0x000fe2000f8e02ff */
[----:B------:R-:W-:Y:S01]  /*0360*/  SEL R32, R12, RZ, P2 ;  /* 0x000000ff0c207207 */ /* 0x000fe20001000000 */
[----:B------:R-:W-:Y:S01]  /*0370*/  IMAD R31, R15, UR39, R16 ;  /* 0x000000270f1f7c24 */ /* 0x000fe2000f8e0210 */
[----:B------:R-:W-:Y:S01]  /*0380*/  SHF.R.U64 R16, R5, 0x2, R14 ;  /* 0x0000000205107819 */ /* 0x000fe2000000120e */
[C---:B------:R-:W-:Y:S02]  /*0390*/  IMAD R17, R15.reuse, UR43, R6 ;  /* 0x0000002b0f117c24 */ /* 0x040fe4000f8e0206 */
[----:B------:R-:W-:-:S04]  /*03a0*/  IMAD.WIDE.U32 R6, R15, UR42, RZ ;  /* 0x0000002a0f067c25 */ /* 0x000fc8000f8e00ff */
[----:B------:R-:W-:Y:S01]  /*03b0*/  VIADD R12, R16, 0x1 ;  /* 0x00000001100c7836 */ /* 0x000fe20000000000 */
[----:B------:R-:W-:Y:S01]  /*03c0*/  SEL R27, R6, RZ, P2 ;  /* 0x000000ff061b7207 */ /* 0x000fe20001000000 */
[----:B------:R-:W-:Y:S01]  /*03d0*/  IMAD.IADD R31, R13, 0x1, R31 ;  /* 0x000000010d1f7824 */ /* 0x000fe200078e021f */
[----:B------:R-:W-:Y:S01]  /*03e0*/  IADD3 R26, R7, R17, RZ ;  /* 0x00000011071a7210 */ /* 0x000fe20007ffe0ff */
[----:B------:R-:W-:Y:S01]  /*03f0*/  IMAD.X R13, RZ, RZ, R28, P1 ;  /* 0x000000ffff0d7224 */ /* 0x000fe200008e061c */
[----:B------:R-:W-:Y:S01]  /*0400*/  ISETP.NE.AND P3, PT, R12, RZ, PT ;  /* 0x000000ff0c00720c */ /* 0x000fe20003f65270 */
[----:B------:R-:W-:Y:S01]  /*0410*/  IMAD.WIDE.U32 R34, R11, UR38, RZ ;  /* 0x000000260b227c25 */ /* 0x000fe2000f8e00ff */
[----:B------:R-:W-:Y:S02]  /*0420*/  ISETP.GT.AND P1, PT, R0, 0x2, PT ;  /* 0x000000020000780c */ /* 0x000fe40003f24270 */
[----:B------:R-:W-:Y:S01]  /*0430*/  SEL R31, R31, RZ, P2 ;  /* 0x000000ff1f1f7207 */ /* 0x000fe20001000000 */
[C---:B------:R-:W-:Y:S01]  /*0440*/  IMAD R6, R13.reuse, UR38, RZ ;  /* 0x000000260d067c24 */ /* 0x040fe2000f8e02ff */
[----:B------:R-:W-:Y:S01]  /*0450*/  SEL R19, R34, RZ, P1 ;  /* 0x000000ff22137207 */ /* 0x000fe20000800000 */
[----:B------:R-:W-:Y:S01]  /*0460*/  IMAD R20, R13, UR42, RZ ;  /* 0x0000002a0d147c24 */ /* 0x000fe2000f8e02ff */
[----:B------:R-:W-:Y:S01]  /*0470*/  SHF.R.U32.HI R13, RZ, 0x2, R14 ;  /* 0x00000002ff0d7819 */ /* 0x000fe2000001160e */
[C---:B------:R-:W-:Y:S01]  /*0480*/  IMAD R15, R11.reuse, UR39, R6 ;  /* 0x000000270b0f7c24 */ /* 0x040fe2000f8e0206 */
[----:B------:R-:W-:Y:S01]  /*0490*/  SEL R26, R26, RZ, P2 ;  /* 0x000000ff1a1a7207 */ /* 0x000fe20001000000 */
[----:B------:R-:W-:-:S02]  /*04a0*/  IMAD R17, R11, UR43, R20 ;  /* 0x0000002b0b117c24 */ /* 0x000fc4000f8e0214 */
[----:B------:R-:W-:-:S04]  /*04b0*/  IMAD.WIDE.U32 R6, R11, UR42, RZ ;  /* 0x0000002a0b067c25 */ /* 0x000fc8000f8e00ff */
[----:B------:R-:W-:Y:S01]  /*04c0*/  VIADD R14, R13, 0x1 ;  /* 0x000000010d0e7836 */ /* 0x000fe20000000000 */
[----:B------:R-:W-:Y:S01]  /*04d0*/  SEL R6, R6, RZ, P1 ;  /* 0x000000ff06067207 */ /* 0x000fe20000800000 */
[----:B------:R-:W-:-:S04]  /*04e0*/  IMAD.HI.U32 R11, R30, -0x326172a9, RZ ;  /* 0xcd9e8d571e0b7827 */ /* 0x000fc800078e00ff */
[----:B------:R-:W-:Y:S01]  /*04f0*/  @P3 IMAD.MOV R14, RZ, RZ, R13 ;  /* 0x000000ffff0e3224 */ /* 0x000fe200078e020d */
[--C-:B---3--:R-:W-:Y:S01]  /*0500*/  LOP3.LUT R13, R11, R13, R8.reuse, 0x96, !PT ;  /* 0x0000000d0b0d7212 */ /* 0x108fe200078e9608 */
[----:B------:R-:W-:Y:S01]  /*0510*/  IMAD.IADD R7, R7, 0x1, R17 ;  /* 0x0000000107077824 */ /* 0x000fe200078e0211 */
[----:B------:R-:W-:Y:S01]  /*0520*/  LEA R22, P3, R10, UR40, 0x2 ;  /* 0x000000280a167c11 */ /* 0x000fe2000f8610ff */
[----:B------:R-:W-:Y:S01]  /*0530*/  IMAD.IADD R34, R35, 0x1, R15 ;  /* 0x0000000123227824 */ /* 0x000fe200078e020f */
[----:B------:R-:W-:Y:S01]  /*0540*/  LOP3.LUT R14, R14, R11, R8, 0x96, !PT ;  /* 0x0000000b0e0e7212 */ /* 0x000fe200078e9608 */
[----:B------:R-:W-:Y:S01]  /*0550*/  IMAD.WIDE.U32 R16, R16, -0x2daee0ad, RZ ;  /* 0xd2511f5310107825 */ /* 0x000fe200078e00ff */
[----:B------:R-:W-:Y:S02]  /*0560*/  IADD3 R11, R9, -0x4498517b, RZ ;  /* 0xbb67ae85090b7810 */ /* 0x000fe40007ffe0ff */
[----:B------:R-:W-:Y:S01]  /*0570*/  SEL R34, R34, RZ, P1 ;  /* 0x000000ff22227207 */ /* 0x000fe20000800000 */
[----:B------:R-:W-:Y:S01]  /*0580*/  IMAD.HI.U32 R15, R12, -0x2daee0ad, RZ ;  /* 0xd2511f530c0f7827 */ /* 0x000fe200078e00ff */
[----:B------:R-:W-:-:S02]  /*0590*/  LOP3.LUT R40, R17, R9, RZ, 0x3c, !PT ;  /* 0x0000000911287212 */ /* 0x000fc400078e3cff */
[----:B------:R-:W-:Y:S01]  /*05a0*/  SEL R7, R7, RZ, P1 ;  /* 0x000000ff07077207 */ /* 0x000fe20000800000 */
[----:B------:R-:W-:Y:S01]  /*05b0*/  VIADD R21, R8, 0x9e3779b9 ;  /* 0x9e3779b908157836 */ /* 0x000fe20000000000 */
[----:B------:R-:W-:Y:S01]  /*05c0*/  LOP3.LUT R20, R15, R9, RZ, 0x3c, !PT ;  /* 0x000000090f147212 */ /* 0x000fe200078e3cff */
[----:B------:R-:W-:-:S03]  /*05d0*/  IMAD.WIDE.U32 R12, R13, -0x2daee0ad, RZ ;  /* 0xd2511f530d0c7825 */ /* 0x000fc600078e00ff */
[----:B------:R-:W-:Y:S01]  /*05e0*/  LOP3.LUT R17, R21, R2, RZ, 0x3c, !PT ;  /* 0x0000000215117212 */ /* 0x000fe200078e3cff */
[----:B------:R-:W-:Y:S01]  /*05f0*/  VIADD R24, R16, 0xd2511f53 ;  /* 0xd2511f5310187836 */ /* 0x000fe20000000000 */
[----:B------:R-:W-:Y:S01]  /*0600*/  LOP3.LUT R36, R13, R16, R11, 0x96, !PT ;  /* 0x000000100d247212 */ /* 0x000fe200078e960b */
[----:B------:R-:W-:-:S04]  /*0610*/  IMAD.WIDE.U32 R14, R14, -0x2daee0ad, RZ ;  /* 0xd2511f530e0e7825 */ /* 0x000fc800078e00ff */
[----:B------:R-:W-:Y:S01]  /*0620*/  IMAD.WIDE.U32 R40, R40, -0x326172a9, RZ ;  /* 0xcd9e8d5728287825 */ /* 0x000fe200078e00ff */
[----:B------:R-:W-:Y:S02]  /*0630*/  LOP3.LUT R24, R15, R24, R11, 0x96, !PT ;  /* 0x000000180f187212 */ /* 0x000fe400078e960b */
[----:B------:R-:W-:Y:S01]  /*0640*/  SEL R15, R18, RZ, P0 ;  /* 0x000000ff120f7207 */ /* 0x000fe20000000000 */
[----:B------:R-:W-:Y:S01]  /*0650*/  IMAD.WIDE.U32 R20, R20, -0x326172a9, RZ ;  /* 0xcd9e8d5714147825 */ /* 0x000fe200078e00ff */
[C---:B------:R-:W-:Y:S02]  /*0660*/  LOP3.LUT R38, R17.reuse, R41, RZ, 0x3c, !PT ;  /* 0x0000002911267212 */ /* 0x040fe400078e3cff */
[----:B------:R-:W-:Y:S01]  /*0670*/  LEA.HI.X R23, R10, UR41, R15, 0x2, P3 ;  /* 0x000000290a177c11 */ /* 0x000fe200098f140f */
[----:B------:R-:W-:Y:S01]  /*0680*/  VIADD R11, R8, 0x3c6ef372 ;  /* 0x3c6ef372080b7836 */ /* 0x000fe20000000000 */
[----:B------:R-:W-:Y:S01]  /*0690*/  LOP3.LUT R16, R17, R21, RZ, 0x3c, !PT ;  /* 0x0000001511107212 */ /* 0x000fe200078e3cff */
[----:B------:R-:W-:Y:S01]  /*06a0*/  IMAD.WIDE.U32 R36, R36, -0x326172a9, RZ ;  /* 0xcd9e8d5724247825 */ /* 0x000fe200078e00ff */
[----:B------:R-:W-:-:S03]  /*06b0*/  LEA R18, P3, R19, UR40, 0x2 ;  /* 0x0000002813127c11 */ /* 0x000fc6000f8610ff */
[----:B------:R-:W-:Y:S01]  /*06c0*/  IMAD.WIDE.U32 R24, R24, -0x326172a9, RZ ;  /* 0xcd9e8d5718187825 */ /* 0x000fe200078e00ff */
[--C-:B------:R-:W-:Y:S02]  /*06d0*/  LOP3.LUT R10, R37, R40, R11.reuse, 0x96, !PT ;  /* 0x00000028250a7212 */ /* 0x100fe400078e960b */
[----:B------:R-:W-:Y:S01]  /*06e0*/  LEA.HI.X R19, R19, UR41, R34, 0x2, P3 ;  /* 0x0000002913137c11 */ /* 0x000fe200098f1422 */
        /* <DEDUP_REMOVED lines=13> */
[----:B------:R-:W-:-:S03]  /*07c0*/  LEA R16, P3, R32, UR40, 0x2 ;  /* 0x0000002820107c11 */ /* 0x000fc6000f8610ff */
[----:B------:R-:W-:Y:S01]  /*07d0*/  IMAD.WIDE.U32 R14, R14, -0x326172a9, RZ ;  /* 0xcd9e8d570e0e7825 */ /* 0x000fe200078e00ff */
[----:B------:R-:W-:-:S03]  /*07e0*/  LOP3.LUT R13, R13, R36, R17, 0x96, !PT ;  /* 0x000000240d0d7212 */ /* 0x000fc600078e9611 */
[----:B------:R-:W-:Y:S01]  /*07f0*/  IMAD.WIDE.U32 R34, R11, -0x326172a9, RZ ;  /* 0xcd9e8d570b227825 */ /* 0x000fe200078e00ff */
[----:B------:R-:W-:Y:S02]  /*0800*/  LOP3.LUT R17, R15, R24, R17, 0x96, !PT ;  /* 0x000000180f117212 */ /* 0x000fe400078e9611 */
[C---:B------:R-:W-:Y:S01]  /*0810*/  IADD3 R11, R8.reuse, 0x1715609d, RZ ;  /* 0x1715609d080b7810 */ /* 0x040fe20007ffe0ff */
[----:B------:R-:W-:Y:S02]  /*0820*/  VIADD R15, R8, 0x78dde6e4 ;  /* 0x78dde6e4080f7836 */ /* 0x000fe40000000000 */
[----:B------:R-:W-:-:S03]  /*0830*/  IMAD.WIDE.U32 R24, R25, -0x326172a9, RZ ;  /* 0xcd9e8d5719187825 */ /* 0x000fc600078e00ff */
[--C-:B------:R-:W-:Y:S01]  /*0840*/  LOP3.LUT R12, R35, R12, R15.reuse, 0x96, !PT ;  /* 0x0000000c230c7212 */ /* 0x100fe200078e960f */
[----:B------:R-:W-:Y:S01]  /*0850*/  VIADD R21, R9, 0xed9eba14 ;  /* 0xed9eba1409157836 */ /* 0x000fe20000000000 */
[----:B------:R-:W-:Y:S01]  /*0860*/  LOP3.LUT R15, R25, R14, R15, 0x96, !PT ;  /* 0x0000000e190f7212 */ /* 0x000fe200078e960f */
[----:B------:R-:W-:-:S04]  /*0870*/  IMAD.WIDE.U32 R38, R13, -0x2daee0ad, RZ ;  /* 0xd2511f530d267825 */ /* 0x000fc800078e00ff */
[----:B------:R-:W-:Y:S01]  /*0880*/  IMAD.WIDE.U32 R40, R17, -0x2daee0ad, RZ ;  /* 0xd2511f5311287825 */ /* 0x000fe200078e00ff */
[----:B------:R-:W-:Y:S02]  /*0890*/  LEA.HI.X R17, R32, UR41, R31, 0x2, P3 ;  /* 0x0000002920117c11 */ /* 0x000fe400098f141f */
[--C-:B------:R-:W-:Y:S01]  /*08a0*/  LOP3.LUT R10, R39, R10, R21.reuse, 0x96, !PT ;  /* 0x0000000a270a7212 */ /* 0x100fe200078e9615 */
[----:B------:R-:W-:Y:S01]  /*08b0*/  VIADD R13, R9, 0xa9066899 ;  /* 0xa9066899090d7836 */ /* 0x000fe20000000000 */
[----:B------:R-:W-:Y:S01]  /*08c0*/  LOP3.LUT R21, R41, R20, R21, 0x96, !PT ;  /* 0x0000001429157212 */ /* 0x000fe200078e9615 */
[----:B------:R-:W-:Y:S01]  /*08d0*/  IMAD.WIDE.U32 R32, R12, -0x2daee0ad, RZ ;  /* 0xd2511f530c207825 */ /* 0x000fe200078e00ff */
[----:B------:R-:W-:-:S03]  /*08e0*/  LEA R36, P3, R27, UR44, 0x2 ;  /* 0x0000002c1b247c11 */ /* 0x000fc6000f8610ff */
[----:B------:R-:W-:Y:S01]  /*08f0*/  IMAD.WIDE.U32 R14, R15, -0x2daee0ad, RZ ;  /* 0xd2511f530f0e7825 */ /* 0x000fe200078e00ff */
[--C-:B------:R-:W-:Y:S02]  /*0900*/  LOP3.LUT R38, R33, R38, R13.reuse, 0x96, !PT ;  /* 0x0000002621267212 */ /* 0x100fe400078e960d */
[----:B------:R-:W-:Y:S01]  /*0910*/  LEA.HI.X R37, R27, UR45, R26, 0x2, P3 ;  /* 0x0000002d1b257c11 */ /* 0x000fe200098f141a */
[----:B------:R-:W-:Y:S01]  /*0920*/  IMAD.WIDE.U32 R42, R10, -0x326172a9, RZ ;  /* 0xcd9e8d570a2a7825 */ /* 0x000fe200078e00ff */
[----:B------:R-:W-:Y:S02]  /*0930*/  LOP3.LUT R40, R15, R40, R13, 0x96, !PT ;  /* 0x000000280f287212 */ /* 0x000fe400078e960d */
[C---:B------:R-:W-:Y:S01]  /*0940*/  LEA R26, P2, R6.reuse, UR44, 0x2 ;  /* 0x0000002c061a7c11 */ /* 0x040fe2000f8410ff */
[----:B------:R-:W-:Y:S01]  /*0950*/  IMAD.WIDE.U32 R20, R21, -0x326172a9, RZ ;  /* 0xcd9e8d5715147825 */ /* 0x000fe200078e00ff */
[----:B------:R-:W-:Y:S02]  /*0960*/  LOP3.LUT R34, R43, R34, R11, 0x96, !PT ;  /* 0x000000222b227212 */ /* 0x000fe400078e960b */
[----:B------:R-:W-:Y:S01]  /*0970*/  LEA.HI.X R27, R6, UR45, R7, 0x2, P2 ;  /* 0x0000002d061b7c11 */ /* 0x000fe200090f1407 */
[----:B------:R-:W-:Y:S01]  /*0980*/  VIADD R15, R8, 0xb54cda56 ;  /* 0xb54cda56080f7836 */ /* 0x000fe20000000000 */
[----:B------:R-:W-:Y:S01]  /*0990*/  LOP3.LUT R11, R21, R24, R11, 0x96, !PT ;  /* 0x00000018150b7212 */ /* 0x000fe200078e960b */
        /* <DEDUP_REMOVED lines=27> */
[----:B------:R-:W-:Y:S01]  /*0b50*/  LOP3.LUT R7, R5, 0x3, RZ, 0xc0, !PT ;  /* 0x0000000305077812 */ /* 0x000fe200078ec0ff */
[----:B------:R-:W-:Y:S02]  /*0b60*/  VIADD R13, R9, 0xdb3d7428 ;  /* 0xdb3d7428090d7836 */ /* 0x000fe40000000000 */
[----:B------:R-:W-:Y:S01]  /*0b70*/  IMAD.WIDE.U32 R10, R11, -0x2daee0ad, RZ ;  /* 0xd2511f530b0a7825 */ /* 0x000fe200078e00ff */
[----:B------:R-:W-:Y:S02]  /*0b80*/  ISETP.NE.AND P0, PT, R7, 0x1, PT ;  /* 0x000000010700780c */ /* 0x000fe40003f05270 */
[--C-:B------:R-:W-:Y:S01]  /*0b90*/  LOP3.LUT R42, R39, R42, R13.reuse, 0x96, !PT ;  /* 0x0000002a272a7212 */ /* 0x100fe200078e960d */
[----:B------:R-:W-:Y:S01]  /*0ba0*/  VIADD R9, R9, 0x96a522ad ;  /* 0x96a522ad09097836 */ /* 0x000fe20000000000 */
[----:B------:R-:W-:Y:S01]  /*0bb0*/  LOP3.LUT R13, R11, R14, R13, 0x96, !PT ;  /* 0x0000000e0b0d7212 */ /* 0x000fe200078e960d */
[----:B------:R-:W-:-:S04]  /*0bc0*/  IMAD.WIDE.U32 R32, R32, -0x2daee0ad, RZ ;  /* 0xd2511f5320207825 */ /* 0x000fc800078e00ff */
[----:B------:R-:W-:Y:S01]  /*0bd0*/  IMAD.HI.U32 R3, R3, -0x2daee0ad, RZ ;  /* 0xd2511f5303037827 */ /* 0x000fe200078e00ff */
[----:B------:R-:W-:-:S03]  /*0be0*/  LOP3.LUT R38, R33, R38, R9, 0x96, !PT ;  /* 0x0000002621267212 */ /* 0x000fc600078e9609 */
[----:B------:R-:W-:Y:S01]  /*0bf0*/  VIADD R15, R8, 0x8ff34781 ;  /* 0x8ff34781080f7836 */ /* 0x000fe20000000000 */
[----:B------:R-:W-:Y:S01]  /*0c00*/  LOP3.LUT R10, R3, R10, R9, 0x96, !PT ;  /* 0x0000000a030a7212 */ /* 0x000fe200078e9609 */
[----:B------:R-:W-:-:S04]  /*0c10*/  IMAD.WIDE.U32 R42, R42, -0x326172a9, RZ ;  /* 0xcd9e8d572a2a7825 */ /* 0x000fc800078e00ff */
[----:B------:R-:W-:Y:S01]  /*0c20*/  IMAD.WIDE.U32 R4, R13, -0x326172a9, RZ ;  /* 0xcd9e8d570d047825 */ /* 0x000fe200078e00ff */
[--C-:B------:R-:W-:Y:S02]  /*0c30*/  LOP3.LUT R34, R43, R34, R15.reuse, 0x96, !PT ;  /* 0x000000222b227212 */ /* 0x100fe400078e960f */
        /* <DEDUP_REMOVED lines=12> */
[----:B------:R-:W-:Y:S02]  /*0d00*/  @P0 IMAD.MOV.U32 R8, RZ, RZ, R42 ;  /* 0x000000ffff080224 */ /* 0x000fe400078e002a */
[----:B------:R-:W-:Y:S02]  /*0d10*/  @P0 IMAD.MOV.U32 R9, RZ, RZ, R38 ;  /* 0x000000ffff090224 */ /* 0x000fe400078e0026 */
[----:B------:R-:W-:Y:S02]  /*0d20*/  @P0 IMAD.MOV.U32 R3, RZ, RZ, R34 ;  /* 0x000000ffff030224 */ /* 0x000fe400078e0022 */
[----:B------:R-:W-:Y:S01]  /*0d30*/  @P0 IMAD.MOV.U32 R6, RZ, RZ, R32 ;  /* 0x000000ffff060224 */ /* 0x000fe200078e0020 */
[----:B------:R-:W-:Y:S06]  /*0d40*/  BRA `(.L_x_2595) ;  /* 0x0000000000107947 */ /* 0x000fec0003800000 */
.L_x_2596:
[----:B------:R-:W-:Y:S01]  /*0d50*/  IMAD.MOV.U32 R9, RZ, RZ, R6 ;  /* 0x000000ffff097224 */ /* 0x000fe200078e0006 */
[----:B------:R-:W-:Y:S01]  /*0d60*/  MOV R8, R32 ;  /* 0x0000002000087202 */ /* 0x000fe20000000f00 */
[----:B------:R-:W-:Y:S02]  /*0d70*/  IMAD.MOV.U32 R3, RZ, RZ, R38 ;  /* 0x000000ffff037224 */ /* 0x000fe400078e0026 */
[----:B------:R-:W-:-:S07]  /*0d80*/  IMAD.MOV.U32 R6, RZ, RZ, R4 ;  /* 0x000000ffff067224 */ /* 0x000fce00078e0004 */
.L_x_2595:
        /* <DEDUP_REMOVED lines=17> */
.L_x_7134:
[----:B------:R-:W-:Y:S05]  /*0ea0*/  BRX R4 -0xeb0                                                                                                                                                                                                                                                                                                                                                                                                                                                                                (*"BRANCH_TARGETS .L_x_7135,.L_x_7136,.L_x_7137"*) ;  /* 0xfffffff004547949 */ /* 0x000fea000383ffff */
.L_x_2599:
        /* <DEDUP_REMOVED lines=25> */
[----:B------:R-:W-:-:S07]  /*1040*/  IMAD.MOV.U32 R12, RZ, RZ, 0x1 ;  /* 0x00000001ff0c7424 */ /* 0x000fce00078e00ff */
[----:B------:R-:W-:-:S07]  /*1050*/  LEPC R20, `(.L_x_2605) ;  /* 0x000000001014794e */ /* 0x000fce0000000000 */
[----:B0-----:R-:W-:Y:S05]  /*1060*/  CALL.ABS.NOINC R14 ;  /* 0x000000000e007343 */ /* 0x001fea0003c00000 */
.L_x_2605:
[----:B------:R0:W5:Y:S02]  /*1070*/  LDG.E R3, desc[UR36][R16.64] ;  /* 0x0000002410037981 */ /* 0x000164000c1e1900 */
.L_x_2604:
[----:B------:R-:W-:Y:S05]  /*1080*/  BSYNC B6 ;  /* 0x0000000000067941 */ /* 0x000fea0003800000 */
.L_x_2603:
[----:B-----5:R-:W-:-:S05]  /*1090*/  FSET.BF.LE.FTZ.AND R3, R34, R3, PT ;  /* 0x000000032203720a */ /* 0x020fca0003813000 */
[----:B------:R1:W-:Y:S02]  /*10a0*/  STG.E desc[UR36][R36.64], R3 ;  /* 0x0000000324007986 */ /* 0x0003e4000c101924 */
.L_x_2601:
[----:B------:R-:W-:Y:S05]  /*10b0*/  BSYNC B7 ;  /* 0x0000000000077941 */ /* 0x000fea0003800000 */
.L_x_2600:
        /* <DEDUP_REMOVED lines=10> */
[----:B------:R-:W-:Y:S01]  /*1160*/  IMAD.U32 R5, RZ, RZ, UR5 ;  /* 0x00000005ff057e24 */ /* 0x000fe2000f8e00ff */
[----:B------:R-:W2:Y:S01]  /*1170*/  LDC.64 R14, c[0x4][R14] ;  /* 0x010000000e0e7b82 */ /* 0x000ea20000000a00 */
[----:B------:R-:W-:Y:S01]  /*1180*/  ULDC.64 UR4, c[0x4][0x178] ;  /* 0x01005e0000047ab9 */ /* 0x000fe20000000a00 */
[----:B------:R-:W-:Y:S02]  /*1190*/  IMAD.U32 R11, RZ, RZ, UR7 ;  /* 0x00000007ff0b7e24 */ /* 0x000fe4000f8e00ff */
[----:B------:R-:W-:-:S02]  /*11a0*/  IMAD.U32 R6, RZ, RZ, UR4 ;  /* 0x00000004ff067e24 */ /* 0x000fc4000f8e00ff */
[----:B------:R-:W-:Y:S02]  /*11b0*/  IMAD.U32 R7, RZ, RZ, UR5 ;  /* 0x00000005ff077e24 */ /* 0x000fe4000f8e00ff */
[----:B------:R-:W-:Y:S02]  /*11c0*/  IMAD.MOV.U32 R8, RZ, RZ, 0x275 ;  /* 0x00000275ff087424 */ /* 0x000fe400078e00ff */
[----:B------:R-:W-:Y:S02]  /*11d0*/  IMAD.MOV.U32 R12, RZ, RZ, 0x1 ;  /* 0x00000001ff0c7424 */ /* 0x000fe400078e00ff */
[----:B------:R-:W-:-:S07]  /*11e0*/  IMAD.MOV.U32 R13, RZ, RZ, RZ ;  /* 0x000000ffff0d7224 */ /* 0x000fce00078e00ff */
[----:B------:R-:W-:-:S07]  /*11f0*/  LEPC R20, `(.L_x_2608) ;  /* 0x000000001014794e */ /* 0x000fce0000000000 */
[----:B012---:R-:W-:Y:S05]  /*1200*/  CALL.ABS.NOINC R14 ;  /* 0x000000000e007343 */ /* 0x007fea0003c00000 */
.L_x_2608:
[----:B------:R2:W5:Y:S02]  /*1210*/  LDG.E R0, desc[UR36][R18.64] ;  /* 0x0000002412007981 */ /* 0x000564000c1e1900 */
.L_x_2607:
[----:B------:R-:W-:Y:S05]  /*1220*/  BSYNC B6 ;  /* 0x0000000000067941 */ /* 0x000fea0003800000 */
.L_x_2606:
[----:B-----5:R-:W-:-:S05]  /*1230*/  FSET.BF.LE.FTZ.AND R33, R33, R0, PT ;  /* 0x000000002121720a */ /* 0x020fca0003813000 */
[----:B------:R3:W-:Y:S02]  /*1240*/  STG.E desc[UR36][R26.64], R33 ;  /* 0x000000211a007986 */ /* 0x0007e4000c101924 */
.L_x_7136:
[----:B-1----:R-:W4:Y:S01]  /*1250*/  LDG.E R3, desc[UR36][R22.64] ;  /* 0x0000002416037981 */ /* 0x002f22000c1e1900 */
        /* <DEDUP_REMOVED lines=20> */
.L_x_2611:
[----:B------:R1:W5:Y:S02]  /*13a0*/  LDG.E R3, desc[UR36][R22.64] ;  /* 0x0000002416037981 */ /* 0x000364000c1e1900 */
.L_x_2610:
[----:B------:R-:W-:Y:S05]  /*13b0*/  BSYNC B6 ;  /* 0x0000000000067941 */ /* 0x000fea0003800000 */
.L_x_2609:
[----:B-----5:R-:W-:-:S05]  /*13c0*/  FSET.BF.LE.FTZ.AND R3, R32, R3, PT ;  /* 0x000000032003720a */ /* 0x020fca0003813000 */
[----:B------:R4:W-:Y:S02]  /*13d0*/  STG.E desc[UR36][R24.64], R3 ;  /* 0x0000000318007986 */ /* 0x0009e4000c101924 */
.L_x_7135:
[----:B------:R-:W-:Y:S05]  /*13e0*/  BSYNC B8 ;  /* 0x0000000000087941 */ /* 0x000fea0003800000 */
.L_x_2598:
[----:B------:R-:W-:Y:S01]  /*13f0*/  IMAD R0, R28, UR38, RZ ;  /* 0x000000261c007c24 */ /* 0x000fe2000f8e02ff */
[C---:B------:R-:W-:Y:S01]  /*1400*/  IADD3 R6, -R29.reuse, UR49, RZ ;  /* 0x000000311d067c10 */ /* 0x040fe2000fffe1ff */
[----:B------:R-:W-:-:S03]  /*1410*/  IMAD.WIDE.U32 R4, R29, UR38, RZ ;  /* 0x000000261d047c25 */ /* 0x000fc6000f8e00ff */
[----:B------:R-:W-:Y:S01]  /*1420*/  ISETP.GT.AND P0, PT, R6, RZ, PT ;  /* 0x000000ff0600720c */ /* 0x000fe20003f04270 */
[----:B----4-:R-:W-:-:S03]  /*1430*/  IMAD R3, R29, UR39, R0 ;  /* 0x000000271d037c24 */ /* 0x010fc6000f8e0200 */
        /* <DEDUP_REMOVED lines=26> */
[----:B01-3--:R-:W-:Y:S05]  /*15e0*/  CALL.ABS.NOINC R14 ;  /* 0x000000000e007343 */ /* 0x00bfea0003c00000 */
.L_x_2614:
[----:B------:R0:W5:Y:S02]  /*15f0*/  LDG.E R0, desc[UR36][R16.64] ;  /* 0x0000002410007981 */ /* 0x000164000c1e1900 */
.L_x_2613:
[----:B------:R-:W-:Y:S05]  /*1600*/  BSYNC B6 ;  /* 0x0000000000067941 */ /* 0x000fea0003800000 */
.L_x_2612:
[----:B------:R-:W-:Y:S01]  /*1610*/  IMAD R6, R28, UR42, RZ ;  /* 0x0000002a1c067c24 */ /* 0x000fe2000f8e02ff */
[----:B------:R-:W-:Y:S01]  /*1620*/  ISETP.NE.AND P1, PT, R18, RZ, PT ;  /* 0x000000ff1200720c */ /* 0x000fe20003f25270 */
[----:B------:R-:W-:Y:S01]  /*1630*/  IMAD.WIDE.U32 R4, R29, UR42, RZ ;  /* 0x0000002a1d047c25 */ /* 0x000fe2000f8e00ff */
[----:B-----5:R-:W-:-:S03]  /*1640*/  FSET.BF.LE.FTZ.AND R31, R31, R0, PT ;  /* 0x000000001f1f720a */ /* 0x020fc60003813000 */
[----:B------:R-:W-:Y:S01]  /*1650*/  IMAD R7, R29, UR43, R6 ;  /* 0x0000002b1d077c24 */ /* 0x000fe2000f8e0206 */
[----:B------:R-:W-:-:S03]  /*1660*/  SEL R3, R4, RZ, P1 ;  /* 0x000000ff04037207 */ /* 0x000fc60000800000 */
[----:B------:R-:W-:Y:S01]  /*1670*/  IMAD.IADD R6, R5, 0x1, R7 ;  /* 0x0000000105067824 */ /* 0x000fe200078e0207 */
[----:B------:R-:W-:-:S04]  /*1680*/  LEA R4, P0, R3, UR44, 0x2 ;  /* 0x0000002c03047c11 */ /* 0x000fc8000f8010ff */
[----:B------:R-:W-:-:S04]  /*1690*/  SEL R6, R6, RZ, P1 ;  /* 0x000000ff06067207 */ /* 0x000fc80000800000 */
[----:B------:R-:W-:-:S05]  /*16a0*/  LEA.HI.X R5, R3, UR45, R6, 0x2, P0 ;  /* 0x0000002d03057c11 */ /* 0x000fca00080f1406 */
[----:B------:R2:W-:Y:S01]  /*16b0*/  STG.E desc[UR36][R4.64], R31 ;  /* 0x0000001f04007986 */ /* 0x0005e2000c101924 */
[----:B------:R-:W-:Y:S05]  /*16c0*/  BRA `(.L_x_2602) ;  /* 0x0000000000047947 */ /* 0x000fea0003800000 */
.L_x_7137:
[----:B------:R-:W-:Y:S05]  /*16d0*/  BREAK B8 ;  /* 0x0000000000087942 */ /* 0x000fea0003800000 */
.L_x_2602:
[----:B------:R-:W-:Y:S05]  /*16e0*/  BSYNC B9 ;  /* 0x0000000000097941 */ /* 0x000fea0003800000 */
.L_x_2597:
[----:B------:R-:W-:Y:S01]  /*16f0*/  ULDC UR4, c[0x0][0x0] ;  /* 0x0000000000047ab9 */ /* 0x000fe20000000800 */
[----:B------:R-:W4:Y:S02]  /*1700*/  LDC R0, c[0x0][0xc] ;  /* 0x00000300ff007b82 */ /* 0x000f240000000800 */
[----:B----4-:R-:W-:-:S05]  /*1710*/  IMAD R0, R0, UR4, RZ ;  /* 0x0000000400007c24 */ /* 0x010fca000f8e02ff */
[----:B------:R-:W-:-:S05]  /*1720*/  LEA R29, P0, R0, R29, 0x2 ;  /* 0x0000001d001d7211 */ /* 0x000fca00078010ff */
[----:B------:R-:W-:Y:S01]  /*1730*/  IMAD.X R28, RZ, RZ, R28, P0 ;  /* 0x000000ffff1c7224 */ /* 0x000fe200000e061c */
[----:B------:R-:W-:-:S04]  /*1740*/  ISETP.GE.U32.AND P0, PT, R29, UR46, PT ;  /* 0x0000002e1d007c0c */ /* 0x000fc8000bf06070 */
[----:B------:R-:W-:-:S13]  /*1750*/  ISETP.GE.U32.AND.EX P0, PT, R28, UR47, PT, P0 ;  /* 0x0000002f1c007c0c */ /* 0x000fda000bf06100 */
[----:B------:R-:W-:Y:S05]  /*1760*/  @!P0 BRA `(.L_x_2615) ;  /* 0xffffffe800788947 */ /* 0x000fea000383ffff */
[----:B------:R-:W-:Y:S05]  /*1770*/  BSYNC B10 ;  /* 0x00000000000a7941 */ /* 0x000fea0003800000 */
.L_x_2594:
[----:B------:R-:W-:Y:S05]  /*1780*/  EXIT ;  /* 0x000000000000794d */ /* 0x000fea0003800000 */
.L_x_2616:
        /* <DEDUP_REMOVED lines=15> */
.L_x_7600:


//--------------------- .text._ZN2at4cuda57_GLOBAL__N__cd6b329d_24_DistributionBernoulli_cu_7537a20d21kernelPointwiseApply2IZNS_6native9templates4cuda28bernoulli_tensor_cuda_kernelIffEEvRKNS_10TensorBaseES9_NS_15PhiloxCudaStateEEUliRfSB_SB_SB_RKfSD_SD_SD_E_fSC_jLin1ELin1ELi4ELi512ELi2EEEvNS0_6detail10TensorInfoIT0_T2_EENSG_IT1_SI_EESI_T_ --------------------------
	.section	.text._ZN2at4cuda57_GLOBAL__N__cd6b329d_24_DistributionBernoulli_cu_7537a20d21kernelPointwiseApply2IZNS_6native9templates4cuda28bernoulli_tensor_cuda_kernelIffEEvRKNS_10TensorBaseES9_NS_15PhiloxCudaStateEEUliRfSB_SB_SB_RKfSD_SD_SD_E_fSC_jLin1ELin1ELi4ELi512ELi2EEEvNS0_6detail10TensorInfoIT0_T2_EENSG_IT1_SI_EESI_T_,"ax",@progbits
	.align	128
.text._ZN2at4cuda57_GLOBAL__N__cd6b329d_24_DistributionBernoulli_cu_7537a20d21kernelPointwiseApply2IZNS_6native9templates4cuda28bernoulli_tensor_cuda_kernelIffEEvRKNS_10TensorBaseES9_NS_15PhiloxCudaStateEEUliRfSB_SB_SB_RKfSD_SD_SD_E_fSC_jLin1ELin1ELi4ELi512ELi2EEEvNS0_6detail10TensorInfoIT0_T2_EENSG_IT1_SI_EESI_T_:
        .type           _ZN2at4cuda57_GLOBAL__N__cd6b329d_24_DistributionBernoulli_cu_7537a20d21kernelPointwiseApply2IZNS_6native9templates4cuda28bernoulli_tensor_cuda_kernelIffEEvRKNS_10TensorBaseES9_NS_15PhiloxCudaStateEEUliRfSB_SB_SB_RKfSD_SD_SD_E_fSC_jLin1ELin1ELi4ELi512ELi2EEEvNS0_6detail10TensorInfoIT0_T2_EENSG_IT1_SI_EESI_T_,@function
        .size           _ZN2at4cuda57_GLOBAL__N__cd6b329d_24_DistributionBernoulli_cu_7537a20d21kernelPointwiseApply2IZNS_6native9templates4cuda28bernoulli_tensor_cuda_kernelIffEEvRKNS_10TensorBaseES9_NS_15PhiloxCudaStateEEUliRfSB_SB_SB_RKfSD_SD_SD_E_fSC_jLin1ELin1ELi4ELi512ELi2EEEvNS0_6detail10TensorInfoIT0_T2_EENSG_IT1_SI_EESI_T_,(.L_x_7601 - _ZN2at4cuda57_GLOBAL__N__cd6b329d_24_DistributionBernoulli_cu_7537a20d21kernelPointwiseApply2IZNS_6native9templates4cuda28bernoulli_tensor_cuda_kernelIffEEvRKNS_10TensorBaseES9_NS_15PhiloxCudaStateEEUliRfSB_SB_SB_RKfSD_SD_SD_E_fSC_jLin1ELin1ELi4ELi512ELi2EEEvNS0_6detail10TensorInfoIT0_T2_EENSG_IT1_SI_EESI_T_)
        .other          _ZN2at4cuda57_GLOBAL__N__cd6b329d_24_DistributionBernoulli_cu_7537a20d21kernelPointwiseApply2IZNS_6native9templates4cuda28bernoulli_tensor_cuda_kernelIffEEvRKNS_10TensorBaseES9_NS_15PhiloxCudaStateEEUliRfSB_SB_SB_RKfSD_SD_SD_E_fSC_jLin1ELin1ELi4ELi512ELi2EEEvNS0_6detail10TensorInfoIT0_T2_EENSG_IT1_SI_EESI_T_,@"STO_CUDA_ENTRY STV_DEFAULT"
_ZN2at4cuda57_GLOBAL__N__cd6b329d_24_DistributionBernoulli_cu_7537a20d21kernelPointwiseApply2IZNS_6native9templates4cuda28bernoulli_tensor_cuda_kernelIffEEvRKNS_10TensorBaseES9_NS_15PhiloxCudaStateEEUliRfSB_SB_SB_RKfSD_SD_SD_E_fSC_jLin1ELin1ELi4ELi512ELi2EEEvNS0_6detail10TensorInfoIT0_T2_EENSG_IT1_SI_EESI_T_:
[----:B------:R-:W0:Y:S01]  /*0000*/  LDC R1, c[0x0][0x28] ;  /* 0x00000a00ff017b82 */ /* 0x000e220000000800 */
[----:B------:R-:W1:Y:S01]  /*0010*/  S2R R30, SR_CTAID.X ;  /* 0x00000000001e7919 */ /* 0x000e620000002500 */
[----:B------:R-:W-:Y:S01]  /*0020*/  ULDC UR4, c[0x0][0x0] ;  /* 0x0000000000047ab9 */ /* 0x000fe20000000800 */
[----:B------:R-:W1:Y:S02]  /*0030*/  S2R R3, SR_TID.X ;  /* 0x0000000000037919 */ /* 0x000e640000002100 */
[----:B-1----:R-:W-:Y:S01]  /*0040*/  IMAD R30, R30, UR4, R3 ;  /* 0x000000041e1e7c24 */ /* 0x002fe2000f8e0203 */
[----:B------:R-:W-:-:S04]  /*0050*/  ULDC UR4, c[0x0][0x3c0] ;  /* 0x0000f00000047ab9 */ /* 0x000fc80000000800 */
[----:B------:R-:W-:-:S04]  /*0060*/  SHF.L.U32 R2, R30, 0x2, RZ ;  /* 0x000000021e027819 */ /* 0x000fc800000006ff */
[----:B------:R-:W-:-:S13]  /*0070*/  ISETP.GE.U32.AND P0, PT, R2, UR4, PT ;  /* 0x0000000402007c0c */ /* 0x000fda000bf06070 */
[----:B0-----:R-:W-:Y:S05]  /*0080*/  @P0 EXIT ;  /* 0x000000000000094d */ /* 0x001fea0003800000 */
[----:B------:R-:W-:Y:S01]  /*0090*/  ULDC.U8 UR38, c[0x0][0x3dc] ;  /* 0x0000f70000267ab9 */ /* 0x000fe20000000000 */
[----:B------:R-:W-:-:S05]  /*00a0*/  ULDC.64 UR36, c[0x0][0x208] ;  /* 0x0000820000247ab9 */ /* 0x000fca0000000a00 */
.L_x_2669:
[----:B------:R-:W-:Y:S01]  /*00b0*/  ULDC UR4, c[0x0][0x3c0] ;  /* 0x0000f00000047ab9 */ /* 0x000fe20000000800 */
[----:B------:R-:W-:Y:S01]  /*00c0*/  BSSY B0, `(.L_x_2617) ;  /* 0x000019e000007945 */ /* 0x000fe20003800000 */
[----:B------:R-:W-:Y:S01]  /*00d0*/  IADD3 R0, -R2, UR4, RZ ;  /* 0x0000000402007c10 */ /* 0x000fe2000fffe1ff */
[----:B0-----:R-:W-:Y:S01]  /*00e0*/  HFMA2.MMA R38, -RZ, RZ, 0, 0 ;  /* 0x00000000ff267435 */ /* 0x001fe200000001ff */
[----:B------:R-:W-:Y:S02]  /*00f0*/  IMAD.MOV.U32 R36, RZ, RZ, RZ ;  /* 0x000000ffff247224 */ /* 0x000fe400078e00ff */
[----:B------:R-:W-:Y:S01]  /*0100*/  ISETP.GE.AND P0, PT, R0, 0x1, PT ;  /* 0x000000010000780c */ /* 0x000fe20003f06270 */
[----:B------:R-:W-:-:S12]  /*0110*/  IMAD.MOV.U32 R24, RZ, RZ, RZ ;  /* 0x000000ffff187224 */ /* 0x000fd800078e00ff */
[----:B-123--:R-:W-:Y:S05]  /*0120*/  @!P0 BRA `(.L_x_2618) ;  /* 0x00000018005c8947 */ /* 0x00efea0003800000 */
[----:B------:R-:W0:Y:S01]  /*0130*/  LDC R4, c[0x0][0x2e0] ;  /* 0x0000b800ff047b82 */ /* 0x000e220000000800 */
[----:B------:R-:W-:Y:S01]  /*0140*/  MOV R24, RZ ;  /* 0x000000ff00187202 */ /* 0x000fe20000000f00 */
[----:B------:R-:W-:Y:S01]  /*0150*/  IMAD.MOV.U32 R38, RZ, RZ, RZ ;  /* 0x000000ffff267224 */ /* 0x000fe200078e00ff */
[----:B------:R-:W-:Y:S02]  /*0160*/  MOV R3, R2 ;  /* 0x0000000200037202 */ /* 0x000fe40000000f00 */
        /* <DEDUP_REMOVED lines=19> */
.L_x_2621:
        /* <DEDUP_REMOVED lines=100> */
.L_x_2620:
        /* <DEDUP_REMOVED lines=79> */
.L_x_2619:
        /* <DEDUP_REMOVED lines=23> */
.L_x_2624:
        /* <DEDUP_REMOVED lines=101> */
.L_x_2623:
        /* <DEDUP_REMOVED lines=79> */
.L_x_2622:
[----:B------:R-:W-:Y:S02]  /*1a80*/  ULDC UR4, c[0x0][0x354] ;  /* 0x0000d50000047ab9 */ /* 0x000fe40000000800 */
[----:B------:R-:W-:-:S07]  /*1a90*/  IMAD R24, R7, UR4, R24 ;  /* 0x0000000407187c24 */ /* 0x000fce000f8e0218 */
.L_x_2618:
[----:B------:R-:W-:Y:S05]  /*1aa0*/  BSYNC B0 ;  /* 0x0000000000007941 */ /* 0x000fea0003800000 */
.L_x_2617:
        /* <DEDUP_REMOVED lines=29> */
.L_x_2629:
        /* <DEDUP_REMOVED lines=94> */
[----:B--2---:R-:W-:Y:S02]  /*2260*/  IMAD R5, R16, R20, R5 ;  /* 0x0000001410057224 */ /* 0x004fe400078e0205 */
[----:B------:R-:W-:Y:S02]  /*2270*/  IMAD R14, R14, R7, R17 ;  /* 0x000000070e0e7224 */ /* 0x000fe400078e0211 */
[----:B------:R-:W-:Y:S02]  /*2280*/  IMAD.MOV.U32 R7, RZ, RZ, R4 ;  /* 0x000000ffff077224 */ /* 0x000fe400078e0004 */
[----:B---3--:R-:W-:Y:S01]  /*2290*/  IMAD R36, R14, R21, R5 ;  /* 0x000000150e247224 */ /* 0x008fe200078e0205 */
[----:B------:R-:W-:Y:S06]  /*22a0*/  @P1 BRA `(.L_x_2629) ;  /* 0xfffffff800741947 */ /* 0x000fec000383ffff */
[----:B------:R-:W-:Y:S05]  /*22b0*/  BSYNC B1 ;  /* 0x0000000000017941 */ /* 0x000fea0003800000 */
.L_x_2628:
        /* <DEDUP_REMOVED lines=78> */
.L_x_2627:
        /* <DEDUP_REMOVED lines=20> */
.L_x_2632:
        /* <DEDUP_REMOVED lines=101> */
.L_x_2631:
        /* <DEDUP_REMOVED lines=79> */
.L_x_2630:
[----:B------:R-:W-:Y:S02]  /*3420*/  ULDC UR4, c[0x0][0x354] ;  /* 0x0000d50000047ab9 */ /* 0x000fe40000000800 */
[----:B------:R-:W-:-:S07]  /*3430*/  IMAD R22, R22, UR4, R3 ;  /* 0x0000000416167c24 */ /* 0x000fce000f8e0203 */
.L_x_2626:
[----:B------:R-:W-:Y:S05]  /*3440*/  BSYNC B0 ;  /* 0x0000000000007941 */ /* 0x000fea0003800000 */
.L_x_2625:
        /* <DEDUP_REMOVED lines=30> */
.L_x_2637:
        /* <DEDUP_REMOVED lines=22> */
[----:B------:R4:W-:Y:S01]  /*3790*/  F2I.FTZ.U32.TRUNC.NTZ R5, R4 ;  /* 0x0000000400057305 */ /* 0x0009e2000021f000 */
[----:B------:R-:W-:-:S04]  /*37a0*/  IMAD.HI.U32 R14, R14, R7, RZ ;  /* 0x000000070e0e7227 */ /* 0x000fc800078e00ff */
[----:B------:R-:W-:-:S04]  /*37b0*/  IMAD.MOV R17, RZ, RZ, -R14 ;  /* 0x000000ffff117224 */ /* 0x000fc800078e0a0e */
[----:B------:R-:W-:Y:S01]  /*37c0*/  IMAD R17, R10, R17, R7 ;  /* 0x000000110a117224 */ /* 0x000fe200078e0207 */
[----:B----4-:R-:W-:-:S04]  /*37d0*/  HFMA2.MMA R4, -RZ, RZ, 0, 0 ;  /* 0x00000000ff047435 */ /* 0x010fc800000001ff */
[----:B------:R-:W-:Y:S01]  /*37e0*/  ISETP.GE.U32.AND P1, PT, R17, R10, PT ;  /* 0x0000000a1100720c */ /* 0x000fe20003f26070 */
[----:B0-----:R-:W0:-:S12]  /*37f0*/  I2F.U32.RP R19, R16 ;  /* 0x0000001000137306 */ /* 0x001e180000209000 */
        /* <DEDUP_REMOVED lines=28> */
[----:B------:R-:W-:-:S05]  /*39c0*/  IADD3 R5, R19, 0xffffffe, RZ ;  /* 0x0ffffffe13057810 */ /* 0x000fca0007ffe0ff */
[----:B------:R-:W-:Y:S01]  /*39d0*/  IMAD.HI.U32 R17, R17, R20, RZ ;  /* 0x0000001411117227 */ /* 0x000fe200078e00ff */
[----:B------:R-:W0:Y:S03]  /*39e0*/  F2I.FTZ.U32.TRUNC.NTZ R5, R5 ;  /* 0x0000000500057305 */ /* 0x000e26000021f000 */
[----:B------:R-:W-:-:S04]  /*39f0*/  IMAD.MOV R4, RZ, RZ, -R17 ;  /* 0x000000ffff047224 */ /* 0x000fc800078e0a11 */
        /* <DEDUP_REMOVED lines=12> */
[----:B------:R-:W-:-:S03]  /*3ac0*/  ISETP.NE.U32.AND P3, PT, R16, RZ, PT ;  /* 0x000000ff1000720c */ /* 0x000fc60003f65070 */
[----:B------:R-:W-:-:S04]  /*3ad0*/  IMAD.HI.U32 R4, R4, R17, RZ ;  /* 0x0000001104047227 */ /* 0x000fc800078e00ff */
[----:B------:R-:W1:Y:S01]  /*3ae0*/  LDC R5, c[0x0][R12+0x270] ;  /* 0x00009c000c057b82 */ /* 0x000e620000000800 */
        /* <DEDUP_REMOVED lines=10> */
[----:B--2---:R-:W-:Y:S02]  /*3b90*/  IMAD R7, R7, R21, R28 ;  /* 0x0000001507077224 */ /* 0x004fe400078e021c */
[----:B------:R-:W-:Y:S01]  /*3ba0*/  IMAD R14, R11, R10, R14 ;  /* 0x0000000a0b0e7224 */ /* 0x000fe200078e020e */
[----:B------:R-:W-:Y:S01]  /*3bb0*/  IADD3 R10, -R17, RZ, RZ ;  /* 0x000000ff110a7210 */ /* 0x000fe20007ffe1ff */
[----:B------:R-:W-:Y:S01]  /*3bc0*/  @P2 VIADD R4, R4, 0x1 ;  /* 0x0000000104042836 */ /* 0x000fe20000000000 */
[----:B------:R-:W-:Y:S01]  /*3bd0*/  @!P3 LOP3.LUT R4, RZ, R16, RZ, 0x33, !PT ;  /* 0x00000010ff04b212 */ /* 0x000fe200078e33ff */
[----:B---3--:R-:W-:-:S02]  /*3be0*/  IMAD R14, R14, R23, R7 ;  /* 0x000000170e0e7224 */ /* 0x008fc400078e0207 */
[----:B------:R-:W-:Y:S01]  /*3bf0*/  IMAD R13, R13, R10, R20 ;  /* 0x0000000a0d0d7224 */ /* 0x000fe200078e0214 */
[----:B------:R-:W-:-:S03]  /*3c00*/  IADD3 R7, -R4, RZ, RZ ;  /* 0x000000ff04077210 */ /* 0x000fc60007ffe1ff */
[----:B0-----:R-:W-:Y:S02]  /*3c10*/  IMAD R14, R13, R19, R14 ;  /* 0x000000130d0e7224 */ /* 0x001fe400078e020e */
[----:B------:R-:W-:Y:S01]  /*3c20*/  IMAD R16, R16, R7, R17 ;  /* 0x0000000710107224 */ /* 0x000fe200078e0211 */
[----:B------:R-:W-:-:S03]  /*3c30*/  MOV R7, R4 ;  /* 0x0000000400077202 */ /* 0x000fc60000000f00 */
[----:B-1----:R-:W-:Y:S01]  /*3c40*/  IMAD R28, R16, R5, R14 ;  /* 0x00000005101c7224 */ /* 0x002fe200078e020e */
[----:B------:R-:W-:Y:S06]  /*3c50*/  @P1 BRA `(.L_x_2637) ;  /* 0xfffffff800741947 */ /* 0x000fec000383ffff */
[----:B------:R-:W-:Y:S05]  /*3c60*/  BSYNC B1 ;  /* 0x0000000000017941 */ /* 0x000fea0003800000 */
.L_x_2636:
        /* <DEDUP_REMOVED lines=78> */
.L_x_2635:
        /* <DEDUP_REMOVED lines=20> */
.L_x_2640:
        /* <DEDUP_REMOVED lines=13> */
[----:B0-----:R-:W0:Y:S01]  /*4360*/  MUFU.RCP R13, R13 ;  /* 0x0000000d000d7308 */ /* 0x001e220000001000 */
[----:B--2---:R-:W-:-:S07]  /*4370*/  IADD3 R19, RZ, -R12, RZ ;  /* 0x8000000cff137210 */ /* 0x004fce0007ffe0ff */
[----:B-1----:R-:W-:Y:S01]  /*4380*/  MUFU.RCP R16, R16 ;  /* 0x0000001000107308 */ /* 0x002fe20000001000 */
[----:B0-----:R-:W-:-:S07]  /*4390*/  VIADD R4, R13, 0xffffffe ;  /* 0x0ffffffe0d047836 */ /* 0x001fce0000000000 */
[----:B------:R0:W1:Y:S02]  /*43a0*/  F2I.FTZ.U32.TRUNC.NTZ R5, R4 ;  /* 0x0000000400057305 */ /* 0x000064000021f000 */
[----:B0-----:R-:W-:Y:S02]  /*43b0*/  IMAD.MOV.U32 R4, RZ, RZ, RZ ;  /* 0x000000ffff047224 */ /* 0x001fe400078e00ff */
[----:B-1----:R-:W-:-:S04]  /*43c0*/  IMAD R17, R17, R5, RZ ;  /* 0x0000000511117224 */ /* 0x002fc800078e02ff */
[----:B------:R-:W-:-:S04]  /*43d0*/  IMAD.HI.U32 R14, R5, R17, R4 ;  /* 0x00000011050e7227 */ /* 0x000fc800078e0004 */
[----:B------:R-:W-:Y:S02]  /*43e0*/  VIADD R4, R16, 0xffffffe ;  /* 0x0ffffffe10047836 */ /* 0x000fe40000000000 */
[----:B------:R-:W-:Y:S01]  /*43f0*/  IMAD.HI.U32 R14, R14, R3, RZ ;  /* 0x000000030e0e7227 */ /* 0x000fe200078e00ff */
[----:B------:R-:W0:Y:S04]  /*4400*/  I2F.U32.RP R16, R12 ;  /* 0x0000000c00107306 */ /* 0x000e280000209000 */
[----:B------:R-:W-:-:S04]  /*4410*/  IADD3 R13, -R14, RZ, RZ ;  /* 0x000000ff0e0d7210 */ /* 0x000fc80007ffe1ff */
[----:B------:R1:W2:Y:S01]  /*4420*/  F2I.FTZ.U32.TRUNC.NTZ R5, R4 ;  /* 0x0000000400057305 */ /* 0x0002a2000021f000 */
[----:B------:R-:W-:-:S05]  /*4430*/  IMAD R13, R10, R13, R3 ;  /* 0x0000000d0a0d7224 */ /* 0x000fca00078e0203 */
[----:B------:R-:W-:Y:S02]  /*4440*/  ISETP.GE.U32.AND P1, PT, R13, R10, PT ;  /* 0x0000000a0d00720c */ /* 0x000fe40003f26070 */
[----:B0-----:R-:W0:Y:S01]  /*4450*/  MUFU.RCP R16, R16 ;  /* 0x0000001000107308 */ /* 0x001e220000001000 */
[----:B-1----:R-:W-:-:S10]  /*4460*/  IMAD.MOV.U32 R4, RZ, RZ, RZ ;  /* 0x000000ffff047224 */ /* 0x002fd400078e00ff */
        /* <DEDUP_REMOVED lines=17> */
[----:B------:R-:W-:Y:S01]  /*4580*/  ISETP.GE.U32.AND P1, PT, R4, R9, PT ;  /* 0x000000090400720c */ /* 0x000fe20003f26070 */
[----:B0-----:R-:W-:-:S12]  /*4590*/  IMAD R19, R19, R5, RZ ;  /* 0x0000000513137224 */ /* 0x001fd800078e02ff */
[----:B------:R-:W-:Y:S02]  /*45a0*/  @P1 IMAD.IADD R4, R4, 0x1, -R9 ;  /* 0x0000000104041824 */ /* 0x000fe400078e0a09 */
[----:B------:R-:W-:-:S03]  /*45b0*/  @P1 VIADD R17, R17, 0x1 ;  /* 0x0000000111111836 */ /* 0x000fc60000000000 */
[----:B------:R-:W-:Y:S01]  /*45c0*/  ISETP.GE.U32.AND P2, PT, R4, R9, PT ;  /* 0x000000090400720c */ /* 0x000fe20003f46070 */
[----:B------:R-:W-:-:S04]  /*45d0*/  IMAD.MOV.U32 R4, RZ, RZ, RZ ;  /* 0x000000ffff047224 */ /* 0x000fc800078e00ff */
[----:B------:R-:W-:Y:S01]  /*45e0*/  IMAD.HI.U32 R4, R5, R19, R4 ;  /* 0x0000001305047227 */ /* 0x000fe200078e0004 */
[----:B-1----:R-:W0:Y:S07]  /*45f0*/  I2F.U32.RP R20, R13 ;  /* 0x0000000d00147306 */ /* 0x002e2e0000209000 */
[----:B------:R-:W-:Y:S02]  /*4600*/  @P2 IADD3 R17, R17, 0x1, RZ ;  /* 0x0000000111112810 */ /* 0x000fe40007ffe0ff */
[----:B------:R-:W-:-:S02]  /*4610*/  @!P3 LOP3.LUT R17, RZ, R9, RZ, 0x33, !PT ;  /* 0x00000009ff11b212 */ /* 0x000fc400078e33ff */
        /* <DEDUP_REMOVED lines=44> */
.L_x_2639:
        /* <DEDUP_REMOVED lines=80> */
.L_x_2638:
[----:B------:R-:W-:Y:S02]  /*4de0*/  ULDC UR4, c[0x0][0x354] ;  /* 0x0000d50000047ab9 */ /* 0x000fe40000000800 */
[----:B------:R-:W-:-:S07]  /*4df0*/  IMAD R18, R3, UR4, R18 ;  /* 0x0000000403127c24 */ /* 0x000fce000f8e0212 */
.L_x_2634:
[----:B------:R-:W-:Y:S05]  /*4e00*/  BSYNC B0 ;  /* 0x0000000000007941 */ /* 0x000fea0003800000 */
.L_x_2633:
[----:B------:R-:W-:Y:S01]  /*4e10*/  ISETP.GE.AND P0, PT, R0, 0x4, PT ;  /* 0x000000040000780c */ /* 0x000fe20003f06270 */
[----:B------:R-:W-:Y:S01]  /*4e20*/  BSSY B0, `(.L_x_2641) ;  /* 0x0000197000007945 */ /* 0x000fe20003800000 */
[----:B------:R-:W-:-:S11]  /*4e30*/  HFMA2.MMA R14, -RZ, RZ, 0, 0 ;  /* 0x00000000ff0e7435 */ /* 0x000fd600000001ff */
        /* <DEDUP_REMOVED lines=25> */
.L_x_2645:
[----:B------:R-:W-:Y:S01]  /*4fd0*/  IADD3 R12, R7, -0x1, RZ ;  /* 0xffffffff070c7810 */ /* 0x000fe20007ffe0ff */
        /* <DEDUP_REMOVED lines=27> */
[----:B------:R-:W-:-:S03]  /*5190*/  @P1 VIADD R17, R17, 0x1 ;  /* 0x0000000111111836 */ /* 0x000fc60000000000 */
[----:B------:R-:W-:Y:S02]  /*51a0*/  ISETP.GE.U32.AND P2, PT, R4, R11, PT ;  /* 0x0000000b0400720c */ /* 0x000fe40003f46070 */
[----:B------:R-:W-:-:S05]  /*51b0*/  IADD3 R4, RZ, -R10, RZ ;  /* 0x8000000aff047210 */ /* 0x000fca0007ffe0ff */
[----:B----4-:R-:W-:Y:S01]  /*51c0*/  IMAD R19, R4, R5, RZ ;  /* 0x0000000504137224 */ /* 0x010fe200078e02ff */
[----:B------:R-:W-:Y:S01]  /*51d0*/  HFMA2.MMA R4, -RZ, RZ, 0, 0 ;  /* 0x00000000ff047435 */ /* 0x000fe200000001ff */
[----:B-1----:R-:W1:Y:S04]  /*51e0*/  I2F.U32.RP R21, R13 ;  /* 0x0000000d00157306 */ /* 0x002e680000209000 */
[----:B------:R-:W-:Y:S01]  /*51f0*/  @P2 VIADD R17, R17, 0x1 ;  /* 0x0000000111112836 */ /* 0x000fe20000000000 */
[----:B------:R-:W-:Y:S02]  /*5200*/  @!P3 LOP3.LUT R17, RZ, R11, RZ, 0x33, !PT ;  /* 0x0000000bff11b212 */ /* 0x000fe400078e33ff */
[----:B------:R-:W-:Y:S02]  /*5210*/  ISETP.NE.U32.AND P3, PT, R10, RZ, PT ;  /* 0x000000ff0a00720c */ /* 0x000fe40003f65070 */
[----:B------:R-:W-:Y:S01]  /*5220*/  IMAD.HI.U32 R4, R5, R19, R4 ;  /* 0x0000001305047227 */ /* 0x000fe200078e0004 */
[----:B------:R-:W-:-:S05]  /*5230*/  IADD3 R26, -R17, RZ, RZ ;  /* 0x000000ff111a7210 */ /* 0x000fca0007ffe1ff */
[----:B------:R-:W-:Y:S01]  /*5240*/  IMAD.HI.U32 R20, R4, R17, RZ ;  /* 0x0000001104147227 */ /* 0x000fe200078e00ff */
[----:B-1----:R-:W1:Y:S04]  /*5250*/  MUFU.RCP R21, R21 ;  /* 0x0000001500157308 */ /* 0x002e680000001000 */
[----:B------:R-:W-:Y:S01]  /*5260*/  IADD3 R19, -R20, RZ, RZ ;  /* 0x000000ff14137210 */ /* 0x000fe20007ffe1ff */
[----:B------:R-:W-:-:S04]  /*5270*/  IMAD R8, R11, R26, R8 ;  /* 0x0000001a0b087224 */ /* 0x000fc800078e0208 */
[----:B------:R-:W-:Y:S02]  /*5280*/  IMAD R19, R10, R19, R17 ;  /* 0x000000130a137224 */ /* 0x000fe400078e0211 */
[----:B--2---:R-:W-:-:S03]  /*5290*/  IMAD R8, R8, R23, R15 ;  /* 0x0000001708087224 */ /* 0x004fc600078e020f */
[----:B------:R-:W-:Y:S01]  /*52a0*/  ISETP.GE.U32.AND P1, PT, R19, R10, PT ;  /* 0x0000000a1300720c */ /* 0x000fe20003f26070 */
[----:B-1----:R-:W-:Y:S02]  /*52b0*/  VIADD R4, R21, 0xffffffe ;  /* 0x0ffffffe15047836 */ /* 0x002fe40000000000 */
[----:B0-----:R-:W0:Y:S10]  /*52c0*/  I2F.U32.RP R21, R16 ;  /* 0x0000001000157306 */ /* 0x001e340000209000 */
[----:B------:R-:W-:-:S02]  /*52d0*/  @P1 IADD3 R19, -R10, R19, RZ ;  /* 0x000000130a131210 */ /* 0x000fc40007ffe1ff */
[----:B------:R-:W-:Y:S01]  /*52e0*/  @P1 IADD3 R20, R20, 0x1, RZ ;  /* 0x0000000114141810 */ /* 0x000fe20007ffe0ff */
[----:B------:R1:W2:Y:S01]  /*52f0*/  F2I.FTZ.U32.TRUNC.NTZ R5, R4 ;  /* 0x0000000400057305 */ /* 0x0002a2000021f000 */
[----:B------:R-:W-:Y:S01]  /*5300*/  ISETP.GE.U32.AND P2, PT, R19, R10, PT ;  /* 0x0000000a1300720c */ /* 0x000fe20003f46070 */
[----:B------:R-:W-:-:S06]  /*5310*/  IMAD.MOV R19, RZ, RZ, -R13 ;  /* 0x000000ffff137224 */ /* 0x000fcc00078e0a0d */
[----:B0-----:R-:W0:Y:S01]  /*5320*/  MUFU.RCP R21, R21 ;  /* 0x0000001500157308 */ /* 0x001e220000001000 */
[----:B-1----:R-:W-:-:S05]  /*5330*/  HFMA2.MMA R4, -RZ, RZ, 0, 0 ;  /* 0x00000000ff047435 */ /* 0x002fca00000001ff */
[----:B------:R-:W-:Y:S01]  /*5340*/  @P2 VIADD R20, R20, 0x1 ;  /* 0x0000000114142836 */ /* 0x000fe20000000000 */
[----:B------:R-:W-:Y:S01]  /*5350*/  @!P3 LOP3.LUT R20, RZ, R10, RZ, 0x33, !PT ;  /* 0x0000000aff14b212 */ /* 0x000fe200078e33ff */
[----:B--2---:R-:W-:Y:S01]  /*5360*/  IMAD R19, R19, R5, RZ ;  /* 0x0000000513137224 */ /* 0x004fe200078e02ff */
[----:B------:R-:W-:-:S03]  /*5370*/  ISETP.NE.U32.AND P3, PT, R13, RZ, PT ;  /* 0x000000ff0d00720c */ /* 0x000fc60003f65070 */
[----:B------:R-:W-:-:S04]  /*5380*/  IMAD.HI.U32 R5, R5, R19, R4 ;  /* 0x0000001305057227 */ /* 0x000fc800078e0004 */
[----:B------:R-:W-:Y:S02]  /*5390*/  IMAD.MOV R11, RZ, RZ, -R20 ;  /* 0x000000ffff0b7224 */ /* 0x000fe400078e0a14 */
[----:B------:R-:W-:Y:S01]  /*53a0*/  IMAD.HI.U32 R19, R5, R20, RZ ;  /* 0x0000001405137227 */ /* 0x000fe200078e00ff */
[----:B0-----:R-:W-:-:S03]  /*53b0*/  IADD3 R5, R21, 0xffffffe, RZ ;  /* 0x0ffffffe15057810 */ /* 0x001fc60007ffe0ff */
[----:B------:R-:W-:Y:S02]  /*53c0*/  IMAD.MOV R4, RZ, RZ, -R19 ;  /* 0x000000ffff047224 */ /* 0x000fe400078e0a13 */
[----:B------:R-:W-:Y:S01]  /*53d0*/  IMAD R17, R10, R11, R17 ;  /* 0x0000000b0a117224 */ /* 0x000fe200078e0211 */
[----:B------:R-:W0:Y:S01]  /*53e0*/  F2I.FTZ.U32.TRUNC.NTZ R5, R5 ;  /* 0x0000000500057305 */ /* 0x000e22000021f000 */
[----:B------:R-:W-:Y:S02]  /*53f0*/  IMAD R4, R13, R4, R20 ;  /* 0x000000040d047224 */ /* 0x000fe400078e0214 */
[----:B---3--:R-:W-:-:S03]  /*5400*/  IMAD R8, R17, R25, R8 ;  /* 0x0000001911087224 */ /* 0x008fc600078e0208 */
        /* <DEDUP_REMOVED lines=32> */
.L_x_2644:
        /* <DEDUP_REMOVED lines=78> */
.L_x_2643:
[----:B------:R-:W0:Y:S01]  /*5af0*/  LDC R4, c[0x0][0x3b8] ;  /* 0x0000ee00ff047b82 */ /* 0x000e220000000800 */
[----:B------:R-:W-:Y:S02]  /*5b00*/  ULDC UR4, c[0x0][0x27c] ;  /* 0x00009f0000047ab9 */ /* 0x000fe40000000800 */
[----:B------:R-:W-:Y:S01]  /*5b10*/  IMAD R15, R8, UR4, R15 ;  /* 0x00000004080f7c24 */ /* 0x000fe2000f8e020f */
[----:B0-----:R-:W-:-:S13]  /*5b20*/  ISETP.GE.AND P0, PT, R4, 0x2, PT ;  /* 0x000000020400780c */ /* 0x001fda0003f06270 */
[----:B------:R-:W-:Y:S05]  /*5b30*/  @!P0 BRA `(.L_x_2646) ;  /* 0x0000000c000c8947 */ /* 0x000fea0003800000 */
[----:B------:R-:W-:Y:S01]  /*5b40*/  LOP3.LUT R3, RZ, R4, RZ, 0x33, !PT ;  /* 0x00000004ff037212 */ /* 0x000fe200078e33ff */
[----:B------:R-:W-:Y:S02]  /*5b50*/  ULDC UR4, c[0x0][0x3b8] ;  /* 0x0000ee0000047ab9 */ /* 0x000fe40000000800 */
[----:B------:R-:W-:Y:S01]  /*5b60*/  IMAD.U32 R7, RZ, RZ, UR4 ;  /* 0x00000004ff077e24 */ /* 0x000fe2000f8e00ff */
[----:B------:R-:W-:-:S05]  /*5b70*/  VIMNMX R3, R3, -0x3, !PT ;  /* 0xfffffffd03037848 */ /* 0x000fca0007fe0100 */
[----:B------:R-:W-:-:S05]  /*5b80*/  IMAD.IADD R3, R3, 0x1, R4 ;  /* 0x0000000103037824 */ /* 0x000fca00078e0204 */
[C---:B------:R-:W-:Y:S01]  /*5b90*/  IADD3 R5, R3.reuse, 0x2, RZ ;  /* 0x0000000203057810 */ /* 0x040fe20007ffe0ff */
[----:B------:R-:W-:-:S03]  /*5ba0*/  VIADD R3, R3, 0x1 ;  /* 0x0000000103037836 */ /* 0x000fc60000000000 */
[----:B------:R-:W-:Y:S02]  /*5bb0*/  LOP3.LUT R6, R5, 0x3, RZ, 0xc0, !PT ;  /* 0x0000000305067812 */ /* 0x000fe400078ec0ff */
[----:B------:R-:W-:Y:S01]  /*5bc0*/  ISETP.GE.U32.AND P1, PT, R3, 0x3, PT ;  /* 0x000000030300780c */ /* 0x000fe20003f26070 */
[----:B------:R-:W-:Y:S01]  /*5bd0*/  HFMA2.MMA R3, -RZ, RZ, 0, 0 ;  /* 0x00000000ff037435 */ /* 0x000fe200000001ff */
[----:B------:R-:W-:-:S11]  /*5be0*/  ISETP.NE.AND P0, PT, R6, RZ, PT ;  /* 0x000000ff0600720c */ /* 0x000fd60003f05270 */
[----:B------:R-:W-:Y:S05]  /*5bf0*/  @!P1 BRA `(.L_x_2647) ;  /* 0x0000000400a09947 */ /* 0x000fea0003800000 */
[----:B------:R-:W-:Y:S01]  /*5c00*/  BSSY B1, `(.L_x_2647) ;  /* 0x0000067000017945 */ /* 0x000fe20003800000 */
[----:B------:R-:W-:Y:S01]  /*5c10*/  IADD3 R8, R5, -R6, RZ ;  /* 0x8000000605087210 */ /* 0x000fe20007ffe0ff */
[----:B------:R-:W-:-:S07]  /*5c20*/  IMAD.MOV.U32 R3, RZ, RZ, RZ ;  /* 0x000000ffff037224 */ /* 0x000fce00078e00ff */
.L_x_2648:
        /* <DEDUP_REMOVED lines=95> */
[----:B------:R-:W-:Y:S02]  /*6220*/  IMAD.MOV.U32 R14, RZ, RZ, R4 ;  /* 0x000000ffff0e7224 */ /* 0x000fe400078e0004 */
[----:B------:R-:W-:Y:S02]  /*6230*/  IMAD R3, R16, R3, R19 ;  /* 0x0000000310037224 */ /* 0x000fe400078e0213 */
[----:B---3--:R-:W-:-:S04]  /*6240*/  IMAD R12, R12, R20, R13 ;  /* 0x000000140c0c7224 */ /* 0x008fc800078e020d */
[----:B--2---:R-:W-:Y:S01]  /*6250*/  IMAD R3, R3, R5, R12 ;  /* 0x0000000503037224 */ /* 0x004fe200078e020c */
[----:B------:R-:W-:Y:S06]  /*6260*/  @P1 BRA `(.L_x_2648) ;  /* 0xfffffff800701947 */ /* 0x000fec000383ffff */
[----:B------:R-:W-:Y:S05]  /*6270*/  BSYNC B1 ;  /* 0x0000000000017941 */ /* 0x000fea0003800000 */
.L_x_2647:
        /* <DEDUP_REMOVED lines=79> */
.L_x_2646:
[----:B------:R-:W-:Y:S02]  /*6770*/  ULDC UR4, c[0x0][0x354] ;  /* 0x0000d50000047ab9 */ /* 0x000fe40000000800 */
[----:B------:R-:W-:-:S07]  /*6780*/  IMAD R14, R14, UR4, R3 ;  /* 0x000000040e0e7c24 */ /* 0x000fce000f8e0203 */
.L_x_2642:
[----:B------:R-:W-:Y:S05]  /*6790*/  BSYNC B0 ;  /* 0x0000000000007941 */ /* 0x000fea0003800000 */
.L_x_2641:
        /* <DEDUP_REMOVED lines=8> */
[----:B------:R-:W-:Y:S01]  /*6820*/  IMAD.HI.U32 R7, R30, -0x326172a9, RZ ;  /* 0xcd9e8d571e077827 */ /* 0x000fe200078e00ff */
[----:B--2---:R-:W-:-:S05]  /*6830*/  @P0 IADD3 R19, P1, R4, R3, RZ ;  /* 0x0000000304130210 */ /* 0x004fca0007f3e0ff */
[----:B0-----:R-:W-:-:S05]  /*6840*/  @P0 IMAD.X R26, RZ, RZ, R5, P1 ;  /* 0x000000ffff1a0224 */ /* 0x001fca00008e0605 */
[----:B------:R-:W-:-:S04]  /*6850*/  SHF.R.U64 R9, R19, 0x2, R26 ;  /* 0x0000000213097819 */ /* 0x000fc8000000121a */
[----:B------:R-:W-:-:S04]  /*6860*/  IADD3 R6, R9, 0x1, RZ ;  /* 0x0000000109067810 */ /* 0x000fc80007ffe0ff */
[----:B------:R-:W-:Y:S01]  /*6870*/  ISETP.NE.AND P0, PT, R6, RZ, PT ;  /* 0x000000ff0600720c */ /* 0x000fe20003f05270 */
[----:B------:R-:W-:Y:S01]  /*6880*/  IMAD R4, R30, -0x326172a9, RZ ;  /* 0xcd9e8d571e047824 */ /* 0x000fe200078e02ff */
[----:B------:R-:W-:Y:S01]  /*6890*/  SHF.R.U32.HI R26, RZ, 0x2, R26 ;  /* 0x00000002ff1a7819 */ /* 0x000fe2000001161a */
[----:B---3--:R-:W-:-:S03]  /*68a0*/  VIADD R3, R12, 0x9e3779b9 ;  /* 0x9e3779b90c037836 */ /* 0x008fc60000000000 */
[----:B------:R-:W-:Y:S02]  /*68b0*/  IADD3 R8, R26, 0x1, RZ ;  /* 0x000000011a087810 */ /* 0x000fe40007ffe0ff */
[----:B------:R-:W-:Y:S01]  /*68c0*/  LOP3.LUT R3, R3, R4, RZ, 0x3c, !PT ;  /* 0x0000000403037212 */ /* 0x000fe200078e3cff */
[----:B------:R-:W-:-:S04]  /*68d0*/  IMAD.WIDE.U32 R4, R9, -0x2daee0ad, RZ ;  /* 0xd2511f5309047825 */ /* 0x000fc800078e00ff */
[----:B------:R-:W-:Y:S02]  /*68e0*/  @P0 IMAD.MOV R8, RZ, RZ, R26 ;  /* 0x000000ffff080224 */ /* 0x000fe400078e021a */
[----:B------:R-:W-:Y:S01]  /*68f0*/  IMAD.HI.U32 R9, R6, -0x2daee0ad, RZ ;  /* 0xd2511f5306097827 */ /* 0x000fe200078e00ff */
[--C-:B------:R-:W-:Y:S02]  /*6900*/  LOP3.LUT R26, R7, R26, R12.reuse, 0x96, !PT ;  /* 0x0000001a071a7212 */ /* 0x100fe400078e960c */
[----:B------:R-:W-:Y:S02]  /*6910*/  LOP3.LUT R8, R8, R7, R12, 0x96, !PT ;  /* 0x0000000708087212 */ /* 0x000fe400078e960c */
[-C--:B------:R-:W-:Y:S02]  /*6920*/  LOP3.LUT R20, R5, R13.reuse, RZ, 0x3c, !PT ;  /* 0x0000000d05147212 */ /* 0x080fe400078e3cff */
[----:B------:R-:W-:Y:S01]  /*6930*/  LOP3.LUT R9, R9, R13, RZ, 0x3c, !PT ;  /* 0x0000000d09097212 */ /* 0x000fe200078e3cff */
[----:B------:R-:W-:Y:S01]  /*6940*/  IMAD.WIDE.U32 R26, R26, -0x2daee0ad, RZ ;  /* 0xd2511f531a1a7825 */ /* 0x000fe200078e00ff */
[----:B------:R-:W-:-:S03]  /*6950*/  IADD3 R7, R13, -0x4498517b, RZ ;  /* 0xbb67ae850d077810 */ /* 0x000fc60007ffe0ff */
[----:B------:R-:W-:-:S04]  /*6960*/  IMAD.WIDE.U32 R10, R8, -0x2daee0ad, RZ ;  /* 0xd2511f53080a7825 */ /* 0x000fc800078e00ff */
[----:B------:R-:W-:Y:S01]  /*6970*/  IMAD.WIDE.U32 R20, R20, -0x326172a9, RZ ;  /* 0xcd9e8d5714147825 */ /* 0x000fe200078e00ff */
[----:B------:R-:W-:-:S03]  /*6980*/  LOP3.LUT R16, R27, R4, R7, 0x96, !PT ;  /* 0x000000041b107212 */ /* 0x000fc600078e9607 */
[----:B------:R-:W-:Y:S01]  /*6990*/  IMAD.WIDE.U32 R8, R9, -0x326172a9, RZ ;  /* 0xcd9e8d5709087825 */ /* 0x000fe200078e00ff */
[----:B------:R-:W-:-:S03]  /*69a0*/  LOP3.LUT R32, R3, R21, RZ, 0x3c, !PT ;  /* 0x0000001503207212 */ /* 0x000fc600078e3cff */
[----:B------:R-:W-:Y:S01]  /*69b0*/  VIADD R5, R4, 0xd2511f53 ;  /* 0xd2511f5304057836 */ /* 0x000fe20000000000 */
[----:B------:R-:W-:Y:S01]  /*69c0*/  LOP3.LUT R6, R3, R9, RZ, 0x3c, !PT ;  /* 0x0000000903067212 */ /* 0x000fe200078e3cff */
[----:B------:R-:W-:-:S03]  /*69d0*/  VIADD R9, R12, 0x3c6ef372 ;  /* 0x3c6ef3720c097836 */ /* 0x000fc60000000000 */
        /* <DEDUP_REMOVED lines=37> */
[----:B------:R-:W-:Y:S02]  /*6c30*/  LOP3.LUT R32, R27, R32, R3, 0x96, !PT ;  /* 0x000000201b207212 */ /* 0x000fe400078e9603 */
[----:B------:R-:W-:Y:S02]  /*6c40*/  LOP3.LUT R5, R9, R4, R5, 0x96, !PT ;  /* 0x0000000409057212 */ /* 0x000fe400078e9605 */
        /* <DEDUP_REMOVED lines=8> */
[----:B------:R-:W-:Y:S02]  /*6cd0*/  LOP3.LUT R11, R7, R10, R3, 0x96, !PT ;  /* 0x0000000a070b7212 */ /* 0x000fe400078e9603 */
[----:B------:R-:W-:Y:S02]  /*6ce0*/  LOP3.LUT R10, R5, R8, R9, 0x96, !PT ;  /* 0x00000008050a7212 */ /* 0x000fe400078e9609 */
[----:B------:R-:W-:Y:S01]  /*6cf0*/  LOP3.LUT R40, R17, R26, R3, 0x96, !PT ;  /* 0x0000001a11287212 */ /* 0x000fe200078e9603 */
[----:B------:R-:W-:Y:S01]  /*6d00*/  IMAD.WIDE.U32 R34, R34, -0x2daee0ad, RZ ;  /* 0xd2511f5322227825 */ /* 0x000fe200078e00ff */
[----:B------:R-:W-:Y:S01]  /*6d10*/  IADD3 R3, R13, 0x1fd5c5a3, RZ ;  /* 0x1fd5c5a30d037810 */ /* 0x000fe20007ffe0ff */
[----:B------:R-:W0:Y:S02]  /*6d20*/  LDC.64 R26, c[0x0][0x210] ;  /* 0x00008400ff1a7b82 */ /* 0x000e240000000a00 */
[----:B------:R-:W-:-:S04]  /*6d30*/  IMAD.WIDE.U32 R8, R11, -0x326172a9, RZ ;  /* 0xcd9e8d570b087825 */ /* 0x000fc800078e00ff */
[----:B------:R-:W-:Y:S01]  /*6d40*/  IMAD.WIDE.U32 R10, R10, -0x2daee0ad, RZ ;  /* 0xd2511f530a0a7825 */ /* 0x000fe200078e00ff */
[--C-:B------:R-:W-:Y:S02]  /*6d50*/  LOP3.LUT R5, R35, R16, R3.reuse, 0x96, !PT ;  /* 0x0000001023057212 */ /* 0x100fe400078e9603 */
[----:B------:R-:W1:Y:S01]  /*6d60*/  LDC.64 R16, c[0x0][0x2e8] ;  /* 0x0000ba00ff107b82 */ /* 0x000e620000000a00 */
[----:B------:R-:W-:Y:S02]  /*6d70*/  VIADD R7, R12, 0x5384540f ;  /* 0x5384540f0c077836 */ /* 0x000fe40000000000 */
[----:B------:R-:W-:Y:S01]  /*6d80*/  IMAD.WIDE.U32 R40, R40, -0x326172a9, RZ ;  /* 0xcd9e8d5728287825 */ /* 0x000fe200078e00ff */
[----:B------:R-:W-:-:S04]  /*6d90*/  LOP3.LUT R20, R11, R6, R3, 0x96, !PT ;  /* 0x000000060b147212 */ /* 0x000fc800078e9603 */
[--C-:B------:R-:W-:Y:S01]  /*6da0*/  LOP3.LUT R32, R41, R32, R7.reuse, 0x96, !PT ;  /* 0x0000002029207212 */ /* 0x100fe200078e9607 */
        /* <DEDUP_REMOVED lines=9> */
[--C-:B------:R-:W-:Y:S02]  /*6e40*/  LOP3.LUT R11, R33, R34, R9.reuse, 0x96, !PT ;  /* 0x00000022210b7212 */ /* 0x100fe400078e9609 */
[----:B------:R-:W-:Y:S02]  /*6e50*/  IADD3 R5, R12, -0x700cb87f, RZ ;  /* 0x8ff347810c057810 */ /* 0x000fe40007ffe0ff */
[----:B------:R-:W-:Y:S01]  /*6e60*/  LOP3.LUT R9, R7, R10, R9, 0x96, !PT ;  /* 0x0000000a07097212 */ /* 0x000fe200078e9609 */
[----:B------:R-:W-:Y:S02]  /*6e70*/  VIADD R7, R13, 0x96a522ad ;  /* 0x96a522ad0d077836 */ /* 0x000fe40000000000 */
[----:B------:R-:W-:-:S04]  /*6e80*/  IMAD.WIDE.U32 R12, R23, -0x2daee0ad, RZ ;  /* 0xd2511f53170c7825 */ /* 0x000fc800078e00ff */
[----:B------:R-:W-:Y:S01]  /*6e90*/  IMAD.HI.U32 R21, R3, -0x2daee0ad, RZ ;  /* 0xd2511f5303157827 */ /* 0x000fe200078e00ff */
[----:B------:R-:W-:-:S04]  /*6ea0*/  LOP3.LUT R3, R13, R32, R7, 0x96, !PT ;  /* 0x000000200d037212 */ /* 0x000fc800078e9607 */
[----:B------:R-:W-:Y:S02]  /*6eb0*/  LOP3.LUT R6, R21, R6, R7, 0x96, !PT ;  /* 0x0000000615067212 */ /* 0x000fe400078e9607 */
[----:B------:R-:W-:-:S04]  /*6ec0*/  LOP3.LUT R7, R19, 0x3, RZ, 0xc0, !PT ;  /* 0x0000000313077812 */ /* 0x000fc800078ec0ff */
[----:B------:R-:W-:Y:S01]  /*6ed0*/  ISETP.NE.AND P0, PT, R7, 0x1, PT ;  /* 0x000000010700780c */ /* 0x000fe20003f05270 */
        /* <DEDUP_REMOVED lines=8> */
[----:B-1----:R-:W-:-:S04]  /*6f60*/  IMAD.WIDE.U32 R24, R24, 0x4, R16 ;  /* 0x0000000418187825 */ /* 0x002fc800078e0010 */
[----:B------:R-:W-:-:S04]  /*6f70*/  IMAD.WIDE.U32 R22, R22, 0x4, R16 ;  /* 0x0000000416167825 */ /* 0x000fc800078e0010 */
[----:B------:R-:W-:-:S04]  /*6f80*/  IMAD.WIDE.U32 R18, R18, 0x4, R16 ;  /* 0x0000000412127825 */ /* 0x000fc800078e0010 */
        /* <DEDUP_REMOVED lines=17> */
.L_x_2650:
[----:B------:R-:W-:Y:S01]  /*70a0*/  IMAD.MOV.U32 R20, RZ, RZ, R5 ;  /* 0x000000ffff147224 */ /* 0x000fe200078e0005 */
[----:B------:R-:W-:Y:S01]  /*70b0*/  MOV R14, R3 ;  /* 0x00000003000e7202 */ /* 0x000fe20000000f00 */
[----:B------:R-:W-:Y:S01]  /*70c0*/  IMAD.MOV.U32 R15, RZ, RZ, R12 ;  /* 0x000000ffff0f7224 */ /* 0x000fe200078e000c */
[----:B------:R-:W-:-:S07]  /*70d0*/  MOV R5, R8 ;  /* 0x0000000800057202 */ /* 0x000fce0000000f00 */
.L_x_2649:
        /* <DEDUP_REMOVED lines=9> */
[-C--:B------:R-:W-:Y:S02]  /*7170*/  FFMA.FTZ R32, R32, R3.reuse, 1.1641532182693481445e-10 ;  /* 0x2f00000020207423 */ /* 0x080fe40000010003 */
        /* <DEDUP_REMOVED lines=8> */
.L_x_7138:
[----:B------:R-:W-:Y:S05]  /*7200*/  BRX R4 -0x7210                                                                                                                                                                                                                                                                                                                                                                                                                                                                               (*"BRANCH_TARGETS .L_x_7139,.L_x_7140,.L_x_7141"*) ;  /* 0xffffff8c047c7949 */ /* 0x000fea000383ffff */
.L_x_2653:
        /* <DEDUP_REMOVED lines=28> */
.L_x_2659:
[----:B------:R0:W5:Y:S02]  /*73d0*/  LDG.E R3, desc[UR36][R16.64] ;  /* 0x0000002410037981 */ /* 0x000164000c1e1900 */
.L_x_2658:
[----:B------:R-:W-:Y:S05]  /*73e0*/  BSYNC B6 ;  /* 0x0000000000067941 */ /* 0x000fea0003800000 */
.L_x_2657:
[----:B-----5:R-:W-:-:S05]  /*73f0*/  FSET.BF.LE.FTZ.AND R3, R34, R3, PT ;  /* 0x000000032203720a */ /* 0x020fca0003813000 */
[----:B------:R1:W-:Y:S02]  /*7400*/  STG.E desc[UR36][R26.64], R3 ;  /* 0x000000031a007986 */ /* 0x0003e4000c101924 */
.L_x_2655:
[----:B------:R-:W-:Y:S05]  /*7410*/  BSYNC B7 ;  /* 0x0000000000077941 */ /* 0x000fea0003800000 */
.L_x_2654:
        /* <DEDUP_REMOVED lines=17> */
[----:B------:R-:W-:Y:S01]  /*7530*/  IMAD.MOV.U32 R8, RZ, RZ, 0x275 ;  /* 0x00000275ff087424 */ /* 0x000fe200078e00ff */
[----:B------:R-:W-:-:S07]  /*7540*/  MOV R13, RZ ;  /* 0x000000ff000d7202 */ /* 0x000fce0000000f00 */
[----:B------:R-:W-:-:S07]  /*7550*/  LEPC R20, `(.L_x_2662) ;  /* 0x000000001014794e */ /* 0x000fce0000000000 */
[----:B012---:R-:W-:Y:S05]  /*7560*/  CALL.ABS.NOINC R14 ;  /* 0x000000000e007343 */ /* 0x007fea0003c00000 */
.L_x_2662:
[----:B------:R2:W5:Y:S02]  /*7570*/  LDG.E R0, desc[UR36][R18.64] ;  /* 0x0000002412007981 */ /* 0x000564000c1e1900 */
.L_x_2661:
[----:B------:R-:W-:Y:S05]  /*7580*/  BSYNC B6 ;  /* 0x0000000000067941 */ /* 0x000fea0003800000 */
.L_x_2660:
[----:B-----5:R-:W-:-:S05]  /*7590*/  FSET.BF.LE.FTZ.AND R33, R33, R0, PT ;  /* 0x000000002121720a */ /* 0x020fca0003813000 */
[----:B------:R3:W-:Y:S02]  /*75a0*/  STG.E desc[UR36][R28.64], R33 ;  /* 0x000000211c007986 */ /* 0x0007e4000c101924 */
.L_x_7140:
        /* <DEDUP_REMOVED lines=13> */
[----:B------:R-:W-:Y:S01]  /*7680*/  MOV R6, UR4 ;  /* 0x0000000400067c02 */ /* 0x000fe20008000f00 */
[----:B------:R-:W-:Y:S01]  /*7690*/  IMAD.U32 R7, RZ, RZ, UR5 ;  /* 0x00000005ff077e24 */ /* 0x000fe2000f8e00ff */
[----:B------:R-:W-:Y:S01]  /*76a0*/  MOV R10, UR6 ;  /* 0x00000006000a7c02 */ /* 0x000fe20008000f00 */
[----:B------:R-:W-:Y:S01]  /*76b0*/  IMAD.MOV.U32 R8, RZ, RZ, 0x27a ;  /* 0x0000027aff087424 */ /* 0x000fe200078e00ff */
[----:B------:R-:W-:-:S02]  /*76c0*/  MOV R11, UR7 ;  /* 0x00000007000b7c02 */ /* 0x000fc40008000f00 */
[----:B------:R-:W-:-:S07]  /*76d0*/  MOV R13, RZ ;  /* 0x000000ff000d7202 */ /* 0x000fce0000000f00 */
[----:B------:R-:W-:-:S07]  /*76e0*/  LEPC R20, `(.L_x_2665) ;  /* 0x000000001014794e */ /* 0x000fce0000000000 */
[----:B0123--:R-:W-:Y:S05]  /*76f0*/  CALL.ABS.NOINC R14 ;  /* 0x000000000e007343 */ /* 0x00ffea0003c00000 */
.L_x_2665:
[----:B------:R1:W5:Y:S02]  /*7700*/  LDG.E R3, desc[UR36][R22.64] ;  /* 0x0000002416037981 */ /* 0x000364000c1e1900 */
.L_x_2664:
[----:B------:R-:W-:Y:S05]  /*7710*/  BSYNC B6 ;  /* 0x0000000000067941 */ /* 0x000fea0003800000 */
.L_x_2663:
[----:B-----5:R-:W-:-:S05]  /*7720*/  FSET.BF.LE.FTZ.AND R3, R32, R3, PT ;  /* 0x000000032003720a */ /* 0x020fca0003813000 */
[----:B------:R4:W-:Y:S02]  /*7730*/  STG.E desc[UR36][R36.64], R3 ;  /* 0x0000000324007986 */ /* 0x0009e4000c101924 */
.L_x_7139:
[----:B------:R-:W-:Y:S05]  /*7740*/  BSYNC B8 ;  /* 0x0000000000087941 */ /* 0x000fea0003800000 */
.L_x_2652:
        /* <DEDUP_REMOVED lines=8> */
[----:B------:R-:W-:Y:S01]  /*77d0*/  IMAD.U32 R4, RZ, RZ, UR4 ;  /* 0x00000004ff047e24 */ /* 0x000fe2000f8e00ff */
[----:B------:R0:W0:Y:S01]  /*77e0*/  LDC.64 R14, c[0x4][R0] ;  /* 0x01000000000e7b82 */ /* 0x0000220000000a00 */
[----:B------:R-:W-:Y:S01]  /*77f0*/  MOV R5, UR5 ;  /* 0x0000000500057c02 */ /* 0x000fe20008000f00 */
[----:B------:R-:W-:Y:S01]  /*7800*/  ULDC.64 UR4, c[0x4][0x178] ;  /* 0x01005e0000047ab9 */ /* 0x000fe20000000a00 */
        /* <DEDUP_REMOVED lines=8> */
[----:B01234-:R-:W-:Y:S05]  /*7890*/  CALL.ABS.NOINC R14 ;  /* 0x000000000e007343 */ /* 0x01ffea0003c00000 */
.L_x_2668:
[----:B------:R0:W5:Y:S02]  /*78a0*/  LDG.E R0, desc[UR36][R24.64] ;  /* 0x0000002418007981 */ /* 0x000164000c1e1900 */
.L_x_2667:
[----:B------:R-:W-:Y:S05]  /*78b0*/  BSYNC B6 ;  /* 0x0000000000067941 */ /* 0x000fea0003800000 */
.L_x_2666:
[----:B-----5:R-:W-:-:S05]  /*78c0*/  FSET.BF.LE.FTZ.AND R31, R31, R0, PT ;  /* 0x000000001f1f720a */ /* 0x020fca0003813000 */
[----:B------:R0:W-:Y:S01]  /*78d0*/  STG.E desc[UR36][R38.64], R31 ;  /* 0x0000001f26007986 */ /* 0x0001e2000c101924 */
[----:B------:R-:W-:Y:S05]  /*78e0*/  BRA `(.L_x_2656) ;  /* 0x0000000000047947 */ /* 0x000fea0003800000 */
.L_x_7141:
[----:B------:R-:W-:Y:S05]  /*78f0*/  BREAK B8 ;  /* 0x0000000000087942 */ /* 0x000fea0003800000 */
.L_x_2656:
[----:B------:R-:W-:Y:S05]  /*7900*/  BSYNC B9 ;  /* 0x0000000000097941 */ /* 0x000fea0003800000 */
.L_x_2651:
[----:B------:R-:W-:Y:S01]  /*7910*/  ULDC UR4, c[0x0][0x0] ;  /* 0x0000000000047ab9 */ /* 0x000fe20000000800 */
[----:B----4-:R-:W4:Y:S01]  /*7920*/  LDC R3, c[0x0][0xc] ;  /* 0x00000300ff037b82 */ /* 0x010f220000000800 */
[----:B------:R-:W-:-:S06]  /*7930*/  USHF.L.U32 UR4, UR4, 0x2, URZ ;  /* 0x0000000204047899 */ /* 0x000fcc000800063f */
[----:B----4-:R-:W-:Y:S01]  /*7940*/  IMAD R2, R3, UR4, R2 ;  /* 0x0000000403027c24 */ /* 0x010fe2000f8e0202 */
[----:B------:R-:W-:-:S04]  /*7950*/  ULDC UR4, c[0x0][0x3c0] ;  /* 0x0000f00000047ab9 */ /* 0x000fc80000000800 */
[----:B------:R-:W-:-:S13]  /*7960*/  ISETP.GE.U32.AND P0, PT, R2, UR4, PT ;  /* 0x0000000402007c0c */ /* 0x000fda000bf06070 */
[----:B------:R-:W-:Y:S05]  /*7970*/  @!P0 BRA `(.L_x_2669) ;  /* 0xffffff8400cc8947 */ /* 0x000fea000383ffff */
[----:B------:R-:W-:Y:S05]  /*7980*/  EXIT ;  /* 0x000000000000794d */ /* 0x000fea0003800000 */
.L_x_2670:
        /* <DEDUP_REMOVED lines=15> */
.L_x_7601:


//--------------------- .text._ZN2at4cuda57_GLOBAL__N__cd6b329d_24_DistributionBernoulli_cu_7537a20d21kernelPointwiseApply2IZNS_6native9templates4cuda28bernoulli_tensor_cuda_kernelIffEEvRKNS_10TensorBaseES9_NS_15PhiloxCudaStateEEUliRfSB_SB_SB_RKfSD_SD_SD_E_fSC_jLin1ELi2ELi4ELi512ELi2EEEvNS0_6detail10TensorInfoIT0_T2_EENSG_IT1_SI_EESI_T_ --------------------------
	.section	.text._ZN2at4cuda57_GLOBAL__N__cd6b329d_24_DistributionBernoulli_cu_7537a20d21kernelPointwiseApply2IZNS_6native9templates4cuda28bernoulli_tensor_cuda_kernelIffEEvRKNS_10TensorBaseES9_NS_15PhiloxCudaStateEEUliRfSB_SB_SB_RKfSD_SD_SD_E_fSC_jLin1ELi2ELi4ELi512ELi2EEEvNS0_6detail10TensorInfoIT0_T2_EENSG_IT1_SI_EESI_T_,"ax",@progbits
	.align	128
.text._ZN2at4cuda57_GLOBAL__N__cd6b329d_24_DistributionBernoulli_cu_7537a20d21kernelPointwiseApply2IZNS_6native9templates4cuda28bernoulli_tensor_cuda_kernelIffEEvRKNS_10TensorBaseES9_NS_15PhiloxCudaStateEEUliRfSB_SB_SB_RKfSD_SD_SD_E_fSC_jLin1ELi2ELi4ELi512ELi2EEEvNS0_6detail10TensorInfoIT0_T2_EENSG_IT1_SI_EESI_T_:
        .type           _ZN2at4cuda57_GLOBAL__N__cd6b329d_24_DistributionBernoulli_cu_7537a20d21kernelPointwiseApply2IZNS_6native9templates4cuda28bernoulli_tensor_cuda_kernelIffEEvRKNS_10TensorBaseES9_NS_15PhiloxCudaStateEEUliRfSB_SB_SB_RKfSD_SD_SD_E_fSC_jLin1ELi2ELi4ELi512ELi2EEEvNS0_6detail10TensorInfoIT0_T2_EENSG_IT1_SI_EESI_T_,@function
        .size           _ZN2at4cuda57_GLOBAL__N__cd6b329d_24_DistributionBernoulli_cu_7537a20d21kernelPointwiseApply2IZNS_6native9templates4cuda28bernoulli_tensor_cuda_kernelIffEEvRKNS_10TensorBaseES9_NS_15PhiloxCudaStateEEUliRfSB_SB_SB_RKfSD_SD_SD_E_fSC_jLin1ELi2ELi4ELi512ELi2EEEvNS0_6detail10TensorInfoIT0_T2_EENSG_IT1_SI_EESI_T_,(.L_x_7602 - _ZN2at4cuda57_GLOBAL__N__cd6b329d_24_DistributionBernoulli_cu_7537a20d21kernelPointwiseApply2IZNS_6native9templates4cuda28bernoulli_tensor_cuda_kernelIffEEvRKNS_10TensorBaseES9_NS_15PhiloxCudaStateEEUliRfSB_SB_SB_RKfSD_SD_SD_E_fSC_jLin1ELi2ELi4ELi512ELi2EEEvNS0_6detail10TensorInfoIT0_T2_EENSG_IT1_SI_EESI_T_)
        .other          _ZN2at4cuda57_GLOBAL__N__cd6b329d_24_DistributionBernoulli_cu_7537a20d21kernelPointwiseApply2IZNS_6native9templates4cuda28bernoulli_tensor_cuda_kernelIffEEvRKNS_10TensorBaseES9_NS_15PhiloxCudaStateEEUliRfSB_SB_SB_RKfSD_SD_SD_E_fSC_jLin1ELi2ELi4ELi512ELi2EEEvNS0_6detail10TensorInfoIT0_T2_EENSG_IT1_SI_EESI_T_,@"STO_CUDA_ENTRY STV_DEFAULT"
_ZN2at4cuda57_GLOBAL__N__cd6b329d_24_DistributionBernoulli_cu_7537a20d21kernelPointwiseApply2IZNS_6native9templates4cuda28bernoulli_tensor_cuda_kernelIffEEvRKNS_10TensorBaseES9_NS_15PhiloxCudaStateEEUliRfSB_SB_SB_RKfSD_SD_SD_E_fSC_jLin1ELi2ELi4ELi512ELi2EEEvNS0_6detail10TensorInfoIT0_T2_EENSG_IT1_SI_EESI_T_:
        /* <DEDUP_REMOVED lines=11> */
.L_x_2711:
        /* <DEDUP_REMOVED lines=30> */
.L_x_2675:
[C---:B------:R-:W-:Y:S01]  /*0290*/  VIADD R8, R5.reuse, 0xffffffff ;  /* 0xffffffff05087836 */ /* 0x040fe20000000000 */
[----:B------:R-:W-:Y:S01]  /*02a0*/  IADD3 R6, R6, -0x4, RZ ;  /* 0xfffffffc06067810 */ /* 0x000fe20007ffe0ff */
[----:B------:R-:W-:Y:S01]  /*02b0*/  IMAD.MOV.U32 R12, RZ, RZ, RZ ;  /* 0x000000ffff0c7224 */ /* 0x000fe200078e00ff */
        /* <DEDUP_REMOVED lines=10> */
[----:B-1----:R-:W1:Y:S01]  /*0360*/  MUFU.RCP R16, R16 ;  /* 0x0000001000107308 */ /* 0x002e620000001000 */
[----:B0-----:R-:W-:-:S07]  /*0370*/  VIADD R13, R11, 0xffffffe ;  /* 0x0ffffffe0b0d7836 */ /* 0x001fce0000000000 */
        /* <DEDUP_REMOVED lines=85> */
.L_x_2674:
        /* <DEDUP_REMOVED lines=79> */
.L_x_2673:
        /* <DEDUP_REMOVED lines=27> */
.L_x_2672:
[----:B------:R-:W-:Y:S05]  /*0f70*/  BSYNC B0 ;  /* 0x0000000000007941 */ /* 0x000fea0003800000 */
.L_x_2671:
        /* <DEDUP_REMOVED lines=28> */
.L_x_2680:
        /* <DEDUP_REMOVED lines=21> */
[----:B------:R3:W4:Y:S01]  /*1290*/  F2I.FTZ.U32.TRUNC.NTZ R5, R4 ;  /* 0x0000000400057305 */ /* 0x000722000021f000 */
[----:B------:R-:W-:-:S04]  /*12a0*/  IMAD.HI.U32 R15, R16, R7, RZ ;  /* 0x00000007100f7227 */ /* 0x000fc800078e00ff */
[----:B------:R-:W-:-:S04]  /*12b0*/  IMAD.MOV R17, RZ, RZ, -R15 ;  /* 0x000000ffff117224 */ /* 0x000fc800078e0a0f */
[----:B------:R-:W-:Y:S01]  /*12c0*/  IMAD R17, R12, R17, R7 ;  /* 0x000000110c117224 */ /* 0x000fe200078e0207 */
[----:B---3--:R-:W-:-:S04]  /*12d0*/  HFMA2.MMA R4, -RZ, RZ, 0, 0 ;  /* 0x00000000ff047435 */ /* 0x008fc800000001ff */
[----:B------:R-:W-:Y:S02]  /*12e0*/  ISETP.GE.U32.AND P1, PT, R17, R12, PT ;  /* 0x0000000c1100720c */ /* 0x000fe40003f26070 */
[----:B0-----:R-:W-:-:S11]  /*12f0*/  IADD3 R19, RZ, -R14, RZ ;  /* 0x8000000eff137210 */ /* 0x001fd60007ffe0ff */
[----:B------:R-:W-:Y:S02]  /*1300*/  @P1 IMAD.IADD R17, R17, 0x1, -R12 ;  /* 0x0000000111111824 */ /* 0x000fe400078e0a0c */
[----:B------:R-:W-:-:S03]  /*1310*/  @P1 VIADD R15, R15, 0x1 ;  /* 0x000000010f0f1836 */ /* 0x000fc60000000000 */
[----:B------:R-:W-:Y:S02]  /*1320*/  ISETP.GE.U32.AND P2, PT, R17, R12, PT ;  /* 0x0000000c1100720c */ /* 0x000fe40003f46070 */
[----:B------:R-:W-:-:S05]  /*1330*/  IADD3 R17, RZ, -R10, RZ ;  /* 0x8000000aff117210 */ /* 0x000fca0007ffe0ff */
[----:B----4-:R-:W-:-:S04]  /*1340*/  IMAD R17, R17, R5, RZ ;  /* 0x0000000511117224 */ /* 0x010fc800078e02ff */
        /* <DEDUP_REMOVED lines=16> */
[----:B------:R1:W3:Y:S08]  /*1450*/  F2I.FTZ.U32.TRUNC.NTZ R5, R4 ;  /* 0x0000000400057305 */ /* 0x0002f0000021f000 */
[----:B0-----:R-:W0:Y:S01]  /*1460*/  MUFU.RCP R18, R18 ;  /* 0x0000001200127308 */ /* 0x001e220000001000 */
[----:B-1----:R-:W-:-:S02]  /*1470*/  HFMA2.MMA R4, -RZ, RZ, 0, 0 ;  /* 0x00000000ff047435 */ /* 0x002fc400000001ff */
[----:B------:R-:W-:Y:S01]  /*1480*/  @P2 VIADD R16, R16, 0x1 ;  /* 0x0000000110102836 */ /* 0x000fe20000000000 */
[----:B------:R-:W-:Y:S02]  /*1490*/  @!P3 LOP3.LUT R16, RZ, R10, RZ, 0x33, !PT ;  /* 0x0000000aff10b212 */ /* 0x000fe400078e33ff */
[----:B------:R-:W-:Y:S01]  /*14a0*/  ISETP.NE.U32.AND P3, PT, R13, RZ, PT ;  /* 0x000000ff0d00720c */ /* 0x000fe20003f65070 */
[----:B---3--:R-:W-:-:S04]  /*14b0*/  IMAD R17, R17, R5, RZ ;  /* 0x0000000511117224 */ /* 0x008fc800078e02ff */
        /* <DEDUP_REMOVED lines=15> */
[----:B------:R-:W-:Y:S01]  /*15b0*/  @!P3 LOP3.LUT R17, RZ, R13, RZ, 0x33, !PT ;  /* 0x0000000dff11b212 */ /* 0x000fe200078e33ff */
[----:B------:R-:W1:Y:S01]  /*15c0*/  LDC R19, c[0x0][R11+0x274] ;  /* 0x00009d000b137b82 */ /* 0x000e620000000800 */
[----:B------:R-:W-:-:S03]  /*15d0*/  ISETP.NE.U32.AND P3, PT, R14, RZ, PT ;  /* 0x000000ff0e00720c */ /* 0x000fc60003f65070 */
[----:B------:R-:W-:-:S04]  /*15e0*/  IMAD.HI.U32 R20, R18, R17, RZ ;  /* 0x0000001112147227 */ /* 0x000fc800078e00ff */
[----:B------:R-:W3:Y:S01]  /*15f0*/  LDC R18, c[0x0][R11+0x278] ;  /* 0x00009e000b127b82 */ /* 0x000ee20000000800 */
        /* <DEDUP_REMOVED lines=17> */
[----:B---3--:R-:W-:Y:S01]  /*1710*/  IMAD R4, R15, R18, R4 ;  /* 0x000000120f047224 */ /* 0x008fe200078e0204 */
[----:B------:R-:W-:-:S03]  /*1720*/  MOV R7, R20 ;  /* 0x0000001400077202 */ /* 0x000fc60000000f00 */
[----:B-1----:R-:W-:Y:S02]  /*1730*/  IMAD R4, R13, R19, R4 ;  /* 0x000000130d047224 */ /* 0x002fe400078e0204 */
[----:B------:R-:W-:-:S04]  /*1740*/  IMAD R17, R14, R5, R17 ;  /* 0x000000050e117224 */ /* 0x000fc800078e0211 */
[----:B--2---:R-:W-:Y:S01]  /*1750*/  IMAD R36, R17, R21, R4 ;  /* 0x0000001511247224 */ /* 0x004fe200078e0204 */
[----:B------:R-:W-:Y:S06]  /*1760*/  @P1 BRA `(.L_x_2680) ;  /* 0xfffffff800741947 */ /* 0x000fec000383ffff */
[----:B------:R-:W-:Y:S05]  /*1770*/  BSYNC B1 ;  /* 0x0000000000017941 */ /* 0x000fea0003800000 */
.L_x_2679:
        /* <DEDUP_REMOVED lines=78> */
.L_x_2678:
        /* <DEDUP_REMOVED lines=27> */
.L_x_2677:
[----:B------:R-:W-:Y:S05]  /*1e10*/  BSYNC B0 ;  /* 0x0000000000007941 */ /* 0x000fea0003800000 */
.L_x_2676:
        /* <DEDUP_REMOVED lines=29> */
.L_x_2685:
        /* <DEDUP_REMOVED lines=100> */
.L_x_2684:
        /* <DEDUP_REMOVED lines=78> */
.L_x_2683:
        /* <DEDUP_REMOVED lines=27> */
.L_x_2682:
[----:B------:R-:W-:Y:S05]  /*2cc0*/  BSYNC B0 ;  /* 0x0000000000007941 */ /* 0x000fea0003800000 */
.L_x_2681:
        /* <DEDUP_REMOVED lines=28> */
.L_x_2690:
        /* <DEDUP_REMOVED lines=16> */
[----:B------:R1:W3:Y:S02]  /*2f90*/  F2I.FTZ.U32.TRUNC.NTZ R5, R4 ;  /* 0x0000000400057305 */ /* 0x0002e4000021f000 */
[----:B-1----:R-:W-:-:S02]  /*2fa0*/  IMAD.MOV.U32 R4, RZ, RZ, RZ ;  /* 0x000000ffff047224 */ /* 0x002fc400078e00ff */
[----:B---3--:R-:W-:-:S04]  /*2fb0*/  IMAD R13, R13, R5, RZ ;  /* 0x000000050d0d7224 */ /* 0x008fc800078e02ff */
[----:B------:R-:W-:Y:S02]  /*2fc0*/  IMAD.HI.U32 R5, R5, R13, R4 ;  /* 0x0000000d05057227 */ /* 0x000fe400078e0004 */
[----:B------:R-:W1:Y:S04]  /*2fd0*/  LDC R13, c[0x0][R12+0x210] ;  /* 0x000084000c0d7b82 */ /* 0x000e680000000800 */
[----:B------:R-:W-:-:S05]  /*2fe0*/  IMAD.HI.U32 R17, R5, R8, RZ ;  /* 0x0000000805117227 */ /* 0x000fca00078e00ff */
[----:B------:R-:W-:-:S05]  /*2ff0*/  IADD3 R5, -R17, RZ, RZ ;  /* 0x000000ff11057210 */ /* 0x000fca0007ffe1ff */
[----:B------:R-:W-:Y:S02]  /*3000*/  IMAD R4, R11, R5, R8 ;  /* 0x000000050b047224 */ /* 0x000fe400078e0208 */
[----:B------:R-:W-:-:S03]  /*3010*/  VIADD R5, R16, 0xffffffe ;  /* 0x0ffffffe10057836 */ /* 0x000fc60000000000 */
[----:B------:R-:W-:-:S03]  /*3020*/  ISETP.GE.U32.AND P1, PT, R4, R11, PT ;  /* 0x0000000b0400720c */ /* 0x000fc60003f26070 */
[----:B------:R-:W3:Y:S01]  /*3030*/  F2I.FTZ.U32.TRUNC.NTZ R5, R5 ;  /* 0x0000000500057305 */ /* 0x000ee2000021f000 */
[----:B0-----:R-:W-:-:S09]  /*3040*/  IMAD.MOV R21, RZ, RZ, -R14 ;  /* 0x000000ffff157224 */ /* 0x001fd200078e0a0e */
[----:B------:R-:W-:Y:S02]  /*3050*/  @P1 IADD3 R4, -R11, R4, RZ ;  /* 0x000000040b041210 */ /* 0x000fe40007ffe1ff */
[----:B------:R-:W-:Y:S02]  /*3060*/  @P1 IADD3 R17, R17, 0x1, RZ ;  /* 0x0000000111111810 */ /* 0x000fe40007ffe0ff */
[----:B------:R-:W-:Y:S01]  /*3070*/  ISETP.GE.U32.AND P2, PT, R4, R11, PT ;  /* 0x0000000b0400720c */ /* 0x000fe20003f46070 */
[----:B---3--:R-:W-:Y:S02]  /*3080*/  IMAD R19, R19, R5, RZ ;  /* 0x0000000513137224 */ /* 0x008fe400078e02ff */
[----:B------:R-:W-:-:S04]  /*3090*/  IMAD.MOV.U32 R4, RZ, RZ, RZ ;  /* 0x000000ffff047224 */ /* 0x000fc800078e00ff */
[----:B------:R-:W-:Y:S01]  /*30a0*/  IMAD.HI.U32 R4, R5, R19, R4 ;  /* 0x0000001305047227 */ /* 0x000fe200078e0004 */
[----:B-1----:R-:W0:Y:S05]  /*30b0*/  I2F.U32.RP R20, R13 ;  /* 0x0000000d00147306 */ /* 0x002e2a0000209000 */
        /* <DEDUP_REMOVED lines=14> */
[----:B------:R1:W3:Y:S08]  /*31a0*/  F2I.FTZ.U32.TRUNC.NTZ R5, R4 ;  /* 0x0000000400057305 */ /* 0x0002f0000021f000 */
[----:B0-----:R-:W0:Y:S01]  /*31b0*/  MUFU.RCP R20, R20 ;  /* 0x0000001400147308 */ /* 0x001e220000001000 */
[----:B-1----:R-:W-:Y:S01]  /*31c0*/  IMAD.MOV.U32 R4, RZ, RZ, RZ ;  /* 0x000000ffff047224 */ /* 0x002fe200078e00ff */
[----:B------:R-:W-:-:S02]  /*31d0*/  @P2 IADD3 R16, R16, 0x1, RZ ;  /* 0x0000000110102810 */ /* 0x000fc40007ffe0ff */
[----:B------:R-:W-:Y:S02]  /*31e0*/  @!P3 LOP3.LUT R16, RZ, R10, RZ, 0x33, !PT ;  /* 0x0000000aff10b212 */ /* 0x000fe400078e33ff */
[----:B------:R-:W-:Y:S01]  /*31f0*/  ISETP.NE.U32.AND P3, PT, R13, RZ, PT ;  /* 0x000000ff0d00720c */ /* 0x000fe20003f65070 */
[----:B---3--:R-:W-:-:S04]  /*3200*/  IMAD R19, R19, R5, RZ ;  /* 0x0000000513137224 */ /* 0x008fc800078e02ff */
        /* <DEDUP_REMOVED lines=31> */
[----:B------:R-:W-:Y:S02]  /*3400*/  IMAD R17, R10, R11, R17 ;  /* 0x0000000b0a117224 */ /* 0x000fe400078e0211 */
[----:B------:R-:W-:Y:S01]  /*3410*/  @P2 IADD3 R4, R4, 0x1, RZ ;  /* 0x0000000104042810 */ /* 0x000fe20007ffe0ff */
[----:B------:R-:W-:Y:S01]  /*3420*/  IMAD.MOV R10, RZ, RZ, -R19 ;  /* 0x000000ffff0a7224 */ /* 0x000fe200078e0a13 */
[----:B------:R-:W-:Y:S01]  /*3430*/  @!P3 LOP3.LUT R4, RZ, R14, RZ, 0x33, !PT ;  /* 0x0000000eff04b212 */ /* 0x000fe200078e33ff */
[----:B--2---:R-:W-:Y:S02]  /*3440*/  IMAD R17, R17, R23, R8 ;  /* 0x0000001711117224 */ /* 0x004fe400078e0208 */
[----:B------:R-:W-:Y:S02]  /*3450*/  IMAD R13, R13, R10, R16 ;  /* 0x0000000a0d0d7224 */ /* 0x000fe400078e0210 */
[----:B------:R-:W-:-:S02]  /*3460*/  IMAD.MOV R8, RZ, RZ, -R4 ;  /* 0x000000ffff087224 */ /* 0x000fc400078e0a04 */
[----:B0-----:R-:W-:Y:S02]  /*3470*/  IMAD R20, R13, R20, R17 ;  /* 0x000000140d147224 */ /* 0x001fe400078e0211 */
[----:B------:R-:W-:Y:S02]  /*3480*/  IMAD R14, R14, R8, R19 ;  /* 0x000000080e0e7224 */ /* 0x000fe400078e0213 */
[----:B------:R-:W-:Y:S02]  /*3490*/  IMAD.MOV.U32 R8, RZ, RZ, R4 ;  /* 0x000000ffff087224 */ /* 0x000fe400078e0004 */
[----:B---3--:R-:W-:Y:S01]  /*34a0*/  IMAD R15, R14, R5, R20 ;  /* 0x000000050e0f7224 */ /* 0x008fe200078e0214 */
[----:B------:R-:W-:Y:S06]  /*34b0*/  @P1 BRA `(.L_x_2690) ;  /* 0xfffffff800741947 */ /* 0x000fec000383ffff */
[----:B------:R-:W-:Y:S05]  /*34c0*/  BSYNC B1 ;  /* 0x0000000000017941 */ /* 0x000fea0003800000 */
.L_x_2689:
        /* <DEDUP_REMOVED lines=78> */
.L_x_2688:
        /* <DEDUP_REMOVED lines=27> */
.L_x_2687:
[----:B------:R-:W-:Y:S05]  /*3b60*/  BSYNC B0 ;  /* 0x0000000000007941 */ /* 0x000fea0003800000 */
.L_x_2686:
        /* <DEDUP_REMOVED lines=9> */
[----:B--2---:R-:W-:-:S04]  /*3c00*/  @P0 IADD3 R19, P1, R4, R3, RZ ;  /* 0x0000000304130210 */ /* 0x004fc80007f3e0ff */
[----:B0-----:R-:W-:-:S04]  /*3c10*/  @P0 IADD3.X R26, RZ, R5, RZ, P1, !PT ;  /* 0x00000005ff1a0210 */ /* 0x001fc80000ffe4ff */
[----:B------:R-:W-:-:S05]  /*3c20*/  SHF.R.U64 R9, R19, 0x2, R26 ;  /* 0x0000000213097819 */ /* 0x000fca000000121a */
[----:B------:R-:W-:-:S05]  /*3c30*/  VIADD R6, R9, 0x1 ;  /* 0x0000000109067836 */ /* 0x000fca0000000000 */
[----:B------:R-:W-:Y:S01]  /*3c40*/  ISETP.NE.AND P0, PT, R6, RZ, PT ;  /* 0x000000ff0600720c */ /* 0x000fe20003f05270 */
[----:B------:R-:W-:Y:S01]  /*3c50*/  IMAD R4, R30, -0x326172a9, RZ ;  /* 0xcd9e8d571e047824 */ /* 0x000fe200078e02ff */
[----:B------:R-:W-:Y:S02]  /*3c60*/  SHF.R.U32.HI R26, RZ, 0x2, R26 ;  /* 0x00000002ff1a7819 */ /* 0x000fe4000001161a */
[----:B---3--:R-:W-:-:S03]  /*3c70*/  IADD3 R3, R12, -0x61c88647, RZ ;  /* 0x9e3779b90c037810 */ /* 0x008fc60007ffe0ff */
[----:B------:R-:W-:Y:S01]  /*3c80*/  VIADD R8, R26, 0x1 ;  /* 0x000000011a087836 */ /* 0x000fe20000000000 */
[----:B------:R-:W-:Y:S01]  /*3c90*/  LOP3.LUT R3, R3, R4, RZ, 0x3c, !PT ;  /* 0x0000000403037212 */ /* 0x000fe200078e3cff */
[----:B------:R-:W-:-:S04]  /*3ca0*/  IMAD.WIDE.U32 R4, R9, -0x2daee0ad, RZ ;  /* 0xd2511f5309047825 */ /* 0x000fc800078e00ff */
[----:B------:R-:W-:Y:S01]  /*3cb0*/  @P0 IADD3 R8, R26, RZ, RZ ;  /* 0x000000ff1a080210 */ /* 0x000fe20007ffe0ff */
[----:B------:R-:W-:Y:S01]  /*3cc0*/  IMAD.HI.U32 R9, R6, -0x2daee0ad, RZ ;  /* 0xd2511f5306097827 */ /* 0x000fe200078e00ff */
[--C-:B------:R-:W-:Y:S02]  /*3cd0*/  LOP3.LUT R26, R7, R26, R12.reuse, 0x96, !PT ;  /* 0x0000001a071a7212 */ /* 0x100fe400078e960c */
[----:B------:R-:W-:Y:S02]  /*3ce0*/  LOP3.LUT R8, R8, R7, R12, 0x96, !PT ;  /* 0x0000000708087212 */ /* 0x000fe400078e960c */
        /* <DEDUP_REMOVED lines=53> */
[----:B------:R-:W-:Y:S01]  /*4040*/  IADD3 R9, R12, -0x4ab325aa, RZ ;  /* 0xb54cda560c097810 */ /* 0x000fe20007ffe0ff */
        /* <DEDUP_REMOVED lines=10> */
[----:B------:R-:W-:Y:S01]  /*40f0*/  IADD3 R7, R12, 0x5384540f, RZ ;  /* 0x5384540f0c077810 */ /* 0x000fe20007ffe0ff */
[----:B------:R-:W0:Y:S02]  /*4100*/  LDC.64 R26, c[0x0][0x210] ;  /* 0x00008400ff1a7b82 */ /* 0x000e240000000a00 */
[----:B------:R-:W-:-:S04]  /*4110*/  IMAD.WIDE.U32 R8, R11, -0x326172a9, RZ ;  /* 0xcd9e8d570b087825 */ /* 0x000fc800078e00ff */
[----:B------:R-:W-:Y:S01]  /*4120*/  IMAD.WIDE.U32 R10, R10, -0x2daee0ad, RZ ;  /* 0xd2511f530a0a7825 */ /* 0x000fe200078e00ff */
[--C-:B------:R-:W-:Y:S02]  /*4130*/  LOP3.LUT R5, R35, R16, R3.reuse, 0x96, !PT ;  /* 0x0000001023057212 */ /* 0x100fe400078e9603 */
[----:B------:R-:W1:Y:S01]  /*4140*/  LDC.64 R16, c[0x0][0x2e8] ;  /* 0x0000ba00ff107b82 */ /* 0x000e620000000a00 */
[----:B------:R-:W-:Y:S01]  /*4150*/  IMAD.WIDE.U32 R40, R40, -0x326172a9, RZ ;  /* 0xcd9e8d5728287825 */ /* 0x000fe200078e00ff */
[----:B------:R-:W-:-:S04]  /*4160*/  LOP3.LUT R20, R11, R6, R3, 0x96, !PT ;  /* 0x000000060b147212 */ /* 0x000fc800078e9603 */
[--C-:B------:R-:W-:Y:S02]  /*4170*/  LOP3.LUT R32, R41, R32, R7.reuse, 0x96, !PT ;  /* 0x0000002029207212 */ /* 0x100fe400078e9607 */
        /* <DEDUP_REMOVED lines=12> */
[----:B------:R-:W-:Y:S01]  /*4240*/  IMAD.HI.U32 R21, R3, -0x2daee0ad, RZ ;  /* 0xd2511f5303157827 */ /* 0x000fe200078e00ff */
[----:B------:R-:W-:-:S03]  /*4250*/  IADD3 R7, R13, -0x695add53, RZ ;  /* 0x96a522ad0d077810 */ /* 0x000fc60007ffe0ff */
[----:B------:R-:W-:Y:S01]  /*4260*/  IMAD.WIDE.U32 R12, R23, -0x2daee0ad, RZ ;  /* 0xd2511f53170c7825 */ /* 0x000fe200078e00ff */
        /* <DEDUP_REMOVED lines=9> */
[----:B------:R-:W-:-:S04]  /*4300*/  IMAD.WIDE.U32 R36, R36, 0x4, R26 ;  /* 0x0000000424247825 */ /* 0x000fc800078e001a */
[----:B------:R-:W-:-:S04]  /*4310*/  IMAD.WIDE.U32 R28, R28, 0x4, R26 ;  /* 0x000000041c1c7825 */ /* 0x000fc800078e001a */
[----:B-1----:R-:W-:-:S04]  /*4320*/  IMAD.WIDE.U32 R24, R24, 0x4, R16 ;  /* 0x0000000418187825 */ /* 0x002fc800078e0010 */
[----:B------:R-:W-:-:S04]  /*4330*/  IMAD.WIDE.U32 R22, R22, 0x4, R16 ;  /* 0x0000000416167825 */ /* 0x000fc800078e0010 */
        /* <DEDUP_REMOVED lines=19> */
.L_x_2692:
[----:B------:R-:W-:Y:S01]  /*4470*/  MOV R20, R5 ;  /* 0x0000000500147202 */ /* 0x000fe20000000f00 */
[----:B------:R-:W-:Y:S01]  /*4480*/  IMAD.MOV.U32 R14, RZ, RZ, R3 ;  /* 0x000000ffff0e7224 */ /* 0x000fe200078e0003 */
[----:B------:R-:W-:Y:S01]  /*4490*/  MOV R15, R12 ;  /* 0x0000000c000f7202 */ /* 0x000fe20000000f00 */
[----:B------:R-:W-:-:S07]  /*44a0*/  IMAD.MOV.U32 R5, RZ, RZ, R8 ;  /* 0x000000ffff057224 */ /* 0x000fce00078e0008 */
.L_x_2691:
        /* <DEDUP_REMOVED lines=18> */
.L_x_7142:
[----:B------:R-:W-:Y:S05]  /*45d0*/  BRX R4 -0x45e0                                                                                                                                                                                                                                                                                                                                                                                                                                                                               (*"BRANCH_TARGETS .L_x_7143,.L_x_7144,.L_x_7145"*) ;  /* 0xffffffb804887949 */ /* 0x000fea000383ffff */
.L_x_2695:
        /* <DEDUP_REMOVED lines=28> */
.L_x_2701:
[----:B------:R0:W5:Y:S02]  /*47a0*/  LDG.E R3, desc[UR36][R16.64] ;  /* 0x0000002410037981 */ /* 0x000164000c1e1900 */
.L_x_2700:
[----:B------:R-:W-:Y:S05]  /*47b0*/  BSYNC B6 ;  /* 0x0000000000067941 */ /* 0x000fea0003800000 */
.L_x_2699:
[----:B-----5:R-:W-:-:S05]  /*47c0*/  FSET.BF.LE.FTZ.AND R3, R34, R3, PT ;  /* 0x000000032203720a */ /* 0x020fca0003813000 */
[----:B------:R1:W-:Y:S02]  /*47d0*/  STG.E desc[UR36][R26.64], R3 ;  /* 0x000000031a007986 */ /* 0x0003e4000c101924 */
.L_x_2697:
[----:B------:R-:W-:Y:S05]  /*47e0*/  BSYNC B7 ;  /* 0x0000000000077941 */ /* 0x000fea0003800000 */
.L_x_2696:
        /* <DEDUP_REMOVED lines=21> */
.L_x_2704:
[----:B------:R2:W5:Y:S02]  /*4940*/  LDG.E R0, desc[UR36][R18.64] ;  /* 0x0000002412007981 */ /* 0x000564000c1e1900 */
.L_x_2703:
[----:B------:R-:W-:Y:S05]  /*4950*/  BSYNC B6 ;  /* 0x0000000000067941 */ /* 0x000fea0003800000 */
.L_x_2702:
[----:B-----5:R-:W-:-:S05]  /*4960*/  FSET.BF.LE.FTZ.AND R33, R33, R0, PT ;  /* 0x000000002121720a */ /* 0x020fca0003813000 */
[----:B------:R3:W-:Y:S02]  /*4970*/  STG.E desc[UR36][R28.64], R33 ;  /* 0x000000211c007986 */ /* 0x0007e4000c101924 */
.L_x_7144:
        /* <DEDUP_REMOVED lines=20> */
[----:B0123--:R-:W-:Y:S05]  /*4ac0*/  CALL.ABS.NOINC R14 ;  /* 0x000000000e007343 */ /* 0x00ffea0003c00000 */
.L_x_2707:
[----:B------:R1:W5:Y:S02]  /*4ad0*/  LDG.E R3, desc[UR36][R22.64] ;  /* 0x0000002416037981 */ /* 0x000364000c1e1900 */
.L_x_2706:
[----:B------:R-:W-:Y:S05]  /*4ae0*/  BSYNC B6 ;  /* 0x0000000000067941 */ /* 0x000fea0003800000 */
.L_x_2705:
[----:B-----5:R-:W-:-:S05]  /*4af0*/  FSET.BF.LE.FTZ.AND R3, R32, R3, PT ;  /* 0x000000032003720a */ /* 0x020fca0003813000 */
[----:B------:R4:W-:Y:S02]  /*4b00*/  STG.E desc[UR36][R36.64], R3 ;  /* 0x0000000324007986 */ /* 0x0009e4000c101924 */
.L_x_7143:
[----:B------:R-:W-:Y:S05]  /*4b10*/  BSYNC B8 ;  /* 0x0000000000087941 */ /* 0x000fea0003800000 */
.L_x_2694:
        /* <DEDUP_REMOVED lines=21> */
.L_x_2710:
[----:B------:R0:W5:Y:S02]  /*4c70*/  LDG.E R0, desc[UR36][R24.64] ;  /* 0x0000002418007981 */ /* 0x000164000c1e1900 */
.L_x_2709:
[----:B------:R-:W-:Y:S05]  /*4c80*/  BSYNC B6 ;  /* 0x0000000000067941 */ /* 0x000fea0003800000 */
.L_x_2708:
[----:B-----5:R-:W-:-:S05]  /*4c90*/  FSET.BF.LE.FTZ.AND R31, R31, R0, PT ;  /* 0x000000001f1f720a */ /* 0x020fca0003813000 */
[----:B------:R0:W-:Y:S01]  /*4ca0*/  STG.E desc[UR36][R38.64], R31 ;  /* 0x0000001f26007986 */ /* 0x0001e2000c101924 */
[----:B------:R-:W-:Y:S05]  /*4cb0*/  BRA `(.L_x_2698) ;  /* 0x0000000000047947 */ /* 0x000fea0003800000 */
.L_x_7145:
[----:B------:R-:W-:Y:S05]  /*4cc0*/  BREAK B8 ;  /* 0x0000000000087942 */ /* 0x000fea0003800000 */
.L_x_2698:
[----:B------:R-:W-:Y:S05]  /*4cd0*/  BSYNC B9 ;  /* 0x0000000000097941 */ /* 0x000fea0003800000 */
.L_x_2693:
        /* <DEDUP_REMOVED lines=8> */
.L_x_2712:
        /* <DEDUP_REMOVED lines=10> */
.L_x_7602:


//--------------------- .text._ZN2at4cuda57_GLOBAL__N__cd6b329d_24_DistributionBernoulli_cu_7537a20d21kernelPointwiseApply2IZNS_6native9templates4cuda28bernoulli_tensor_cuda_kernelIffEEvRKNS_10TensorBaseES9_NS_15PhiloxCudaStateEEUliRfSB_SB_SB_RKfSD_SD_SD_E_fSC_jLin1ELi1ELi4ELi512ELi2EEEvNS0_6detail10TensorInfoIT0_T2_EENSG_IT1_SI_EESI_T_ --------------------------
	.section	.text._ZN2at4cuda57_GLOBAL__N__cd6b329d_24_DistributionBernoulli_cu_7537a20d21kernelPointwiseApply2IZNS_6native9templates4cuda28bernoulli_tensor_cuda_kernelIffEEvRKNS_10TensorBaseES9_NS_15PhiloxCudaStateEEUliRfSB_SB_SB_RKfSD_SD_SD_E_fSC_jLin1ELi1ELi4ELi512ELi2EEEvNS0_6detail10TensorInfoIT0_T2_EENSG_IT1_SI_EESI_T_,"ax",@progbits
	.align	128
.text._ZN2at4cuda57_GLOBAL__N__cd6b329d_24_DistributionBernoulli_cu_7537a20d21kernelPointwiseApply2IZNS_6native9templates4cuda28bernoulli_tensor_cuda_kernelIffEEvRKNS_10TensorBaseES9_NS_15PhiloxCudaStateEEUliRfSB_SB_SB_RKfSD_SD_SD_E_fSC_jLin1ELi1ELi4ELi512ELi2EEEvNS0_6detail10TensorInfoIT0_T2_EENSG_IT1_SI_EESI_T_:
        .type           _ZN2at4cuda57_GLOBAL__N__cd6b329d_24_DistributionBernoulli_cu_7537a20d21kernelPointwiseApply2IZNS_6native9templates4cuda28bernoulli_tensor_cuda_kernelIffEEvRKNS_10TensorBaseES9_NS_15PhiloxCudaStateEEUliRfSB_SB_SB_RKfSD_SD_SD_E_fSC_jLin1ELi1ELi4ELi512ELi2EEEvNS0_6detail10TensorInfoIT0_T2_EENSG_IT1_SI_EESI_T_,@function
        .size           _ZN2at4cuda57_GLOBAL__N__cd6b329d_24_DistributionBernoulli_cu_7537a20d21kernelPointwiseApply2IZNS_6native9templates4cuda28bernoulli_tensor_cuda_kernelIffEEvRKNS_10TensorBaseES9_NS_15PhiloxCudaStateEEUliRfSB_SB_SB_RKfSD_SD_SD_E_fSC_jLin1ELi1ELi4ELi512ELi2EEEvNS0_6detail10TensorInfoIT0_T2_EENSG_IT1_SI_EESI_T_,(.L_x_7603 - _ZN2at4cuda57_GLOBAL__N__cd6b329d_24_DistributionBernoulli_cu_7537a20d21kernelPointwiseApply2IZNS_6native9templates4cuda28bernoulli_tensor_cuda_kernelIffEEvRKNS_10TensorBaseES9_NS_15PhiloxCudaStateEEUliRfSB_SB_SB_RKfSD_SD_SD_E_fSC_jLin1ELi1ELi4ELi512ELi2EEEvNS0_6detail10TensorInfoIT0_T2_EENSG_IT1_SI_EESI_T_)
        .other          _ZN2at4cuda57_GLOBAL__N__cd6b329d_24_DistributionBernoulli_cu_7537a20d21kernelPointwiseApply2IZNS_6native9templates4cuda28bernoulli_tensor_cuda_kernelIffEEvRKNS_10TensorBaseES9_NS_15PhiloxCudaStateEEUliRfSB_SB_SB_RKfSD_SD_SD_E_fSC_jLin1ELi1ELi4ELi512ELi2EEEvNS0_6detail10TensorInfoIT0_T2_EENSG_IT1_SI_EESI_T_,@"STO_CUDA_ENTRY STV_DEFAULT"
_ZN2at4cuda57_GLOBAL__N__cd6b329d_24_DistributionBernoulli_cu_7537a20d21kernelPointwiseApply2IZNS_6native9templates4cuda28bernoulli_tensor_cuda_kernelIffEEvRKNS_10TensorBaseES9_NS_15PhiloxCudaStateEEUliRfSB_SB_SB_RKfSD_SD_SD_E_fSC_jLin1ELi1ELi4ELi512ELi2EEEvNS0_6detail10TensorInfoIT0_T2_EENSG_IT1_SI_EESI_T_:
        /* <DEDUP_REMOVED lines=11> */
.L_x_2753:
[----:B0-----:R-:W0:Y:S01]  /*00b0*/  LDC R30, c[0x0][0x3c0] ;  /* 0x0000f000ff1e7b82 */ /* 0x001e220000000800 */
[----:B------:R-:W-:Y:S01]  /*00c0*/  BSSY B0, `(.L_x_2713) ;  /* 0x00000d0000007945 */ /* 0x000fe20003800000 */
[----:B------:R-:W-:Y:S01]  /*00d0*/  HFMA2.MMA R25, -RZ, RZ, 0, 0 ;  /* 0x00000000ff197435 */ /* 0x000fe200000001ff */
[----:B--2---:R-:W-:Y:S02]  /*00e0*/  IMAD.MOV.U32 R29, RZ, RZ, RZ ;  /* 0x000000ffff1d7224 */ /* 0x004fe400078e00ff */
[----:B0-----:R-:W-:-:S05]  /*00f0*/  IMAD.IADD R0, R30, 0x1, -R31 ;  /* 0x000000011e007824 */ /* 0x001fca00078e0a1f */
[----:B------:R-:W-:-:S13]  /*0100*/  ISETP.GE.AND P0, PT, R0, 0x1, PT ;  /* 0x000000010000780c */ /* 0x000fda0003f06270 */
[----:B-1----:R-:W-:Y:S05]  /*0110*/  @!P0 BRA `(.L_x_2714) ;  /* 0x0000000c00288947 */ /* 0x002fea0003800000 */
        /* <DEDUP_REMOVED lines=8> */
[----:B------:R-:W-:-:S05]  /*01a0*/  VIMNMX R0, R0, -0x3, !PT ;  /* 0xfffffffd00007848 */ /* 0x000fca0007fe0100 */
[----:B------:R-:W-:Y:S01]  /*01b0*/  IMAD.IADD R0, R0, 0x1, R3 ;  /* 0x0000000100007824 */ /* 0x000fe200078e0203 */
[----:B------:R-:W-:-:S03]  /*01c0*/  MOV R3, UR4 ;  /* 0x0000000400037c02 */ /* 0x000fc60008000f00 */
        /* <DEDUP_REMOVED lines=11> */
.L_x_2717:
[C---:B------:R-:W-:Y:S02]  /*0280*/  VIADD R6, R3.reuse, 0xffffffff ;  /* 0xffffffff03067836 */ /* 0x040fe40000000000 */
[----:B------:R-:W-:Y:S02]  /*0290*/  IMAD.MOV.U32 R8, RZ, RZ, RZ ;  /* 0x000000ffff087224 */ /* 0x000fe400078e00ff */
[----:B------:R-:W-:Y:S02]  /*02a0*/  IMAD.SHL.U32 R6, R6, 0x4, RZ ;  /* 0x0000000406067824 */ /* 0x000fe400078e00ff */
[----:B------:R-:W-:Y:S02]  /*02b0*/  VIADD R4, R4, 0xfffffffc ;  /* 0xfffffffc04047836 */ /* 0x000fe40000000000 */
[----:B------:R-:W0:Y:S01]  /*02c0*/  LDC R7, c[0x0][R6+0x218] ;  /* 0x0000860006077b82 */ /* 0x000e220000000800 */
[----:B------:R-:W-:-:S07]  /*02d0*/  VIADD R3, R3, 0xfffffffc ;  /* 0xfffffffc03037836 */ /* 0x000fce0000000000 */
        /* <DEDUP_REMOVED lines=9> */
[----:B------:R-:W-:-:S05]  /*0370*/  IADD3 R11, RZ, -R5, RZ ;  /* 0x80000005ff0b7210 */ /* 0x000fca0007ffe0ff */
[----:B------:R-:W0:Y:S02]  /*0380*/  F2I.FTZ.U32.TRUNC.NTZ R9, R9 ;  /* 0x0000000900097305 */ /* 0x000e24000021f000 */
[----:B0-----:R-:W-:-:S04]  /*0390*/  IMAD R13, R13, R9, RZ ;  /* 0x000000090d0d7224 */ /* 0x001fc800078e02ff */
[----:B------:R-:W-:Y:S02]  /*03a0*/  IMAD.HI.U32 R13, R9, R13, R8 ;  /* 0x0000000d090d7227 */ /* 0x000fe400078e0008 */
[----:B------:R-:W0:Y:S04]  /*03b0*/  LDC R8, c[0x0][R6+0x210] ;  /* 0x0000840006087b82 */ /* 0x000e280000000800 */
[----:B------:R-:W-:-:S04]  /*03c0*/  IMAD.HI.U32 R10, R13, R2, RZ ;  /* 0x000000020d0a7227 */ /* 0x000fc800078e00ff */
[----:B------:R-:W-:Y:S01]  /*03d0*/  VIADD R13, R14, 0xffffffe ;  /* 0x0ffffffe0e0d7836 */ /* 0x000fe20000000000 */
[----:B------:R-:W-:Y:S01]  /*03e0*/  IADD3 R12, -R10, RZ, RZ ;  /* 0x000000ff0a0c7210 */ /* 0x000fe20007ffe1ff */
[----:B------:R-:W1:Y:S04]  /*03f0*/  LDC R9, c[0x0][R6+0x20c] ;  /* 0x0000830006097b82 */ /* 0x000e680000000800 */
[----:B------:R-:W-:Y:S01]  /*0400*/  IMAD R12, R7, R12, R2 ;  /* 0x0000000c070c7224 */ /* 0x000fe200078e0202 */
[----:B------:R-:W3:Y:S04]  /*0410*/  F2I.FTZ.U32.TRUNC.NTZ R13, R13 ;  /* 0x0000000d000d7305 */ /* 0x000ee8000021f000 */
[----:B------:R-:W-:Y:S01]  /*0420*/  ISETP.GE.U32.AND P1, PT, R12, R7, PT ;  /* 0x000000070c00720c */ /* 0x000fe20003f26070 */
[----:B---3--:R-:W-:-:S12]  /*0430*/  IMAD R11, R11, R13, RZ ;  /* 0x0000000d0b0b7224 */ /* 0x008fd800078e02ff */
[----:B------:R-:W-:Y:S02]  /*0440*/  @P1 IMAD.IADD R12, R12, 0x1, -R7 ;  /* 0x000000010c0c1824 */ /* 0x000fe400078e0a07 */
[----:B------:R-:W-:-:S03]  /*0450*/  @P1 VIADD R10, R10, 0x1 ;  /* 0x000000010a0a1836 */ /* 0x000fc60000000000 */
[----:B------:R-:W-:Y:S01]  /*0460*/  ISETP.GE.U32.AND P2, PT, R12, R7, PT ;  /* 0x000000070c00720c */ /* 0x000fe20003f46070 */
[----:B------:R-:W-:-:S04]  /*0470*/  IMAD.MOV.U32 R12, RZ, RZ, RZ ;  /* 0x000000ffff0c7224 */ /* 0x000fc800078e00ff */
[----:B------:R-:W-:Y:S01]  /*0480*/  IMAD.HI.U32 R11, R13, R11, R12 ;  /* 0x0000000b0d0b7227 */ /* 0x000fe200078e000c */
[----:B0-----:R-:W0:Y:S03]  /*0490*/  I2F.U32.RP R14, R8 ;  /* 0x00000008000e7306 */ /* 0x001e260000209000 */
[----:B------:R-:W-:-:S04]  /*04a0*/  IMAD.MOV R15, RZ, RZ, -R8 ;  /* 0x000000ffff0f7224 */ /* 0x000fc800078e0a08 */
[----:B------:R-:W-:Y:S02]  /*04b0*/  @P2 IADD3 R10, R10, 0x1, RZ ;  /* 0x000000010a0a2810 */ /* 0x000fe40007ffe0ff */
[----:B------:R-:W-:Y:S02]  /*04c0*/  @!P3 LOP3.LUT R10, RZ, R7, RZ, 0x33, !PT ;  /* 0x00000007ff0ab212 */ /* 0x000fe400078e33ff */
[----:B------:R-:W-:-:S03]  /*04d0*/  ISETP.NE.U32.AND P3, PT, R5, RZ, PT ;  /* 0x000000ff0500720c */ /* 0x000fc60003f65070 */
[----:B------:R-:W-:Y:S01]  /*04e0*/  IMAD.HI.U32 R11, R11, R10, RZ ;  /* 0x0000000a0b0b7227 */ /* 0x000fe200078e00ff */
[----:B-1----:R-:W1:Y:S03]  /*04f0*/  I2F.U32.RP R16, R9 ;  /* 0x0000000900107306 */ /* 0x002e660000209000 */
[----:B------:R-:W-:-:S04]  /*0500*/  IMAD.MOV R12, RZ, RZ, -R11 ;  /* 0x000000ffff0c7224 */ /* 0x000fc800078e0a0b */
[----:B------:R-:W-:Y:S01]  /*0510*/  IMAD R12, R5, R12, R10 ;  /* 0x0000000c050c7224 */ /* 0x000fe200078e020a */
[----:B0-----:R-:W0:Y:S04]  /*0520*/  MUFU.RCP R14, R14 ;  /* 0x0000000e000e7308 */ /* 0x001e280000001000 */
[----:B------:R-:W-:-:S04]  /*0530*/  ISETP.GE.U32.AND P1, PT, R12, R5, PT ;  /* 0x000000050c00720c */ /* 0x000fc80003f26070 */
[----:B-1----:R-:W-:Y:S01]  /*0540*/  MUFU.RCP R16, R16 ;  /* 0x0000001000107308 */ /* 0x002fe20000001000 */
[----:B0-----:R-:W-:-:S08]  /*0550*/  VIADD R13, R14, 0xffffffe ;  /* 0x0ffffffe0e0d7836 */ /* 0x001fd00000000000 */
[----:B------:R-:W-:Y:S02]  /*0560*/  @P1 IADD3 R12, -R5, R12, RZ ;  /* 0x0000000c050c1210 */ /* 0x000fe40007ffe1ff */
[----:B------:R-:W-:Y:S02]  /*0570*/  @P1 IADD3 R11, R11, 0x1, RZ ;  /* 0x000000010b0b1810 */ /* 0x000fe40007ffe0ff */
[----:B------:R-:W-:Y:S01]  /*0580*/  ISETP.GE.U32.AND P2, PT, R12, R5, PT ;  /* 0x000000050c00720c */ /* 0x000fe20003f46070 */
[----:B------:R-:W0:Y:S01]  /*0590*/  F2I.FTZ.U32.TRUNC.NTZ R13, R13 ;  /* 0x0000000d000d7305 */ /* 0x000e22000021f000 */
[----:B------:R-:W-:-:S11]  /*05a0*/  HFMA2.MMA R12, -RZ, RZ, 0, 0 ;  /* 0x00000000ff0c7435 */ /* 0x000fd600000001ff */
[----:B------:R-:W-:Y:S01]  /*05b0*/  @P2 VIADD R11, R11, 0x1 ;  /* 0x000000010b0b2836 */ /* 0x000fe20000000000 */
[----:B------:R-:W-:Y:S01]  /*05c0*/  @!P3 LOP3.LUT R11, RZ, R5, RZ, 0x33, !PT ;  /* 0x00000005ff0bb212 */ /* 0x000fe200078e33ff */
[----:B0-----:R-:W-:Y:S01]  /*05d0*/  IMAD R15, R15, R13, RZ ;  /* 0x0000000d0f0f7224 */ /* 0x001fe200078e02ff */
[----:B------:R-:W-:-:S03]  /*05e0*/  ISETP.NE.U32.AND P3, PT, R8, RZ, PT ;  /* 0x000000ff0800720c */ /* 0x000fc60003f65070 */
[----:B------:R-:W-:-:S06]  /*05f0*/  IMAD.HI.U32 R12, R13, R15, R12 ;  /* 0x0000000f0d0c7227 */ /* 0x000fcc00078e000c */
        /* <DEDUP_REMOVED lines=20> */
[----:B------:R-:W3:Y:S01]  /*0740*/  LDC R15, c[0x0][R6+0x274] ;  /* 0x00009d00060f7b82 */ /* 0x000ee20000000800 */
        /* <DEDUP_REMOVED lines=17> */
[----:B---3--:R-:W-:Y:S02]  /*0860*/  IMAD R2, R11, R15, R2 ;  /* 0x0000000f0b027224 */ /* 0x008fe400078e0202 */
[----:B------:R-:W-:-:S04]  /*0870*/  IMAD R9, R9, R5, R14 ;  /* 0x0000000509097224 */ /* 0x000fc800078e020e */
[----:B--2---:R-:W-:Y:S01]  /*0880*/  IMAD R29, R9, R17, R2 ;  /* 0x00000011091d7224 */ /* 0x004fe200078e0202 */
[----:B------:R-:W-:Y:S01]  /*0890*/  MOV R2, R16 ;  /* 0x0000001000027202 */ /* 0x000fe20000000f00 */
[----:B------:R-:W-:Y:S06]  /*08a0*/  @P1 BRA `(.L_x_2717) ;  /* 0xfffffff800741947 */ /* 0x000fec000383ffff */
[----:B------:R-:W-:Y:S05]  /*08b0*/  BSYNC B1 ;  /* 0x0000000000017941 */ /* 0x000fea0003800000 */
.L_x_2716:
        /* <DEDUP_REMOVED lines=78> */
.L_x_2715:
[----:B------:R-:W-:Y:S02]  /*0da0*/  ULDC UR4, c[0x0][0x27c] ;  /* 0x00009f0000047ab9 */ /* 0x000fe40000000800 */
[----:B------:R-:W-:-:S07]  /*0db0*/  IMAD R29, R2, UR4, R29 ;  /* 0x00000004021d7c24 */ /* 0x000fce000f8e021d */
.L_x_2714:
[----:B------:R-:W-:Y:S05]  /*0dc0*/  BSYNC B0 ;  /* 0x0000000000007941 */ /* 0x000fea0003800000 */
.L_x_2713:
        /* <DEDUP_REMOVED lines=12> */
[----:B------:R-:W-:Y:S02]  /*0e90*/  IMAD.MOV.U32 R25, RZ, RZ, RZ ;  /* 0x000000ffff197224 */ /* 0x000fe400078e00ff */
[----:B------:R-:W-:-:S04]  /*0ea0*/  VIMNMX R3, R3, -0x3, !PT ;  /* 0xfffffffd03037848 */ /* 0x000fc80007fe0100 */
[----:B------:R-:W-:-:S05]  /*0eb0*/  IADD3 R3, R3, R0, RZ ;  /* 0x0000000003037210 */ /* 0x000fca0007ffe0ff */
[C---:B------:R-:W-:Y:S01]  /*0ec0*/  VIADD R5, R3.reuse, 0x2 ;  /* 0x0000000203057836 */ /* 0x040fe20000000000 */
[----:B------:R-:W-:-:S04]  /*0ed0*/  IADD3 R3, R3, 0x1, RZ ;  /* 0x0000000103037810 */ /* 0x000fc80007ffe0ff */
[----:B------:R-:W-:Y:S02]  /*0ee0*/  ISETP.GE.U32.AND P1, PT, R3, 0x3, PT ;  /* 0x000000030300780c */ /* 0x000fe40003f26070 */
[----:B------:R-:W-:Y:S02]  /*0ef0*/  LOP3.LUT R0, R5, 0x3, RZ, 0xc0, !PT ;  /* 0x0000000305007812 */ /* 0x000fe400078ec0ff */
[----:B------:R-:W-:Y:S02]  /*0f00*/  MOV R3, UR4 ;  /* 0x0000000400037c02 */ /* 0x000fe40008000f00 */
[----:B------:R-:W-:-:S07]  /*0f10*/  ISETP.NE.AND P0, PT, R0, RZ, PT ;  /* 0x000000ff0000720c */ /* 0x000fce0003f05270 */
[----:B------:R-:W-:Y:S06]  /*0f20*/  @!P1 BRA `(.L_x_2721) ;  /* 0x00000004009c9947 */ /* 0x000fec0003800000 */
[----:B------:R-:W-:Y:S01]  /*0f30*/  HFMA2.MMA R25, -RZ, RZ, 0, 0 ;  /* 0x00000000ff197435 */ /* 0x000fe200000001ff */
[----:B------:R-:W-:Y:S01]  /*0f40*/  BSSY B1, `(.L_x_2721) ;  /* 0x0000065000017945 */ /* 0x000fe20003800000 */
[----:B------:R-:W-:-:S09]  /*0f50*/  IMAD.IADD R4, R5, 0x1, -R0 ;  /* 0x0000000105047824 */ /* 0x000fd200078e0a00 */
.L_x_2722:
        /* <DEDUP_REMOVED lines=14> */
[----:B0-----:R-:W-:-:S02]  /*1040*/  VIADD R9, R11, 0xffffffe ;  /* 0x0ffffffe0b097836 */ /* 0x001fc40000000000 */
[----:B------:R-:W-:-:S05]  /*1050*/  IMAD.MOV R11, RZ, RZ, -R5 ;  /* 0x000000ffff0b7224 */ /* 0x000fca00078e0a05 */
        /* <DEDUP_REMOVED lines=12> */
[----:B------:R-:W-:Y:S02]  /*1120*/  @P1 IADD3 R12, -R7, R12, RZ ;  /* 0x0000000c070c1210 */ /* 0x000fe40007ffe1ff */
[----:B------:R-:W-:Y:S02]  /*1130*/  @P1 IADD3 R10, R10, 0x1, RZ ;  /* 0x000000010a0a1810 */ /* 0x000fe40007ffe0ff */
[----:B------:R-:W-:Y:S01]  /*1140*/  ISETP.GE.U32.AND P2, PT, R12, R7, PT ;  /* 0x000000070c00720c */ /* 0x000fe20003f46070 */
[----:B------:R-:W-:-:S04]  /*1150*/  IMAD.MOV.U32 R12, RZ, RZ, RZ ;  /* 0x000000ffff0c7224 */ /* 0x000fc800078e00ff */
[----:B------:R-:W-:Y:S01]  /*1160*/  IMAD.HI.U32 R11, R13, R11, R12 ;  /* 0x0000000b0d0b7227 */ /* 0x000fe200078e000c */
[----:B0-----:R-:W0:Y:S07]  /*1170*/  I2F.U32.RP R14, R8 ;  /* 0x00000008000e7306 */ /* 0x001e2e0000209000 */
[----:B------:R-:W-:Y:S02]  /*1180*/  @P2 IADD3 R10, R10, 0x1, RZ ;  /* 0x000000010a0a2810 */ /* 0x000fe40007ffe0ff */
[----:B------:R-:W-:-:S02]  /*1190*/  @!P3 LOP3.LUT R10, RZ, R7, RZ, 0x33, !PT ;  /* 0x00000007ff0ab212 */ /* 0x000fc400078e33ff */
[----:B------:R-:W-:Y:S02]  /*11a0*/  ISETP.NE.U32.AND P3, PT, R5, RZ, PT ;  /* 0x000000ff0500720c */ /* 0x000fe40003f65070 */
[----:B------:R-:W-:Y:S01]  /*11b0*/  IADD3 R15, RZ, -R8, RZ ;  /* 0x80000008ff0f7210 */ /* 0x000fe20007ffe0ff */
[----:B------:R-:W-:Y:S01]  /*11c0*/  IMAD.HI.U32 R11, R11, R10, RZ ;  /* 0x0000000a0b0b7227 */ /* 0x000fe200078e00ff */
[----:B-1----:R-:W1:Y:S03]  /*11d0*/  I2F.U32.RP R16, R9 ;  /* 0x0000000900107306 */ /* 0x002e660000209000 */
[----:B------:R-:W-:-:S04]  /*11e0*/  IMAD.MOV R12, RZ, RZ, -R11 ;  /* 0x000000ffff0c7224 */ /* 0x000fc800078e0a0b */
[----:B------:R-:W-:Y:S01]  /*11f0*/  IMAD R12, R5, R12, R10 ;  /* 0x0000000c050c7224 */ /* 0x000fe200078e020a */
[----:B0-----:R-:W0:Y:S04]  /*1200*/  MUFU.RCP R14, R14 ;  /* 0x0000000e000e7308 */ /* 0x001e280000001000 */
[----:B------:R-:W-:-:S04]  /*1210*/  ISETP.GE.U32.AND P1, PT, R12, R5, PT ;  /* 0x000000050c00720c */ /* 0x000fc80003f26070 */
[----:B-1----:R-:W-:Y:S09]  /*1220*/  MUFU.RCP R16, R16 ;  /* 0x0000001000107308 */ /* 0x002ff20000001000 */
[----:B------:R-:W-:Y:S01]  /*1230*/  @P1 IMAD.IADD R12, R12, 0x1, -R5 ;  /* 0x000000010c0c1824 */ /* 0x000fe200078e0a05 */
[----:B0-----:R-:W-:Y:S01]  /*1240*/  IADD3 R13, R14, 0xffffffe, RZ ;  /* 0x0ffffffe0e0d7810 */ /* 0x001fe20007ffe0ff */
[----:B------:R-:W-:-:S03]  /*1250*/  @P1 VIADD R11, R11, 0x1 ;  /* 0x000000010b0b1836 */ /* 0x000fc60000000000 */
[----:B------:R-:W-:Y:S01]  /*1260*/  ISETP.GE.U32.AND P2, PT, R12, R5, PT ;  /* 0x000000050c00720c */ /* 0x000fe20003f46070 */
[----:B------:R-:W-:Y:S01]  /*1270*/  IMAD.MOV.U32 R12, RZ, RZ, RZ ;  /* 0x000000ffff0c7224 */ /* 0x000fe200078e00ff */
[----:B------:R-:W0:Y:S11]  /*1280*/  F2I.FTZ.U32.TRUNC.NTZ R13, R13 ;  /* 0x0000000d000d7305 */ /* 0x000e36000021f000 */
[----:B------:R-:W-:-:S02]  /*1290*/  @P2 IADD3 R11, R11, 0x1, RZ ;  /* 0x000000010b0b2810 */ /* 0x000fc40007ffe0ff */
[----:B------:R-:W-:Y:S01]  /*12a0*/  @!P3 LOP3.LUT R11, RZ, R5, RZ, 0x33, !PT ;  /* 0x00000005ff0bb212 */ /* 0x000fe200078e33ff */
[----:B0-----:R-:W-:Y:S01]  /*12b0*/  IMAD R15, R15, R13, RZ ;  /* 0x0000000d0f0f7224 */ /* 0x001fe200078e02ff */
[----:B------:R-:W-:-:S03]  /*12c0*/  ISETP.NE.U32.AND P3, PT, R8, RZ, PT ;  /* 0x000000ff0800720c */ /* 0x000fc60003f65070 */
[----:B------:R-:W-:-:S06]  /*12d0*/  IMAD.HI.U32 R12, R13, R15, R12 ;  /* 0x0000000f0d0c7227 */ /* 0x000fcc00078e000c */
[----:B------:R-:W-:-:S04]  /*12e0*/  IMAD.HI.U32 R14, R12, R11, RZ ;  /* 0x0000000b0c0e7227 */ /* 0x000fc800078e00ff */
[----:B------:R-:W-:Y:S01]  /*12f0*/  VIADD R12, R16, 0xffffffe ;  /* 0x0ffffffe100c7836 */ /* 0x000fe20000000000 */
[----:B------:R-:W-:-:S03]  /*1300*/  IADD3 R15, -R14, RZ, RZ ;  /* 0x000000ff0e0f7210 */ /* 0x000fc60007ffe1ff */
        /* <DEDUP_REMOVED lines=15> */
[----:B------:R-:W1:Y:S03]  /*1400*/  LDC R15, c[0x0][R6+0x274] ;  /* 0x00009d00060f7b82 */ /* 0x000e660000000800 */
        /* <DEDUP_REMOVED lines=15> */
[----:B------:R-:W-:-:S03]  /*1500*/  @!P3 LOP3.LUT R16, RZ, R9, RZ, 0x33, !PT ;  /* 0x00000009ff10b212 */ /* 0x000fc600078e33ff */
[----:B------:R-:W-:Y:S02]  /*1510*/  IMAD R11, R8, R7, R11 ;  /* 0x00000007080b7224 */ /* 0x000fe400078e020b */
[----:B---3--:R-:W-:Y:S02]  /*1520*/  IMAD R2, R5, R13, R2 ;  /* 0x0000000d05027224 */ /* 0x008fe400078e0202 */
[----:B------:R-:W-:Y:S02]  /*1530*/  IMAD.MOV R5, RZ, RZ, -R16 ;  /* 0x000000ffff057224 */ /* 0x000fe400078e0a10 */
[----:B-1----:R-:W-:Y:S02]  /*1540*/  IMAD R2, R11, R15, R2 ;  /* 0x0000000f0b027224 */ /* 0x002fe400078e0202 */
[----:B------:R-:W-:-:S04]  /*1550*/  IMAD R9, R9, R5, R14 ;  /* 0x0000000509097224 */ /* 0x000fc800078e020e */
[----:B--2---:R-:W-:Y:S02]  /*1560*/  IMAD R25, R9, R17, R2 ;  /* 0x0000001109197224 */ /* 0x004fe400078e0202 */
[----:B------:R-:W-:Y:S01]  /*1570*/  IMAD.MOV.U32 R2, RZ, RZ, R16 ;  /* 0x000000ffff027224 */ /* 0x000fe200078e0010 */
[----:B------:R-:W-:Y:S06]  /*1580*/  @P1 BRA `(.L_x_2722) ;  /* 0xfffffff800741947 */ /* 0x000fec000383ffff */
[----:B------:R-:W-:Y:S05]  /*1590*/  BSYNC B1 ;  /* 0x0000000000017941 */ /* 0x000fea0003800000 */
.L_x_2721:
        /* <DEDUP_REMOVED lines=78> */
.L_x_2720:
[----:B------:R-:W-:Y:S02]  /*1a80*/  ULDC UR4, c[0x0][0x27c] ;  /* 0x00009f0000047ab9 */ /* 0x000fe40000000800 */
[----:B------:R-:W-:-:S07]  /*1a90*/  IMAD R25, R2, UR4, R25 ;  /* 0x0000000402197c24 */ /* 0x000fce000f8e0219 */
.L_x_2719:
[----:B------:R-:W-:Y:S05]  /*1aa0*/  BSYNC B0 ;  /* 0x0000000000007941 */ /* 0x000fea0003800000 */
.L_x_2718:
        /* <DEDUP_REMOVED lines=25> */
.L_x_2727:
        /* <DEDUP_REMOVED lines=56> */
[----:B------:R-:W-:-:S03]  /*1fc0*/  ISETP.NE.U32.AND P3, PT, R10, RZ, PT ;  /* 0x000000ff0a00720c */ /* 0x000fc60003f65070 */
[----:B------:R-:W-:Y:S01]  /*1fd0*/  IMAD.HI.U32 R17, R14, R15, RZ ;  /* 0x0000000f0e117227 */ /* 0x000fe200078e00ff */
[----:B------:R0:W1:Y:S04]  /*1fe0*/  F2I.FTZ.U32.TRUNC.NTZ R3, R2 ;  /* 0x0000000200037305 */ /* 0x000068000021f000 */
[----:B------:R-:W-:-:S05]  /*1ff0*/  IADD3 R19, -R17, RZ, RZ ;  /* 0x000000ff11137210 */ /* 0x000fca0007ffe1ff */
[----:B------:R-:W-:Y:S01]  /*2000*/  IMAD R19, R10, R19, R15 ;  /* 0x000000130a137224 */ /* 0x000fe200078e020f */
[----:B0-----:R-:W-:-:S04]  /*2010*/  MOV R2, RZ ;  /* 0x000000ff00027202 */ /* 0x001fc80000000f00 */
        /* <DEDUP_REMOVED lines=15> */
[----:B------:R-:W2:Y:S04]  /*2110*/  LDC R14, c[0x0][R9+0x274] ;  /* 0x00009d00090e7b82 */ /* 0x000ea80000000800 */
        /* <DEDUP_REMOVED lines=15> */
[----:B------:R-:W-:-:S04]  /*2210*/  IMAD.MOV R2, RZ, RZ, -R16 ;  /* 0x000000ffff027224 */ /* 0x000fc800078e0a10 */
[----:B------:R-:W-:Y:S02]  /*2220*/  IMAD R17, R12, R2, R17 ;  /* 0x000000020c117224 */ /* 0x000fe400078e0211 */
[----:B--2---:R-:W-:-:S04]  /*2230*/  IMAD R0, R15, R14, R0 ;  /* 0x0000000e0f007224 */ /* 0x004fc800078e0200 */
[----:B---3--:R-:W-:Y:S02]  /*2240*/  IMAD R23, R17, R18, R0 ;  /* 0x0000001211177224 */ /* 0x008fe400078e0200 */
[----:B------:R-:W-:Y:S01]  /*2250*/  IMAD.MOV.U32 R0, RZ, RZ, R16 ;  /* 0x000000ffff007224 */ /* 0x000fe200078e0010 */
[----:B------:R-:W-:Y:S06]  /*2260*/  @P1 BRA `(.L_x_2727) ;  /* 0xfffffff800741947 */ /* 0x000fec000383ffff */
[----:B------:R-:W-:Y:S05]  /*2270*/  BSYNC B1 ;  /* 0x0000000000017941 */ /* 0x000fea0003800000 */
.L_x_2726:
        /* <DEDUP_REMOVED lines=78> */
.L_x_2725:
[----:B------:R-:W-:Y:S02]  /*2760*/  ULDC UR4, c[0x0][0x27c] ;  /* 0x00009f0000047ab9 */ /* 0x000fe40000000800 */
[----:B------:R-:W-:-:S07]  /*2770*/  IMAD R23, R0, UR4, R23 ;  /* 0x0000000400177c24 */ /* 0x000fce000f8e0217 */
.L_x_2724:
[----:B------:R-:W-:Y:S05]  /*2780*/  BSYNC B0 ;  /* 0x0000000000007941 */ /* 0x000fea0003800000 */
.L_x_2723:
        /* <DEDUP_REMOVED lines=24> */
.L_x_2732:
        /* <DEDUP_REMOVED lines=100> */
.L_x_2731:
        /* <DEDUP_REMOVED lines=78> */
.L_x_2730:
[----:B------:R-:W-:Y:S02]  /*3430*/  ULDC UR4, c[0x0][0x27c] ;  /* 0x00009f0000047ab9 */ /* 0x000fe40000000800 */
[----:B------:R-:W-:-:S07]  /*3440*/  IMAD R7, R4, UR4, R7 ;  /* 0x0000000404077c24 */ /* 0x000fce000f8e0207 */
.L_x_2729:
[----:B------:R-:W-:Y:S05]  /*3450*/  BSYNC B0 ;  /* 0x0000000000007941 */ /* 0x000fea0003800000 */
.L_x_2728:
        /* <DEDUP_REMOVED lines=13> */
[----:B---3--:R-:W-:Y:S01]  /*3530*/  VIADD R2, R16, 0x9e3779b9 ;  /* 0x9e3779b910027836 */ /* 0x008fe20000000000 */
[----:B------:R-:W-:Y:S01]  /*3540*/  SHF.R.U32.HI R10, RZ, 0x2, R5 ;  /* 0x00000002ff0a7819 */ /* 0x000fe20000011605 */
[C---:B------:R-:W-:Y:S02]  /*3550*/  IMAD R5, R32.reuse, -0x326172a9, RZ ;  /* 0xcd9e8d5720057824 */ /* 0x040fe400078e02ff */
[----:B------:R-:W-:Y:S01]  /*3560*/  IMAD.HI.U32 R3, R32, -0x326172a9, RZ ;  /* 0xcd9e8d5720037827 */ /* 0x000fe200078e00ff */
[----:B------:R-:W-:Y:S02]  /*3570*/  IADD3 R6, R10, 0x1, RZ ;  /* 0x000000010a067810 */ /* 0x000fe40007ffe0ff */
[----:B------:R-:W-:Y:S01]  /*3580*/  LOP3.LUT R13, R2, R5, RZ, 0x3c, !PT ;  /* 0x00000005020d7212 */ /* 0x000fe200078e3cff */
[----:B------:R-:W-:Y:S01]  /*3590*/  IMAD.WIDE.U32 R8, R8, -0x2daee0ad, RZ ;  /* 0xd2511f5308087825 */ /* 0x000fe200078e00ff */
[----:B------:R-:W-:-:S03]  /*35a0*/  LOP3.LUT R2, R3, R10, R16, 0x96, !PT ;  /* 0x0000000a03027212 */ /* 0x000fc600078e9610 */
[----:B------:R-:W-:Y:S01]  /*35b0*/  IMAD.HI.U32 R5, R4, -0x2daee0ad, RZ ;  /* 0xd2511f5304057827 */ /* 0x000fe200078e00ff */
[----:B------:R-:W-:-:S03]  /*35c0*/  LOP3.LUT R18, R9, R17, RZ, 0x3c, !PT ;  /* 0x0000001109127212 */ /* 0x000fc600078e3cff */
[----:B------:R-:W-:Y:S01]  /*35d0*/  @P0 IMAD.MOV R6, RZ, RZ, R10 ;  /* 0x000000ffff060224 */ /* 0x000fe200078e020a */
[----:B------:R-:W-:Y:S01]  /*35e0*/  LOP3.LUT R20, R5, R17, RZ, 0x3c, !PT ;  /* 0x0000001105147212 */ /* 0x000fe200078e3cff */
[----:B------:R-:W-:Y:S01]  /*35f0*/  IMAD.WIDE.U32 R18, R18, -0x326172a9, RZ ;  /* 0xcd9e8d5712127825 */ /* 0x000fe200078e00ff */
[----:B------:R-:W-:Y:S02]  /*3600*/  IADD3 R11, R17, -0x4498517b, RZ ;  /* 0xbb67ae85110b7810 */ /* 0x000fe40007ffe0ff */
[----:B------:R-:W-:Y:S01]  /*3610*/  LOP3.LUT R4, R6, R3, R16, 0x96, !PT ;  /* 0x0000000306047212 */ /* 0x000fe200078e9610 */
        /* <DEDUP_REMOVED lines=13> */
[----:B------:R-:W-:-:S04]  /*36f0*/  IMAD.WIDE.U32 R12, R13, -0x2daee0ad, RZ ;  /* 0xd2511f530d0c7825 */ /* 0x000fc800078e00ff */
        /* <DEDUP_REMOVED lines=45> */
[----:B------:R-:W-:Y:S01]  /*39d0*/  IADD3 R11, R17, 0x1fd5c5a3, RZ ;  /* 0x1fd5c5a3110b7810 */ /* 0x000fe20007ffe0ff */
[----:B------:R-:W0:Y:S02]  /*39e0*/  LDC.64 R18, c[0x0][0x210] ;  /* 0x00008400ff127b82 */ /* 0x000e240000000a00 */
[----:B------:R-:W-:-:S02]  /*39f0*/  VIADD R9, R16, 0x5384540f ;  /* 0x5384540f10097836 */ /* 0x000fc40000000000 */
        /* <DEDUP_REMOVED lines=9> */
[----:B------:R-:W-:Y:S02]  /*3a90*/  LOP3.LUT R0, R0, 0x3, RZ, 0xc0, !PT ;  /* 0x0000000300007812 */ /* 0x000fe400078ec0ff */
[----:B------:R-:W-:Y:S01]  /*3aa0*/  IADD3 R5, R17, -0x24c28bd8, RZ ;  /* 0xdb3d742811057810 */ /* 0x000fe20007ffe0ff */
        /* <DEDUP_REMOVED lines=10> */
[----:B------:R-:W-:Y:S02]  /*3b50*/  VIADD R9, R16, 0x8ff34781 ;  /* 0x8ff3478110097836 */ /* 0x000fe40000000000 */
[----:B------:R-:W-:Y:S01]  /*3b60*/  IMAD.WIDE.U32 R4, R6, -0x326172a9, RZ ;  /* 0xcd9e8d5706047825 */ /* 0x000fe200078e00ff */
[----:B------:R-:W-:-:S03]  /*3b70*/  LOP3.LUT R10, R3, R10, R11, 0x96, !PT ;  /* 0x0000000a030a7212 */ /* 0x000fc600078e960b */
[----:B------:R-:W-:-:S04]  /*3b80*/  IMAD.WIDE.U32 R16, R26, -0x326172a9, RZ ;  /* 0xcd9e8d571a107825 */ /* 0x000fc800078e00ff */
[----:B------:R-:W-:Y:S01]  /*3b90*/  IMAD.HI.U32 R20, R20, -0x2daee0ad, RZ ;  /* 0xd2511f5314147827 */ /* 0x000fe200078e00ff */
[--C-:B------:R-:W-:Y:S02]  /*3ba0*/  LOP3.LUT R8, R5, R8, R9.reuse, 0x96, !PT ;  /* 0x0000000805087212 */ /* 0x100fe400078e9609 */
[----:B------:R-:W-:Y:S01]  /*3bb0*/  LOP3.LUT R14, R17, R14, R9, 0x96, !PT ;  /* 0x0000000e110e7212 */ /* 0x000fe200078e9609 */
        /* <DEDUP_REMOVED lines=21> */
.L_x_2734:
[----:B------:R-:W-:Y:S01]  /*3d10*/  IMAD.MOV.U32 R9, RZ, RZ, R14 ;  /* 0x000000ffff097224 */ /* 0x000fe200078e000e */
[----:B------:R-:W-:Y:S01]  /*3d20*/  MOV R6, R10 ;  /* 0x0000000a00067202 */ /* 0x000fe20000000f00 */
[----:B------:R-:W-:Y:S01]  /*3d30*/  IMAD.MOV.U32 R7, RZ, RZ, R2 ;  /* 0x000000ffff077224 */ /* 0x000fe200078e0002 */
[----:B------:R-:W-:-:S07]  /*3d40*/  MOV R14, R16 ;  /* 0x00000010000e7202 */ /* 0x000fce0000000f00 */
.L_x_2733:
        /* <DEDUP_REMOVED lines=19> */
.L_x_7146:
[----:B------:R-:W-:Y:S05]  /*3e80*/  BRX R2 -0x3e90                                                                                                                                                                                                                                                                                                                                                                                                                                                                               (*"BRANCH_TARGETS .L_x_7147,.L_x_7148,.L_x_7149"*) ;  /* 0xffffffc0025c7949 */ /* 0x000fea000383ffff */
.L_x_2737:
        /* <DEDUP_REMOVED lines=33> */
.L_x_2743:
[----:B------:R0:W5:Y:S02]  /*40a0*/  LDG.E R0, desc[UR36][R16.64] ;  /* 0x0000002410007981 */ /* 0x000164000c1e1900 */
.L_x_2742:
[----:B------:R-:W-:Y:S05]  /*40b0*/  BSYNC B6 ;  /* 0x0000000000067941 */ /* 0x000fea0003800000 */
.L_x_2741:
[----:B-----5:R-:W-:-:S05]  /*40c0*/  FSET.BF.LE.FTZ.AND R33, R33, R0, PT ;  /* 0x000000002121720a */ /* 0x020fca0003813000 */
[----:B------:R1:W-:Y:S02]  /*40d0*/  STG.E desc[UR36][R18.64], R33 ;  /* 0x0000002112007986 */ /* 0x0003e4000c101924 */
.L_x_2739:
[----:B------:R-:W-:Y:S05]  /*40e0*/  BSYNC B7 ;  /* 0x0000000000077941 */ /* 0x000fea0003800000 */
.L_x_2738:
[----:B0-----:R-:W0:Y:S01]  /*40f0*/  LDC.64 R16, c[0x0][0x2e8] ;  /* 0x0000ba00ff107b82 */ /* 0x001e220000000a00 */
[----:B------:R-:W-:Y:S01]  /*4100*/  IADD3 R0, R31, 0x2, RZ ;  /* 0x000000021f007810 */ /* 0x000fe20007ffe0ff */
[----:B------:R-:W-:Y:S01]  /*4110*/  ULDC UR4, c[0x0][0x354] ;  /* 0x0000d50000047ab9 */ /* 0x000fe20000000800 */
[----:B------:R-:W-:-:S03]  /*4120*/  ISETP.NE.AND P0, PT, R34, RZ, PT ;  /* 0x000000ff2200720c */ /* 0x000fc60003f05270 */
[----:B------:R-:W-:-:S05]  /*4130*/  IMAD R0, R0, UR4, RZ ;  /* 0x0000000400007c24 */ /* 0x000fca000f8e02ff */
[----:B------:R-:W-:-:S05]  /*4140*/  SEL R3, R0, RZ, P0 ;  /* 0x000000ff00037207 */ /* 0x000fca0000000000 */
        /* <DEDUP_REMOVED lines=22> */
.L_x_2746:
[----:B------:R0:W5:Y:S02]  /*42b0*/  LDG.E R3, desc[UR36][R16.64] ;  /* 0x0000002410037981 */ /* 0x000164000c1e1900 */
.L_x_2745:
[----:B------:R-:W-:Y:S05]  /*42c0*/  BSYNC B6 ;  /* 0x0000000000067941 */ /* 0x000fea0003800000 */
.L_x_2744:
[----:B-----5:R-:W-:-:S05]  /*42d0*/  FSET.BF.LE.FTZ.AND R3, R2, R3, PT ;  /* 0x000000030203720a */ /* 0x020fca0003813000 */
[----:B------:R2:W-:Y:S02]  /*42e0*/  STG.E desc[UR36][R22.64], R3 ;  /* 0x0000000316007986 */ /* 0x0005e4000c101924 */
.L_x_7148:
[----:B0-----:R-:W0:Y:S01]  /*42f0*/  LDC.64 R16, c[0x0][0x2e8] ;  /* 0x0000ba00ff107b82 */ /* 0x001e220000000a00 */
[----:B------:R-:W-:Y:S01]  /*4300*/  IADD3 R0, R31, 0x1, RZ ;  /* 0x000000011f007810 */ /* 0x000fe20007ffe0ff */
[----:B------:R-:W-:Y:S01]  /*4310*/  ULDC UR4, c[0x0][0x354] ;  /* 0x0000d50000047ab9 */ /* 0x000fe20000000800 */
[----:B------:R-:W-:-:S03]  /*4320*/  ISETP.GT.AND P0, PT, R30, 0x1, PT ;  /* 0x000000011e00780c */ /* 0x000fc60003f04270 */
[----:B------:R-:W-:-:S05]  /*4330*/  IMAD R0, R0, UR4, RZ ;  /* 0x0000000400007c24 */ /* 0x000fca000f8e02ff */
[----:B--2---:R-:W-:-:S05]  /*4340*/  SEL R3, R0, RZ, P0 ;  /* 0x000000ff00037207 */ /* 0x004fca0000000000 */
        /* <DEDUP_REMOVED lines=22> */
.L_x_2749:
[----:B------:R0:W5:Y:S02]  /*44b0*/  LDG.E R3, desc[UR36][R16.64] ;  /* 0x0000002410037981 */ /* 0x000164000c1e1900 */
.L_x_2748:
[----:B------:R-:W-:Y:S05]  /*44c0*/  BSYNC B6 ;  /* 0x0000000000067941 */ /* 0x000fea0003800000 */
.L_x_2747:
[----:B-----5:R-:W-:-:S05]  /*44d0*/  FSET.BF.LE.FTZ.AND R3, R28, R3, PT ;  /* 0x000000031c03720a */ /* 0x020fca0003813000 */
[----:B------:R2:W-:Y:S02]  /*44e0*/  STG.E desc[UR36][R24.64], R3 ;  /* 0x0000000318007986 */ /* 0x0005e4000c101924 */
.L_x_7147:
[----:B------:R-:W-:Y:S05]  /*44f0*/  BSYNC B8 ;  /* 0x0000000000087941 */ /* 0x000fea0003800000 */
.L_x_2736:
[----:B0-----:R-:W0:Y:S01]  /*4500*/  LDC.64 R16, c[0x0][0x2e8] ;  /* 0x0000ba00ff107b82 */ /* 0x001e220000000a00 */
[----:B------:R-:W-:Y:S02]  /*4510*/  ULDC UR4, c[0x0][0x3c0] ;  /* 0x0000f00000047ab9 */ /* 0x000fe40000000800 */
[C---:B------:R-:W-:Y:S01]  /*4520*/  IADD3 R2, -R31.reuse, UR4, RZ ;  /* 0x000000041f027c10 */ /* 0x040fe2000fffe1ff */
[----:B------:R-:W-:Y:S02]  /*4530*/  ULDC UR4, c[0x0][0x354] ;  /* 0x0000d50000047ab9 */ /* 0x000fe40000000800 */
[----:B------:R-:W-:Y:S01]  /*4540*/  IMAD R0, R31, UR4, RZ ;  /* 0x000000041f007c24 */ /* 0x000fe2000f8e02ff */
[----:B------:R-:W-:-:S04]  /*4550*/  ISETP.GT.AND P0, PT, R2, RZ, PT ;  /* 0x000000ff0200720c */ /* 0x000fc80003f04270 */
        /* <DEDUP_REMOVED lines=22> */
[----:B-12---:R-:W-:Y:S05]  /*46c0*/  CALL.ABS.NOINC R2 ;  /* 0x0000000002007343 */ /* 0x006fea0003c00000 */
.L_x_2752:
[----:B------:R0:W5:Y:S02]  /*46d0*/  LDG.E R0, desc[UR36][R16.64] ;  /* 0x0000002410007981 */ /* 0x000164000c1e1900 */
.L_x_2751:
[----:B------:R-:W-:Y:S05]  /*46e0*/  BSYNC B6 ;  /* 0x0000000000067941 */ /* 0x000fea0003800000 */
.L_x_2750:
[----:B-----5:R-:W-:-:S05]  /*46f0*/  FSET.BF.LE.FTZ.AND R29, R29, R0, PT ;  /* 0x000000001d1d720a */ /* 0x020fca0003813000 */
[----:B------:R2:W-:Y:S01]  /*4700*/  STG.E desc[UR36][R26.64], R29 ;  /* 0x0000001d1a007986 */ /* 0x0005e2000c101924 */
[----:B------:R-:W-:Y:S05]  /*4710*/  BRA `(.L_x_2740) ;  /* 0x0000000000047947 */ /* 0x000fea0003800000 */
.L_x_7149:
[----:B------:R-:W-:Y:S05]  /*4720*/  BREAK B8 ;  /* 0x0000000000087942 */ /* 0x000fea0003800000 */
.L_x_2740:
[----:B------:R-:W-:Y:S05]  /*4730*/  BSYNC B9 ;  /* 0x0000000000097941 */ /* 0x000fea0003800000 */
.L_x_2735:
[----:B------:R-:W-:Y:S01]  /*4740*/  ULDC UR4, c[0x0][0x0] ;  /* 0x0000000000047ab9 */ /* 0x000fe20000000800 */
[----:B------:R-:W3:Y:S01]  /*4750*/  LDC R0, c[0x0][0xc] ;  /* 0x00000300ff007b82 */ /* 0x000ee20000000800 */
[----:B------:R-:W-:-:S06]  /*4760*/  USHF.L.U32 UR4, UR4, 0x2, URZ ;  /* 0x0000000204047899 */ /* 0x000fcc000800063f */
[----:B---3--:R-:W-:Y:S01]  /*4770*/  IMAD R31, R0, UR4, R31 ;  /* 0x00000004001f7c24 */ /* 0x008fe2000f8e021f */
[----:B------:R-:W-:-:S04]  /*4780*/  ULDC UR4, c[0x0][0x3c0] ;  /* 0x0000f00000047ab9 */ /* 0x000fc80000000800 */
[----:B------:R-:W-:-:S13]  /*4790*/  ISETP.GE.U32.AND P0, PT, R31, UR4, PT ;  /* 0x000000041f007c0c */ /* 0x000fda000bf06070 */
[----:B------:R-:W-:Y:S05]  /*47a0*/  @!P0 BRA `(.L_x_2753) ;  /* 0xffffffb800408947 */ /* 0x000fea000383ffff */
[----:B------:R-:W-:Y:S05]  /*47b0*/  EXIT ;  /* 0x000000000000794d */ /* 0x000fea0003800000 */
.L_x_2754:
        /* <DEDUP_REMOVED lines=12> */
.L_x_7603:


//--------------------- .text._ZN2at4cuda57_GLOBAL__N__cd6b329d_24_DistributionBernoulli_cu_7537a20d21kernelPointwiseApply2IZNS_6native9templates4cuda28bernoulli_tensor_cuda_kernelIffEEvRKNS_10TensorBaseES9_NS_15PhiloxCudaStateEEUliRfSB_SB_SB_RKfSD_SD_SD_E_fSC_jLi2ELin1ELi4ELi512ELi2EEEvNS0_6detail10TensorInfoIT0_T2_EENSG_IT1_SI_EESI_T_ --------------------------
	.section	.text._ZN2at4cuda57_GLOBAL__N__cd6b329d_24_DistributionBernoulli_cu_7537a20d21kernelPointwiseApply2IZNS_6native9templates4cuda28bernoulli_tensor_cuda_kernelIffEEvRKNS_10TensorBaseES9_NS_15PhiloxCudaStateEEUliRfSB_SB_SB_RKfSD_SD_SD_E_fSC_jLi2ELin1ELi4ELi512ELi2EEEvNS0_6detail10TensorInfoIT0_T2_EENSG_IT1_SI_EESI_T_,"ax",@progbits
	.align	128
.text._ZN2at4cuda57_GLOBAL__N__cd6b329d_24_DistributionBernoulli_cu_7537a20d21kernelPointwiseApply2IZNS_6native9templates4cuda28bernoulli_tensor_cuda_kernelIffEEvRKNS_10TensorBaseES9_NS_15PhiloxCudaStateEEUliRfSB_SB_SB_RKfSD_SD_SD_E_fSC_jLi2ELin1ELi4ELi512ELi2EEEvNS0_6detail10TensorInfoIT0_T2_EENSG_IT1_SI_EESI_T_:
        .type           _ZN2at4cuda57_GLOBAL__N__cd6b329d_24_DistributionBernoulli_cu_7537a20d21kernelPointwiseApply2IZNS_6native9templates4cuda28bernoulli_tensor_cuda_kernelIffEEvRKNS_10TensorBaseES9_NS_15PhiloxCudaStateEEUliRfSB_SB_SB_RKfSD_SD_SD_E_fSC_jLi2ELin1ELi4ELi512ELi2EEEvNS0_6detail10TensorInfoIT0_T2_EENSG_IT1_SI_EESI_T_,@function
        .size           _ZN2at4cuda57_GLOBAL__N__cd6b329d_24_DistributionBernoulli_cu_7537a20d21kernelPointwiseApply2IZNS_6native9templates4cuda28bernoulli_tensor_cuda_kernelIffEEvRKNS_10TensorBaseES9_NS_15PhiloxCudaStateEEUliRfSB_SB_SB_RKfSD_SD_SD_E_fSC_jLi2ELin1ELi4ELi512ELi2EEEvNS0_6detail10TensorInfoIT0_T2_EENSG_IT1_SI_EESI_T_,(.L_x_7604 - _ZN2at4cuda57_GLOBAL__N__cd6b329d_24_DistributionBernoulli_cu_7537a20d21kernelPointwiseApply2IZNS_6native9templates4cuda28bernoulli_tensor_cuda_kernelIffEEvRKNS_10TensorBaseES9_NS_15PhiloxCudaStateEEUliRfSB_SB_SB_RKfSD_SD_SD_E_fSC_jLi2ELin1ELi4ELi512ELi2EEEvNS0_6detail10TensorInfoIT0_T2_EENSG_IT1_SI_EESI_T_)
        .other          _ZN2at4cuda57_GLOBAL__N__cd6b329d_24_DistributionBernoulli_cu_7537a20d21kernelPointwiseApply2IZNS_6native9templates4cuda28bernoulli_tensor_cuda_kernelIffEEvRKNS_10TensorBaseES9_NS_15PhiloxCudaStateEEUliRfSB_SB_SB_RKfSD_SD_SD_E_fSC_jLi2ELin1ELi4ELi512ELi2EEEvNS0_6detail10TensorInfoIT0_T2_EENSG_IT1_SI_EESI_T_,@"STO_CUDA_ENTRY STV_DEFAULT"
_ZN2at4cuda57_GLOBAL__N__cd6b329d_24_DistributionBernoulli_cu_7537a20d21kernelPointwiseApply2IZNS_6native9templates4cuda28bernoulli_tensor_cuda_kernelIffEEvRKNS_10TensorBaseES9_NS_15PhiloxCudaStateEEUliRfSB_SB_SB_RKfSD_SD_SD_E_fSC_jLi2ELin1ELi4ELi512ELi2EEEvNS0_6detail10TensorInfoIT0_T2_EENSG_IT1_SI_EESI_T_:
        /* <DEDUP_REMOVED lines=11> */
.L_x_2795:
        /* <DEDUP_REMOVED lines=8> */
[----:B------:R-:W-:Y:S01]  /*0130*/  ULDC UR4, c[0x0][0x21c] ;  /* 0x0000870000047ab9 */ /* 0x000fe20000000800 */
[----:B------:R-:W-:Y:S01]  /*0140*/  MOV R24, RZ ;  /* 0x000000ff00187202 */ /* 0x000fe20000000f00 */
        /* <DEDUP_REMOVED lines=12> */
[--C-:B------:R-:W-:Y:S02]  /*0210*/  IMAD R6, R7, UR4, R2.reuse ;  /* 0x0000000407067c24 */ /* 0x100fe4000f8e0202 */
[----:B------:R-:W-:-:S03]  /*0220*/  IMAD.MOV.U32 R7, RZ, RZ, R2 ;  /* 0x000000ffff077224 */ /* 0x000fc600078e0002 */
        /* <DEDUP_REMOVED lines=17> */
[----:B------:R-:W-:Y:S01]  /*0340*/  MOV R7, R2 ;  /* 0x0000000200077202 */ /* 0x000fe20000000f00 */
[----:B------:R-:W-:Y:S01]  /*0350*/  IMAD.U32 R6, RZ, RZ, UR4 ;  /* 0x00000004ff067e24 */ /* 0x000fe2000f8e00ff */
[----:B------:R-:W-:-:S04]  /*0360*/  VIMNMX R3, R3, -0x3, !PT ;  /* 0xfffffffd03037848 */ /* 0x000fc80007fe0100 */
[----:B------:R-:W-:-:S04]  /*0370*/  IADD3 R3, R3, R4, RZ ;  /* 0x0000000403037210 */ /* 0x000fc80007ffe0ff */
[C---:B------:R-:W-:Y:S01]  /*0380*/  IADD3 R4, R3.reuse, 0x1, RZ ;  /* 0x0000000103047810 */ /* 0x040fe20007ffe0ff */
[----:B------:R-:W-:-:S03]  /*0390*/  VIADD R8, R3, 0x2 ;  /* 0x0000000203087836 */ /* 0x000fc60000000000 */
        /* <DEDUP_REMOVED lines=8> */
.L_x_2759:
[----:B------:R-:W-:Y:S01]  /*0420*/  VIADD R10, R6, 0xffffffff ;  /* 0xffffffff060a7836 */ /* 0x000fe20000000000 */
        /* <DEDUP_REMOVED lines=69> */
[----:B------:R-:W-:Y:S01]  /*0880*/  IMAD.HI.U32 R15, R5, R15, R4 ;  /* 0x0000000f050f7227 */ /* 0x000fe200078e0004 */
[----:B------:R-:W-:Y:S01]  /*0890*/  IADD3 R5, -R14, RZ, RZ ;  /* 0x000000ff0e057210 */ /* 0x000fe20007ffe1ff */
[----:B------:R-:W1:Y:S04]  /*08a0*/  LDC R4, c[0x0][R10+0x27c] ;  /* 0x00009f000a047b82 */ /* 0x000e680000000800 */
[----:B------:R-:W-:Y:S01]  /*08b0*/  @P2 IADD3 R18, R18, 0x1, RZ ;  /* 0x0000000112122810 */ /* 0x000fe20007ffe0ff */
[----:B------:R-:W-:Y:S01]  /*08c0*/  IMAD R5, R12, R5, R7 ;  /* 0x000000050c057224 */ /* 0x000fe200078e0207 */
[----:B------:R-:W-:Y:S01]  /*08d0*/  @!P3 LOP3.LUT R18, RZ, R11, RZ, 0x33, !PT ;  /* 0x0000000bff12b212 */ /* 0x000fe200078e33ff */
[----:B------:R-:W-:Y:S01]  /*08e0*/  IMAD.MOV R7, RZ, RZ, -R16 ;  /* 0x000000ffff077224 */ /* 0x000fe200078e0a10 */
[----:B------:R-:W-:-:S03]  /*08f0*/  ISETP.NE.U32.AND P3, PT, R13, RZ, PT ;  /* 0x000000ff0d00720c */ /* 0x000fc60003f65070 */
        /* <DEDUP_REMOVED lines=11> */
[----:B------:R-:W-:-:S05]  /*09b0*/  IADD3 R5, -R18, RZ, RZ ;  /* 0x000000ff12057210 */ /* 0x000fca0007ffe1ff */
[----:B------:R-:W-:-:S06]  /*09c0*/  IMAD R11, R11, R5, R16 ;  /* 0x000000050b0b7224 */ /* 0x000fcc00078e0210 */
[----:B------:R-:W-:Y:S01]  /*09d0*/  @P2 VIADD R19, R19, 0x1 ;  /* 0x0000000113132836 */ /* 0x000fe20000000000 */
[----:B------:R-:W-:Y:S01]  /*09e0*/  @!P3 LOP3.LUT R19, RZ, R13, RZ, 0x33, !PT ;  /* 0x0000000dff13b212 */ /* 0x000fe200078e33ff */
[----:B---3--:R-:W-:-:S03]  /*09f0*/  IMAD R4, R9, R15, R4 ;  /* 0x0000000f09047224 */ /* 0x008fc600078e0204 */
[----:B------:R-:W-:Y:S02]  /*0a00*/  IADD3 R5, -R19, RZ, RZ ;  /* 0x000000ff13057210 */ /* 0x000fe40007ffe1ff */
[----:B------:R-:W-:Y:S01]  /*0a10*/  MOV R7, R19 ;  /* 0x0000001300077202 */ /* 0x000fe20000000f00 */
[----:B0-----:R-:W-:Y:S02]  /*0a20*/  IMAD R4, R11, R17, R4 ;  /* 0x000000110b047224 */ /* 0x001fe400078e0204 */
[----:B------:R-:W-:-:S04]  /*0a30*/  IMAD R13, R13, R5, R18 ;  /* 0x000000050d0d7224 */ /* 0x000fc800078e0212 */
[----:B--2---:R-:W-:Y:S01]  /*0a40*/  IMAD R24, R13, R21, R4 ;  /* 0x000000150d187224 */ /* 0x004fe200078e0204 */
[----:B------:R-:W-:Y:S06]  /*0a50*/  @P1 BRA `(.L_x_2759) ;  /* 0xfffffff800701947 */ /* 0x000fec000383ffff */
[----:B------:R-:W-:Y:S05]  /*0a60*/  BSYNC B1 ;  /* 0x0000000000017941 */ /* 0x000fea0003800000 */
.L_x_2758:
        /* <DEDUP_REMOVED lines=79> */
.L_x_2757:
[----:B------:R-:W-:Y:S02]  /*0f60*/  ULDC UR4, c[0x0][0x354] ;  /* 0x0000d50000047ab9 */ /* 0x000fe40000000800 */
[----:B------:R-:W-:-:S07]  /*0f70*/  IMAD R24, R7, UR4, R24 ;  /* 0x0000000407187c24 */ /* 0x000fce000f8e0218 */
.L_x_2756:
[----:B------:R-:W-:Y:S05]  /*0f80*/  BSYNC B0 ;  /* 0x0000000000007941 */ /* 0x000fea0003800000 */
.L_x_2755:
[----:B------:R-:W-:Y:S01]  /*0f90*/  VIMNMX R0, R0, 0x4, PT ;  /* 0x0000000400007848 */ /* 0x000fe20003fe0100 */
[----:B------:R-:W-:Y:S01]  /*0fa0*/  BSSY B0, `(.L_x_2760) ;  /* 0x00000e7000007945 */ /* 0x000fe20003800000 */
[----:B------:R-:W-:Y:S02]  /*0fb0*/  HFMA2.MMA R22, -RZ, RZ, 0, 0 ;  /* 0x00000000ff167435 */ /* 0x000fe400000001ff */
[----:B------:R-:W-:-:S13]  /*0fc0*/  ISETP.GE.AND P0, PT, R0, 0x2, PT ;  /* 0x000000020000780c */ /* 0x000fda0003f06270 */
[----:B------:R-:W-:Y:S05]  /*0fd0*/  @!P0 BRA `(.L_x_2761) ;  /* 0x0000000c008c8947 */ /* 0x000fea0003800000 */
[----:B------:R-:W-:Y:S01]  /*0fe0*/  ULDC UR4, c[0x0][0x21c] ;  /* 0x0000870000047ab9 */ /* 0x000fe20000000800 */
[----:B------:R-:W-:Y:S01]  /*0ff0*/  IADD3 R22, R2, 0x1, RZ ;  /* 0x0000000102167810 */ /* 0x000fe20007ffe0ff */
        /* <DEDUP_REMOVED lines=24> */
[----:B------:R-:W-:Y:S01]  /*1180*/  ULDC UR4, c[0x0][0x27c] ;  /* 0x00009f0000047ab9 */ /* 0x000fe20000000800 */
[----:B------:R-:W-:Y:S02]  /*1190*/  MOV R3, RZ ;  /* 0x000000ff00037202 */ /* 0x000fe40000000f00 */
[----:B------:R-:W-:Y:S01]  /*11a0*/  IMAD R36, R36, UR4, R5 ;  /* 0x0000000424247c24 */ /* 0x000fe2000f8e0205 */
[----:B------:R-:W-:Y:S06]  /*11b0*/  @!P0 BRA `(.L_x_2762) ;  /* 0x0000000c000c8947 */ /* 0x000fec0003800000 */
        /* <DEDUP_REMOVED lines=15> */
.L_x_2764:
        /* <DEDUP_REMOVED lines=101> */
.L_x_2763:
        /* <DEDUP_REMOVED lines=79> */
.L_x_2762:
[----:B------:R-:W-:Y:S02]  /*1df0*/  ULDC UR4, c[0x0][0x354] ;  /* 0x0000d50000047ab9 */ /* 0x000fe40000000800 */
[----:B------:R-:W-:-:S07]  /*1e00*/  IMAD R22, R22, UR4, R3 ;  /* 0x0000000416167c24 */ /* 0x000fce000f8e0203 */
.L_x_2761:
[----:B------:R-:W-:Y:S05]  /*1e10*/  BSYNC B0 ;  /* 0x0000000000007941 */ /* 0x000fea0003800000 */
.L_x_2760:
        /* <DEDUP_REMOVED lines=51> */
.L_x_2769:
        /* <DEDUP_REMOVED lines=85> */
[----:B------:R-:W-:Y:S01]  /*26a0*/  ISETP.GE.U32.AND P1, PT, R26, R13, PT ;  /* 0x0000000d1a00720c */ /* 0x000fe20003f26070 */
[----:B0-----:R-:W-:-:S04]  /*26b0*/  IMAD R7, R7, R20, R18 ;  /* 0x0000001407077224 */ /* 0x001fc800078e0212 */
[----:B---3--:R-:W-:-:S08]  /*26c0*/  IMAD R14, R14, R21, R7 ;  /* 0x000000150e0e7224 */ /* 0x008fd000078e0207 */
[----:B------:R-:W-:Y:S01]  /*26d0*/  @P1 IMAD.IADD R26, R26, 0x1, -R13 ;  /* 0x000000011a1a1824 */ /* 0x000fe200078e0a0d */
[----:B------:R-:W-:Y:S02]  /*26e0*/  @P1 IADD3 R4, R4, 0x1, RZ ;  /* 0x0000000104041810 */ /* 0x000fe40007ffe0ff */
[----:B------:R-:W-:Y:S02]  /*26f0*/  ISETP.NE.AND P1, PT, R8, RZ, PT ;  /* 0x000000ff0800720c */ /* 0x000fe40003f25270 */
[----:B------:R-:W-:Y:S01]  /*2700*/  ISETP.GE.U32.AND P2, PT, R26, R13, PT ;  /* 0x0000000d1a00720c */ /* 0x000fe20003f46070 */
[----:B-1----:R-:W-:-:S12]  /*2710*/  IMAD R12, R12, R19, R14 ;  /* 0x000000130c0c7224 */ /* 0x002fd800078e020e */
[----:B------:R-:W-:Y:S01]  /*2720*/  @P2 VIADD R4, R4, 0x1 ;  /* 0x0000000104042836 */ /* 0x000fe20000000000 */
[----:B------:R-:W-:-:S04]  /*2730*/  @!P3 LOP3.LUT R4, RZ, R13, RZ, 0x33, !PT ;  /* 0x0000000dff04b212 */ /* 0x000fc800078e33ff */
[----:B------:R-:W-:-:S05]  /*2740*/  IADD3 R7, -R4, RZ, RZ ;  /* 0x000000ff04077210 */ /* 0x000fca0007ffe1ff */
[----:B------:R-:W-:Y:S01]  /*2750*/  IMAD R13, R13, R7, R16 ;  /* 0x000000070d0d7224 */ /* 0x000fe200078e0210 */
[----:B------:R-:W-:-:S03]  /*2760*/  MOV R7, R4 ;  /* 0x0000000400077202 */ /* 0x000fc60000000f00 */
[----:B--2---:R-:W-:Y:S01]  /*2770*/  IMAD R18, R13, R5, R12 ;  /* 0x000000050d127224 */ /* 0x004fe200078e020c */
[----:B------:R-:W-:Y:S06]  /*2780*/  @P1 BRA `(.L_x_2769) ;  /* 0xfffffff800701947 */ /* 0x000fec000383ffff */
[----:B------:R-:W-:Y:S05]  /*2790*/  BSYNC B1 ;  /* 0x0000000000017941 */ /* 0x000fea0003800000 */
.L_x_2768:
        /* <DEDUP_REMOVED lines=79> */
.L_x_2767:
[----:B------:R-:W-:Y:S02]  /*2c90*/  ULDC UR4, c[0x0][0x354] ;  /* 0x0000d50000047ab9 */ /* 0x000fe40000000800 */
[----:B------:R-:W-:-:S07]  /*2ca0*/  IMAD R18, R7, UR4, R18 ;  /* 0x0000000407127c24 */ /* 0x000fce000f8e0212 */
.L_x_2766:
[----:B------:R-:W-:Y:S05]  /*2cb0*/  BSYNC B0 ;  /* 0x0000000000007941 */ /* 0x000fea0003800000 */
.L_x_2765:
        /* <DEDUP_REMOVED lines=50> */
.L_x_2774:
        /* <DEDUP_REMOVED lines=21> */
[----:B--2---:R-:W0:Y:S04]  /*3130*/  I2F.U32.RP R19, R12 ;  /* 0x0000000c00137306 */ /* 0x004e280000209000 */
[----:B------:R-:W-:-:S04]  /*3140*/  IMAD.HI.U32 R16, R16, R7, RZ ;  /* 0x0000000710107227 */ /* 0x000fc800078e00ff */
[----:B------:R-:W-:Y:S01]  /*3150*/  IMAD.MOV R13, RZ, RZ, -R16 ;  /* 0x000000ffff0d7224 */ /* 0x000fe200078e0a10 */
[----:B------:R1:W2:Y:S03]  /*3160*/  F2I.FTZ.U32.TRUNC.NTZ R5, R4 ;  /* 0x0000000400057305 */ /* 0x0002a6000021f000 */
[----:B------:R-:W-:-:S05]  /*3170*/  IMAD R13, R10, R13, R7 ;  /* 0x0000000d0a0d7224 */ /* 0x000fca00078e0207 */
[C---:B------:R-:W-:Y:S01]  /*3180*/  ISETP.GE.U32.AND P1, PT, R13.reuse, R10, PT ;  /* 0x0000000a0d00720c */ /* 0x040fe20003f26070 */
[----:B-1----:R-:W-:Y:S01]  /*3190*/  HFMA2.MMA R4, -RZ, RZ, 0, 0 ;  /* 0x00000000ff047435 */ /* 0x002fe200000001ff */
[----:B0-----:R-:W0:Y:S11]  /*31a0*/  MUFU.RCP R19, R19 ;  /* 0x0000001300137308 */ /* 0x001e360000001000 */
[----:B------:R-:W-:-:S02]  /*31b0*/  @P1 IMAD.IADD R13, R13, 0x1, -R10 ;  /* 0x000000010d0d1824 */ /* 0x000fc400078e0a0a */
        /* <DEDUP_REMOVED lines=16> */
[----:B------:R-:W-:-:S13]  /*32c0*/  ISETP.GE.U32.AND P1, PT, R4, R9, PT ;  /* 0x000000090400720c */ /* 0x000fda0003f26070 */
[----:B------:R-:W-:Y:S02]  /*32d0*/  @P1 IADD3 R4, -R9, R4, RZ ;  /* 0x0000000409041210 */ /* 0x000fe40007ffe1ff */
[----:B------:R-:W-:Y:S02]  /*32e0*/  @P1 IADD3 R17, R17, 0x1, RZ ;  /* 0x0000000111111810 */ /* 0x000fe40007ffe0ff */
[----:B------:R-:W-:Y:S01]  /*32f0*/  ISETP.GE.U32.AND P2, PT, R4, R9, PT ;  /* 0x000000090400720c */ /* 0x000fe20003f46070 */
[----:B------:R-:W-:-:S04]  /*3300*/  IMAD.MOV R4, RZ, RZ, -R12 ;  /* 0x000000ffff047224 */ /* 0x000fc800078e0a0c */
[----:B0-----:R-:W-:Y:S01]  /*3310*/  IMAD R19, R4, R5, RZ ;  /* 0x0000000504137224 */ /* 0x001fe200078e02ff */
[----:B------:R-:W-:Y:S01]  /*3320*/  HFMA2.MMA R4, -RZ, RZ, 0, 0 ;  /* 0x00000000ff047435 */ /* 0x000fe200000001ff */
[----:B-1----:R-:W0:Y:S06]  /*3330*/  I2F.U32.RP R21, R13 ;  /* 0x0000000d00157306 */ /* 0x002e2c0000209000 */
[----:B------:R-:W-:Y:S01]  /*3340*/  @P2 VIADD R17, R17, 0x1 ;  /* 0x0000000111112836 */ /* 0x000fe20000000000 */
[----:B------:R-:W-:Y:S02]  /*3350*/  @!P3 LOP3.LUT R17, RZ, R9, RZ, 0x33, !PT ;  /* 0x00000009ff11b212 */ /* 0x000fe400078e33ff */
[----:B------:R-:W-:Y:S01]  /*3360*/  IMAD.HI.U32 R4, R5, R19, R4 ;  /* 0x0000001305047227 */ /* 0x000fe200078e0004 */
[----:B------:R-:W-:-:S03]  /*3370*/  ISETP.NE.U32.AND P3, PT, R12, RZ, PT ;  /* 0x000000ff0c00720c */ /* 0x000fc60003f65070 */
[--C-:B------:R-:W-:Y:S02]  /*3380*/  IMAD.MOV R10, RZ, RZ, -R17.reuse ;  /* 0x000000ffff0a7224 */ /* 0x100fe400078e0a11 */
[----:B------:R-:W-:Y:S01]  /*3390*/  IMAD.HI.U32 R20, R4, R17, RZ ;  /* 0x0000001104147227 */ /* 0x000fe200078e00ff */
[----:B0-----:R-:W0:Y:S03]  /*33a0*/  MUFU.RCP R21, R21 ;  /* 0x0000001500157308 */ /* 0x001e260000001000 */
[----:B------:R-:W-:Y:S02]  /*33b0*/  IMAD.MOV R19, RZ, RZ, -R20 ;  /* 0x000000ffff137224 */ /* 0x000fe400078e0a14 */
[----:B------:R-:W-:Y:S02]  /*33c0*/  IMAD R16, R9, R10, R16 ;  /* 0x0000000a09107224 */ /* 0x000fe400078e0210 */
[----:B------:R-:W-:-:S05]  /*33d0*/  IMAD R19, R12, R19, R17 ;  /* 0x000000130c137224 */ /* 0x000fca00078e0211 */
[----:B------:R-:W-:Y:S02]  /*33e0*/  ISETP.GE.U32.AND P1, PT, R19, R12, PT ;  /* 0x0000000c1300720c */ /* 0x000fe40003f26070 */
        /* <DEDUP_REMOVED lines=13> */
[----:B------:R-:W-:Y:S02]  /*34c0*/  ISETP.NE.U32.AND P3, PT, R13, RZ, PT ;  /* 0x000000ff0d00720c */ /* 0x000fe40003f65070 */
[----:B------:R-:W-:Y:S01]  /*34d0*/  IADD3 R9, -R20, RZ, RZ ;  /* 0x000000ff14097210 */ /* 0x000fe20007ffe1ff */
[----:B------:R-:W-:Y:S02]  /*34e0*/  IMAD.HI.U32 R4, R5, R20, RZ ;  /* 0x0000001405047227 */ /* 0x000fe400078e00ff */
[----:B------:R-:W2:Y:S02]  /*34f0*/  LDC R5, c[0x0][R11+0x270] ;  /* 0x00009c000b057b82 */ /* 0x000ea40000000800 */
[----:B------:R-:W-:Y:S01]  /*3500*/  IMAD R12, R12, R9, R17 ;  /* 0x000000090c0c7224 */ /* 0x000fe200078e0211 */
[----:B------:R-:W-:-:S05]  /*3510*/  IADD3 R26, -R4, RZ, RZ ;  /* 0x000000ff041a7210 */ /* 0x000fca0007ffe1ff */
        /* <DEDUP_REMOVED lines=17> */
.L_x_2773:
        /* <DEDUP_REMOVED lines=79> */
.L_x_2772:
[----:B------:R-:W-:Y:S02]  /*3b20*/  ULDC UR4, c[0x0][0x354] ;  /* 0x0000d50000047ab9 */ /* 0x000fe40000000800 */
[----:B------:R-:W-:-:S07]  /*3b30*/  IMAD R14, R7, UR4, R14 ;  /* 0x00000004070e7c24 */ /* 0x000fce000f8e020e */
.L_x_2771:
[----:B------:R-:W-:Y:S05]  /*3b40*/  BSYNC B0 ;  /* 0x0000000000007941 */ /* 0x000fea0003800000 */
.L_x_2770:
        /* <DEDUP_REMOVED lines=144> */
.L_x_2776:
[----:B------:R-:W-:Y:S01]  /*4450*/  MOV R20, R5 ;  /* 0x0000000500147202 */ /* 0x000fe20000000f00 */
[----:B------:R-:W-:Y:S01]  /*4460*/  IMAD.MOV.U32 R14, RZ, RZ, R3 ;  /* 0x000000ffff0e7224 */ /* 0x000fe200078e0003 */
[----:B------:R-:W-:Y:S01]  /*4470*/  MOV R15, R12 ;  /* 0x0000000c000f7202 */ /* 0x000fe20000000f00 */
[----:B------:R-:W-:-:S07]  /*4480*/  IMAD.MOV.U32 R5, RZ, RZ, R8 ;  /* 0x000000ffff057224 */ /* 0x000fce00078e0008 */
.L_x_2775:
        /* <DEDUP_REMOVED lines=18> */
.L_x_7150:
[----:B------:R-:W-:Y:S05]  /*45b0*/  BRX R4 -0x45c0                                                                                                                                                                                                                                                                                                                                                                                                                                                                               (*"BRANCH_TARGETS .L_x_7151,.L_x_7152,.L_x_7153"*) ;  /* 0xffffffb804907949 */ /* 0x000fea000383ffff */
.L_x_2779:
        /* <DEDUP_REMOVED lines=28> */
.L_x_2785:
[----:B------:R0:W5:Y:S02]  /*4780*/  LDG.E R3, desc[UR36][R16.64] ;  /* 0x0000002410037981 */ /* 0x000164000c1e1900 */
.L_x_2784:
[----:B------:R-:W-:Y:S05]  /*4790*/  BSYNC B6 ;  /* 0x0000000000067941 */ /* 0x000fea0003800000 */
.L_x_2783:
[----:B-----5:R-:W-:-:S05]  /*47a0*/  FSET.BF.LE.FTZ.AND R3, R34, R3, PT ;  /* 0x000000032203720a */ /* 0x020fca0003813000 */
[----:B------:R1:W-:Y:S02]  /*47b0*/  STG.E desc[UR36][R26.64], R3 ;  /* 0x000000031a007986 */ /* 0x0003e4000c101924 */
.L_x_2781:
[----:B------:R-:W-:Y:S05]  /*47c0*/  BSYNC B7 ;  /* 0x0000000000077941 */ /* 0x000fea0003800000 */
.L_x_2780:
        /* <DEDUP_REMOVED lines=21> */
.L_x_2788:
[----:B------:R2:W5:Y:S02]  /*4920*/  LDG.E R0, desc[UR36][R18.64] ;  /* 0x0000002412007981 */ /* 0x000564000c1e1900 */
.L_x_2787:
[----:B------:R-:W-:Y:S05]  /*4930*/  BSYNC B6 ;  /* 0x0000000000067941 */ /* 0x000fea0003800000 */
.L_x_2786:
[----:B-----5:R-:W-:-:S05]  /*4940*/  FSET.BF.LE.FTZ.AND R33, R33, R0, PT ;  /* 0x000000002121720a */ /* 0x020fca0003813000 */
[----:B------:R3:W-:Y:S02]  /*4950*/  STG.E desc[UR36][R28.64], R33 ;  /* 0x000000211c007986 */ /* 0x0007e4000c101924 */
.L_x_7152:
        /* <DEDUP_REMOVED lines=21> */
.L_x_2791:
[----:B------:R1:W5:Y:S02]  /*4ab0*/  LDG.E R3, desc[UR36][R22.64] ;  /* 0x0000002416037981 */ /* 0x000364000c1e1900 */
.L_x_2790:
[----:B------:R-:W-:Y:S05]  /*4ac0*/  BSYNC B6 ;  /* 0x0000000000067941 */ /* 0x000fea0003800000 */
.L_x_2789:
[----:B-----5:R-:W-:-:S05]  /*4ad0*/  FSET.BF.LE.FTZ.AND R3, R32, R3, PT ;  /* 0x000000032003720a */ /* 0x020fca0003813000 */
[----:B------:R4:W-:Y:S02]  /*4ae0*/  STG.E desc[UR36][R36.64], R3 ;  /* 0x0000000324007986 */ /* 0x0009e4000c101924 */
.L_x_7151:
[----:B------:R-:W-:Y:S05]  /*4af0*/  BSYNC B8 ;  /* 0x0000000000087941 */ /* 0x000fea0003800000 */
.L_x_2778:
        /* <DEDUP_REMOVED lines=21> */
.L_x_2794:
[----:B------:R0:W5:Y:S02]  /*4c50*/  LDG.E R0, desc[UR36][R24.64] ;  /* 0x0000002418007981 */ /* 0x000164000c1e1900 */
.L_x_2793:
[----:B------:R-:W-:Y:S05]  /*4c60*/  BSYNC B6 ;  /* 0x0000000000067941 */ /* 0x000fea0003800000 */
.L_x_2792:
[----:B-----5:R-:W-:-:S05]  /*4c70*/  FSET.BF.LE.FTZ.AND R31, R31, R0, PT ;  /* 0x000000001f1f720a */ /* 0x020fca0003813000 */
[----:B------:R0:W-:Y:S01]  /*4c80*/  STG.E desc[UR36][R38.64], R31 ;  /* 0x0000001f26007986 */ /* 0x0001e2000c101924 */
[----:B------:R-:W-:Y:S05]  /*4c90*/  BRA `(.L_x_2782) ;  /* 0x0000000000047947 */ /* 0x000fea0003800000 */
.L_x_7153:
[----:B------:R-:W-:Y:S05]  /*4ca0*/  BREAK B8 ;  /* 0x0000000000087942 */ /* 0x000fea0003800000 */
.L_x_2782:
[----:B------:R-:W-:Y:S05]  /*4cb0*/  BSYNC B9 ;  /* 0x0000000000097941 */ /* 0x000fea0003800000 */
.L_x_2777:
        /* <DEDUP_REMOVED lines=8> */
.L_x_2796:
        /* <DEDUP_REMOVED lines=12> */
.L_x_7604:


//--------------------- .text._ZN2at4cuda57_GLOBAL__N__cd6b329d_24_DistributionBernoulli_cu_7537a20d21kernelPointwiseApply2IZNS_6native9templates4cuda28bernoulli_tensor_cuda_kernelIffEEvRKNS_10TensorBaseES9_NS_15PhiloxCudaStateEEUliRfSB_SB_SB_RKfSD_SD_SD_E_fSC_jLi2ELi2ELi4ELi512ELi2EEEvNS0_6detail10TensorInfoIT0_T2_EENSG_IT1_SI_EESI_T_ --------------------------
	.section	.text._ZN2at4cuda57_GLOBAL__N__cd6b329d_24_DistributionBernoulli_cu_7537a20d21kernelPointwiseApply2IZNS_6native9templates4cuda28bernoulli_tensor_cuda_kernelIffEEvRKNS_10TensorBaseES9_NS_15PhiloxCudaStateEEUliRfSB_SB_SB_RKfSD_SD_SD_E_fSC_jLi2ELi2ELi4ELi512ELi2EEEvNS0_6detail10TensorInfoIT0_T2_EENSG_IT1_SI_EESI_T_,"ax",@progbits
	.align	128
.text._ZN2at4cuda57_GLOBAL__N__cd6b329d_24_DistributionBernoulli_cu_7537a20d21kernelPointwiseApply2IZNS_6native9templates4cuda28bernoulli_tensor_cuda_kernelIffEEvRKNS_10TensorBaseES9_NS_15PhiloxCudaStateEEUliRfSB_SB_SB_RKfSD_SD_SD_E_fSC_jLi2ELi2ELi4ELi512ELi2EEEvNS0_6detail10TensorInfoIT0_T2_EENSG_IT1_SI_EESI_T_:
        .type           _ZN2at4cuda57_GLOBAL__N__cd6b329d_24_DistributionBernoulli_cu_7537a20d21kernelPointwiseApply2IZNS_6native9templates4cuda28bernoulli_tensor_cuda_kernelIffEEvRKNS_10TensorBaseES9_NS_15PhiloxCudaStateEEUliRfSB_SB_SB_RKfSD_SD_SD_E_fSC_jLi2ELi2ELi4ELi512ELi2EEEvNS0_6detail10TensorInfoIT0_T2_EENSG_IT1_SI_EESI_T_,@function
        .size           _ZN2at4cuda57_GLOBAL__N__cd6b329d_24_DistributionBernoulli_cu_7537a20d21kernelPointwiseApply2IZNS_6native9templates4cuda28bernoulli_tensor_cuda_kernelIffEEvRKNS_10TensorBaseES9_NS_15PhiloxCudaStateEEUliRfSB_SB_SB_RKfSD_SD_SD_E_fSC_jLi2ELi2ELi4ELi512ELi2EEEvNS0_6detail10TensorInfoIT0_T2_EENSG_IT1_SI_EESI_T_,(.L_x_7605 - _ZN2at4cuda57_GLOBAL__N__cd6b329d_24_DistributionBernoulli_cu_7537a20d21kernelPointwiseApply2IZNS_6native9templates4cuda28bernoulli_tensor_cuda_kernelIffEEvRKNS_10TensorBaseES9_NS_15PhiloxCudaStateEEUliRfSB_SB_SB_RKfSD_SD_SD_E_fSC_jLi2ELi2ELi4ELi512ELi2EEEvNS0_6detail10TensorInfoIT0_T2_EENSG_IT1_SI_EESI_T_)
        .other          _ZN2at4cuda57_GLOBAL__N__cd6b329d_24_DistributionBernoulli_cu_7537a20d21kernelPointwiseApply2IZNS_6native9templates4cuda28bernoulli_tensor_cuda_kernelIffEEvRKNS_10TensorBaseES9_NS_15PhiloxCudaStateEEUliRfSB_SB_SB_RKfSD_SD_SD_E_fSC_jLi2ELi2ELi4ELi512ELi2EEEvNS0_6detail10TensorInfoIT0_T2_EENSG_IT1_SI_EESI_T_,@"STO_CUDA_ENTRY STV_DEFAULT"
_ZN2at4cuda57_GLOBAL__N__cd6b329d_24_DistributionBernoulli_cu_7537a20d21kernelPointwiseApply2IZNS_6native9templates4cuda28bernoulli_tensor_cuda_kernelIffEEvRKNS_10TensorBaseES9_NS_15PhiloxCudaStateEEUliRfSB_SB_SB_RKfSD_SD_SD_E_fSC_jLi2ELi2ELi4ELi512ELi2EEEvNS0_6detail10TensorInfoIT0_T2_EENSG_IT1_SI_EESI_T_:
        /* <DEDUP_REMOVED lines=18> */
[----:B------:R-:W-:Y:S01]  /*0120*/  ULDC UR44, c[0x0][0x354] ;  /* 0x0000d500002c7ab9 */ /* 0x000fe20000000800 */
[----:B------:R-:W-:-:S05]  /*0130*/  ULDC UR45, c[0x0][0x3c0] ;  /* 0x0000f000002d7ab9 */ /* 0x000fca0000000800 */
.L_x_2825:
[----:B------:R-:W-:Y:S01]  /*0140*/  ISETP.NE.AND P0, PT, RZ, UR38, PT ;  /* 0x00000026ff007c0c */ /* 0x000fe2000bf05270 */
[----:B0-2---:R-:W2:-:S12]  /*0150*/  LDC.64 R2, c[0x0][0x3c8] ;  /* 0x0000f200ff027b82 */ /* 0x005e980000000a00 */
[----:B---3--:R-:W3:Y:S08]  /*0160*/  @P0 LDC.64 R4, c[0x0][0x3d0] ;  /* 0x0000f400ff040b82 */ /* 0x008ef00000000a00 */
[----:B----4-:R-:W4:Y:S01]  /*0170*/  LDC R12, c[0x0][0x3d0] ;  /* 0x0000f400ff0c7b82 */ /* 0x010f220000000800 */
[----:B--2---:R-:W2:Y:S07]  /*0180*/  @P0 LDG.E.64 R2, desc[UR36][R2.64] ;  /* 0x0000002402020981 */ /* 0x004eae000c1e1b00 */
[----:B------:R-:W4:Y:S01]  /*0190*/  @P0 LDC R9, c[0x0][0x3d8] ;  /* 0x0000f600ff090b82 */ /* 0x000f220000000800 */
[----:B---3--:R-:W4:Y:S07]  /*01a0*/  @P0 LDG.E.64 R4, desc[UR36][R4.64] ;  /* 0x0000002404040981 */ /* 0x008f2e000c1e1b00 */
[----:B------:R-:W3:Y:S01]  /*01b0*/  LDC R7, c[0x0][0x3d4] ;  /* 0x0000f500ff077b82 */ /* 0x000ee20000000800 */
[----:B------:R-:W-:Y:S01]  /*01c0*/  IMAD.HI.U32 R11, R42, -0x326172a9, RZ ;  /* 0xcd9e8d572a0b7827 */ /* 0x000fe200078e00ff */
[----:B------:R-:W-:Y:S01]  /*01d0*/  BSSY B0, `(.L_x_2797) ;  /* 0x00000a1000007945 */ /* 0x000fe20003800000 */
[----:B------:R-:W-:-:S02]  /*01e0*/  HFMA2.MMA R31, -RZ, RZ, 0, 0 ;  /* 0x00000000ff1f7435 */ /* 0x000fc400000001ff */
[----:B------:R-:W-:Y:S01]  /*01f0*/  IMAD.MOV.U32 R33, RZ, RZ, RZ ;  /* 0x000000ffff217224 */ /* 0x000fe200078e00ff */
[----:B----4-:R-:W-:-:S05]  /*0200*/  @P0 IADD3 R12, P1, R4, R9, RZ ;  /* 0x00000009040c0210 */ /* 0x010fca0007f3e0ff */
[----:B---3--:R-:W-:-:S05]  /*0210*/  @P0 IMAD.X R7, RZ, RZ, R5, P1 ;  /* 0x000000ffff070224 */ /* 0x008fca00008e0605 */
[----:B------:R-:W-:-:S04]  /*0220*/  SHF.R.U64 R8, R12, 0x2, R7 ;  /* 0x000000020c087819 */ /* 0x000fc80000001207 */
[----:B------:R-:W-:Y:S02]  /*0230*/  IADD3 R6, R8, 0x1, RZ ;  /* 0x0000000108067810 */ /* 0x000fe40007ffe0ff */
[----:B------:R-:W-:Y:S02]  /*0240*/  SHF.R.U32.HI R10, RZ, 0x2, R7 ;  /* 0x00000002ff0a7819 */ /* 0x000fe40000011607 */
[----:B------:R-:W-:Y:S01]  /*0250*/  ISETP.NE.AND P0, PT, R6, RZ, PT ;  /* 0x000000ff0600720c */ /* 0x000fe20003f05270 */
[----:B------:R-:W-:Y:S01]  /*0260*/  IMAD.WIDE.U32 R8, R8, -0x2daee0ad, RZ ;  /* 0xd2511f5308087825 */ /* 0x000fe200078e00ff */
[----:B--2---:R-:W-:-:S03]  /*0270*/  LOP3.LUT R4, R11, R10, R2, 0x96, !PT ;  /* 0x0000000a0b047212 */ /* 0x004fc600078e9602 */
[----:B------:R-:W-:Y:S02]  /*0280*/  IMAD R5, R42, -0x326172a9, RZ ;  /* 0xcd9e8d572a057824 */ /* 0x000fe400078e02ff */
[----:B------:R-:W-:Y:S02]  /*0290*/  VIADD R0, R2, 0x9e3779b9 ;  /* 0x9e3779b902007836 */ /* 0x000fe40000000000 */
[----:B------:R-:W-:Y:S01]  /*02a0*/  IMAD.HI.U32 R7, R6, -0x2daee0ad, RZ ;  /* 0xd2511f5306077827 */ /* 0x000fe200078e00ff */
[----:B------:R-:W-:Y:S02]  /*02b0*/  LOP3.LUT R16, R9, R3, RZ, 0x3c, !PT ;  /* 0x0000000309107212 */ /* 0x000fe400078e3cff */
[----:B------:R-:W-:Y:S01]  /*02c0*/  LOP3.LUT R15, R0, R5, RZ, 0x3c, !PT ;  /* 0x00000005000f7212 */ /* 0x000fe200078e3cff */
[----:B------:R-:W-:Y:S01]  /*02d0*/  IMAD.WIDE.U32 R4, R4, -0x2daee0ad, RZ ;  /* 0xd2511f5304047825 */ /* 0x000fe200078e00ff */
[----:B------:R-:W-:-:S03]  /*02e0*/  LOP3.LUT R7, R7, R3, RZ, 0x3c, !PT ;  /* 0x0000000307077212 */ /* 0x000fc600078e3cff */
[----:B------:R-:W-:Y:S02]  /*02f0*/  VIADD R13, R3, 0xbb67ae85 ;  /* 0xbb67ae85030d7836 */ /* 0x000fe40000000000 */
[C---:B------:R-:W-:Y:S01]  /*0300*/  VIADD R14, R10.reuse, 0x1 ;  /* 0x000000010a0e7836 */ /* 0x040fe20000000000 */
[----:B------:R-:W-:Y:S01]  /*0310*/  @P0 IADD3 R14, R10, RZ, RZ ;  /* 0x000000ff0a0e0210 */ /* 0x000fe20007ffe0ff */
[----:B------:R-:W-:Y:S01]  /*0320*/  IMAD.WIDE.U32 R16, R16, -0x326172a9, RZ ;  /* 0xcd9e8d5710107825 */ /* 0x000fe200078e00ff */
[----:B------:R-:W-:-:S03]  /*0330*/  LOP3.LUT R10, R5, R8, R13, 0x96, !PT ;  /* 0x00000008050a7212 */ /* 0x000fc600078e960d */
        /* <DEDUP_REMOVED lines=66> */
[----:B------:R-:W-:-:S03]  /*0760*/  IADD3 R0, -R41, UR45, RZ ;  /* 0x0000002d29007c10 */ /* 0x000fc6000fffe1ff */
[----:B------:R-:W-:Y:S01]  /*0770*/  IMAD.WIDE.U32 R20, R9, -0x2daee0ad, RZ ;  /* 0xd2511f5309147825 */ /* 0x000fe200078e00ff */
[----:B------:R-:W-:Y:S02]  /*0780*/  IADD3 R15, R3, -0x24c28bd8, RZ ;  /* 0xdb3d7428030f7810 */ /* 0x000fe40007ffe0ff */
[----:B------:R-:W-:Y:S01]  /*0790*/  ISETP.GE.AND P3, PT, R0, 0x1, PT ;  /* 0x000000010000780c */ /* 0x000fe20003f66270 */
[----:B------:R-:W-:Y:S01]  /*07a0*/  IMAD.WIDE.U32 R8, R8, -0x2daee0ad, RZ ;  /* 0xd2511f5308087825 */ /* 0x000fe200078e00ff */
[----:B------:R-:W-:-:S03]  /*07b0*/  LOP3.LUT R5, R21, R4, R5, 0x96, !PT ;  /* 0x0000000415057212 */ /* 0x000fc600078e9605 */
[----:B------:R-:W-:-:S04]  /*07c0*/  IMAD.WIDE.U32 R10, R11, -0x2daee0ad, RZ ;  /* 0xd2511f530b0a7825 */ /* 0x000fc800078e00ff */
[C---:B------:R-:W-:Y:S01]  /*07d0*/  VIADD R7, R2.reuse, 0xf1bbcdc8 ;  /* 0xf1bbcdc802077836 */ /* 0x040fe20000000000 */
[----:B------:R-:W-:Y:S02]  /*07e0*/  IADD3 R13, R2, -0x700cb87f, RZ ;  /* 0x8ff34781020d7810 */ /* 0x000fe40007ffe0ff */
[--C-:B------:R-:W-:Y:S02]  /*07f0*/  LOP3.LUT R4, R9, R14, R15.reuse, 0x96, !PT ;  /* 0x0000000e09047212 */ /* 0x100fe400078e960f */
[----:B------:R-:W-:Y:S01]  /*0800*/  LOP3.LUT R20, R11, R20, R15, 0x96, !PT ;  /* 0x000000140b147212 */ /* 0x000fe200078e960f */
[----:B------:R-:W-:Y:S01]  /*0810*/  IMAD.WIDE.U32 R14, R5, -0x326172a9, RZ ;  /* 0xcd9e8d57050e7825 */ /* 0x000fe200078e00ff */
[----:B------:R-:W-:-:S03]  /*0820*/  LOP3.LUT R2, R17, R18, R7, 0x96, !PT ;  /* 0x0000001211027212 */ /* 0x000fc600078e9607 */
[----:B------:R-:W-:Y:S01]  /*0830*/  VIADD R19, R3, 0x96a522ad ;  /* 0x96a522ad03137836 */ /* 0x000fe20000000000 */
[----:B------:R-:W-:Y:S01]  /*0840*/  LOP3.LUT R17, R15, R6, R7, 0x96, !PT ;  /* 0x000000060f117212 */ /* 0x000fe200078e9607 */
[----:B------:R-:W-:Y:S01]  /*0850*/  IMAD.WIDE.U32 R4, R4, -0x326172a9, RZ ;  /* 0xcd9e8d5704047825 */ /* 0x000fe200078e00ff */
[----:B------:R-:W-:-:S03]  /*0860*/  VIMNMX R0, R0, 0x4, PT ;  /* 0x0000000400007848 */ /* 0x000fc60003fe0100 */
[----:B------:R-:W-:Y:S01]  /*0870*/  IMAD.WIDE.U32 R2, R2, -0x2daee0ad, RZ ;  /* 0xd2511f5302027825 */ /* 0x000fe200078e00ff */
[----:B------:R-:W-:Y:S02]  /*0880*/  LOP3.LUT R9, R5, R16, R13, 0x96, !PT ;  /* 0x0000001005097212 */ /* 0x000fe400078e960d */
[----:B------:R-:W-:Y:S01]  /*0890*/  ISETP.GE.AND P0, PT, R0, 0x2, PT ;  /* 0x000000020000780c */ /* 0x000fe20003f06270 */
[----:B------:R-:W-:Y:S01]  /*08a0*/  IMAD.WIDE.U32 R6, R20, -0x326172a9, RZ ;  /* 0xcd9e8d5714067825 */ /* 0x000fe200078e00ff */
[----:B------:R-:W-:Y:S02]  /*08b0*/  LOP3.LUT R8, R3, R8, R19, 0x96, !PT ;  /* 0x0000000803087212 */ /* 0x000fe400078e9613 */
[C---:B------:R-:W-:Y:S01]  /*08c0*/  ISETP.GE.AND P1, PT, R0.reuse, 0x3, PT ;  /* 0x000000030000780c */ /* 0x040fe20003f26270 */
[----:B------:R-:W-:Y:S01]  /*08d0*/  IMAD.HI.U32 R16, R17, -0x2daee0ad, RZ ;  /* 0xd2511f5311107827 */ /* 0x000fe200078e00ff */
[----:B------:R-:W-:Y:S02]  /*08e0*/  ISETP.GE.AND P2, PT, R0, 0x4, PT ;  /* 0x000000040000780c */ /* 0x000fe40003f46270 */
[----:B------:R-:W-:-:S02]  /*08f0*/  LOP3.LUT R12, R12, 0x3, RZ, 0xc0, !PT ;  /* 0x000000030c0c7812 */ /* 0x000fc400078ec0ff */
[----:B------:R-:W-:Y:S01]  /*0900*/  MOV R21, RZ ;  /* 0x000000ff00157202 */ /* 0x000fe20000000f00 */
[----:B-1----:R-:W-:Y:S08]  /*0910*/  @!P3 BRA `(.L_x_2798) ;  /* 0x0000000000b0b947 */ /* 0x002ff00003800000 */
[----:B------:R-:W2:Y:S08]  /*0920*/  I2F.U32.RP R17, UR39 ;  /* 0x0000002700117d06 */ /* 0x000eb00008209000 */
[----:B------:R-:W3:Y:S08]  /*0930*/  I2F.U32.RP R18, UR42 ;  /* 0x0000002a00127d06 */ /* 0x000ef00008209000 */
[----:B--2---:R-:W2:Y:S08]  /*0940*/  MUFU.RCP R17, R17 ;  /* 0x0000001100117308 */ /* 0x004eb00000001000 */
[----:B---3--:R-:W3:Y:S01]  /*0950*/  MUFU.RCP R18, R18 ;  /* 0x0000001200127308 */ /* 0x008ee20000001000 */
[----:B--2---:R-:W-:-:S07]  /*0960*/  VIADD R22, R17, 0xffffffe ;  /* 0x0ffffffe11167836 */ /* 0x004fce0000000000 */
[----:B------:R2:W4:Y:S01]  /*0970*/  F2I.FTZ.U32.TRUNC.NTZ R23, R22 ;  /* 0x0000001600177305 */ /* 0x000522000021f000 */
[----:B---3--:R-:W-:-:S07]  /*0980*/  IADD3 R20, R18, 0xffffffe, RZ ;  /* 0x0ffffffe12147810 */ /* 0x008fce0007ffe0ff */
[----:B------:R3:W5:Y:S01]  /*0990*/  F2I.FTZ.U32.TRUNC.NTZ R21, R20 ;  /* 0x0000001400157305 */ /* 0x000762000021f000 */
[----:B--2---:R-:W-:Y:S02]  /*09a0*/  IMAD.MOV.U32 R22, RZ, RZ, RZ ;  /* 0x000000ffff167224 */ /* 0x004fe400078e00ff */
[----:B----4-:R-:W-:Y:S01]  /*09b0*/  IMAD.MOV R25, RZ, RZ, -R23 ;  /* 0x000000ffff197224 */ /* 0x010fe200078e0a17 */
[----:B---3--:R-:W-:-:S03]  /*09c0*/  MOV R20, RZ ;  /* 0x000000ff00147202 */ /* 0x008fc60000000f00 */
[----:B------:R-:W-:-:S04]  /*09d0*/  IMAD R25, R25, UR39, RZ ;  /* 0x0000002719197c24 */ /* 0x000fc8000f8e02ff */
[----:B------:R-:W-:Y:S01]  /*09e0*/  IMAD.HI.U32 R18, R23, R25, R22 ;  /* 0x0000001917127227 */ /* 0x000fe200078e0016 */
[----:B-----5:R-:W-:-:S05]  /*09f0*/  IADD3 R17, RZ, -R21, RZ ;  /* 0x80000015ff117210 */ /* 0x020fca0007ffe0ff */
[----:B------:R-:W-:-:S04]  /*0a00*/  IMAD.HI.U32 R18, R18, R41, RZ ;  /* 0x0000002912127227 */ /* 0x000fc800078e00ff */
[----:B------:R-:W-:Y:S02]  /*0a10*/  IMAD R17, R17, UR42, RZ ;  /* 0x0000002a11117c24 */ /* 0x000fe4000f8e02ff */
[----:B------:R-:W-:Y:S02]  /*0a20*/  IMAD.MOV R22, RZ, RZ, -R18 ;  /* 0x000000ffff167224 */ /* 0x000fe400078e0a12 */
[----:B------:R-:W-:-:S04]  /*0a30*/  IMAD.HI.U32 R20, R21, R17, R20 ;  /* 0x0000001115147227 */ /* 0x000fc800078e0014 */
[----:B------:R-:W-:Y:S02]  /*0a40*/  IMAD R17, R22, UR39, R41 ;  /* 0x0000002716117c24 */ /* 0x000fe4000f8e0229 */
[----:B------:R-:W-:-:S03]  /*0a50*/  IMAD.HI.U32 R20, R20, R41, RZ ;  /* 0x0000002914147227 */ /* 0x000fc600078e00ff */
[----:B------:R-:W-:Y:S02]  /*0a60*/  ISETP.GE.U32.AND P5, PT, R17, UR39, PT ;  /* 0x0000002711007c0c */ /* 0x000fe4000bfa6070 */
[----:B------:R-:W-:-:S05]  /*0a70*/  IADD3 R22, -R20, RZ, RZ ;  /* 0x000000ff14167210 */ /* 0x000fca0007ffe1ff */
[----:B------:R-:W-:-:S05]  /*0a80*/  IMAD R21, R22, UR42, R41 ;  /* 0x0000002a16157c24 */ /* 0x000fca000f8e0229 */
[----:B------:R-:W-:Y:S01]  /*0a90*/  ISETP.GE.U32.AND P3, PT, R21, UR42, PT ;  /* 0x0000002a15007c0c */ /* 0x000fe2000bf66070 */
[----:B------:R-:W-:Y:S02]  /*0aa0*/  @P5 VIADD R17, R17, -UR39 ;  /* 0x8000002711115c36 */ /* 0x000fe40008000000 */
[----:B------:R-:W-:Y:S01]  /*0ab0*/  @P5 VIADD R18, R18, 0x1 ;  /* 0x0000000112125836 */ /* 0x000fe20000000000 */
[----:B------:R-:W-:Y:S02]  /*0ac0*/  ISETP.NE.U32.AND P5, PT, RZ, UR39, PT ;  /* 0x00000027ff007c0c */ /* 0x000fe4000bfa5070 */
[----:B------:R-:W-:-:S07]  /*0ad0*/  ISETP.GE.U32.AND P4, PT, R17, UR39, PT ;  /* 0x0000002711007c0c */ /* 0x000fce000bf86070 */
[----:B------:R-:W-:Y:S01]  /*0ae0*/  @P3 IADD3 R21, R21, -UR42, RZ ;  /* 0x8000002a15153c10 */ /* 0x000fe2000fffe0ff */
[----:B------:R-:W-:-:S03]  /*0af0*/  @P3 VIADD R20, R20, 0x1 ;  /* 0x0000000114143836 */ /* 0x000fc60000000000 */
[----:B------:R-:W-:Y:S02]  /*0b00*/  ISETP.GE.U32.AND P6, PT, R21, UR42, PT ;  /* 0x0000002a15007c0c */ /* 0x000fe4000bfc6070 */
[----:B------:R-:W-:Y:S02]  /*0b10*/  @P4 IADD3 R18, R18, 0x1, RZ ;  /* 0x0000000112124810 */ /* 0x000fe40007ffe0ff */
[----:B------:R-:W-:Y:S02]  /*0b20*/  ISETP.NE.U32.AND P4, PT, RZ, UR42, PT ;  /* 0x0000002aff007c0c */ /* 0x000fe4000bf85070 */
[----:B------:R-:W-:-:S05]  /*0b30*/  @!P5 LOP3.LUT R18, RZ, UR39, RZ, 0x33, !PT ;  /* 0x00000027ff12dc12 */ /* 0x000fca000f8e33ff */
[----:B------:R-:W-:Y:S02]  /*0b40*/  IMAD.MOV R22, RZ, RZ, -R18 ;  /* 0x000000ffff167224 */ /* 0x000fe400078e0a12 */
[----:B------:R-:W-:Y:S02]  /*0b50*/  @P6 IADD3 R20, R20, 0x1, RZ ;  /* 0x0000000114146810 */ /* 0x000fe40007ffe0ff */
[----:B------:R-:W-:Y:S02]  /*0b60*/  IMAD R17, R22, UR39, R41 ;  /* 0x0000002716117c24 */ /* 0x000fe4000f8e0229 */
[----:B------:R-:W-:Y:S02]  /*0b70*/  @!P4 LOP3.LUT R20, RZ, UR42, RZ, 0x33, !PT ;  /* 0x0000002aff14cc12 */ /* 0x000fe4000f8e33ff */
[----:B------:R-:W-:Y:S02]  /*0b80*/  IMAD R17, R17, UR40, RZ ;  /* 0x0000002811117c24 */ /* 0x000fe4000f8e02ff */
[----:B------:R-:W-:-:S02]  /*0b90*/  IADD3 R24, -R20, RZ, RZ ;  /* 0x000000ff14187210 */ /* 0x000fc40007ffe1ff */
[----:B------:R-:W-:-:S03]  /*0ba0*/  IMAD R33, R18, UR41, R17 ;  /* 0x0000002912217c24 */ /* 0x000fc6000f8e0211 */
[----:B------:R-:W-:-:S04]  /*0bb0*/  IMAD R21, R24, UR42, R41 ;  /* 0x0000002a18157c24 */ /* 0x000fc8000f8e0229 */
[----:B------:R-:W-:-:S04]  /*0bc0*/  IMAD R21, R21, UR43, RZ ;  /* 0x0000002b15157c24 */ /* 0x000fc8000f8e02ff */
[----:B------:R-:W-:-:S07]  /*0bd0*/  IMAD R21, R20, UR44, R21 ;  /* 0x0000002c14157c24 */ /* 0x000fce000f8e0215 */
.L_x_2798:
[----:B------:R-:W-:Y:S05]  /*0be0*/  BSYNC B0 ;  /* 0x0000000000007941 */ /* 0x000fea0003800000 */
.L_x_2797:
        /* <DEDUP_REMOVED lines=10> */
[----:B------:R-:W2:Y:S08]  /*0c90*/  I2F.U32.RP R13, UR39 ;  /* 0x00000027000d7d06 */ /* 0x000eb00008209000 */
[----:B------:R-:W3:Y:S08]  /*0ca0*/  I2F.U32.RP R16, UR42 ;  /* 0x0000002a00107d06 */ /* 0x000ef00008209000 */
[----:B--2---:R-:W2:Y:S08]  /*0cb0*/  MUFU.RCP R13, R13 ;  /* 0x0000000d000d7308 */ /* 0x004eb00000001000 */
[----:B---3--:R-:W3:Y:S01]  /*0cc0*/  MUFU.RCP R16, R16 ;  /* 0x0000001000107308 */ /* 0x008ee20000001000 */
[----:B--2---:R-:W-:Y:S01]  /*0cd0*/  IADD3 R18, R13, 0xffffffe, RZ ;  /* 0x0ffffffe0d127810 */ /* 0x004fe20007ffe0ff */
[----:B------:R-:W-:-:S06]  /*0ce0*/  VIADD R13, R41, 0x1 ;  /* 0x00000001290d7836 */ /* 0x000fcc0000000000 */
[----:B------:R2:W4:Y:S01]  /*0cf0*/  F2I.FTZ.U32.TRUNC.NTZ R19, R18 ;  /* 0x0000001200137305 */ /* 0x000522000021f000 */
[----:B---3--:R-:W-:Y:S01]  /*0d00*/  VIADD R15, R16, 0xffffffe ;  /* 0x0ffffffe100f7836 */ /* 0x008fe20000000000 */
[----:B--2---:R-:W-:-:S06]  /*0d10*/  MOV R18, RZ ;  /* 0x000000ff00127202 */ /* 0x004fcc0000000f00 */
[----:B------:R-:W2:Y:S01]  /*0d20*/  F2I.FTZ.U32.TRUNC.NTZ R15, R15 ;  /* 0x0000000f000f7305 */ /* 0x000ea2000021f000 */
[----:B----4-:R-:W-:-:S05]  /*0d30*/  IADD3 R23, RZ, -R19, RZ ;  /* 0x80000013ff177210 */ /* 0x010fca0007ffe0ff */
[----:B------:R-:W-:-:S04]  /*0d40*/  IMAD R23, R23, UR39, RZ ;  /* 0x0000002717177c24 */ /* 0x000fc8000f8e02ff */
[----:B------:R-:W-:-:S04]  /*0d50*/  IMAD.HI.U32 R14, R19, R23, R18 ;  /* 0x00000017130e7227 */ /* 0x000fc800078e0012 */
[----:B--2---:R-:W-:Y:S02]  /*0d60*/  IMAD.MOV R20, RZ, RZ, -R15 ;  /* 0x000000ffff147224 */ /* 0x004fe400078e0a0f */
[----:B------:R-:W-:Y:S01]  /*0d70*/  IMAD.HI.U32 R31, R14, R13, RZ ;  /* 0x0000000d0e1f7227 */ /* 0x000fe200078e00ff */
[----:B------:R-:W-:-:S03]  /*0d80*/  MOV R14, RZ ;  /* 0x000000ff000e7202 */ /* 0x000fc60000000f00 */
[----:B------:R-:W-:-:S04]  /*0d90*/  IMAD R19, R20, UR42, RZ ;  /* 0x0000002a14137c24 */ /* 0x000fc8000f8e02ff */
        /* <DEDUP_REMOVED lines=9> */
[----:B------:R-:W-:Y:S01]  /*0e30*/  @P5 VIADD R31, R31, 0x1 ;  /* 0x000000011f1f5836 */ /* 0x000fe20000000000 */
[----:B------:R-:W-:Y:S02]  /*0e40*/  ISETP.NE.U32.AND P5, PT, RZ, UR39, PT ;  /* 0x00000027ff007c0c */ /* 0x000fe4000bfa5070 */
[----:B------:R-:W-:Y:S01]  /*0e50*/  ISETP.GE.U32.AND P4, PT, R14, UR39, PT ;  /* 0x000000270e007c0c */ /* 0x000fe2000bf86070 */
[----:B------:R-:W-:Y:S01]  /*0e60*/  @P0 VIADD R23, R23, 0x1 ;  /* 0x0000000117170836 */ /* 0x000fe20000000000 */
[----:B------:R-:W-:-:S04]  /*0e70*/  @P0 IADD3 R15, R15, -UR42, RZ ;  /* 0x8000002a0f0f0c10 */ /* 0x000fc8000fffe0ff */
[----:B------:R-:W-:-:S07]  /*0e80*/  ISETP.GE.U32.AND P6, PT, R15, UR42, PT ;  /* 0x0000002a0f007c0c */ /* 0x000fce000bfc6070 */
[----:B------:R-:W-:Y:S02]  /*0e90*/  @P4 IADD3 R31, R31, 0x1, RZ ;  /* 0x000000011f1f4810 */ /* 0x000fe40007ffe0ff */
[----:B------:R-:W-:Y:S02]  /*0ea0*/  ISETP.NE.U32.AND P4, PT, RZ, UR42, PT ;  /* 0x0000002aff007c0c */ /* 0x000fe4000bf85070 */
[----:B------:R-:W-:Y:S02]  /*0eb0*/  @!P5 LOP3.LUT R31, RZ, UR39, RZ, 0x33, !PT ;  /* 0x00000027ff1fdc12 */ /* 0x000fe4000f8e33ff */
[----:B------:R-:W-:-:S03]  /*0ec0*/  @P6 IADD3 R23, R23, 0x1, RZ ;  /* 0x0000000117176810 */ /* 0x000fc60007ffe0ff */
[----:B------:R-:W-:-:S04]  /*0ed0*/  IMAD.MOV R14, RZ, RZ, -R31 ;  /* 0x000000ffff0e7224 */ /* 0x000fc800078e0a1f */
[----:B------:R-:W-:Y:S02]  /*0ee0*/  IMAD R14, R14, UR39, R13 ;  /* 0x000000270e0e7c24 */ /* 0x000fe4000f8e020d */
[----:B------:R-:W-:Y:S02]  /*0ef0*/  @!P4 LOP3.LUT R23, RZ, UR42, RZ, 0x33, !PT ;  /* 0x0000002aff17cc12 */ /* 0x000fe4000f8e33ff */
[----:B------:R-:W-:Y:S02]  /*0f00*/  IMAD R14, R14, UR40, RZ ;  /* 0x000000280e0e7c24 */ /* 0x000fe4000f8e02ff */
[----:B------:R-:W-:Y:S02]  /*0f10*/  IADD3 R16, -R23, RZ, RZ ;  /* 0x000000ff17107210 */ /* 0x000fe40007ffe1ff */
[----:B------:R-:W-:-:S03]  /*0f20*/  IMAD R31, R31, UR41, R14 ;  /* 0x000000291f1f7c24 */ /* 0x000fc6000f8e020e */
[----:B------:R-:W-:-:S04]  /*0f30*/  IMAD R13, R16, UR42, R13 ;  /* 0x0000002a100d7c24 */ /* 0x000fc8000f8e020d */
[----:B------:R-:W-:-:S04]  /*0f40*/  IMAD R16, R13, UR43, RZ ;  /* 0x0000002b0d107c24 */ /* 0x000fc8000f8e02ff */
[----:B------:R-:W-:-:S07]  /*0f50*/  IMAD R23, R23, UR44, R16 ;  /* 0x0000002c17177c24 */ /* 0x000fce000f8e0210 */
.L_x_2800:
[----:B------:R-:W-:Y:S05]  /*0f60*/  BSYNC B0 ;  /* 0x0000000000007941 */ /* 0x000fea0003800000 */
.L_x_2799:
[----:B------:R-:W-:Y:S04]  /*0f70*/  BSSY B0, `(.L_x_2801) ;  /* 0x000002f000007945 */ /* 0x000fe80003800000 */
[----:B------:R-:W-:Y:S05]  /*0f80*/  @!P1 BRA `(.L_x_2802) ;  /* 0x0000000000b49947 */ /* 0x000fea0003800000 */
[----:B------:R-:W2:Y:S01]  /*0f90*/  I2F.U32.RP R13, UR39 ;  /* 0x00000027000d7d06 */ /* 0x000ea20008209000 */
[----:B------:R-:W-:-:S07]  /*0fa0*/  ISETP.NE.U32.AND P0, PT, RZ, UR39, PT ;  /* 0x00000027ff007c0c */ /* 0x000fce000bf05070 */
[----:B------:R-:W3:Y:S08]  /*0fb0*/  I2F.U32.RP R16, UR42 ;  /* 0x0000002a00107d06 */ /* 0x000ef00008209000 */
[----:B--2---:R-:W2:Y:S08]  /*0fc0*/  MUFU.RCP R13, R13 ;  /* 0x0000000d000d7308 */ /* 0x004eb00000001000 */
[----:B---3--:R-:W3:Y:S01]  /*0fd0*/  MUFU.RCP R16, R16 ;  /* 0x0000001000107308 */ /* 0x008ee20000001000 */
[----:B--2---:R-:W-:-:S02]  /*0fe0*/  VIADD R14, R13, 0xffffffe ;  /* 0x0ffffffe0d0e7836 */ /* 0x004fc40000000000 */
[----:B------:R-:W-:-:S05]  /*0ff0*/  VIADD R13, R41, 0x2 ;  /* 0x00000002290d7836 */ /* 0x000fca0000000000 */
[----:B------:R2:W4:Y:S01]  /*1000*/  F2I.FTZ.U32.TRUNC.NTZ R15, R14 ;  /* 0x0000000e000f7305 */ /* 0x000522000021f000 */
[----:B---3--:R-:W-:-:S07]  /*1010*/  IADD3 R18, R16, 0xffffffe, RZ ;  /* 0x0ffffffe10127810 */ /* 0x008fce0007ffe0ff */
[----:B------:R3:W5:Y:S01]  /*1020*/  F2I.FTZ.U32.TRUNC.NTZ R19, R18 ;  /* 0x0000001200137305 */ /* 0x000762000021f000 */
[----:B--2---:R-:W-:Y:S01]  /*1030*/  HFMA2.MMA R14, -RZ, RZ, 0, 0 ;  /* 0x00000000ff0e7435 */ /* 0x004fe200000001ff */
[----:B----4-:R-:W-:Y:S02]  /*1040*/  IMAD.MOV R25, RZ, RZ, -R15 ;  /* 0x000000ffff197224 */ /* 0x010fe400078e0a0f */
[----:B---3--:R-:W-:Y:S02]  /*1050*/  IMAD.MOV.U32 R18, RZ, RZ, RZ ;  /* 0x000000ffff127224 */ /* 0x008fe400078e00ff */
[----:B------:R-:W-:Y:S01]  /*1060*/  IMAD R25, R25, UR39, RZ ;  /* 0x0000002719197c24 */ /* 0x000fe2000f8e02ff */
[----:B-----5:R-:W-:-:S04]  /*1070*/  IADD3 R29, RZ, -R19, RZ ;  /* 0x80000013ff1d7210 */ /* 0x020fc80007ffe0ff */
[----:B------:R-:W-:-:S04]  /*1080*/  IMAD.HI.U32 R14, R15, R25, R14 ;  /* 0x000000190f0e7227 */ /* 0x000fc800078e000e */
[----:B------:R-:W-:-:S04]  /*1090*/  IMAD R29, R29, UR42, RZ ;  /* 0x0000002a1d1d7c24 */ /* 0x000fc8000f8e02ff */
[----:B------:R-:W-:-:S04]  /*10a0*/  IMAD.HI.U32 R18, R19, R29, R18 ;  /* 0x0000001d13127227 */ /* 0x000fc800078e0012 */
[----:B------:R-:W-:-:S04]  /*10b0*/  IMAD.HI.U32 R29, R14, R13, RZ ;  /* 0x0000000d0e1d7227 */ /* 0x000fc800078e00ff */
[----:B------:R-:W-:Y:S01]  /*10c0*/  IMAD.HI.U32 R25, R18, R13, RZ ;  /* 0x0000000d12197227 */ /* 0x000fe200078e00ff */
[----:B------:R-:W-:-:S03]  /*10d0*/  IADD3 R14, -R29, RZ, RZ ;  /* 0x000000ff1d0e7210 */ /* 0x000fc60007ffe1ff */
        /* <DEDUP_REMOVED lines=24> */
.L_x_2802:
[----:B------:R-:W-:Y:S05]  /*1260*/  BSYNC B0 ;  /* 0x0000000000007941 */ /* 0x000fea0003800000 */
.L_x_2801:
[----:B------:R-:W-:Y:S04]  /*1270*/  BSSY B0, `(.L_x_2803) ;  /* 0x000002f000007945 */ /* 0x000fe80003800000 */
[----:B------:R-:W-:Y:S05]  /*1280*/  @!P2 BRA `(.L_x_2804) ;  /* 0x0000000000b4a947 */ /* 0x000fea0003800000 */
[----:B------:R-:W2:Y:S01]  /*1290*/  I2F.U32.RP R13, UR39 ;  /* 0x00000027000d7d06 */ /* 0x000ea20008209000 */
[----:B------:R-:W-:Y:S02]  /*12a0*/  ISETP.NE.U32.AND P5, PT, RZ, UR39, PT ;  /* 0x00000027ff007c0c */ /* 0x000fe4000bfa5070 */
[----:B------:R-:W-:-:S05]  /*12b0*/  ISETP.NE.U32.AND P6, PT, RZ, UR42, PT ;  /* 0x0000002aff007c0c */ /* 0x000fca000bfc5070 */
[----:B------:R-:W3:Y:S08]  /*12c0*/  I2F.U32.RP R18, UR42 ;  /* 0x0000002a00127d06 */ /* 0x000ef00008209000 */
[----:B--2---:R-:W2:Y:S08]  /*12d0*/  MUFU.RCP R13, R13 ;  /* 0x0000000d000d7308 */ /* 0x004eb00000001000 */
[----:B---3--:R-:W3:Y:S01]  /*12e0*/  MUFU.RCP R18, R18 ;  /* 0x0000001200127308 */ /* 0x008ee20000001000 */
[----:B--2---:R-:W-:-:S02]  /*12f0*/  IADD3 R14, R13, 0xffffffe, RZ ;  /* 0x0ffffffe0d0e7810 */ /* 0x004fc40007ffe0ff */
[----:B------:R-:W-:-:S05]  /*1300*/  IADD3 R13, R41, 0x3, RZ ;  /* 0x00000003290d7810 */ /* 0x000fca0007ffe0ff */
[----:B------:R2:W4:Y:S01]  /*1310*/  F2I.FTZ.U32.TRUNC.NTZ R15, R14 ;  /* 0x0000000e000f7305 */ /* 0x000522000021f000 */
[----:B---3--:R-:W-:-:S07]  /*1320*/  VIADD R16, R18, 0xffffffe ;  /* 0x0ffffffe12107836 */ /* 0x008fce0000000000 */
[----:B------:R3:W5:Y:S01]  /*1330*/  F2I.FTZ.U32.TRUNC.NTZ R17, R16 ;  /* 0x0000001000117305 */ /* 0x000762000021f000 */
[----:B--2---:R-:W-:Y:S01]  /*1340*/  IMAD.MOV.U32 R14, RZ, RZ, RZ ;  /* 0x000000ffff0e7224 */ /* 0x004fe200078e00ff */
[----:B----4-:R-:W-:Y:S02]  /*1350*/  IADD3 R19, RZ, -R15, RZ ;  /* 0x8000000fff137210 */ /* 0x010fe40007ffe0ff */
[----:B---3--:R-:W-:-:S03]  /*1360*/  MOV R16, RZ ;  /* 0x000000ff00107202 */ /* 0x008fc60000000f00 */
[----:B------:R-:W-:Y:S02]  /*1370*/  IMAD R19, R19, UR39, RZ ;  /* 0x0000002713137c24 */ /* 0x000fe4000f8e02ff */
[----:B-----5:R-:W-:Y:S02]  /*1380*/  IMAD.MOV R27, RZ, RZ, -R17 ;  /* 0x000000ffff1b7224 */ /* 0x020fe400078e0a11 */
        /* <DEDUP_REMOVED lines=29> */
.L_x_2804:
[----:B------:R-:W-:Y:S05]  /*1560*/  BSYNC B0 ;  /* 0x0000000000007941 */ /* 0x000fea0003800000 */
.L_x_2803:
[----:B0-----:R-:W-:Y:S01]  /*1570*/  IMAD.WIDE.U32 R32, R33, 0x4, R36 ;  /* 0x0000000421207825 */ /* 0x001fe200078e0024 */
[----:B------:R-:W-:-:S03]  /*1580*/  MOV R13, R4 ;  /* 0x00000004000d7202 */ /* 0x000fc60000000f00 */
[----:B------:R-:W-:-:S04]  /*1590*/  IMAD.WIDE.U32 R30, R31, 0x4, R36 ;  /* 0x000000041f1e7825 */ /* 0x000fc800078e0024 */
[----:B------:R-:W-:-:S04]  /*15a0*/  IMAD.WIDE.U32 R28, R29, 0x4, R36 ;  /* 0x000000041d1c7825 */ /* 0x000fc800078e0024 */
[----:B------:R-:W-:-:S04]  /*15b0*/  IMAD.WIDE.U32 R16, R17, 0x4, R36 ;  /* 0x0000000411107825 */ /* 0x000fc800078e0024 */
[----:B-1----:R-:W-:-:S04]  /*15c0*/  IMAD.WIDE.U32 R18, R21, 0x4, R34 ;  /* 0x0000000415127825 */ /* 0x002fc800078e0022 */
        /* <DEDUP_REMOVED lines=18> */
.L_x_2806:
[----:B------:R-:W-:Y:S01]  /*16f0*/  MOV R15, R11 ;  /* 0x0000000b000f7202 */ /* 0x000fe20000000f00 */
[----:B------:R-:W-:Y:S01]  /*1700*/  IMAD.MOV.U32 R13, RZ, RZ, R8 ;  /* 0x000000ffff0d7224 */ /* 0x000fe200078e0008 */
[----:B------:R-:W-:Y:S01]  /*1710*/  MOV R14, R2 ;  /* 0x00000002000e7202 */ /* 0x000fe20000000f00 */
[----:B------:R-:W-:-:S07]  /*1720*/  IMAD.MOV.U32 R11, RZ, RZ, R6 ;  /* 0x000000ffff0b7224 */ /* 0x000fce00078e0006 */
.L_x_2805:
        /* <DEDUP_REMOVED lines=18> */
.L_x_7154:
[----:B------:R-:W-:Y:S05]  /*1850*/  BRX R2 -0x1860                                                                                                                                                                                                                                                                                                                                                                                                                                                                               (*"BRANCH_TARGETS .L_x_7155,.L_x_7156,.L_x_7157"*) ;  /* 0xffffffe402e87949 */ /* 0x000fea000383ffff */
.L_x_2809:
        /* <DEDUP_REMOVED lines=28> */
.L_x_2815:
[----:B------:R0:W5:Y:S02]  /*1a20*/  LDG.E R3, desc[UR36][R26.64] ;  /* 0x000000241a037981 */ /* 0x000164000c1e1900 */
.L_x_2814:
[----:B------:R-:W-:Y:S05]  /*1a30*/  BSYNC B6 ;  /* 0x0000000000067941 */ /* 0x000fea0003800000 */
.L_x_2813:
[----:B-----5:R-:W-:-:S05]  /*1a40*/  FSET.BF.LE.FTZ.AND R3, R2, R3, PT ;  /* 0x000000030203720a */ /* 0x020fca0003813000 */
[----:B------:R1:W-:Y:S02]  /*1a50*/  STG.E desc[UR36][R16.64], R3 ;  /* 0x0000000310007986 */ /* 0x0003e4000c101924 */
.L_x_2811:
[----:B------:R-:W-:Y:S05]  /*1a60*/  BSYNC B7 ;  /* 0x0000000000077941 */ /* 0x000fea0003800000 */
.L_x_2810:
        /* <DEDUP_REMOVED lines=21> */
.L_x_2818:
[----:B------:R1:W5:Y:S02]  /*1bc0*/  LDG.E R3, desc[UR36][R24.64] ;  /* 0x0000002418037981 */ /* 0x000364000c1e1900 */
.L_x_2817:
[----:B------:R-:W-:Y:S05]  /*1bd0*/  BSYNC B6 ;  /* 0x0000000000067941 */ /* 0x000fea0003800000 */
.L_x_2816:
[----:B-----5:R-:W-:-:S05]  /*1be0*/  FSET.BF.LE.FTZ.AND R3, R38, R3, PT ;  /* 0x000000032603720a */ /* 0x020fca0003813000 */
[----:B------:R2:W-:Y:S02]  /*1bf0*/  STG.E desc[UR36][R28.64], R3 ;  /* 0x000000031c007986 */ /* 0x0005e4000c101924 */
.L_x_7156:
        /* <DEDUP_REMOVED lines=11> */
[----:B--2---:R-:W2:Y:S01]  /*1cb0*/  LDC.64 R2, c[0x4][R2] ;  /* 0x0100000002027b82 */ /* 0x004ea20000000a00 */
        /* <DEDUP_REMOVED lines=9> */
.L_x_2821:
[----:B------:R3:W5:Y:S02]  /*1d50*/  LDG.E R0, desc[UR36][R22.64] ;  /* 0x0000002416007981 */ /* 0x000764000c1e1900 */
.L_x_2820:
[----:B------:R-:W-:Y:S05]  /*1d60*/  BSYNC B6 ;  /* 0x0000000000067941 */ /* 0x000fea0003800000 */
.L_x_2819:
[----:B-----5:R-:W-:-:S05]  /*1d70*/  FSET.BF.LE.FTZ.AND R39, R39, R0, PT ;  /* 0x000000002727720a */ /* 0x020fca0003813000 */
[----:B------:R4:W-:Y:S02]  /*1d80*/  STG.E desc[UR36][R30.64], R39 ;  /* 0x000000271e007986 */ /* 0x0009e4000c101924 */
.L_x_7155:
[----:B------:R-:W-:Y:S05]  /*1d90*/  BSYNC B8 ;  /* 0x0000000000087941 */ /* 0x000fea0003800000 */
.L_x_2808:
        /* <DEDUP_REMOVED lines=21> */
.L_x_2824:
[----:B------:R2:W5:Y:S02]  /*1ef0*/  LDG.E R3, desc[UR36][R18.64] ;  /* 0x0000002412037981 */ /* 0x000564000c1e1900 */
.L_x_2823:
[----:B------:R-:W-:Y:S05]  /*1f00*/  BSYNC B6 ;  /* 0x0000000000067941 */ /* 0x000fea0003800000 */
.L_x_2822:
[----:B-----5:R-:W-:-:S05]  /*1f10*/  FSET.BF.LE.FTZ.AND R3, R40, R3, PT ;  /* 0x000000032803720a */ /* 0x020fca0003813000 */
[----:B------:R0:W-:Y:S01]  /*1f20*/  STG.E desc[UR36][R32.64], R3 ;  /* 0x0000000320007986 */ /* 0x0001e2000c101924 */
[----:B------:R-:W-:Y:S05]  /*1f30*/  BRA `(.L_x_2812) ;  /* 0x0000000000047947 */ /* 0x000fea0003800000 */
.L_x_7157:
[----:B------:R-:W-:Y:S05]  /*1f40*/  BREAK B8 ;  /* 0x0000000000087942 */ /* 0x000fea0003800000 */
.L_x_2812:
[----:B------:R-:W-:Y:S05]  /*1f50*/  BSYNC B9 ;  /* 0x0000000000097941 */ /* 0x000fea0003800000 */
.L_x_2807:
[----:B------:R-:W-:Y:S01]  /*1f60*/  ULDC UR4, c[0x0][0x0] ;  /* 0x0000000000047ab9 */ /* 0x000fe20000000800 */
[----:B------:R-:W5:Y:S01]  /*1f70*/  LDC R0, c[0x0][0xc] ;  /* 0x00000300ff007b82 */ /* 0x000f620000000800 */
[----:B------:R-:W-:-:S06]  /*1f80*/  USHF.L.U32 UR4, UR4, 0x2, URZ ;  /* 0x0000000204047899 */ /* 0x000fcc000800063f */
[----:B-----5:R-:W-:-:S05]  /*1f90*/  IMAD R41, R0, UR4, R41 ;  /* 0x0000000400297c24 */ /* 0x020fca000f8e0229 */
[----:B------:R-:W-:-:S13]  /*1fa0*/  ISETP.GE.U32.AND P0, PT, R41, UR45, PT ;  /* 0x0000002d29007c0c */ /* 0x000fda000bf06070 */
[----:B------:R-:W-:Y:S05]  /*1fb0*/  @!P0 BRA `(.L_x_2825) ;  /* 0xffffffe000608947 */ /* 0x000fea000383ffff */
[----:B------:R-:W-:Y:S05]  /*1fc0*/  EXIT ;  /* 0x000000000000794d */ /* 0x000fea0003800000 */
.L_x_2826:
        /* <DEDUP_REMOVED lines=11> */
.L_x_7605:


//--------------------- .text._ZN2at4cuda57_GLOBAL__N__cd6b329d_24_DistributionBernoulli_cu_7537a20d21kernelPointwiseApply2IZNS_6native9templates4cuda28bernoulli_tensor_cuda_kernelIffEEvRKNS_10TensorBaseES9_NS_15PhiloxCudaStateEEUliRfSB_SB_SB_RKfSD_SD_SD_E_fSC_jLi2ELi1ELi4ELi512ELi2EEEvNS0_6detail10TensorInfoIT0_T2_EENSG_IT1_SI_EESI_T_ --------------------------
	.section	.text._ZN2at4cuda57_GLOBAL__N__cd6b329d_24_DistributionBernoulli_cu_7537a20d21kernelPointwiseApply2IZNS_6native9templates4cuda28bernoulli_tensor_cuda_kernelIffEEvRKNS_10TensorBaseES9_NS_15PhiloxCudaStateEEUliRfSB_SB_SB_RKfSD_SD_SD_E_fSC_jLi2ELi1ELi4ELi512ELi2EEEvNS0_6detail10TensorInfoIT0_T2_EENSG_IT1_SI_EESI_T_,"ax",@progbits
	.align	128
.text._ZN2at4cuda57_GLOBAL__N__cd6b329d_24_DistributionBernoulli_cu_7537a20d21kernelPointwiseApply2IZNS_6native9templates4cuda28bernoulli_tensor_cuda_kernelIffEEvRKNS_10TensorBaseES9_NS_15PhiloxCudaStateEEUliRfSB_SB_SB_RKfSD_SD_SD_E_fSC_jLi2ELi1ELi4ELi512ELi2EEEvNS0_6detail10TensorInfoIT0_T2_EENSG_IT1_SI_EESI_T_:
        .type           _ZN2at4cuda57_GLOBAL__N__cd6b329d_24_DistributionBernoulli_cu_7537a20d21kernelPointwiseApply2IZNS_6native9templates4cuda28bernoulli_tensor_cuda_kernelIffEEvRKNS_10TensorBaseES9_NS_15PhiloxCudaStateEEUliRfSB_SB_SB_RKfSD_SD_SD_E_fSC_jLi2ELi1ELi4ELi512ELi2EEEvNS0_6detail10TensorInfoIT0_T2_EENSG_IT1_SI_EESI_T_,@function
        .size           _ZN2at4cuda57_GLOBAL__N__cd6b329d_24_DistributionBernoulli_cu_7537a20d21kernelPointwiseApply2IZNS_6native9templates4cuda28bernoulli_tensor_cuda_kernelIffEEvRKNS_10TensorBaseES9_NS_15PhiloxCudaStateEEUliRfSB_SB_SB_RKfSD_SD_SD_E_fSC_jLi2ELi1ELi4ELi512ELi2EEEvNS0_6detail10TensorInfoIT0_T2_EENSG_IT1_SI_EESI_T_,(.L_x_7606 - _ZN2at4cuda57_GLOBAL__N__cd6b329d_24_DistributionBernoulli_cu_7537a20d21kernelPointwiseApply2IZNS_6native9templates4cuda28bernoulli_tensor_cuda_kernelIffEEvRKNS_10TensorBaseES9_NS_15PhiloxCudaStateEEUliRfSB_SB_SB_RKfSD_SD_SD_E_fSC_jLi2ELi1ELi4ELi512ELi2EEEvNS0_6detail10TensorInfoIT0_T2_EENSG_IT1_SI_EESI_T_)
        .other          _ZN2at4cuda57_GLOBAL__N__cd6b329d_24_DistributionBernoulli_cu_7537a20d21kernelPointwiseApply2IZNS_6native9templates4cuda28bernoulli_tensor_cuda_kernelIffEEvRKNS_10TensorBaseES9_NS_15PhiloxCudaStateEEUliRfSB_SB_SB_RKfSD_SD_SD_E_fSC_jLi2ELi1ELi4ELi512ELi2EEEvNS0_6detail10TensorInfoIT0_T2_EENSG_IT1_SI_EESI_T_,@"STO_CUDA_ENTRY STV_DEFAULT"
_ZN2at4cuda57_GLOBAL__N__cd6b329d_24_DistributionBernoulli_cu_7537a20d21kernelPointwiseApply2IZNS_6native9templates4cuda28bernoulli_tensor_cuda_kernelIffEEvRKNS_10TensorBaseES9_NS_15PhiloxCudaStateEEUliRfSB_SB_SB_RKfSD_SD_SD_E_fSC_jLi2ELi1ELi4ELi512ELi2EEEvNS0_6detail10TensorInfoIT0_T2_EENSG_IT1_SI_EESI_T_:
        /* <DEDUP_REMOVED lines=18> */
.L_x_2855:
[----:B------:R-:W-:Y:S01]  /*0120*/  ISETP.NE.AND P0, PT, RZ, UR39, PT ;  /* 0x00000027ff007c0c */ /* 0x000fe2000bf05270 */
[----:B------:R-:W2:-:S12]  /*0130*/  LDC.64 R4, c[0x0][0x3c8] ;  /* 0x0000f200ff047b82 */ /* 0x000e980000000a00 */
[----:B------:R-:W3:Y:S08]  /*0140*/  @P0 LDC.64 R2, c[0x0][0x3d0] ;  /* 0x0000f400ff020b82 */ /* 0x000ef00000000a00 */
[----:B------:R-:W4:Y:S01]  /*0150*/  LDC R0, c[0x0][0x3d0] ;  /* 0x0000f400ff007b82 */ /* 0x000f220000000800 */
[----:B--2---:R-:W2:Y:S07]  /*0160*/  @P0 LDG.E.64 R4, desc[UR36][R4.64] ;  /* 0x0000002404040981 */ /* 0x004eae000c1e1b00 */
[----:B------:R-:W4:Y:S01]  /*0170*/  @P0 LDC R7, c[0x0][0x3d8] ;  /* 0x0000f600ff070b82 */ /* 0x000f220000000800 */
[----:B---3--:R-:W4:Y:S07]  /*0180*/  @P0 LDG.E.64 R2, desc[UR36][R2.64] ;  /* 0x0000002402020981 */ /* 0x008f2e000c1e1b00 */
[----:B------:R-:W3:Y:S01]  /*0190*/  LDC R9, c[0x0][0x3d4] ;  /* 0x0000f500ff097b82 */ /* 0x000ee20000000800 */
[----:B------:R-:W-:-:S04]  /*01a0*/  IMAD.HI.U32 R11, R39, -0x326172a9, RZ ;  /* 0xcd9e8d57270b7827 */ /* 0x000fc800078e00ff */
[----:B------:R-:W-:Y:S01]  /*01b0*/  IMAD R6, R39, -0x326172a9, RZ ;  /* 0xcd9e8d5727067824 */ /* 0x000fe200078e02ff */
[----:B------:R-:W-:-:S04]  /*01c0*/  IADD3 R37, -R38, UR44, RZ ;  /* 0x0000002c26257c10 */ /* 0x000fc8000fffe1ff */
[C---:B------:R-:W-:Y:S01]  /*01d0*/  ISETP.GE.AND P4, PT, R37.reuse, 0x1, PT ;  /* 0x000000012500780c */ /* 0x040fe20003f86270 */
[----:B------:R-:W-:Y:S01]  /*01e0*/  BSSY B0, `(.L_x_2827) ;  /* 0x000008e000007945 */ /* 0x000fe20003800000 */
[----:B------:R-:W-:Y:S01]  /*01f0*/  VIMNMX R36, R37, 0x4, PT ;  /* 0x0000000425247848 */ /* 0x000fe20003fe0100 */
[C---:B------:R-:W-:Y:S01]  /*0200*/  VIADD R35, R38.reuse, 0x1 ;  /* 0x0000000126237836 */ /* 0x040fe20000000000 */
[----:B------:R-:W-:Y:S01]  /*0210*/  IADD3 R40, R38, 0x2, RZ ;  /* 0x0000000226287810 */ /* 0x000fe20007ffe0ff */
[----:B------:R-:W-:Y:S01]  /*0220*/  IMAD.MOV.U32 R25, RZ, RZ, RZ ;  /* 0x000000ffff197224 */ /* 0x000fe200078e00ff */
[----:B------:R-:W-:Y:S01]  /*0230*/  ISETP.GE.AND P3, PT, R36, 0x2, PT ;  /* 0x000000022400780c */ /* 0x000fe20003f66270 */
[----:B------:R-:W-:Y:S01]  /*0240*/  IMAD.MOV.U32 R23, RZ, RZ, RZ ;  /* 0x000000ffff177224 */ /* 0x000fe200078e00ff */
[----:B----4-:R-:W-:-:S05]  /*0250*/  @P0 IADD3 R0, P1, R2, R7, RZ ;  /* 0x0000000702000210 */ /* 0x010fca0007f3e0ff */
[----:B---3--:R-:W-:-:S05]  /*0260*/  @P0 IMAD.X R9, RZ, RZ, R3, P1 ;  /* 0x000000ffff090224 */ /* 0x008fca00008e0603 */
[----:B------:R-:W-:-:S04]  /*0270*/  SHF.R.U64 R8, R0, 0x2, R9 ;  /* 0x0000000200087819 */ /* 0x000fc80000001209 */
[C---:B------:R-:W-:Y:S02]  /*0280*/  IADD3 R7, R8.reuse, 0x1, RZ ;  /* 0x0000000108077810 */ /* 0x040fe40007ffe0ff */
[----:B------:R-:W-:Y:S02]  /*0290*/  SHF.R.U32.HI R10, RZ, 0x2, R9 ;  /* 0x00000002ff0a7819 */ /* 0x000fe40000011609 */
[----:B------:R-:W-:Y:S01]  /*02a0*/  ISETP.NE.AND P0, PT, R7, RZ, PT ;  /* 0x000000ff0700720c */ /* 0x000fe20003f05270 */
[----:B------:R-:W-:Y:S01]  /*02b0*/  IMAD.WIDE.U32 R8, R8, -0x2daee0ad, RZ ;  /* 0xd2511f5308087825 */ /* 0x000fe200078e00ff */
[----:B--2---:R-:W-:-:S03]  /*02c0*/  LOP3.LUT R2, R11, R10, R4, 0x96, !PT ;  /* 0x0000000a0b027212 */ /* 0x004fc600078e9604 */
[----:B------:R-:W-:Y:S02]  /*02d0*/  VIADD R3, R4, 0x9e3779b9 ;  /* 0x9e3779b904037836 */ /* 0x000fe40000000000 */
[----:B------:R-:W-:Y:S01]  /*02e0*/  IMAD.HI.U32 R7, R7, -0x2daee0ad, RZ ;  /* 0xd2511f5307077827 */ /* 0x000fe200078e00ff */
[-C--:B------:R-:W-:Y:S02]  /*02f0*/  LOP3.LUT R14, R9, R5.reuse, RZ, 0x3c, !PT ;  /* 0x00000005090e7212 */ /* 0x080fe400078e3cff */
[----:B------:R-:W-:Y:S01]  /*0300*/  LOP3.LUT R13, R3, R6, RZ, 0x3c, !PT ;  /* 0x00000006030d7212 */ /* 0x000fe200078e3cff */
[----:B------:R-:W-:Y:S01]  /*0310*/  IMAD.WIDE.U32 R2, R2, -0x2daee0ad, RZ ;  /* 0xd2511f5302027825 */ /* 0x000fe200078e00ff */
[----:B------:R-:W-:-:S03]  /*0320*/  LOP3.LUT R7, R7, R5, RZ, 0x3c, !PT ;  /* 0x0000000507077212 */ /* 0x000fc600078e3cff */
[----:B0-----:R-:W-:Y:S02]  /*0330*/  VIADD R19, R5, 0xbb67ae85 ;  /* 0xbb67ae8505137836 */ /* 0x001fe40000000000 */
        /* <DEDUP_REMOVED lines=22> */
[----:B------:R-:W-:Y:S02]  /*04a0*/  IADD3 R11, R4, -0x255992d5, RZ ;  /* 0xdaa66d2b040b7810 */ /* 0x000fe40007ffe0ff */
[----:B------:R-:W-:Y:S01]  /*04b0*/  LOP3.LUT R13, R15, R12, R9, 0x96, !PT ;  /* 0x0000000c0f0d7212 */ /* 0x000fe200078e9609 */
        /* <DEDUP_REMOVED lines=37> */
[----:B------:R-:W-:-:S03]  /*0710*/  IMAD.WIDE.U32 R16, R17, -0x326172a9, RZ ;  /* 0xcd9e8d5711107825 */ /* 0x000fc600078e00ff */
[----:B------:R-:W-:Y:S01]  /*0720*/  LOP3.LUT R18, R7, R18, R3, 0x96, !PT ;  /* 0x0000001207127212 */ /* 0x000fe200078e9603 */
        /* <DEDUP_REMOVED lines=9> */
[----:B------:R-:W-:-:S04]  /*07c0*/  LOP3.LUT R14, R13, R14, R11, 0x96, !PT ;  /* 0x0000000e0d0e7212 */ /* 0x000fc800078e960b */
[----:B------:R-:W-:Y:S01]  /*07d0*/  LOP3.LUT R15, R19, R2, R3, 0x96, !PT ;  /* 0x00000002130f7212 */ /* 0x000fe200078e9603 */
[----:B------:R-:W-:-:S04]  /*07e0*/  IMAD.WIDE.U32 R2, R14, -0x2daee0ad, RZ ;  /* 0xd2511f530e027825 */ /* 0x000fc800078e00ff */
[----:B------:R-:W-:Y:S01]  /*07f0*/  IMAD.WIDE.U32 R14, R15, -0x326172a9, RZ ;  /* 0xcd9e8d570f0e7825 */ /* 0x000fe200078e00ff */
[----:B------:R-:W-:-:S03]  /*0800*/  IADD3 R7, R5, -0x24c28bd8, RZ ;  /* 0xdb3d742805077810 */ /* 0x000fc60007ffe0ff */
[----:B------:R-:W-:Y:S01]  /*0810*/  IMAD.WIDE.U32 R16, R17, -0x2daee0ad, RZ ;  /* 0xd2511f5311107825 */ /* 0x000fe200078e00ff */
[----:B------:R-:W-:-:S03]  /*0820*/  LOP3.LUT R15, R15, R10, R11, 0x96, !PT ;  /* 0x0000000a0f0f7212 */ /* 0x000fc600078e960b */
[----:B------:R-:W-:Y:S01]  /*0830*/  IMAD.WIDE.U32 R8, R8, -0x2daee0ad, RZ ;  /* 0xd2511f5308087825 */ /* 0x000fe200078e00ff */
[----:B------:R-:W-:-:S04]  /*0840*/  LOP3.LUT R6, R17, R6, R7, 0x96, !PT ;  /* 0x0000000611067212 */ /* 0x000fc800078e9607 */
[----:B------:R-:W-:Y:S01]  /*0850*/  LOP3.LUT R18, R9, R18, R7, 0x96, !PT ;  /* 0x0000001209127212 */ /* 0x000fe200078e9607 */
[----:B------:R-:W-:Y:S01]  /*0860*/  IMAD.HI.U32 R15, R15, -0x2daee0ad, RZ ;  /* 0xd2511f530f0f7827 */ /* 0x000fe200078e00ff */
[----:B------:R-:W-:-:S03]  /*0870*/  IADD3 R17, R5, -0x695add53, RZ ;  /* 0x96a522ad05117810 */ /* 0x000fc60007ffe0ff */
[----:B------:R-:W-:Y:S01]  /*0880*/  VIADD R13, R4, 0x8ff34781 ;  /* 0x8ff34781040d7836 */ /* 0x000fe20000000000 */
[----:B------:R-:W-:Y:S01]  /*0890*/  LOP3.LUT R0, R0, 0x3, RZ, 0xc0, !PT ;  /* 0x0000000300007812 */ /* 0x000fe200078ec0ff */
[----:B------:R-:W-:Y:S01]  /*08a0*/  IMAD.WIDE.U32 R6, R6, -0x326172a9, RZ ;  /* 0xcd9e8d5706067825 */ /* 0x000fe200078e00ff */
[----:B------:R-:W-:-:S03]  /*08b0*/  LOP3.LUT R9, R3, R16, R17, 0x96, !PT ;  /* 0x0000001003097212 */ /* 0x000fc600078e9611 */
[----:B------:R-:W-:Y:S01]  /*08c0*/  IMAD.WIDE.U32 R4, R18, -0x326172a9, RZ ;  /* 0xcd9e8d5712047825 */ /* 0x000fe200078e00ff */
[----:B------:R-:W-:Y:S01]  /*08d0*/  LOP3.LUT R8, R15, R8, R17, 0x96, !PT ;  /* 0x000000080f087212 */ /* 0x000fe200078e9611 */
[----:B------:R-:W-:Y:S01]  /*08e0*/  HFMA2.MMA R17, -RZ, RZ, 0, 0 ;  /* 0x00000000ff117435 */ /* 0x000fe200000001ff */
[--C-:B------:R-:W-:Y:S01]  /*08f0*/  LOP3.LUT R10, R7, R12, R13.reuse, 0x96, !PT ;  /* 0x0000000c070a7212 */ /* 0x100fe200078e960d */
[----:B------:R-:W-:Y:S01]  /*0900*/  IMAD.MOV.U32 R19, RZ, RZ, RZ ;  /* 0x000000ffff137224 */ /* 0x000fe200078e00ff */
[----:B------:R-:W-:Y:S02]  /*0910*/  LOP3.LUT R11, R5, R14, R13, 0x96, !PT ;  /* 0x0000000e050b7212 */ /* 0x000fe400078e960d */
[C---:B------:R-:W-:Y:S02]  /*0920*/  ISETP.GE.AND P0, PT, R36.reuse, 0x3, PT ;  /* 0x000000032400780c */ /* 0x040fe40003f06270 */
[----:B------:R-:W-:Y:S02]  /*0930*/  ISETP.GE.AND P1, PT, R36, 0x4, PT ;  /* 0x000000042400780c */ /* 0x000fe40003f26270 */
[----:B------:R-:W-:Y:S01]  /*0940*/  ISETP.NE.AND P2, PT, R0, 0x1, PT ;  /* 0x000000010000780c */ /* 0x000fe20003f45270 */
[----:B------:R-:W-:-:S12]  /*0950*/  @!P4 BRA `(.L_x_2828) ;  /* 0x000000000058c947 */ /* 0x000fd80003800000 */
[----:B------:R-:W2:Y:S01]  /*0960*/  I2F.U32.RP R14, UR40 ;  /* 0x00000028000e7d06 */ /* 0x000ea20008209000 */
[----:B------:R-:W-:-:S07]  /*0970*/  ISETP.NE.U32.AND P6, PT, RZ, UR40, PT ;  /* 0x00000028ff007c0c */ /* 0x000fce000bfc5070 */
[----:B--2---:R-:W2:Y:S02]  /*0980*/  MUFU.RCP R14, R14 ;  /* 0x0000000e000e7308 */ /* 0x004ea40000001000 */
[----:B--2---:R-:W-:-:S06]  /*0990*/  VIADD R12, R14, 0xffffffe ;  /* 0x0ffffffe0e0c7836 */ /* 0x004fcc0000000000 */
[----:B------:R2:W3:Y:S02]  /*09a0*/  F2I.FTZ.U32.TRUNC.NTZ R13, R12 ;  /* 0x0000000c000d7305 */ /* 0x0004e4000021f000 */
[----:B--2---:R-:W-:Y:S01]  /*09b0*/  MOV R12, RZ ;  /* 0x000000ff000c7202 */ /* 0x004fe20000000f00 */
[----:B---3--:R-:W-:-:S04]  /*09c0*/  IMAD.MOV R15, RZ, RZ, -R13 ;  /* 0x000000ffff0f7224 */ /* 0x008fc800078e0a0d */
        /* <DEDUP_REMOVED lines=15> */
.L_x_2828:
[----:B------:R-:W-:Y:S05]  /*0ac0*/  BSYNC B0 ;  /* 0x0000000000007941 */ /* 0x000fea0003800000 */
.L_x_2827:
[----:B------:R-:W-:Y:S04]  /*0ad0*/  BSSY B0, `(.L_x_2829) ;  /* 0x0000018000007945 */ /* 0x000fe80003800000 */
[----:B------:R-:W-:Y:S05]  /*0ae0*/  @!P3 BRA `(.L_x_2830) ;  /* 0x000000000058b947 */ /* 0x000fea0003800000 */
[----:B------:R-:W2:Y:S01]  /*0af0*/  I2F.U32.RP R14, UR40 ;  /* 0x00000028000e7d06 */ /* 0x000ea20008209000 */
[----:B------:R-:W-:Y:S01]  /*0b00*/  IMAD.MOV.U32 R12, RZ, RZ, RZ ;  /* 0x000000ffff0c7224 */ /* 0x000fe200078e00ff */
[----:B------:R-:W-:-:S06]  /*0b10*/  ISETP.NE.U32.AND P5, PT, RZ, UR40, PT ;  /* 0x00000028ff007c0c */ /* 0x000fcc000bfa5070 */
[----:B--2---:R-:W2:Y:S02]  /*0b20*/  MUFU.RCP R14, R14 ;  /* 0x0000000e000e7308 */ /* 0x004ea40000001000 */
[----:B--2---:R-:W-:-:S06]  /*0b30*/  IADD3 R13, R14, 0xffffffe, RZ ;  /* 0x0ffffffe0e0d7810 */ /* 0x004fcc0007ffe0ff */
[----:B------:R-:W2:Y:S02]  /*0b40*/  F2I.FTZ.U32.TRUNC.NTZ R13, R13 ;  /* 0x0000000d000d7305 */ /* 0x000ea4000021f000 */
        /* <DEDUP_REMOVED lines=16> */
.L_x_2830:
[----:B------:R-:W-:Y:S05]  /*0c50*/  BSYNC B0 ;  /* 0x0000000000007941 */ /* 0x000fea0003800000 */
.L_x_2829:
[----:B------:R-:W-:Y:S04]  /*0c60*/  BSSY B0, `(.L_x_2831) ;  /* 0x0000018000007945 */ /* 0x000fe80003800000 */
[----:B------:R-:W-:Y:S05]  /*0c70*/  @!P0 BRA `(.L_x_2832) ;  /* 0x0000000000588947 */ /* 0x000fea0003800000 */
[----:B------:R-:W2:Y:S01]  /*0c80*/  I2F.U32.RP R14, UR40 ;  /* 0x00000028000e7d06 */ /* 0x000ea20008209000 */
[----:B------:R-:W-:Y:S01]  /*0c90*/  IMAD.MOV.U32 R12, RZ, RZ, RZ ;  /* 0x000000ffff0c7224 */ /* 0x000fe200078e00ff */
[----:B------:R-:W-:-:S06]  /*0ca0*/  ISETP.NE.U32.AND P4, PT, RZ, UR40, PT ;  /* 0x00000028ff007c0c */ /* 0x000fcc000bf85070 */
[----:B--2---:R-:W2:Y:S02]  /*0cb0*/  MUFU.RCP R14, R14 ;  /* 0x0000000e000e7308 */ /* 0x004ea40000001000 */
[----:B--2---:R-:W-:-:S06]  /*0cc0*/  VIADD R15, R14, 0xffffffe ;  /* 0x0ffffffe0e0f7836 */ /* 0x004fcc0000000000 */
[----:B------:R-:W2:Y:S02]  /*0cd0*/  F2I.FTZ.U32.TRUNC.NTZ R13, R15 ;  /* 0x0000000f000d7305 */ /* 0x000ea4000021f000 */
        /* <DEDUP_REMOVED lines=16> */
.L_x_2832:
[----:B------:R-:W-:Y:S05]  /*0de0*/  BSYNC B0 ;  /* 0x0000000000007941 */ /* 0x000fea0003800000 */
.L_x_2831:
        /* <DEDUP_REMOVED lines=25> */
.L_x_2834:
[----:B------:R-:W-:Y:S05]  /*0f80*/  BSYNC B0 ;  /* 0x0000000000007941 */ /* 0x000fea0003800000 */
.L_x_2833:
        /* <DEDUP_REMOVED lines=20> */
.L_x_2836:
[----:B------:R-:W-:Y:S01]  /*10d0*/  IMAD.MOV.U32 R14, RZ, RZ, R11 ;  /* 0x000000ffff0e7224 */ /* 0x000fe200078e000b */
[----:B------:R-:W-:Y:S01]  /*10e0*/  MOV R12, R9 ;  /* 0x00000009000c7202 */ /* 0x000fe20000000f00 */
[----:B------:R-:W-:Y:S01]  /*10f0*/  IMAD.MOV.U32 R13, RZ, RZ, R2 ;  /* 0x000000ffff0d7224 */ /* 0x000fe200078e0002 */
[----:B------:R-:W-:-:S07]  /*1100*/  MOV R11, R4 ;  /* 0x00000004000b7202 */ /* 0x000fce0000000f00 */
.L_x_2835:
        /* <DEDUP_REMOVED lines=19> */
.L_x_7158:
[----:B------:R-:W-:Y:S05]  /*1240*/  BRX R2 -0x1250                                                                                                                                                                                                                                                                                                                                                                                                                                                                               (*"BRANCH_TARGETS .L_x_7159,.L_x_7160,.L_x_7161"*) ;  /* 0xffffffec026c7949 */ /* 0x000fea000383ffff */
.L_x_2839:
[----:B------:R-:W-:Y:S01]  /*1250*/  ISETP.NE.AND P0, PT, R36, 0x3, PT ;  /* 0x000000032400780c */ /* 0x000fe20003f05270 */
[----:B------:R-:W-:-:S12]  /*1260*/  BSSY B7, `(.L_x_2840) ;  /* 0x0000022000077945 */ /* 0x000fd80003800000 */
[----:B------:R-:W-:Y:S05]  /*1270*/  @!P0 BRA `(.L_x_2841) ;  /* 0x0000000000808947 */ /* 0x000fea0003800000 */
[----:B------:R-:W-:-:S13]  /*1280*/  ISETP.NE.AND P0, PT, R36, 0x4, PT ;  /* 0x000000042400780c */ /* 0x000fda0003f05270 */
[----:B------:R-:W-:Y:S05]  /*1290*/  @P0 BREAK B7 ;  /* 0x0000000000070942 */ /* 0x000fea0003800000 */
[----:B------:R-:W-:Y:S05]  /*12a0*/  @P0 BREAK B8 ;  /* 0x0000000000080942 */ /* 0x000fea0003800000 */
[----:B------:R-:W-:Y:S05]  /*12b0*/  @P0 BRA `(.L_x_2842) ;  /* 0x0000000400dc0947 */ /* 0x000fea0003800000 */
[----:B------:R-:W-:-:S05]  /*12c0*/  IADD3 R27, R38, 0x3, RZ ;  /* 0x00000003261b7810 */ /* 0x000fca0007ffe0ff */
        /* <DEDUP_REMOVED lines=23> */
.L_x_2845:
[----:B------:R0:W5:Y:S02]  /*1440*/  LDG.E R0, desc[UR36][R26.64] ;  /* 0x000000241a007981 */ /* 0x000164000c1e1900 */
.L_x_2844:
[----:B------:R-:W-:Y:S05]  /*1450*/  BSYNC B6 ;  /* 0x0000000000067941 */ /* 0x000fea0003800000 */
.L_x_2843:
[----:B-----5:R-:W-:-:S05]  /*1460*/  FSET.BF.LE.FTZ.AND R41, R41, R0, PT ;  /* 0x000000002929720a */ /* 0x020fca0003813000 */
[----:B------:R1:W-:Y:S02]  /*1470*/  STG.E desc[UR36][R24.64], R41 ;  /* 0x0000002918007986 */ /* 0x0003e4000c101924 */
.L_x_2841:
[----:B------:R-:W-:Y:S05]  /*1480*/  BSYNC B7 ;  /* 0x0000000000077941 */ /* 0x000fea0003800000 */
.L_x_2840:
[----:B------:R-:W-:Y:S01]  /*1490*/  IMAD R40, R40, UR43, RZ ;  /* 0x0000002b28287c24 */ /* 0x000fe2000f8e02ff */
[----:B------:R-:W-:-:S04]  /*14a0*/  ISETP.NE.AND P0, PT, R42, RZ, PT ;  /* 0x000000ff2a00720c */ /* 0x000fc80003f05270 */
        /* <DEDUP_REMOVED lines=23> */
.L_x_2848:
[----:B------:R0:W5:Y:S02]  /*1620*/  LDG.E R3, desc[UR36][R24.64] ;  /* 0x0000002418037981 */ /* 0x000164000c1e1900 */
.L_x_2847:
[----:B------:R-:W-:Y:S05]  /*1630*/  BSYNC B6 ;  /* 0x0000000000067941 */ /* 0x000fea0003800000 */
.L_x_2846:
[----:B-----5:R-:W-:-:S05]  /*1640*/  FSET.BF.LE.FTZ.AND R3, R32, R3, PT ;  /* 0x000000032003720a */ /* 0x020fca0003813000 */
[----:B------:R1:W-:Y:S02]  /*1650*/  STG.E desc[UR36][R22.64], R3 ;  /* 0x0000000316007986 */ /* 0x0003e4000c101924 */
.L_x_7160:
[----:B------:R-:W-:Y:S01]  /*1660*/  IMAD R35, R35, UR43, RZ ;  /* 0x0000002b23237c24 */ /* 0x000fe2000f8e02ff */
[----:B------:R-:W-:-:S04]  /*1670*/  ISETP.GT.AND P0, PT, R36, 0x1, PT ;  /* 0x000000012400780c */ /* 0x000fc80003f04270 */
        /* <DEDUP_REMOVED lines=23> */
.L_x_2851:
[----:B------:R0:W5:Y:S02]  /*17f0*/  LDG.E R0, desc[UR36][R22.64] ;  /* 0x0000002416007981 */ /* 0x000164000c1e1900 */
.L_x_2850:
[----:B------:R-:W-:Y:S05]  /*1800*/  BSYNC B6 ;  /* 0x0000000000067941 */ /* 0x000fea0003800000 */
.L_x_2849:
[----:B-----5:R-:W-:-:S05]  /*1810*/  FSET.BF.LE.FTZ.AND R33, R33, R0, PT ;  /* 0x000000002121720a */ /* 0x020fca0003813000 */
[----:B------:R1:W-:Y:S02]  /*1820*/  STG.E desc[UR36][R18.64], R33 ;  /* 0x0000002112007986 */ /* 0x0003e4000c101924 */
.L_x_7159:
[----:B------:R-:W-:Y:S05]  /*1830*/  BSYNC B8 ;  /* 0x0000000000087941 */ /* 0x000fea0003800000 */
.L_x_2838:
        /* <DEDUP_REMOVED lines=25> */
.L_x_2854:
[----:B------:R0:W5:Y:S02]  /*19d0*/  LDG.E R3, desc[UR36][R18.64] ;  /* 0x0000002412037981 */ /* 0x000164000c1e1900 */
.L_x_2853:
[----:B------:R-:W-:Y:S05]  /*19e0*/  BSYNC B6 ;  /* 0x0000000000067941 */ /* 0x000fea0003800000 */
.L_x_2852:
[----:B-----5:R-:W-:-:S05]  /*19f0*/  FSET.BF.LE.FTZ.AND R3, R34, R3, PT ;  /* 0x000000032203720a */ /* 0x020fca0003813000 */
[----:B------:R1:W-:Y:S01]  /*1a00*/  STG.E desc[UR36][R16.64], R3 ;  /* 0x0000000310007986 */ /* 0x0003e2000c101924 */
[----:B------:R-:W-:Y:S05]  /*1a10*/  BRA `(.L_x_2842) ;  /* 0x0000000000047947 */ /* 0x000fea0003800000 */
.L_x_7161:
[----:B------:R-:W-:Y:S05]  /*1a20*/  BREAK B8 ;  /* 0x0000000000087942 */ /* 0x000fea0003800000 */
.L_x_2842:
[----:B------:R-:W-:Y:S05]  /*1a30*/  BSYNC B9 ;  /* 0x0000000000097941 */ /* 0x000fea0003800000 */
.L_x_2837:
[----:B-1----:R-:W1:Y:S01]  /*1a40*/  LDC R3, c[0x0][0xc] ;  /* 0x00000300ff037b82 */ /* 0x002e620000000800 */
[----:B------:R-:W-:-:S06]  /*1a50*/  USHF.L.U32 UR4, UR38, 0x2, URZ ;  /* 0x0000000226047899 */ /* 0x000fcc000800063f */
[----:B-1----:R-:W-:-:S05]  /*1a60*/  IMAD R38, R3, UR4, R38 ;  /* 0x0000000403267c24 */ /* 0x002fca000f8e0226 */
[----:B------:R-:W-:-:S13]  /*1a70*/  ISETP.GE.U32.AND P0, PT, R38, UR44, PT ;  /* 0x0000002c26007c0c */ /* 0x000fda000bf06070 */
[----:B------:R-:W-:Y:S05]  /*1a80*/  @!P0 BRA `(.L_x_2855) ;  /* 0xffffffe400a48947 */ /* 0x000fea000383ffff */
[----:B------:R-:W-:Y:S05]  /*1a90*/  EXIT ;  /* 0x000000000000794d */ /* 0x000fea0003800000 */
.L_x_2856:
        /* <DEDUP_REMOVED lines=14> */
.L_x_7606:


//--------------------- .text._ZN2at4cuda57_GLOBAL__N__cd6b329d_24_DistributionBernoulli_cu_7537a20d21kernelPointwiseApply2IZNS_6native9templates4cuda28bernoulli_tensor_cuda_kernelIffEEvRKNS_10TensorBaseES9_NS_15PhiloxCudaStateEEUliRfSB_SB_SB_RKfSD_SD_SD_E_fSC_jLi1ELin1ELi4ELi512ELi2EEEvNS0_6detail10TensorInfoIT0_T2_EENSG_IT1_SI_EESI_T_ --------------------------
	.section	.text._ZN2at4cuda57_GLOBAL__N__cd6b329d_24_DistributionBernoulli_cu_7537a20d21kernelPointwiseApply2IZNS_6native9templates4cuda28bernoulli_tensor_cuda_kernelIffEEvRKNS_10TensorBaseES9_NS_15PhiloxCudaStateEEUliRfSB_SB_SB_RKfSD_SD_SD_E_fSC_jLi1ELin1ELi4ELi512ELi2EEEvNS0_6detail10TensorInfoIT0_T2_EENSG_IT1_SI_EESI_T_,"ax",@progbits
	.align	128
.text._ZN2at4cuda57_GLOBAL__N__cd6b329d_24_DistributionBernoulli_cu_7537a20d21kernelPointwiseApply2IZNS_6native9templates4cuda28bernoulli_tensor_cuda_kernelIffEEvRKNS_10TensorBaseES9_NS_15PhiloxCudaStateEEUliRfSB_SB_SB_RKfSD_SD_SD_E_fSC_jLi1ELin1ELi4ELi512ELi2EEEvNS0_6detail10TensorInfoIT0_T2_EENSG_IT1_SI_EESI_T_:
        .type           _ZN2at4cuda57_GLOBAL__N__cd6b329d_24_DistributionBernoulli_cu_7537a20d21kernelPointwiseApply2IZNS_6native9templates4cuda28bernoulli_tensor_cuda_kernelIffEEvRKNS_10TensorBaseES9_NS_15PhiloxCudaStateEEUliRfSB_SB_SB_RKfSD_SD_SD_E_fSC_jLi1ELin1ELi4ELi512ELi2EEEvNS0_6detail10TensorInfoIT0_T2_EENSG_IT1_SI_EESI_T_,@function
        .size           _ZN2at4cuda57_GLOBAL__N__cd6b329d_24_DistributionBernoulli_cu_7537a20d21kernelPointwiseApply2IZNS_6native9templates4cuda28bernoulli_tensor_cuda_kernelIffEEvRKNS_10TensorBaseES9_NS_15PhiloxCudaStateEEUliRfSB_SB_SB_RKfSD_SD_SD_E_fSC_jLi1ELin1ELi4ELi512ELi2EEEvNS0_6detail10TensorInfoIT0_T2_EENSG_IT1_SI_EESI_T_,(.L_x_7607 - _ZN2at4cuda57_GLOBAL__N__cd6b329d_24_DistributionBernoulli_cu_7537a20d21kernelPointwiseApply2IZNS_6native9templates4cuda28bernoulli_tensor_cuda_kernelIffEEvRKNS_10TensorBaseES9_NS_15PhiloxCudaStateEEUliRfSB_SB_SB_RKfSD_SD_SD_E_fSC_jLi1ELin1ELi4ELi512ELi2EEEvNS0_6detail10TensorInfoIT0_T2_EENSG_IT1_SI_EESI_T_)
        .other          _ZN2at4cuda57_GLOBAL__N__cd6b329d_24_DistributionBernoulli_cu_7537a20d21kernelPointwiseApply2IZNS_6native9templates4cuda28bernoulli_tensor_cuda_kernelIffEEvRKNS_10TensorBaseES9_NS_15PhiloxCudaStateEEUliRfSB_SB_SB_RKfSD_SD_SD_E_fSC_jLi1ELin1ELi4ELi512ELi2EEEvNS0_6detail10TensorInfoIT0_T2_EENSG_IT1_SI_EESI_T_,@"STO_CUDA_ENTRY STV_DEFAULT"
_ZN2at4cuda57_GLOBAL__N__cd6b329d_24_DistributionBernoulli_cu_7537a20d21kernelPointwiseApply2IZNS_6native9templates4cuda28bernoulli_tensor_cuda_kernelIffEEvRKNS_10TensorBaseES9_NS_15PhiloxCudaStateEEUliRfSB_SB_SB_RKfSD_SD_SD_E_fSC_jLi1ELin1ELi4ELi512ELi2EEEvNS0_6detail10TensorInfoIT0_T2_EENSG_IT1_SI_EESI_T_:
        /* <DEDUP_REMOVED lines=11> */
.L_x_2897:
[----:B------:R-:W-:Y:S01]  /*00b0*/  ULDC UR4, c[0x0][0x3c0] ;  /* 0x0000f00000047ab9 */ /* 0x000fe20000000800 */
[----:B------:R-:W-:Y:S01]  /*00c0*/  BSSY B0, `(.L_x_2857) ;  /* 0x00000d3000007945 */ /* 0x000fe20003800000 */
[----:B------:R-:W-:Y:S02]  /*00d0*/  IMAD.U32 R0, RZ, RZ, UR4 ;  /* 0x00000004ff007e24 */ /* 0x000fe4000f8e00ff */
[----:B------:R-:W-:Y:S02]  /*00e0*/  IMAD.MOV.U32 R31, RZ, RZ, RZ ;  /* 0x000000ffff1f7224 */ /* 0x000fe400078e00ff */
[----:B----4-:R-:W-:Y:S01]  /*00f0*/  IMAD.MOV.U32 R25, RZ, RZ, RZ ;  /* 0x000000ffff197224 */ /* 0x010fe200078e00ff */
[----:B------:R-:W-:-:S04]  /*0100*/  IADD3 R2, -R29, R0, RZ ;  /* 0x000000001d027210 */ /* 0x000fc80007ffe1ff */
[----:B------:R-:W-:-:S13]  /*0110*/  ISETP.GE.AND P0, PT, R2, 0x1, PT ;  /* 0x000000010200780c */ /* 0x000fda0003f06270 */
[----:B0-23--:R-:W-:Y:S05]  /*0120*/  @!P0 BRA `(.L_x_2858) ;  /* 0x0000000c00308947 */ /* 0x00dfea0003800000 */
        /* <DEDUP_REMOVED lines=22> */
.L_x_2861:
        /* <DEDUP_REMOVED lines=101> */
.L_x_2860:
        /* <DEDUP_REMOVED lines=79> */
.L_x_2859:
[----:B------:R-:W-:Y:S02]  /*0dd0*/  ULDC UR4, c[0x0][0x354] ;  /* 0x0000d50000047ab9 */ /* 0x000fe40000000800 */
[----:B------:R-:W-:-:S07]  /*0de0*/  IMAD R25, R4, UR4, R25 ;  /* 0x0000000404197c24 */ /* 0x000fce000f8e0219 */
.L_x_2858:
[----:B------:R-:W-:Y:S05]  /*0df0*/  BSYNC B0 ;  /* 0x0000000000007941 */ /* 0x000fea0003800000 */
.L_x_2857:
        /* <DEDUP_REMOVED lines=25> */
.L_x_2866:
        /* <DEDUP_REMOVED lines=101> */
.L_x_2865:
        /* <DEDUP_REMOVED lines=79> */
.L_x_2864:
[----:B------:R-:W-:Y:S02]  /*1ad0*/  ULDC UR4, c[0x0][0x354] ;  /* 0x0000d50000047ab9 */ /* 0x000fe40000000800 */
[----:B------:R-:W-:-:S07]  /*1ae0*/  IMAD R31, R6, UR4, R31 ;  /* 0x00000004061f7c24 */ /* 0x000fce000f8e021f */
.L_x_2863:
[----:B------:R-:W-:Y:S05]  /*1af0*/  BSYNC B0 ;  /* 0x0000000000007941 */ /* 0x000fea0003800000 */
.L_x_2862:
        /* <DEDUP_REMOVED lines=25> */
.L_x_2871:
        /* <DEDUP_REMOVED lines=101> */
.L_x_2870:
        /* <DEDUP_REMOVED lines=79> */
.L_x_2869:
[----:B------:R-:W-:Y:S02]  /*27d0*/  ULDC UR4, c[0x0][0x354] ;  /* 0x0000d50000047ab9 */ /* 0x000fe40000000800 */
[----:B------:R-:W-:-:S07]  /*27e0*/  IMAD R27, R4, UR4, R27 ;  /* 0x00000004041b7c24 */ /* 0x000fce000f8e021b */
.L_x_2868:
[----:B------:R-:W-:Y:S05]  /*27f0*/  BSYNC B0 ;  /* 0x0000000000007941 */ /* 0x000fea0003800000 */
.L_x_2867:
        /* <DEDUP_REMOVED lines=24> */
.L_x_2876:
        /* <DEDUP_REMOVED lines=101> */
.L_x_2875:
        /* <DEDUP_REMOVED lines=79> */
.L_x_2874:
[----:B------:R-:W-:Y:S02]  /*34c0*/  ULDC UR4, c[0x0][0x354] ;  /* 0x0000d50000047ab9 */ /* 0x000fe40000000800 */
[----:B------:R-:W-:-:S07]  /*34d0*/  IMAD R7, R4, UR4, R7 ;  /* 0x0000000404077c24 */ /* 0x000fce000f8e0207 */
.L_x_2873:
[----:B------:R-:W-:Y:S05]  /*34e0*/  BSYNC B0 ;  /* 0x0000000000007941 */ /* 0x000fea0003800000 */
.L_x_2872:
        /* <DEDUP_REMOVED lines=139> */
.L_x_2878:
[----:B------:R-:W-:Y:S01]  /*3da0*/  IMAD.MOV.U32 R11, RZ, RZ, R14 ;  /* 0x000000ffff0b7224 */ /* 0x000fe200078e000e */
[----:B------:R-:W-:Y:S01]  /*3db0*/  MOV R7, R10 ;  /* 0x0000000a00077202 */ /* 0x000fe20000000f00 */
[----:B------:R-:W-:Y:S01]  /*3dc0*/  IMAD.MOV.U32 R9, RZ, RZ, R2 ;  /* 0x000000ffff097224 */ /* 0x000fe200078e0002 */
[----:B------:R-:W-:-:S07]  /*3dd0*/  MOV R14, R20 ;  /* 0x00000014000e7202 */ /* 0x000fce0000000f00 */
.L_x_2877:
        /* <DEDUP_REMOVED lines=19> */
.L_x_7162:
[----:B------:R-:W-:Y:S05]  /*3f10*/  BRX R2 -0x3f20                                                                                                                                                                                                                                                                                                                                                                                                                                                                               (*"BRANCH_TARGETS .L_x_7163,.L_x_7164,.L_x_7165"*) ;  /* 0xffffffc002387949 */ /* 0x000fea000383ffff */
.L_x_2881:
        /* <DEDUP_REMOVED lines=28> */
.L_x_2887:
[----:B------:R0:W5:Y:S02]  /*40e0*/  LDG.E R0, desc[UR36][R16.64] ;  /* 0x0000002410007981 */ /* 0x000164000c1e1900 */
.L_x_2886:
[----:B------:R-:W-:Y:S05]  /*40f0*/  BSYNC B6 ;  /* 0x0000000000067941 */ /* 0x000fea0003800000 */
.L_x_2885:
[----:B------:R-:W1:Y:S01]  /*4100*/  LDC.64 R2, c[0x0][0x210] ;  /* 0x00008400ff027b82 */ /* 0x000e620000000a00 */
[----:B------:R-:W-:Y:S01]  /*4110*/  VIADD R5, R29, 0x3 ;  /* 0x000000031d057836 */ /* 0x000fe20000000000 */
[----:B------:R-:W-:Y:S01]  /*4120*/  ULDC UR4, c[0x0][0x27c] ;  /* 0x00009f0000047ab9 */ /* 0x000fe20000000800 */
[----:B-----5:R-:W-:Y:S02]  /*4130*/  FSET.BF.LE.FTZ.AND R33, R33, R0, PT ;  /* 0x000000002121720a */ /* 0x020fe40003813000 */
[----:B------:R-:W-:-:S04]  /*4140*/  IMAD R5, R5, UR4, RZ ;  /* 0x0000000405057c24 */ /* 0x000fc8000f8e02ff */
[----:B-1----:R-:W-:-:S05]  /*4150*/  IMAD.WIDE.U32 R2, R5, 0x4, R2 ;  /* 0x0000000405027825 */ /* 0x002fca00078e0002 */
[----:B------:R1:W-:Y:S02]  /*4160*/  STG.E desc[UR36][R2.64], R33 ;  /* 0x0000002102007986 */ /* 0x0003e4000c101924 */
.L_x_2883:
[----:B------:R-:W-:Y:S05]  /*4170*/  BSYNC B7 ;  /* 0x0000000000077941 */ /* 0x000fea0003800000 */
.L_x_2882:
        /* <DEDUP_REMOVED lines=21> */
.L_x_2890:
[----:B------:R2:W5:Y:S02]  /*42d0*/  LDG.E R0, desc[UR36][R18.64] ;  /* 0x0000002412007981 */ /* 0x000564000c1e1900 */
.L_x_2889:
[----:B------:R-:W-:Y:S05]  /*42e0*/  BSYNC B6 ;  /* 0x0000000000067941 */ /* 0x000fea0003800000 */
.L_x_2888:
[----:B-1----:R-:W1:Y:S01]  /*42f0*/  LDC.64 R2, c[0x0][0x210] ;  /* 0x00008400ff027b82 */ /* 0x002e620000000a00 */
[----:B------:R-:W-:Y:S01]  /*4300*/  VIADD R4, R29, 0x2 ;  /* 0x000000021d047836 */ /* 0x000fe20000000000 */
[----:B------:R-:W-:Y:S01]  /*4310*/  ULDC UR4, c[0x0][0x27c] ;  /* 0x00009f0000047ab9 */ /* 0x000fe20000000800 */
[----:B------:R-:W-:Y:S02]  /*4320*/  ISETP.NE.AND P0, PT, R32, RZ, PT ;  /* 0x000000ff2000720c */ /* 0x000fe40003f05270 */
[----:B------:R-:W-:Y:S01]  /*4330*/  IMAD R4, R4, UR4, RZ ;  /* 0x0000000404047c24 */ /* 0x000fe2000f8e02ff */
[----:B-----5:R-:W-:-:S04]  /*4340*/  FSET.BF.LE.FTZ.AND R31, R31, R0, PT ;  /* 0x000000001f1f720a */ /* 0x020fc80003813000 */
[----:B------:R-:W-:-:S05]  /*4350*/  SEL R5, R4, RZ, P0 ;  /* 0x000000ff04057207 */ /* 0x000fca0000000000 */
[----:B-1----:R-:W-:-:S05]  /*4360*/  IMAD.WIDE.U32 R2, R5, 0x4, R2 ;  /* 0x0000000405027825 */ /* 0x002fca00078e0002 */
[----:B------:R1:W-:Y:S02]  /*4370*/  STG.E desc[UR36][R2.64], R31 ;  /* 0x0000001f02007986 */ /* 0x0003e4000c101924 */
.L_x_7164:
[----:B------:R-:W3:Y:S01]  /*4380*/  LDG.E R5, desc[UR36][R22.64] ;  /* 0x0000002416057981 */ /* 0x000ee2000c1e1900 */
[----:B------:R-:W-:Y:S01]  /*4390*/  BSSY B6, `(.L_x_2891) ;  /* 0x0000015000067945 */ /* 0x000fe20003800000 */
[C---:B---3--:R-:W-:Y:S02]  /*43a0*/  FSETP.GE.FTZ.AND P1, PT, R5.reuse, RZ, PT ;  /* 0x000000ff0500720b */ /* 0x048fe40003f36000 */
        /* <DEDUP_REMOVED lines=18> */
.L_x_2893:
[----:B------:R3:W5:Y:S02]  /*44d0*/  LDG.E R5, desc[UR36][R22.64] ;  /* 0x0000002416057981 */ /* 0x000764000c1e1900 */
.L_x_2892:
[----:B------:R-:W-:Y:S05]  /*44e0*/  BSYNC B6 ;  /* 0x0000000000067941 */ /* 0x000fea0003800000 */
.L_x_2891:
[----:B-1----:R-:W1:Y:S01]  /*44f0*/  LDC.64 R2, c[0x0][0x210] ;  /* 0x00008400ff027b82 */ /* 0x002e620000000a00 */
[----:B------:R-:W-:Y:S01]  /*4500*/  VIADD R0, R29, 0x1 ;  /* 0x000000011d007836 */ /* 0x000fe20000000000 */
[----:B------:R-:W-:Y:S01]  /*4510*/  ULDC UR4, c[0x0][0x27c] ;  /* 0x00009f0000047ab9 */ /* 0x000fe20000000800 */
[----:B------:R-:W-:Y:S02]  /*4520*/  ISETP.GT.AND P0, PT, R28, 0x1, PT ;  /* 0x000000011c00780c */ /* 0x000fe40003f04270 */
[----:B------:R-:W-:Y:S01]  /*4530*/  IMAD R0, R0, UR4, RZ ;  /* 0x0000000400007c24 */ /* 0x000fe2000f8e02ff */
[----:B-----5:R-:W-:-:S04]  /*4540*/  FSET.BF.LE.FTZ.AND R5, R26, R5, PT ;  /* 0x000000051a05720a */ /* 0x020fc80003813000 */
[----:B------:R-:W-:-:S05]  /*4550*/  SEL R7, R0, RZ, P0 ;  /* 0x000000ff00077207 */ /* 0x000fca0000000000 */
[----:B-1----:R-:W-:-:S05]  /*4560*/  IMAD.WIDE.U32 R2, R7, 0x4, R2 ;  /* 0x0000000407027825 */ /* 0x002fca00078e0002 */
[----:B------:R1:W-:Y:S02]  /*4570*/  STG.E desc[UR36][R2.64], R5 ;  /* 0x0000000502007986 */ /* 0x0003e4000c101924 */
.L_x_7163:
[----:B------:R-:W-:Y:S05]  /*4580*/  BSYNC B8 ;  /* 0x0000000000087941 */ /* 0x000fea0003800000 */
.L_x_2880:
        /* <DEDUP_REMOVED lines=9> */
[----:B-1----:R1:W4:Y:S01]  /*4620*/  LDC.64 R2, c[0x4][R0] ;  /* 0x0100000000027b82 */ /* 0x0023220000000a00 */
        /* <DEDUP_REMOVED lines=8> */
[----:B-1----:R-:W-:-:S07]  /*46b0*/  IMAD.MOV.U32 R12, RZ, RZ, 0x1 ;  /* 0x00000001ff0c7424 */ /* 0x002fce00078e00ff */
[----:B------:R-:W-:-:S07]  /*46c0*/  LEPC R20, `(.L_x_2896) ;  /* 0x000000001014794e */ /* 0x000fce0000000000 */
[----:B0-234-:R-:W-:Y:S05]  /*46d0*/  CALL.ABS.NOINC R2 ;  /* 0x0000000002007343 */ /* 0x01dfea0003c00000 */
.L_x_2896:
[----:B------:R4:W5:Y:S02]  /*46e0*/  LDG.E R4, desc[UR36][R24.64] ;  /* 0x0000002418047981 */ /* 0x000964000c1e1900 */
.L_x_2895:
[----:B------:R-:W-:Y:S05]  /*46f0*/  BSYNC B6 ;  /* 0x0000000000067941 */ /* 0x000fea0003800000 */
.L_x_2894:
[----:B-1----:R-:W1:Y:S01]  /*4700*/  LDC.64 R2, c[0x0][0x210] ;  /* 0x00008400ff027b82 */ /* 0x002e620000000a00 */
[----:B------:R-:W-:Y:S01]  /*4710*/  ULDC UR4, c[0x0][0x3c0] ;  /* 0x0000f00000047ab9 */ /* 0x000fe20000000800 */
[----:B-----5:R-:W-:Y:S01]  /*4720*/  FSET.BF.LE.FTZ.AND R27, R27, R4, PT ;  /* 0x000000041b1b720a */ /* 0x020fe20003813000 */
[----:B------:R-:W-:Y:S01]  /*4730*/  IMAD.U32 R0, RZ, RZ, UR4 ;  /* 0x00000004ff007e24 */ /* 0x000fe2000f8e00ff */
[----:B------:R-:W-:Y:S02]  /*4740*/  ULDC UR4, c[0x0][0x27c] ;  /* 0x00009f0000047ab9 */ /* 0x000fe40000000800 */
[C---:B------:R-:W-:Y:S02]  /*4750*/  IMAD R5, R29.reuse, UR4, RZ ;  /* 0x000000041d057c24 */ /* 0x040fe4000f8e02ff */
[----:B------:R-:W-:-:S04]  /*4760*/  IADD3 R6, -R29, R0, RZ ;  /* 0x000000001d067210 */ /* 0x000fc80007ffe1ff */
[----:B------:R-:W-:-:S04]  /*4770*/  ISETP.GT.AND P0, PT, R6, RZ, PT ;  /* 0x000000ff0600720c */ /* 0x000fc80003f04270 */
[----:B------:R-:W-:-:S05]  /*4780*/  SEL R5, R5, RZ, P0 ;  /* 0x000000ff05057207 */ /* 0x000fca0000000000 */
[----:B-1----:R-:W-:-:S05]  /*4790*/  IMAD.WIDE.U32 R2, R5, 0x4, R2 ;  /* 0x0000000405027825 */ /* 0x002fca00078e0002 */
[----:B------:R1:W-:Y:S01]  /*47a0*/  STG.E desc[UR36][R2.64], R27 ;  /* 0x0000001b02007986 */ /* 0x0003e2000c101924 */
[----:B------:R-:W-:Y:S05]  /*47b0*/  BRA `(.L_x_2884) ;  /* 0x0000000000047947 */ /* 0x000fea0003800000 */
.L_x_7165:
[----:B------:R-:W-:Y:S05]  /*47c0*/  BREAK B8 ;  /* 0x0000000000087942 */ /* 0x000fea0003800000 */
.L_x_2884:
[----:B------:R-:W-:Y:S05]  /*47d0*/  BSYNC B9 ;  /* 0x0000000000097941 */ /* 0x000fea0003800000 */
.L_x_2879:
[----:B------:R-:W-:Y:S01]  /*47e0*/  ULDC UR4, c[0x0][0x0] ;  /* 0x0000000000047ab9 */ /* 0x000fe20000000800 */
[----:B-1----:R-:W1:Y:S01]  /*47f0*/  LDC R2, c[0x0][0xc] ;  /* 0x00000300ff027b82 */ /* 0x002e620000000800 */
[----:B------:R-:W-:-:S06]  /*4800*/  USHF.L.U32 UR4, UR4, 0x2, URZ ;  /* 0x0000000204047899 */ /* 0x000fcc000800063f */
[----:B-1----:R-:W-:-:S05]  /*4810*/  IMAD R29, R2, UR4, R29 ;  /* 0x00000004021d7c24 */ /* 0x002fca000f8e021d */
[----:B------:R-:W-:-:S13]  /*4820*/  ISETP.GE.U32.AND P0, PT, R29, R0, PT ;  /* 0x000000001d00720c */ /* 0x000fda0003f06070 */
[----:B------:R-:W-:Y:S05]  /*4830*/  @!P0 BRA `(.L_x_2897) ;  /* 0xffffffb8001c8947 */ /* 0x000fea000383ffff */
[----:B------:R-:W-:Y:S05]  /*4840*/  EXIT ;  /* 0x000000000000794d */ /* 0x000fea0003800000 */
.L_x_2898:
        /* <DEDUP_REMOVED lines=11> */
.L_x_7607:


//--------------------- .text._ZN2at4cuda57_GLOBAL__N__cd6b329d_24_DistributionBernoulli_cu_7537a20d21kernelPointwiseApply2IZNS_6native9templates4cuda28bernoulli_tensor_cuda_kernelIffEEvRKNS_10TensorBaseES9_NS_15PhiloxCudaStateEEUliRfSB_SB_SB_RKfSD_SD_SD_E_fSC_jLi1ELi2ELi4ELi512ELi2EEEvNS0_6detail10TensorInfoIT0_T2_EENSG_IT1_SI_EESI_T_ --------------------------
	.section	.text._ZN2at4cuda57_GLOBAL__N__cd6b329d_24_DistributionBernoulli_cu_7537a20d21kernelPointwiseApply2IZNS_6native9templates4cuda28bernoulli_tensor_cuda_kernelIffEEvRKNS_10TensorBaseES9_NS_15PhiloxCudaStateEEUliRfSB_SB_SB_RKfSD_SD_SD_E_fSC_jLi1ELi2ELi4ELi512ELi2EEEvNS0_6detail10TensorInfoIT0_T2_EENSG_IT1_SI_EESI_T_,"ax",@progbits
	.align	128
.text._ZN2at4cuda57_GLOBAL__N__cd6b329d_24_DistributionBernoulli_cu_7537a20d21kernelPointwiseApply2IZNS_6native9templates4cuda28bernoulli_tensor_cuda_kernelIffEEvRKNS_10TensorBaseES9_NS_15PhiloxCudaStateEEUliRfSB_SB_SB_RKfSD_SD_SD_E_fSC_jLi1ELi2ELi4ELi512ELi2EEEvNS0_6detail10TensorInfoIT0_T2_EENSG_IT1_SI_EESI_T_:
        .type           _ZN2at4cuda57_GLOBAL__N__cd6b329d_24_DistributionBernoulli_cu_7537a20d21kernelPointwiseApply2IZNS_6native9templates4cuda28bernoulli_tensor_cuda_kernelIffEEvRKNS_10TensorBaseES9_NS_15PhiloxCudaStateEEUliRfSB_SB_SB_RKfSD_SD_SD_E_fSC_jLi1ELi2ELi4ELi512ELi2EEEvNS0_6detail10TensorInfoIT0_T2_EENSG_IT1_SI_EESI_T_,@function
        .size           _ZN2at4cuda57_GLOBAL__N__cd6b329d_24_DistributionBernoulli_cu_7537a20d21kernelPointwiseApply2IZNS_6native9templates4cuda28bernoulli_tensor_cuda_kernelIffEEvRKNS_10TensorBaseES9_NS_15PhiloxCudaStateEEUliRfSB_SB_SB_RKfSD_SD_SD_E_fSC_jLi1ELi2ELi4ELi512ELi2EEEvNS0_6detail10TensorInfoIT0_T2_EENSG_IT1_SI_EESI_T_,(.L_x_7608 - _ZN2at4cuda57_GLOBAL__N__cd6b329d_24_DistributionBernoulli_cu_7537a20d21kernelPointwiseApply2IZNS_6native9templates4cuda28bernoulli_tensor_cuda_kernelIffEEvRKNS_10TensorBaseES9_NS_15PhiloxCudaStateEEUliRfSB_SB_SB_RKfSD_SD_SD_E_fSC_jLi1ELi2ELi4ELi512ELi2EEEvNS0_6detail10TensorInfoIT0_T2_EENSG_IT1_SI_EESI_T_)
        .other          _ZN2at4cuda57_GLOBAL__N__cd6b329d_24_DistributionBernoulli_cu_7537a20d21kernelPointwiseApply2IZNS_6native9templates4cuda28bernoulli_tensor_cuda_kernelIffEEvRKNS_10TensorBaseES9_NS_15PhiloxCudaStateEEUliRfSB_SB_SB_RKfSD_SD_SD_E_fSC_jLi1ELi2ELi4ELi512ELi2EEEvNS0_6detail10TensorInfoIT0_T2_EENSG_IT1_SI_EESI_T_,@"STO_CUDA_ENTRY STV_DEFAULT"
_ZN2at4cuda57_GLOBAL__N__cd6b329d_24_DistributionBernoulli_cu_7537a20d21kernelPointwiseApply2IZNS_6native9templates4cuda28bernoulli_tensor_cuda_kernelIffEEvRKNS_10TensorBaseES9_NS_15PhiloxCudaStateEEUliRfSB_SB_SB_RKfSD_SD_SD_E_fSC_jLi1ELi2ELi4ELi512ELi2EEEvNS0_6detail10TensorInfoIT0_T2_EENSG_IT1_SI_EESI_T_:
        /* <DEDUP_REMOVED lines=18> */
.L_x_2927:
        /* <DEDUP_REMOVED lines=152> */
.L_x_2900:
[----:B------:R-:W-:Y:S05]  /*0aa0*/  BSYNC B0 ;  /* 0x0000000000007941 */ /* 0x000fea0003800000 */
.L_x_2899:
        /* <DEDUP_REMOVED lines=25> */
.L_x_2902:
[----:B------:R-:W-:Y:S05]  /*0c40*/  BSYNC B0 ;  /* 0x0000000000007941 */ /* 0x000fea0003800000 */
.L_x_2901:
        /* <DEDUP_REMOVED lines=25> */
.L_x_2904:
[----:B------:R-:W-:Y:S05]  /*0de0*/  BSYNC B0 ;  /* 0x0000000000007941 */ /* 0x000fea0003800000 */
.L_x_2903:
        /* <DEDUP_REMOVED lines=25> */
.L_x_2906:
[----:B------:R-:W-:Y:S05]  /*0f80*/  BSYNC B0 ;  /* 0x0000000000007941 */ /* 0x000fea0003800000 */
.L_x_2905:
        /* <DEDUP_REMOVED lines=20> */
.L_x_2908:
[----:B------:R-:W-:Y:S01]  /*10d0*/  IMAD.MOV.U32 R15, RZ, RZ, R3 ;  /* 0x000000ffff0f7224 */ /* 0x000fe200078e0003 */
[----:B------:R-:W-:Y:S01]  /*10e0*/  MOV R13, R7 ;  /* 0x00000007000d7202 */ /* 0x000fe20000000f00 */
[----:B------:R-:W-:Y:S01]  /*10f0*/  IMAD.MOV.U32 R14, RZ, RZ, R4 ;  /* 0x000000ffff0e7224 */ /* 0x000fe200078e0004 */
[----:B------:R-:W-:-:S07]  /*1100*/  MOV R3, R10 ;  /* 0x0000000a00037202 */ /* 0x000fce0000000f00 */
.L_x_2907:
        /* <DEDUP_REMOVED lines=19> */
.L_x_7166:
[----:B------:R-:W-:Y:S05]  /*1240*/  BRX R4 -0x1250                                                                                                                                                                                                                                                                                                                                                                                                                                                                               (*"BRANCH_TARGETS .L_x_7167,.L_x_7168,.L_x_7169"*) ;  /* 0xffffffec046c7949 */ /* 0x000fea000383ffff */
.L_x_2911:
        /* <DEDUP_REMOVED lines=28> */
.L_x_2917:
[----:B------:R1:W5:Y:S02]  /*1410*/  LDG.E R3, desc[UR36][R16.64] ;  /* 0x0000002410037981 */ /* 0x000364000c1e1900 */
.L_x_2916:
[----:B------:R-:W-:Y:S05]  /*1420*/  BSYNC B6 ;  /* 0x0000000000067941 */ /* 0x000fea0003800000 */
.L_x_2915:
[----:B------:R-:W-:Y:S01]  /*1430*/  VIADD R5, R28, 0x3 ;  /* 0x000000031c057836 */ /* 0x000fe20000000000 */
[----:B-----5:R-:W-:-:S03]  /*1440*/  FSET.BF.LE.FTZ.AND R3, R34, R3, PT ;  /* 0x000000032203720a */ /* 0x020fc60003813000 */
[----:B------:R-:W-:-:S04]  /*1450*/  IMAD R5, R5, UR43, RZ ;  /* 0x0000002b05057c24 */ /* 0x000fc8000f8e02ff */
[----:B0-----:R-:W-:-:S05]  /*1460*/  IMAD.WIDE.U32 R4, R5, 0x4, R26 ;  /* 0x0000000405047825 */ /* 0x001fca00078e001a */
[----:B------:R2:W-:Y:S02]  /*1470*/  STG.E desc[UR36][R4.64], R3 ;  /* 0x0000000304007986 */ /* 0x0005e4000c101924 */
.L_x_2913:
[----:B------:R-:W-:Y:S05]  /*1480*/  BSYNC B7 ;  /* 0x0000000000077941 */ /* 0x000fea0003800000 */
.L_x_2912:
        /* <DEDUP_REMOVED lines=21> */
.L_x_2920:
[----:B------:R3:W5:Y:S02]  /*15e0*/  LDG.E R0, desc[UR36][R18.64] ;  /* 0x0000002412007981 */ /* 0x000764000c1e1900 */
.L_x_2919:
[----:B------:R-:W-:Y:S05]  /*15f0*/  BSYNC B6 ;  /* 0x0000000000067941 */ /* 0x000fea0003800000 */
.L_x_2918:
[----:B--2---:R-:W-:Y:S01]  /*1600*/  VIADD R3, R28, 0x2 ;  /* 0x000000021c037836 */ /* 0x004fe20000000000 */
[----:B------:R-:W-:Y:S02]  /*1610*/  ISETP.NE.AND P0, PT, R35, RZ, PT ;  /* 0x000000ff2300720c */ /* 0x000fe40003f05270 */
[----:B-----5:R-:W-:Y:S01]  /*1620*/  FSET.BF.LE.FTZ.AND R33, R33, R0, PT ;  /* 0x000000002121720a */ /* 0x020fe20003813000 */
[----:B------:R-:W-:-:S05]  /*1630*/  IMAD R3, R3, UR43, RZ ;  /* 0x0000002b03037c24 */ /* 0x000fca000f8e02ff */
[----:B------:R-:W-:-:S05]  /*1640*/  SEL R3, R3, RZ, P0 ;  /* 0x000000ff03037207 */ /* 0x000fca0000000000 */
[----:B0-----:R-:W-:-:S05]  /*1650*/  IMAD.WIDE.U32 R4, R3, 0x4, R26 ;  /* 0x0000000403047825 */ /* 0x001fca00078e001a */
[----:B------:R2:W-:Y:S02]  /*1660*/  STG.E desc[UR36][R4.64], R33 ;  /* 0x0000002104007986 */ /* 0x0005e4000c101924 */
.L_x_7168:
        /* <DEDUP_REMOVED lines=21> */
.L_x_2923:
[----:B------:R4:W5:Y:S02]  /*17c0*/  LDG.E R3, desc[UR36][R22.64] ;  /* 0x0000002416037981 */ /* 0x000964000c1e1900 */
.L_x_2922:
[----:B------:R-:W-:Y:S05]  /*17d0*/  BSYNC B6 ;  /* 0x0000000000067941 */ /* 0x000fea0003800000 */
.L_x_2921:
[----:B------:R-:W-:Y:S01]  /*17e0*/  VIADD R0, R28, 0x1 ;  /* 0x000000011c007836 */ /* 0x000fe20000000000 */
[----:B------:R-:W-:Y:S02]  /*17f0*/  ISETP.GT.AND P0, PT, R30, 0x1, PT ;  /* 0x000000011e00780c */ /* 0x000fe40003f04270 */
[----:B-----5:R-:W-:Y:S01]  /*1800*/  FSET.BF.LE.FTZ.AND R3, R32, R3, PT ;  /* 0x000000032003720a */ /* 0x020fe20003813000 */
[----:B------:R-:W-:-:S05]  /*1810*/  IMAD R0, R0, UR43, RZ ;  /* 0x0000002b00007c24 */ /* 0x000fca000f8e02ff */
[----:B--2---:R-:W-:-:S05]  /*1820*/  SEL R5, R0, RZ, P0 ;  /* 0x000000ff00057207 */ /* 0x004fca0000000000 */
[----:B0-----:R-:W-:-:S05]  /*1830*/  IMAD.WIDE.U32 R4, R5, 0x4, R26 ;  /* 0x0000000405047825 */ /* 0x001fca00078e001a */
[----:B------:R2:W-:Y:S02]  /*1840*/  STG.E desc[UR36][R4.64], R3 ;  /* 0x0000000304007986 */ /* 0x0005e4000c101924 */
.L_x_7167:
[----:B------:R-:W-:Y:S05]  /*1850*/  BSYNC B8 ;  /* 0x0000000000087941 */ /* 0x000fea0003800000 */
.L_x_2910:
        /* <DEDUP_REMOVED lines=21> */
.L_x_2926:
[----:B------:R0:W5:Y:S02]  /*19b0*/  LDG.E R0, desc[UR36][R24.64] ;  /* 0x0000002418007981 */ /* 0x000164000c1e1900 */
.L_x_2925:
[----:B------:R-:W-:Y:S05]  /*19c0*/  BSYNC B6 ;  /* 0x0000000000067941 */ /* 0x000fea0003800000 */
.L_x_2924:
[----:B--2---:R-:W-:Y:S01]  /*19d0*/  IMAD R3, R28, UR43, RZ ;  /* 0x0000002b1c037c24 */ /* 0x004fe2000f8e02ff */
[----:B------:R-:W-:Y:S02]  /*19e0*/  ISETP.GT.AND P0, PT, R29, RZ, PT ;  /* 0x000000ff1d00720c */ /* 0x000fe40003f04270 */
[----:B-----5:R-:W-:Y:S02]  /*19f0*/  FSET.BF.LE.FTZ.AND R31, R31, R0, PT ;  /* 0x000000001f1f720a */ /* 0x020fe40003813000 */
[----:B------:R-:W-:-:S05]  /*1a00*/  SEL R3, R3, RZ, P0 ;  /* 0x000000ff03037207 */ /* 0x000fca0000000000 */
[----:B0-----:R-:W-:-:S05]  /*1a10*/  IMAD.WIDE.U32 R4, R3, 0x4, R26 ;  /* 0x0000000403047825 */ /* 0x001fca00078e001a */
[----:B------:R2:W-:Y:S01]  /*1a20*/  STG.E desc[UR36][R4.64], R31 ;  /* 0x0000001f04007986 */ /* 0x0005e2000c101924 */
[----:B------:R-:W-:Y:S05]  /*1a30*/  BRA `(.L_x_2914) ;  /* 0x0000000000047947 */ /* 0x000fea0003800000 */
.L_x_7169:
[----:B------:R-:W-:Y:S05]  /*1a40*/  BREAK B8 ;  /* 0x0000000000087942 */ /* 0x000fea0003800000 */
.L_x_2914:
[----:B------:R-:W-:Y:S05]  /*1a50*/  BSYNC B9 ;  /* 0x0000000000097941 */ /* 0x000fea0003800000 */
.L_x_2909:
[----:B------:R-:W5:Y:S01]  /*1a60*/  LDC R3, c[0x0][0xc] ;  /* 0x00000300ff037b82 */ /* 0x000f620000000800 */
[----:B------:R-:W-:-:S06]  /*1a70*/  USHF.L.U32 UR4, UR38, 0x2, URZ ;  /* 0x0000000226047899 */ /* 0x000fcc000800063f */
[----:B-----5:R-:W-:-:S05]  /*1a80*/  IMAD R28, R3, UR4, R28 ;  /* 0x00000004031c7c24 */ /* 0x020fca000f8e021c */
[----:B------:R-:W-:-:S13]  /*1a90*/  ISETP.GE.U32.AND P0, PT, R28, UR44, PT ;  /* 0x0000002c1c007c0c */ /* 0x000fda000bf06070 */
[----:B------:R-:W-:Y:S05]  /*1aa0*/  @!P0 BRA `(.L_x_2927) ;  /* 0xffffffe4009c8947 */ /* 0x000fea000383ffff */
[----:B------:R-:W-:Y:S05]  /*1ab0*/  EXIT ;  /* 0x000000000000794d */ /* 0x000fea0003800000 */
.L_x_2928:
        /* <DEDUP_REMOVED lines=12> */
.L_x_7608:


//--------------------- .text._ZN2at4cuda57_GLOBAL__N__cd6b329d_24_DistributionBernoulli_cu_7537a20d21kernelPointwiseApply2IZNS_6native9templates4cuda28bernoulli_tensor_cuda_kernelIffEEvRKNS_10TensorBaseES9_NS_15PhiloxCudaStateEEUliRfSB_SB_SB_RKfSD_SD_SD_E_fSC_jLi1ELi1ELi4ELi512ELi2EEEvNS0_6detail10TensorInfoIT0_T2_EENSG_IT1_SI_EESI_T_ --------------------------
	.section	.text._ZN2at4cuda57_GLOBAL__N__cd6b329d_24_DistributionBernoulli_cu_7537a20d21kernelPointwiseApply2IZNS_6native9templates4cuda28bernoulli_tensor_cuda_kernelIffEEvRKNS_10TensorBaseES9_NS_15PhiloxCudaStateEEUliRfSB_SB_SB_RKfSD_SD_SD_E_fSC_jLi1ELi1ELi4ELi512ELi2EEEvNS0_6detail10TensorInfoIT0_T2_EENSG_IT1_SI_EESI_T_,"ax",@progbits
	.align	128
.text._ZN2at4cuda57_GLOBAL__N__cd6b329d_24_DistributionBernoulli_cu_7537a20d21kernelPointwiseApply2IZNS_6native9templates4cuda28bernoulli_tensor_cuda_kernelIffEEvRKNS_10TensorBaseES9_NS_15PhiloxCudaStateEEUliRfSB_SB_SB_RKfSD_SD_SD_E_fSC_jLi1ELi1ELi4ELi512ELi2EEEvNS0_6detail10TensorInfoIT0_T2_EENSG_IT1_SI_EESI_T_:
        .type           _ZN2at4cuda57_GLOBAL__N__cd6b329d_24_DistributionBernoulli_cu_7537a20d21kernelPointwiseApply2IZNS_6native9templates4cuda28bernoulli_tensor_cuda_kernelIffEEvRKNS_10TensorBaseES9_NS_15PhiloxCudaStateEEUliRfSB_SB_SB_RKfSD_SD_SD_E_fSC_jLi1ELi1ELi4ELi512ELi2EEEvNS0_6detail10TensorInfoIT0_T2_EENSG_IT1_SI_EESI_T_,@function
        .size           _ZN2at4cuda57_GLOBAL__N__cd6b329d_24_DistributionBernoulli_cu_7537a20d21kernelPointwiseApply2IZNS_6native9templates4cuda28bernoulli_tensor_cuda_kernelIffEEvRKNS_10TensorBaseES9_NS_15PhiloxCudaStateEEUliRfSB_SB_SB_RKfSD_SD_SD_E_fSC_jLi1ELi1ELi4ELi512ELi2EEEvNS0_6detail10TensorInfoIT0_T2_EENSG_IT1_SI_EESI_T_,(.L_x_7609 - _ZN2at4cuda57_GLOBAL__N__cd6b329d_24_DistributionBernoulli_cu_7537a20d21kernelPointwiseApply2IZNS_6native9templates4cuda28bernoulli_tensor_cuda_kernelIffEEvRKNS_10TensorBaseES9_NS_15PhiloxCudaStateEEUliRfSB_SB_SB_RKfSD_SD_SD_E_fSC_jLi1ELi1ELi4ELi512ELi2EEEvNS0_6detail10TensorInfoIT0_T2_EENSG_IT1_SI_EESI_T_)
        .other          _ZN2at4cuda57_GLOBAL__N__cd6b329d_24_DistributionBernoulli_cu_7537a20d21kernelPointwiseApply2IZNS_6native9templates4cuda28bernoulli_tensor_cuda_kernelIffEEvRKNS_10TensorBaseES9_NS_15PhiloxCudaStateEEUliRfSB_SB_SB_RKfSD_SD_SD_E_fSC_jLi1ELi1ELi4ELi512ELi2EEEvNS0_6detail10TensorInfoIT0_T2_EENSG_IT1_SI_EESI_T_,@"STO_CUDA_ENTRY STV_DEFAULT"
_ZN2at4cuda57_GLOBAL__N__cd6b329d_24_DistributionBernoulli_cu_7537a20d21kernelPointwiseApply2IZNS_6native9templates4cuda28bernoulli_tensor_cuda_kernelIffEEvRKNS_10TensorBaseES9_NS_15PhiloxCudaStateEEUliRfSB_SB_SB_RKfSD_SD_SD_E_fSC_jLi1ELi1ELi4ELi512ELi2EEEvNS0_6detail10TensorInfoIT0_T2_EENSG_IT1_SI_EESI_T_:
        /* <DEDUP_REMOVED lines=14> */
[----:B------:R-:W-:-:S03]  /*00e0*/  ULDC UR42, c[0x0][0x27c] ;  /* 0x00009f00002a7ab9 */ /* 0x000fc60000000800 */
[----:B------:R-:W1:Y:S08]  /*00f0*/  LDC.64 R38, c[0x0][0x2e8] ;  /* 0x0000ba00ff267b82 */ /* 0x000e700000000a00 */
[----:B------:R-:W2:Y:S02]  /*0100*/  LDC.64 R36, c[0x0][0x210] ;  /* 0x00008400ff247b82 */ /* 0x000ea40000000a00 */
.L_x_2949:
[----:B------:R-:W-:Y:S01]  /*0110*/  ISETP.NE.AND P0, PT, RZ, UR39, PT ;  /* 0x00000027ff007c0c */ /* 0x000fe2000bf05270 */
[----:B---3--:R-:W3:-:S12]  /*0120*/  LDC.64 R4, c[0x0][0x3c8] ;  /* 0x0000f200ff047b82 */ /* 0x008ed80000000a00 */
        /* <DEDUP_REMOVED lines=11> */
[----:B------:R-:W-:Y:S01]  /*01e0*/  IMAD R7, R30, -0x326172a9, RZ ;  /* 0xcd9e8d571e077824 */ /* 0x000fe200078e02ff */
[----:B---3--:R-:W-:Y:S02]  /*01f0*/  IADD3 R6, R4, -0x61c88647, RZ ;  /* 0x9e3779b904067810 */ /* 0x008fe40007ffe0ff */
[----:B------:R-:W-:Y:S01]  /*0200*/  SHF.R.U32.HI R14, RZ, 0x2, R3 ;  /* 0x00000002ff0e7819 */ /* 0x000fe20000011603 */
[----:B------:R-:W-:Y:S01]  /*0210*/  IMAD.HI.U32 R3, R30, -0x326172a9, RZ ;  /* 0xcd9e8d571e037827 */ /* 0x000fe200078e00ff */
[----:B------:R-:W-:-:S03]  /*0220*/  LOP3.LUT R9, R6, R7, RZ, 0x3c, !PT ;  /* 0x0000000706097212 */ /* 0x000fc600078e3cff */
[----:B------:R-:W-:-:S04]  /*0230*/  IMAD.WIDE.U32 R6, R11, -0x2daee0ad, RZ ;  /* 0xd2511f530b067825 */ /* 0x000fc800078e00ff */
[----:B------:R-:W-:Y:S02]  /*0240*/  VIADD R10, R14, 0x1 ;  /* 0x000000010e0a7836 */ /* 0x000fe40000000000 */
[----:B------:R-:W-:Y:S01]  /*0250*/  IMAD.HI.U32 R11, R8, -0x2daee0ad, RZ ;  /* 0xd2511f53080b7827 */ /* 0x000fe200078e00ff */
[----:B------:R-:W-:-:S03]  /*0260*/  LOP3.LUT R20, R7, R5, RZ, 0x3c, !PT ;  /* 0x0000000507147212 */ /* 0x000fc600078e3cff */
[----:B------:R-:W-:Y:S01]  /*0270*/  @P0 IMAD.MOV R10, RZ, RZ, R14 ;  /* 0x000000ffff0a0224 */ /* 0x000fe200078e020e */
[--C-:B------:R-:W-:Y:S02]  /*0280*/  LOP3.LUT R14, R3, R14, R4.reuse, 0x96, !PT ;  /* 0x0000000e030e7212 */ /* 0x100fe400078e9604 */
[----:B------:R-:W-:Y:S02]  /*0290*/  LOP3.LUT R11, R11, R5, RZ, 0x3c, !PT ;  /* 0x000000050b0b7212 */ /* 0x000fe400078e3cff */
[----:B------:R-:W-:Y:S01]  /*02a0*/  LOP3.LUT R10, R10, R3, R4, 0x96, !PT ;  /* 0x000000030a0a7212 */ /* 0x000fe200078e9604 */
[----:B------:R-:W-:Y:S02]  /*02b0*/  VIADD R3, R5, 0xbb67ae85 ;  /* 0xbb67ae8505037836 */ /* 0x000fe40000000000 */
[----:B------:R-:W-:Y:S01]  /*02c0*/  IMAD.WIDE.U32 R14, R14, -0x2daee0ad, RZ ;  /* 0xd2511f530e0e7825 */ /* 0x000fe200078e00ff */
[----:B------:R-:W-:-:S03]  /*02d0*/  IADD3 R7, R6, -0x2daee0ad, RZ ;  /* 0xd2511f5306077810 */ /* 0x000fc60007ffe0ff */
[----:B------:R-:W-:Y:S01]  /*02e0*/  IMAD.WIDE.U32 R20, R20, -0x326172a9, RZ ;  /* 0xcd9e8d5714147825 */ /* 0x000fe200078e00ff */
[----:B------:R-:W-:-:S03]  /*02f0*/  LOP3.LUT R6, R15, R6, R3, 0x96, !PT ;  /* 0x000000060f067212 */ /* 0x000fc600078e9603 */
[----:B------:R-:W-:Y:S01]  /*0300*/  IMAD.WIDE.U32 R18, R11, -0x326172a9, RZ ;  /* 0xcd9e8d570b127825 */ /* 0x000fe200078e00ff */
[----:B------:R-:W-:-:S03]  /*0310*/  LOP3.LUT R8, R9, R21, RZ, 0x3c, !PT ;  /* 0x0000001509087212 */ /* 0x000fc600078e3cff */
[----:B0-----:R-:W-:Y:S01]  /*0320*/  IMAD.WIDE.U32 R16, R10, -0x2daee0ad, RZ ;  /* 0xd2511f530a107825 */ /* 0x001fe200078e00ff */
[----:B------:R-:W-:-:S04]  /*0330*/  LOP3.LUT R10, R9, R19, RZ, 0x3c, !PT ;  /* 0x00000013090a7212 */ /* 0x000fc800078e3cff */
[----:B------:R-:W-:Y:S01]  /*0340*/  LOP3.LUT R12, R17, R7, R3, 0x96, !PT ;  /* 0x00000007110c7212 */ /* 0x000fe200078e9603 */
[----:B------:R-:W-:Y:S02]  /*0350*/  VIADD R3, R4, 0x3c6ef372 ;  /* 0x3c6ef37204037836 */ /* 0x000fe40000000000 */
        /* <DEDUP_REMOVED lines=53> */
[----:B-1----:R-:W-:-:S03]  /*06b0*/  LOP3.LUT R22, R21, R6, R3, 0x96, !PT ;  /* 0x0000000615167212 */ /* 0x002fc600078e9603 */
[----:B------:R-:W-:Y:S01]  /*06c0*/  IMAD.WIDE.U32 R16, R16, -0x2daee0ad, RZ ;  /* 0xd2511f5310107825 */ /* 0x000fe200078e00ff */
[----:B------:R-:W-:-:S03]  /*06d0*/  LOP3.LUT R11, R19, R8, R7, 0x96, !PT ;  /* 0x00000008130b7212 */ /* 0x000fc600078e9607 */
[----:B------:R-:W-:Y:S01]  /*06e0*/  IMAD.WIDE.U32 R14, R15, -0x326172a9, RZ ;  /* 0xcd9e8d570f0e7825 */ /* 0x000fe200078e00ff */
[----:B------:R-:W-:-:S03]  /*06f0*/  LOP3.LUT R19, R17, R10, R7, 0x96, !PT ;  /* 0x0000000a11137212 */ /* 0x000fc600078e9607 */
[----:B------:R-:W-:Y:S01]  /*0700*/  IMAD.WIDE.U32 R22, R22, -0x2daee0ad, RZ ;  /* 0xd2511f5316167825 */ /* 0x000fe200078e00ff */
[----:B------:R-:W-:-:S03]  /*0710*/  LOP3.LUT R12, R15, R12, R3, 0x96, !PT ;  /* 0x0000000c0f0c7212 */ /* 0x000fc600078e9603 */
[----:B------:R-:W-:Y:S02]  /*0720*/  VIADD R7, R5, 0xdb3d7428 ;  /* 0xdb3d742805077836 */ /* 0x000fe40000000000 */
        /* <DEDUP_REMOVED lines=10> */
[----:B------:R-:W-:Y:S01]  /*07d0*/  IMAD.MOV R17, RZ, RZ, -R31 ;  /* 0x000000ffff117224 */ /* 0x000fe200078e0a1f */
[----:B------:R-:W-:Y:S01]  /*07e0*/  LOP3.LUT R11, R9, R10, R13, 0x96, !PT ;  /* 0x0000000a090b7212 */ /* 0x000fe200078e960d */
[----:B------:R-:W-:Y:S01]  /*07f0*/  IMAD.HI.U32 R16, R14, -0x2daee0ad, RZ ;  /* 0xd2511f530e107827 */ /* 0x000fe200078e00ff */
[----:B------:R-:W-:Y:S02]  /*0800*/  IADD3 R15, R5, -0x695add53, RZ ;  /* 0x96a522ad050f7810 */ /* 0x000fe40007ffe0ff */
[----:B0-----:R-:W-:Y:S01]  /*0810*/  VIADDMNMX R10, R17, R2, 0x4, PT ;  /* 0x00000004110a7446 */ /* 0x001fe20003800102 */
[----:B------:R-:W-:Y:S02]  /*0820*/  VIADD R14, R31, 0x1 ;  /* 0x000000011f0e7836 */ /* 0x000fe40000000000 */
[----:B------:R-:W-:Y:S01]  /*0830*/  IMAD.WIDE.U32 R4, R20, -0x2daee0ad, RZ ;  /* 0xd2511f5314047825 */ /* 0x000fe200078e00ff */
[----:B------:R-:W-:-:S03]  /*0840*/  ISETP.GT.AND P1, PT, R10, 0x1, PT ;  /* 0x000000010a00780c */ /* 0x000fc60003f24270 */
[C---:B------:R-:W-:Y:S02]  /*0850*/  IMAD R17, R14.reuse, UR41, RZ ;  /* 0x000000290e117c24 */ /* 0x040fe4000f8e02ff */
[----:B------:R-:W-:Y:S01]  /*0860*/  IMAD R19, R14, UR42, RZ ;  /* 0x0000002a0e137c24 */ /* 0x000fe2000f8e02ff */
[----:B------:R-:W-:Y:S01]  /*0870*/  LOP3.LUT R0, R0, 0x3, RZ, 0xc0, !PT ;  /* 0x0000000300007812 */ /* 0x000fe200078ec0ff */
[----:B------:R-:W-:Y:S01]  /*0880*/  IMAD.WIDE.U32 R6, R7, -0x326172a9, RZ ;  /* 0xcd9e8d5707067825 */ /* 0x000fe200078e00ff */
[--C-:B------:R-:W-:Y:S02]  /*0890*/  LOP3.LUT R3, R5, R22, R15.reuse, 0x96, !PT ;  /* 0x0000001605037212 */ /* 0x100fe400078e960f */
[----:B------:R-:W-:Y:S02]  /*08a0*/  LOP3.LUT R12, R16, R12, R15, 0x96, !PT ;  /* 0x0000000c100c7212 */ /* 0x000fe400078e960f */
[----:B------:R-:W-:Y:S02]  /*08b0*/  IADD3 R15, R31, 0x2, RZ ;  /* 0x000000021f0f7810 */ /* 0x000fe40007ffe0ff */
[----:B------:R-:W-:Y:S01]  /*08c0*/  SEL R29, R17, RZ, P1 ;  /* 0x000000ff111d7207 */ /* 0x000fe20000800000 */
[----:B------:R-:W-:Y:S01]  /*08d0*/  VIADD R16, R31, 0x3 ;  /* 0x000000031f107836 */ /* 0x000fe20000000000 */
[----:B------:R-:W-:-:S02]  /*08e0*/  SEL R17, R19, RZ, P1 ;  /* 0x000000ff13117207 */ /* 0x000fc40000800000 */
[----:B------:R-:W-:Y:S01]  /*08f0*/  ISETP.NE.AND P1, PT, R0, 0x1, PT ;  /* 0x000000010000780c */ /* 0x000fe20003f25270 */
[----:B------:R-:W-:Y:S01]  /*0900*/  IMAD R14, R15, UR41, RZ ;  /* 0x000000290f0e7c24 */ /* 0x000fe2000f8e02ff */
[----:B------:R-:W-:Y:S01]  /*0910*/  LOP3.LUT R13, R7, R18, R13, 0x96, !PT ;  /* 0x00000012070d7212 */ /* 0x000fe200078e960d */
[----:B------:R-:W-:Y:S01]  /*0920*/  IMAD R18, R15, UR42, RZ ;  /* 0x0000002a0f127c24 */ /* 0x000fe2000f8e02ff */
[----:B------:R-:W-:Y:S01]  /*0930*/  ISETP.GT.AND P2, PT, R10, 0x3, PT ;  /* 0x000000030a00780c */ /* 0x000fe20003f44270 */
[----:B------:R-:W-:Y:S01]  /*0940*/  IMAD R15, R16, UR41, RZ ;  /* 0x00000029100f7c24 */ /* 0x000fe2000f8e02ff */
[----:B------:R-:W-:Y:S01]  /*0950*/  ISETP.GT.AND P0, PT, R10, 0x2, PT ;  /* 0x000000020a00780c */ /* 0x000fe20003f04270 */
[----:B------:R-:W-:-:S03]  /*0960*/  IMAD R16, R16, UR42, RZ ;  /* 0x0000002a10107c24 */ /* 0x000fc6000f8e02ff */
[----:B------:R-:W-:Y:S02]  /*0970*/  SEL R15, R15, RZ, P2 ;  /* 0x000000ff0f0f7207 */ /* 0x000fe40001000000 */
[----:B--2---:R-:W-:Y:S02]  /*0980*/  SEL R27, R14, RZ, P0 ;  /* 0x000000ff0e1b7207 */ /* 0x004fe40000000000 */
[----:B------:R-:W-:Y:S02]  /*0990*/  SEL R19, R18, RZ, P0 ;  /* 0x000000ff12137207 */ /* 0x000fe40000000000 */
[----:B------:R-:W-:Y:S01]  /*09a0*/  SEL R23, R16, RZ, P2 ;  /* 0x000000ff10177207 */ /* 0x000fe20001000000 */
[----:B-1----:R-:W-:Y:S01]  /*09b0*/  IMAD.WIDE.U32 R24, R15, 0x4, R38 ;  /* 0x000000040f187825 */ /* 0x002fe200078e0026 */
[----:B------:R-:W-:-:S03]  /*09c0*/  MOV R14, R8 ;  /* 0x00000008000e7202 */ /* 0x000fc60000000f00 */
[----:B------:R-:W-:-:S04]  /*09d0*/  IMAD.WIDE.U32 R28, R29, 0x4, R38 ;  /* 0x000000041d1c7825 */ /* 0x000fc800078e0026 */
[----:B------:R-:W-:-:S04]  /*09e0*/  IMAD.WIDE.U32 R26, R27, 0x4, R38 ;  /* 0x000000041b1a7825 */ /* 0x000fc800078e0026 */
[----:B--2---:R-:W-:-:S04]  /*09f0*/  IMAD.WIDE.U32 R22, R23, 0x4, R36 ;  /* 0x0000000417167825 */ /* 0x004fc800078e0024 */
        /* <DEDUP_REMOVED lines=17> */
.L_x_2930:
[----:B------:R-:W-:Y:S01]  /*0b10*/  MOV R20, R13 ;  /* 0x0000000d00147202 */ /* 0x000fe20000000f00 */
[----:B------:R-:W-:Y:S02]  /*0b20*/  IMAD.MOV.U32 R15, RZ, RZ, R4 ;  /* 0x000000ffff0f7224 */ /* 0x000fe400078e0004 */
[----:B------:R-:W-:Y:S02]  /*0b30*/  IMAD.MOV.U32 R14, RZ, RZ, R3 ;  /* 0x000000ffff0e7224 */ /* 0x000fe400078e0003 */
[----:B------:R-:W-:-:S07]  /*0b40*/  IMAD.MOV.U32 R13, RZ, RZ, R6 ;  /* 0x000000ffff0d7224 */ /* 0x000fce00078e0006 */
.L_x_2929:
        /* <DEDUP_REMOVED lines=17> */
.L_x_7170:
[----:B------:R-:W-:Y:S05]  /*0c60*/  BRX R4 -0xc70                                                                                                                                                                                                                                                                                                                                                                                                                                                                                (*"BRANCH_TARGETS .L_x_7171,.L_x_7172,.L_x_7173"*) ;  /* 0xfffffff004e47949 */ /* 0x000fea000383ffff */
.L_x_2933:
        /* <DEDUP_REMOVED lines=28> */
.L_x_2939:
[----:B------:R0:W5:Y:S02]  /*0e30*/  LDG.E R0, desc[UR36][R24.64] ;  /* 0x0000002418007981 */ /* 0x000164000c1e1900 */
.L_x_2938:
[----:B------:R-:W-:Y:S05]  /*0e40*/  BSYNC B6 ;  /* 0x0000000000067941 */ /* 0x000fea0003800000 */
.L_x_2937:
[----:B-----5:R-:W-:-:S05]  /*0e50*/  FSET.BF.LE.FTZ.AND R35, R35, R0, PT ;  /* 0x000000002323720a */ /* 0x020fca0003813000 */
[----:B------:R1:W-:Y:S02]  /*0e60*/  STG.E desc[UR36][R22.64], R35 ;  /* 0x0000002316007986 */ /* 0x0003e4000c101924 */
.L_x_2935:
[----:B------:R-:W-:Y:S05]  /*0e70*/  BSYNC B7 ;  /* 0x0000000000077941 */ /* 0x000fea0003800000 */
.L_x_2934:
        /* <DEDUP_REMOVED lines=21> */
.L_x_2942:
[----:B------:R2:W5:Y:S02]  /*0fd0*/  LDG.E R3, desc[UR36][R26.64] ;  /* 0x000000241a037981 */ /* 0x000564000c1e1900 */
.L_x_2941:
[----:B------:R-:W-:Y:S05]  /*0fe0*/  BSYNC B6 ;  /* 0x0000000000067941 */ /* 0x000fea0003800000 */
.L_x_2940:
[----:B-----5:R-:W-:-:S05]  /*0ff0*/  FSET.BF.LE.FTZ.AND R3, R34, R3, PT ;  /* 0x000000032203720a */ /* 0x020fca0003813000 */
[----:B------:R3:W-:Y:S02]  /*1000*/  STG.E desc[UR36][R18.64], R3 ;  /* 0x0000000312007986 */ /* 0x0007e4000c101924 */
.L_x_7172:
        /* <DEDUP_REMOVED lines=11> */
[----:B------:R-:W4:Y:S01]  /*10c0*/  LDC.64 R14, c[0x4][R14] ;  /* 0x010000000e0e7b82 */ /* 0x000f220000000a00 */
        /* <DEDUP_REMOVED lines=8> */
[----:B01234-:R-:W-:Y:S05]  /*1150*/  CALL.ABS.NOINC R14 ;  /* 0x000000000e007343 */ /* 0x01ffea0003c00000 */
.L_x_2945:
[----:B------:R4:W5:Y:S02]  /*1160*/  LDG.E R0, desc[UR36][R28.64] ;  /* 0x000000241c007981 */ /* 0x000964000c1e1900 */
.L_x_2944:
[----:B------:R-:W-:Y:S05]  /*1170*/  BSYNC B6 ;  /* 0x0000000000067941 */ /* 0x000fea0003800000 */
.L_x_2943:
[----:B-----5:R-:W-:-:S05]  /*1180*/  FSET.BF.LE.FTZ.AND R33, R33, R0, PT ;  /* 0x000000002121720a */ /* 0x020fca0003813000 */
[----:B------:R0:W-:Y:S02]  /*1190*/  STG.E desc[UR36][R16.64], R33 ;  /* 0x0000002110007986 */ /* 0x0001e4000c101924 */
.L_x_7171:
[----:B------:R-:W-:Y:S05]  /*11a0*/  BSYNC B8 ;  /* 0x0000000000087941 */ /* 0x000fea0003800000 */
.L_x_2932:
[C---:B---3--:R-:W-:Y:S01]  /*11b0*/  IADD3 R3, -R31.reuse, UR40, RZ ;  /* 0x000000281f037c10 */ /* 0x048fe2000fffe1ff */
[----:B------:R-:W-:-:S03]  /*11c0*/  IMAD R0, R31, UR41, RZ ;  /* 0x000000291f007c24 */ /* 0x000fc6000f8e02ff */
[----:B------:R-:W-:-:S04]  /*11d0*/  ISETP.GT.AND P0, PT, R3, RZ, PT ;  /* 0x000000ff0300720c */ /* 0x000fc80003f04270 */
[----:B0-----:R-:W-:Y:S02]  /*11e0*/  SEL R17, R0, RZ, P0 ;  /* 0x000000ff00117207 */ /* 0x001fe40000000000 */
[----:B------:R-:W-:-:S03]  /*11f0*/  P2R R18, PR, RZ, 0x1 ;  /* 0x00000001ff127803 */ /* 0x000fc60000000000 */
        /* <DEDUP_REMOVED lines=21> */
[----:B012-4-:R-:W-:Y:S05]  /*1350*/  CALL.ABS.NOINC R14 ;  /* 0x000000000e007343 */ /* 0x017fea0003c00000 */
.L_x_2948:
[----:B------:R0:W5:Y:S02]  /*1360*/  LDG.E R3, desc[UR36][R16.64] ;  /* 0x0000002410037981 */ /* 0x000164000c1e1900 */
.L_x_2947:
[----:B------:R-:W-:Y:S05]  /*1370*/  BSYNC B6 ;  /* 0x0000000000067941 */ /* 0x000fea0003800000 */
.L_x_2946:
[----:B------:R-:W-:Y:S01]  /*1380*/  IMAD R0, R31, UR42, RZ ;  /* 0x0000002a1f007c24 */ /* 0x000fe2000f8e02ff */
[----:B------:R-:W-:Y:S02]  /*1390*/  ISETP.NE.AND P0, PT, R18, RZ, PT ;  /* 0x000000ff1200720c */ /* 0x000fe40003f05270 */
[----:B-----5:R-:W-:Y:S02]  /*13a0*/  FSET.BF.LE.FTZ.AND R3, R32, R3, PT ;  /* 0x000000032003720a */ /* 0x020fe40003813000 */
[----:B------:R-:W-:-:S05]  /*13b0*/  SEL R5, R0, RZ, P0 ;  /* 0x000000ff00057207 */ /* 0x000fca0000000000 */
[----:B------:R-:W-:-:S05]  /*13c0*/  IMAD.WIDE.U32 R4, R5, 0x4, R36 ;  /* 0x0000000405047825 */ /* 0x000fca00078e0024 */
[----:B------:R3:W-:Y:S01]  /*13d0*/  STG.E desc[UR36][R4.64], R3 ;  /* 0x0000000304007986 */ /* 0x0007e2000c101924 */
[----:B------:R-:W-:Y:S05]  /*13e0*/  BRA `(.L_x_2936) ;  /* 0x0000000000047947 */ /* 0x000fea0003800000 */
.L_x_7173:
[----:B------:R-:W-:Y:S05]  /*13f0*/  BREAK B8 ;  /* 0x0000000000087942 */ /* 0x000fea0003800000 */
.L_x_2936:
[----:B------:R-:W-:Y:S05]  /*1400*/  BSYNC B9 ;  /* 0x0000000000097941 */ /* 0x000fea0003800000 */
.L_x_2931:
[----:B------:R-:W5:Y:S01]  /*1410*/  LDC R0, c[0x0][0xc] ;  /* 0x00000300ff007b82 */ /* 0x000f620000000800 */
[----:B------:R-:W-:-:S06]  /*1420*/  USHF.L.U32 UR4, UR38, 0x2, URZ ;  /* 0x0000000226047899 */ /* 0x000fcc000800063f */
[----:B-----5:R-:W-:-:S05]  /*1430*/  IMAD R31, R0, UR4, R31 ;  /* 0x00000004001f7c24 */ /* 0x020fca000f8e021f */
[----:B------:R-:W-:-:S13]  /*1440*/  ISETP.GE.U32.AND P0, PT, R31, UR40, PT ;  /* 0x000000281f007c0c */ /* 0x000fda000bf06070 */
[----:B------:R-:W-:Y:S05]  /*1450*/  @!P0 BRA `(.L_x_2949) ;  /* 0xffffffec002c8947 */ /* 0x000fea000383ffff */
[----:B------:R-:W-:Y:S05]  /*1460*/  EXIT ;  /* 0x000000000000794d */ /* 0x000fea0003800000 */
.L_x_2950:
        /* <DEDUP_REMOVED lines=9> */
.L_x_7609:


//--------------------- .text._ZN2at4cuda57_GLOBAL__N__cd6b329d_24_DistributionBernoulli_cu_7537a20d21kernelPointwiseApply2IZNS_6native9templates4cuda28bernoulli_tensor_cuda_kernelIdfEEvRKNS_10TensorBaseES9_NS_15PhiloxCudaStateEEUliRdSB_SB_SB_RKfSD_SD_SD_E_dSC_mLin1ELin1ELi4ELi512ELi2EEEvNS0_6detail10TensorInfoIT0_T2_EENSG_IT1_SI_EESI_T_ --------------------------
	.section	.text._ZN2at4cuda57_GLOBAL__N__cd6b329d_24_DistributionBernoulli_cu_7537a20d21kernelPointwiseApply2IZNS_6native9templates4cuda28bernoulli_tensor_cuda_kernelIdfEEvRKNS_10TensorBaseES9_NS_15PhiloxCudaStateEEUliRdSB_SB_SB_RKfSD_SD_SD_E_dSC_mLin1ELin1ELi4ELi512ELi2EEEvNS0_6detail10TensorInfoIT0_T2_EENSG_IT1_SI_EESI_T_,"ax",@progbits
	.align	128
.text._ZN2at4cuda57_GLOBAL__N__cd6b329d_24_DistributionBernoulli_cu_7537a20d21kernelPointwiseApply2IZNS_6native9templates4cuda28bernoulli_tensor_cuda_kernelIdfEEvRKNS_10TensorBaseES9_NS_15PhiloxCudaStateEEUliRdSB_SB_SB_RKfSD_SD_SD_E_dSC_mLin1ELin1ELi4ELi512ELi2EEEvNS0_6detail10TensorInfoIT0_T2_EENSG_IT1_SI_EESI_T_:
        .type           _ZN2at4cuda57_GLOBAL__N__cd6b329d_24_DistributionBernoulli_cu_7537a20d21kernelPointwiseApply2IZNS_6native9templates4cuda28bernoulli_tensor_cuda_kernelIdfEEvRKNS_10TensorBaseES9_NS_15PhiloxCudaStateEEUliRdSB_SB_SB_RKfSD_SD_SD_E_dSC_mLin1ELin1ELi4ELi512ELi2EEEvNS0_6detail10TensorInfoIT0_T2_EENSG_IT1_SI_EESI_T_,@function
        .size           _ZN2at4cuda57_GLOBAL__N__cd6b329d_24_DistributionBernoulli_cu_7537a20d21kernelPointwiseApply2IZNS_6native9templates4cuda28bernoulli_tensor_cuda_kernelIdfEEvRKNS_10TensorBaseES9_NS_15PhiloxCudaStateEEUliRdSB_SB_SB_RKfSD_SD_SD_E_dSC_mLin1ELin1ELi4ELi512ELi2EEEvNS0_6detail10TensorInfoIT0_T2_EENSG_IT1_SI_EESI_T_,(.L_x_7610 - _ZN2at4cuda57_GLOBAL__N__cd6b329d_24_DistributionBernoulli_cu_7537a20d21kernelPointwiseApply2IZNS_6native9templates4cuda28bernoulli_tensor_cuda_kernelIdfEEvRKNS_10TensorBaseES9_NS_15PhiloxCudaStateEEUliRdSB_SB_SB_RKfSD_SD_SD_E_dSC_mLin1ELin1ELi4ELi512ELi2EEEvNS0_6detail10TensorInfoIT0_T2_EENSG_IT1_SI_EESI_T_)
        .other          _ZN2at4cuda57_GLOBAL__N__cd6b329d_24_DistributionBernoulli_cu_7537a20d21kernelPointwiseApply2IZNS_6native9templates4cuda28bernoulli_tensor_cuda_kernelIdfEEvRKNS_10TensorBaseES9_NS_15PhiloxCudaStateEEUliRdSB_SB_SB_RKfSD_SD_SD_E_dSC_mLin1ELin1ELi4ELi512ELi2EEEvNS0_6detail10TensorInfoIT0_T2_EENSG_IT1_SI_EESI_T_,@"STO_CUDA_ENTRY STV_DEFAULT"
_ZN2at4cuda57_GLOBAL__N__cd6b329d_24_DistributionBernoulli_cu_7537a20d21kernelPointwiseApply2IZNS_6native9templates4cuda28bernoulli_tensor_cuda_kernelIdfEEvRKNS_10TensorBaseES9_NS_15PhiloxCudaStateEEUliRdSB_SB_SB_RKfSD_SD_SD_E_dSC_mLin1ELin1ELi4ELi512ELi2EEEvNS0_6detail10TensorInfoIT0_T2_EENSG_IT1_SI_EESI_T_:
        /* <DEDUP_REMOVED lines=13> */
.L_x_3171:
        /* <DEDUP_REMOVED lines=35> */
.L_x_2967:
        /* <DEDUP_REMOVED lines=13> */
[----:B------:R-:W-:Y:S05]  /*03d0*/  CALL.REL.NOINC `($__internal_44_$__cuda_sm20_div_u64) ;  /* 0x000000dc00207944 */ /* 0x000fea0003c00000 */
        /* <DEDUP_REMOVED lines=10> */
.L_x_2956:
        /* <DEDUP_REMOVED lines=23> */
.L_x_2957:
[----:B------:R-:W-:Y:S05]  /*05f0*/  BSYNC B2 ;  /* 0x0000000000027941 */ /* 0x000fea0003800000 */
.L_x_2955:
        /* <DEDUP_REMOVED lines=15> */
[----:B------:R-:W-:Y:S05]  /*06f0*/  CALL.REL.NOINC `($__internal_44_$__cuda_sm20_div_u64) ;  /* 0x000000d800587944 */ /* 0x000fea0003c00000 */
        /* <DEDUP_REMOVED lines=12> */
.L_x_2959:
        /* <DEDUP_REMOVED lines=23> */
.L_x_2960:
[----:B------:R-:W-:Y:S05]  /*0930*/  BSYNC B2 ;  /* 0x0000000000027941 */ /* 0x000fea0003800000 */
.L_x_2958:
        /* <DEDUP_REMOVED lines=29> */
.L_x_2962:
        /* <DEDUP_REMOVED lines=23> */
.L_x_2963:
[----:B------:R-:W-:Y:S05]  /*0c80*/  BSYNC B2 ;  /* 0x0000000000027941 */ /* 0x000fea0003800000 */
.L_x_2961:
        /* <DEDUP_REMOVED lines=17> */
[----:B------:R-:W-:Y:S05]  /*0da0*/  CALL.REL.NOINC `($__internal_44_$__cuda_sm20_div_u64) ;  /* 0x000000d000ac7944 */ /* 0x000fea0003c00000 */
        /* <DEDUP_REMOVED lines=12> */
.L_x_2965:
        /* <DEDUP_REMOVED lines=23> */
.L_x_2966:
[----:B------:R-:W-:Y:S05]  /*0fe0*/  BSYNC B2 ;  /* 0x0000000000027941 */ /* 0x000fea0003800000 */
.L_x_2964:
        /* <DEDUP_REMOVED lines=8> */
.L_x_2954:
        /* <DEDUP_REMOVED lines=13> */
[----:B------:R-:W-:Y:S05]  /*1140*/  CALL.REL.NOINC `($__internal_44_$__cuda_sm20_div_u64) ;  /* 0x000000cc00c47944 */ /* 0x000fea0003c00000 */
        /* <DEDUP_REMOVED lines=10> */
.L_x_2969:
        /* <DEDUP_REMOVED lines=23> */
.L_x_2970:
[----:B------:R-:W-:Y:S05]  /*1360*/  BSYNC B1 ;  /* 0x0000000000017941 */ /* 0x000fea0003800000 */
.L_x_2968:
        /* <DEDUP_REMOVED lines=28> */
.L_x_2972:
        /* <DEDUP_REMOVED lines=23> */
.L_x_2973:
[----:B------:R-:W-:Y:S05]  /*16a0*/  BSYNC B1 ;  /* 0x0000000000017941 */ /* 0x000fea0003800000 */
.L_x_2971:
        /* <DEDUP_REMOVED lines=27> */
.L_x_2975:
        /* <DEDUP_REMOVED lines=23> */
.L_x_2976:
[----:B------:R-:W-:Y:S05]  /*19d0*/  BSYNC B1 ;  /* 0x0000000000017941 */ /* 0x000fea0003800000 */
.L_x_2974:
[----:B------:R-:W0:Y:S02]  /*19e0*/  LDC.64 R12, c[0x0][R12+0x2c8] ;  /* 0x0000b2000c0c7b82 */ /* 0x000e240000000a00 */
[-C--:B0-----:R-:W-:Y:S02]  /*19f0*/  IMAD R3, R13, R4.reuse, RZ ;  /* 0x000000040d037224 */ /* 0x081fe400078e02ff */
[----:B------:R-:W-:-:S04]  /*1a00*/  IMAD.WIDE.U32 R16, R12, R4, R16 ;  /* 0x000000040c107225 */ /* 0x000fc800078e0010 */
[----:B------:R-:W-:-:S04]  /*1a10*/  IMAD R3, R12, R7, R3 ;  /* 0x000000070c037224 */ /* 0x000fc800078e0203 */
[----:B------:R-:W-:-:S07]  /*1a20*/  IMAD.IADD R17, R17, 0x1, R3 ;  /* 0x0000000111117824 */ /* 0x000fce00078e0203 */
.L_x_2953:
        /* <DEDUP_REMOVED lines=31> */
.L_x_2991:
        /* <DEDUP_REMOVED lines=25> */
.L_x_2980:
        /* <DEDUP_REMOVED lines=23> */
.L_x_2981:
[----:B------:R-:W-:Y:S05]  /*1f20*/  BSYNC B2 ;  /* 0x0000000000027941 */ /* 0x000fea0003800000 */
.L_x_2979:
        /* <DEDUP_REMOVED lines=29> */
.L_x_2983:
        /* <DEDUP_REMOVED lines=23> */
.L_x_2984:
[----:B------:R-:W-:Y:S05]  /*2270*/  BSYNC B2 ;  /* 0x0000000000027941 */ /* 0x000fea0003800000 */
.L_x_2982:
        /* <DEDUP_REMOVED lines=29> */
.L_x_2986:
        /* <DEDUP_REMOVED lines=23> */
.L_x_2987:
[----:B------:R-:W-:Y:S05]  /*25c0*/  BSYNC B2 ;  /* 0x0000000000027941 */ /* 0x000fea0003800000 */
.L_x_2985:
        /* <DEDUP_REMOVED lines=29> */
.L_x_2989:
        /* <DEDUP_REMOVED lines=23> */
.L_x_2990:
[----:B------:R-:W-:Y:S05]  /*2910*/  BSYNC B2 ;  /* 0x0000000000027941 */ /* 0x000fea0003800000 */
.L_x_2988:
        /* <DEDUP_REMOVED lines=9> */
.L_x_2978:
        /* <DEDUP_REMOVED lines=25> */
.L_x_2993:
        /* <DEDUP_REMOVED lines=23> */
.L_x_2994:
[----:B------:R-:W-:Y:S05]  /*2cb0*/  BSYNC B1 ;  /* 0x0000000000017941 */ /* 0x000fea0003800000 */
.L_x_2992:
        /* <DEDUP_REMOVED lines=29> */
.L_x_2996:
        /* <DEDUP_REMOVED lines=23> */
.L_x_2997:
[----:B------:R-:W-:Y:S05]  /*3000*/  BSYNC B1 ;  /* 0x0000000000017941 */ /* 0x000fea0003800000 */
.L_x_2995:
        /* <DEDUP_REMOVED lines=28> */
.L_x_2999:
        /* <DEDUP_REMOVED lines=23> */
.L_x_3000:
[----:B------:R-:W-:Y:S05]  /*3340*/  BSYNC B1 ;  /* 0x0000000000017941 */ /* 0x000fea0003800000 */
.L_x_2998:
[----:B------:R-:W0:Y:S01]  /*3350*/  LDC.64 R10, c[0x0][R10+0x2c8] ;  /* 0x0000b2000a0a7b82 */ /* 0x000e220000000a00 */
[----:B------:R-:W-:Y:S01]  /*3360*/  MOV R3, R0 ;  /* 0x0000000000037202 */ /* 0x000fe20000000f00 */
[-C--:B0-----:R-:W-:Y:S02]  /*3370*/  IMAD R5, R11, R4.reuse, RZ ;  /* 0x000000040b057224 */ /* 0x081fe400078e02ff */
[----:B------:R-:W-:-:S04]  /*3380*/  IMAD.WIDE.U32 R2, R10, R4, R2 ;  /* 0x000000040a027225 */ /* 0x000fc800078e0002 */
[----:B------:R-:W-:-:S04]  /*3390*/  IMAD R5, R10, R7, R5 ;  /* 0x000000070a057224 */ /* 0x000fc800078e0205 */
[----:B------:R-:W-:-:S07]  /*33a0*/  IMAD.IADD R0, R3, 0x1, R5 ;  /* 0x0000000103007824 */ /* 0x000fce00078e0205 */
.L_x_2977:
[----:B------:R-:W-:Y:S01]  /*33b0*/  ULDC.64 UR4, c[0x0][0x480] ;  /* 0x0001200000047ab9 */ /* 0x000fe20000000a00 */
[----:B------:R-:W-:Y:S01]  /*33c0*/  MOV R3, R0 ;  /* 0x0000000000037202 */ /* 0x000fe20000000f00 */
[----:B------:R-:W-:Y:S02]  /*33d0*/  IMAD R5, R17, UR4, RZ ;  /* 0x0000000411057c24 */ /* 0x000fe4000f8e02ff */
[----:B------:R-:W-:-:S04]  /*33e0*/  IMAD.WIDE.U32 R2, R16, UR4, R2 ;  /* 0x0000000410027c25 */ /* 0x000fc8000f8e0002 */
[----:B------:R-:W-:Y:S02]  /*33f0*/  IMAD R5, R16, UR5, R5 ;  /* 0x0000000510057c24 */ /* 0x000fe4000f8e0205 */
[----:B------:R-:W-:-:S03]  /*3400*/  IMAD.MOV.U32 R35, RZ, RZ, R2 ;  /* 0x000000ffff237224 */ /* 0x000fc600078e0002 */
[----:B------:R-:W-:-:S07]  /*3410*/  IADD3 R39, R3, R5, RZ ;  /* 0x0000000503277210 */ /* 0x000fce0007ffe0ff */
.L_x_2952:
[----:B------:R-:W-:Y:S05]  /*3420*/  BSYNC B0 ;  /* 0x0000000000007941 */ /* 0x000fea0003800000 */
.L_x_2951:
        /* <DEDUP_REMOVED lines=34> */
.L_x_3017:
        /* <DEDUP_REMOVED lines=24> */
.L_x_3006:
        /* <DEDUP_REMOVED lines=23> */
.L_x_3007:
[----:B------:R-:W-:Y:S05]  /*3940*/  BSYNC B2 ;  /* 0x0000000000027941 */ /* 0x000fea0003800000 */
.L_x_3005:
        /* <DEDUP_REMOVED lines=28> */
.L_x_3009:
        /* <DEDUP_REMOVED lines=23> */
.L_x_3010:
[----:B------:R-:W-:Y:S05]  /*3c80*/  BSYNC B2 ;  /* 0x0000000000027941 */ /* 0x000fea0003800000 */
.L_x_3008:
        /* <DEDUP_REMOVED lines=29> */
.L_x_3012:
        /* <DEDUP_REMOVED lines=23> */
.L_x_3013:
[----:B------:R-:W-:Y:S05]  /*3fd0*/  BSYNC B2 ;  /* 0x0000000000027941 */ /* 0x000fea0003800000 */
.L_x_3011:
        /* <DEDUP_REMOVED lines=29> */
.L_x_3015:
        /* <DEDUP_REMOVED lines=23> */
.L_x_3016:
[----:B------:R-:W-:Y:S05]  /*4320*/  BSYNC B2 ;  /* 0x0000000000027941 */ /* 0x000fea0003800000 */
.L_x_3014:
        /* <DEDUP_REMOVED lines=9> */
.L_x_3004:
        /* <DEDUP_REMOVED lines=24> */
.L_x_3019:
        /* <DEDUP_REMOVED lines=23> */
.L_x_3020:
[----:B------:R-:W-:Y:S05]  /*46b0*/  BSYNC B1 ;  /* 0x0000000000017941 */ /* 0x000fea0003800000 */
.L_x_3018:
        /* <DEDUP_REMOVED lines=28> */
.L_x_3022:
        /* <DEDUP_REMOVED lines=23> */
.L_x_3023:
[----:B------:R-:W-:Y:S05]  /*49f0*/  BSYNC B1 ;  /* 0x0000000000017941 */ /* 0x000fea0003800000 */
.L_x_3021:
        /* <DEDUP_REMOVED lines=27> */
.L_x_3025:
        /* <DEDUP_REMOVED lines=23> */
.L_x_3026:
[----:B------:R-:W-:Y:S05]  /*4d20*/  BSYNC B1 ;  /* 0x0000000000017941 */ /* 0x000fea0003800000 */
.L_x_3024:
[----:B------:R-:W0:Y:S02]  /*4d30*/  LDC.64 R12, c[0x0][R12+0x2c8] ;  /* 0x0000b2000c0c7b82 */ /* 0x000e240000000a00 */
[-C--:B0-----:R-:W-:Y:S02]  /*4d40*/  IMAD R3, R13, R4.reuse, RZ ;  /* 0x000000040d037224 */ /* 0x081fe400078e02ff */
[----:B------:R-:W-:-:S04]  /*4d50*/  IMAD.WIDE.U32 R24, R12, R4, R24 ;  /* 0x000000040c187225 */ /* 0x000fc800078e0018 */
[----:B------:R-:W-:-:S04]  /*4d60*/  IMAD R3, R12, R7, R3 ;  /* 0x000000070c037224 */ /* 0x000fc800078e0203 */
[----:B------:R-:W-:-:S07]  /*4d70*/  IMAD.IADD R25, R25, 0x1, R3 ;  /* 0x0000000119197824 */ /* 0x000fce00078e0203 */
.L_x_3003:
        /* <DEDUP_REMOVED lines=25> */
.L_x_3041:
        /* <DEDUP_REMOVED lines=27> */
.L_x_3030:
        /* <DEDUP_REMOVED lines=23> */
.L_x_3031:
[----:B------:R-:W-:Y:S05]  /*5230*/  BSYNC B2 ;  /* 0x0000000000027941 */ /* 0x000fea0003800000 */
.L_x_3029:
        /* <DEDUP_REMOVED lines=29> */
.L_x_3033:
        /* <DEDUP_REMOVED lines=23> */
.L_x_3034:
[----:B------:R-:W-:Y:S05]  /*5580*/  BSYNC B2 ;  /* 0x0000000000027941 */ /* 0x000fea0003800000 */
.L_x_3032:
        /* <DEDUP_REMOVED lines=30> */
.L_x_3036:
        /* <DEDUP_REMOVED lines=22> */
.L_x_3037:
[----:B------:R-:W-:Y:S05]  /*58d0*/  BSYNC B2 ;  /* 0x0000000000027941 */ /* 0x000fea0003800000 */
.L_x_3035:
        /* <DEDUP_REMOVED lines=30> */
.L_x_3039:
        /* <DEDUP_REMOVED lines=22> */
.L_x_3040:
[----:B------:R-:W-:Y:S05]  /*5c20*/  BSYNC B2 ;  /* 0x0000000000027941 */ /* 0x000fea0003800000 */
.L_x_3038:
        /* <DEDUP_REMOVED lines=9> */
.L_x_3028:
        /* <DEDUP_REMOVED lines=27> */
.L_x_3043:
        /* <DEDUP_REMOVED lines=23> */
.L_x_3044:
[----:B------:R-:W-:Y:S05]  /*5fe0*/  BSYNC B1 ;  /* 0x0000000000017941 */ /* 0x000fea0003800000 */
.L_x_3042:
        /* <DEDUP_REMOVED lines=31> */
.L_x_3046:
        /* <DEDUP_REMOVED lines=23> */
.L_x_3047:
[----:B------:R-:W-:Y:S05]  /*6350*/  BSYNC B1 ;  /* 0x0000000000017941 */ /* 0x000fea0003800000 */
.L_x_3045:
        /* <DEDUP_REMOVED lines=30> */
.L_x_3049:
        /* <DEDUP_REMOVED lines=23> */
.L_x_3050:
[----:B------:R-:W-:Y:S05]  /*66b0*/  BSYNC B1 ;  /* 0x0000000000017941 */ /* 0x000fea0003800000 */
.L_x_3048:
[----:B------:R-:W0:Y:S01]  /*66c0*/  LDC.64 R12, c[0x0][R12+0x2c8] ;  /* 0x0000b2000c0c7b82 */ /* 0x000e220000000a00 */
[----:B------:R-:W-:Y:S01]  /*66d0*/  MOV R3, R0 ;  /* 0x0000000000037202 */ /* 0x000fe20000000f00 */
[-C--:B0-----:R-:W-:Y:S02]  /*66e0*/  IMAD R6, R13, R4.reuse, RZ ;  /* 0x000000040d067224 */ /* 0x081fe400078e02ff */
[----:B------:R-:W-:-:S04]  /*66f0*/  IMAD.WIDE.U32 R2, R12, R4, R2 ;  /* 0x000000040c027225 */ /* 0x000fc800078e0002 */
[----:B------:R-:W-:-:S04]  /*6700*/  IMAD R5, R12, R5, R6 ;  /* 0x000000050c057224 */ /* 0x000fc800078e0206 */
[----:B------:R-:W-:-:S07]  /*6710*/  IMAD.IADD R0, R3, 0x1, R5 ;  /* 0x0000000103007824 */ /* 0x000fce00078e0205 */
.L_x_3027:
[----:B------:R-:W-:Y:S01]  /*6720*/  ULDC.64 UR4, c[0x0][0x480] ;  /* 0x0001200000047ab9 */ /* 0x000fe20000000a00 */
[----:B------:R-:W-:Y:S01]  /*6730*/  MOV R3, R0 ;  /* 0x0000000000037202 */ /* 0x000fe20000000f00 */
[----:B------:R-:W-:Y:S02]  /*6740*/  IMAD R8, R8, UR4, RZ ;  /* 0x0000000408087c24 */ /* 0x000fe4000f8e02ff */
[----:B------:R-:W-:-:S04]  /*6750*/  IMAD.WIDE.U32 R32, R9, UR4, R2 ;  /* 0x0000000409207c25 */ /* 0x000fc8000f8e0002 */
[----:B------:R-:W-:-:S04]  /*6760*/  IMAD R9, R9, UR5, R8 ;  /* 0x0000000509097c24 */ /* 0x000fc8000f8e0208 */
[----:B------:R-:W-:-:S07]  /*6770*/  IMAD.IADD R36, R33, 0x1, R9 ;  /* 0x0000000121247824 */ /* 0x000fce00078e0209 */
.L_x_3002:
[----:B------:R-:W-:Y:S05]  /*6780*/  BSYNC B0 ;  /* 0x0000000000007941 */ /* 0x000fea0003800000 */
.L_x_3001:
        /* <DEDUP_REMOVED lines=30> */
.L_x_3067:
        /* <DEDUP_REMOVED lines=24> */
.L_x_3056:
        /* <DEDUP_REMOVED lines=23> */
.L_x_3057:
[----:B------:R-:W-:Y:S05]  /*6c60*/  BSYNC B2 ;  /* 0x0000000000027941 */ /* 0x000fea0003800000 */
.L_x_3055:
        /* <DEDUP_REMOVED lines=28> */
.L_x_3059:
        /* <DEDUP_REMOVED lines=23> */
.L_x_3060:
[----:B------:R-:W-:Y:S05]  /*6fa0*/  BSYNC B2 ;  /* 0x0000000000027941 */ /* 0x000fea0003800000 */
.L_x_3058:
        /* <DEDUP_REMOVED lines=29> */
.L_x_3062:
        /* <DEDUP_REMOVED lines=23> */
.L_x_3063:
[----:B------:R-:W-:Y:S05]  /*72f0*/  BSYNC B2 ;  /* 0x0000000000027941 */ /* 0x000fea0003800000 */
.L_x_3061:
        /* <DEDUP_REMOVED lines=30> */
.L_x_3065:
        /* <DEDUP_REMOVED lines=23> */
.L_x_3066:
[----:B------:R-:W-:Y:S05]  /*7650*/  BSYNC B2 ;  /* 0x0000000000027941 */ /* 0x000fea0003800000 */
.L_x_3064:
        /* <DEDUP_REMOVED lines=8> */
.L_x_3054:
        /* <DEDUP_REMOVED lines=24> */
.L_x_3069:
        /* <DEDUP_REMOVED lines=23> */
.L_x_3070:
[----:B------:R-:W-:Y:S05]  /*79d0*/  BSYNC B1 ;  /* 0x0000000000017941 */ /* 0x000fea0003800000 */
.L_x_3068:
        /* <DEDUP_REMOVED lines=28> */
.L_x_3072:
        /* <DEDUP_REMOVED lines=23> */
.L_x_3073:
[----:B------:R-:W-:Y:S05]  /*7d10*/  BSYNC B1 ;  /* 0x0000000000017941 */ /* 0x000fea0003800000 */
.L_x_3071:
        /* <DEDUP_REMOVED lines=27> */
.L_x_3075:
        /* <DEDUP_REMOVED lines=23> */
.L_x_3076:
[----:B------:R-:W-:Y:S05]  /*8040*/  BSYNC B1 ;  /* 0x0000000000017941 */ /* 0x000fea0003800000 */
.L_x_3074:
[----:B------:R-:W0:Y:S02]  /*8050*/  LDC.64 R12, c[0x0][R12+0x2c8] ;  /* 0x0000b2000c0c7b82 */ /* 0x000e240000000a00 */
[-C--:B0-----:R-:W-:Y:S02]  /*8060*/  IMAD R3, R13, R4.reuse, RZ ;  /* 0x000000040d037224 */ /* 0x081fe400078e02ff */
[----:B------:R-:W-:-:S04]  /*8070*/  IMAD.WIDE.U32 R16, R12, R4, R16 ;  /* 0x000000040c107225 */ /* 0x000fc800078e0010 */
[----:B------:R-:W-:-:S05]  /*8080*/  IMAD R3, R12, R7, R3 ;  /* 0x000000070c037224 */ /* 0x000fca00078e0203 */
[----:B------:R-:W-:-:S07]  /*8090*/  IADD3 R17, R17, R3, RZ ;  /* 0x0000000311117210 */ /* 0x000fce0007ffe0ff */
.L_x_3053:
        /* <DEDUP_REMOVED lines=30> */
.L_x_3091:
        /* <DEDUP_REMOVED lines=25> */
.L_x_3080:
        /* <DEDUP_REMOVED lines=23> */
.L_x_3081:
[----:B------:R-:W-:Y:S05]  /*8580*/  BSYNC B2 ;  /* 0x0000000000027941 */ /* 0x000fea0003800000 */
.L_x_3079:
        /* <DEDUP_REMOVED lines=29> */
.L_x_3083:
        /* <DEDUP_REMOVED lines=23> */
.L_x_3084:
[----:B------:R-:W-:Y:S05]  /*88d0*/  BSYNC B2 ;  /* 0x0000000000027941 */ /* 0x000fea0003800000 */
.L_x_3082:
        /* <DEDUP_REMOVED lines=29> */
.L_x_3086:
        /* <DEDUP_REMOVED lines=23> */
.L_x_3087:
[----:B------:R-:W-:Y:S05]  /*8c20*/  BSYNC B2 ;  /* 0x0000000000027941 */ /* 0x000fea0003800000 */
.L_x_3085:
        /* <DEDUP_REMOVED lines=29> */
.L_x_3089:
        /* <DEDUP_REMOVED lines=23> */
.L_x_3090:
[----:B------:R-:W-:Y:S05]  /*8f70*/  BSYNC B2 ;  /* 0x0000000000027941 */ /* 0x000fea0003800000 */
.L_x_3088:
        /* <DEDUP_REMOVED lines=9> */
.L_x_3078:
        /* <DEDUP_REMOVED lines=25> */
.L_x_3093:
        /* <DEDUP_REMOVED lines=23> */
.L_x_3094:
[----:B------:R-:W-:Y:S05]  /*9310*/  BSYNC B1 ;  /* 0x0000000000017941 */ /* 0x000fea0003800000 */
.L_x_3092:
        /* <DEDUP_REMOVED lines=29> */
.L_x_3096:
        /* <DEDUP_REMOVED lines=23> */
.L_x_3097:
[----:B------:R-:W-:Y:S05]  /*9660*/  BSYNC B1 ;  /* 0x0000000000017941 */ /* 0x000fea0003800000 */
.L_x_3095:
        /* <DEDUP_REMOVED lines=28> */
.L_x_3099:
        /* <DEDUP_REMOVED lines=23> */
.L_x_3100:
[----:B------:R-:W-:Y:S05]  /*99a0*/  BSYNC B1 ;  /* 0x0000000000017941 */ /* 0x000fea0003800000 */
.L_x_3098:
[----:B------:R-:W0:Y:S01]  /*99b0*/  LDC.64 R10, c[0x0][R10+0x2c8] ;  /* 0x0000b2000a0a7b82 */ /* 0x000e220000000a00 */
[----:B------:R-:W-:Y:S02]  /*99c0*/  IMAD.MOV.U32 R3, RZ, RZ, R0 ;  /* 0x000000ffff037224 */ /* 0x000fe400078e0000 */
[-C--:B0-----:R-:W-:Y:S02]  /*99d0*/  IMAD R5, R11, R4.reuse, RZ ;  /* 0x000000040b057224 */ /* 0x081fe400078e02ff */
[----:B------:R-:W-:-:S04]  /*99e0*/  IMAD.WIDE.U32 R2, R10, R4, R2 ;  /* 0x000000040a027225 */ /* 0x000fc800078e0002 */
[----:B------:R-:W-:-:S05]  /*99f0*/  IMAD R5, R10, R7, R5 ;  /* 0x000000070a057224 */ /* 0x000fca00078e0205 */
[----:B------:R-:W-:-:S07]  /*9a00*/  IADD3 R0, R3, R5, RZ ;  /* 0x0000000503007210 */ /* 0x000fce0007ffe0ff */
.L_x_3077:
[----:B------:R-:W-:Y:S01]  /*9a10*/  ULDC.64 UR4, c[0x0][0x480] ;  /* 0x0001200000047ab9 */ /* 0x000fe20000000a00 */
[----:B------:R-:W-:Y:S02]  /*9a20*/  IMAD.MOV.U32 R3, RZ, RZ, R0 ;  /* 0x000000ffff037224 */ /* 0x000fe400078e0000 */
[----:B------:R-:W-:Y:S02]  /*9a30*/  IMAD R17, R17, UR4, RZ ;  /* 0x0000000411117c24 */ /* 0x000fe4000f8e02ff */
[----:B------:R-:W-:-:S04]  /*9a40*/  IMAD.WIDE.U32 R2, R16, UR4, R2 ;  /* 0x0000000410027c25 */ /* 0x000fc8000f8e0002 */
[----:B------:R-:W-:Y:S01]  /*9a50*/  IMAD R17, R16, UR5, R17 ;  /* 0x0000000510117c24 */ /* 0x000fe2000f8e0211 */
[----:B------:R-:W-:-:S03]  /*9a60*/  MOV R24, R2 ;  /* 0x0000000200187202 */ /* 0x000fc60000000f00 */
[----:B------:R-:W-:-:S07]  /*9a70*/  IMAD.IADD R31, R3, 0x1, R17 ;  /* 0x00000001031f7824 */ /* 0x000fce00078e0211 */
.L_x_3052:
[----:B------:R-:W-:Y:S05]  /*9a80*/  BSYNC B0 ;  /* 0x0000000000007941 */ /* 0x000fea0003800000 */
.L_x_3051:
        /* <DEDUP_REMOVED lines=27> */
.L_x_3117:
        /* <DEDUP_REMOVED lines=22> */
.L_x_3106:
        /* <DEDUP_REMOVED lines=23> */
.L_x_3107:
[----:B------:R-:W-:Y:S05]  /*9f10*/  BSYNC B2 ;  /* 0x0000000000027941 */ /* 0x000fea0003800000 */
.L_x_3105:
        /* <DEDUP_REMOVED lines=28> */
.L_x_3109:
        /* <DEDUP_REMOVED lines=23> */
.L_x_3110:
[----:B------:R-:W-:Y:S05]  /*a250*/  BSYNC B2 ;  /* 0x0000000000027941 */ /* 0x000fea0003800000 */
.L_x_3108:
        /* <DEDUP_REMOVED lines=29> */
.L_x_3112:
        /* <DEDUP_REMOVED lines=23> */
.L_x_3113:
[----:B------:R-:W-:Y:S05]  /*a5a0*/  BSYNC B2 ;  /* 0x0000000000027941 */ /* 0x000fea0003800000 */
.L_x_3111:
        /* <DEDUP_REMOVED lines=29> */
.L_x_3115:
        /* <DEDUP_REMOVED lines=23> */
.L_x_3116:
[----:B------:R-:W-:Y:S05]  /*a8f0*/  BSYNC B2 ;  /* 0x0000000000027941 */ /* 0x000fea0003800000 */
.L_x_3114:
        /* <DEDUP_REMOVED lines=11> */
.L_x_3104:
        /* <DEDUP_REMOVED lines=24> */
.L_x_3119:
        /* <DEDUP_REMOVED lines=23> */
.L_x_3120:
[----:B------:R-:W-:Y:S05]  /*aca0*/  BSYNC B1 ;  /* 0x0000000000017941 */ /* 0x000fea0003800000 */
.L_x_3118:
        /* <DEDUP_REMOVED lines=28> */
.L_x_3122:
        /* <DEDUP_REMOVED lines=23> */
.L_x_3123:
[----:B------:R-:W-:Y:S05]  /*afe0*/  BSYNC B1 ;  /* 0x0000000000017941 */ /* 0x000fea0003800000 */
.L_x_3121:
        /* <DEDUP_REMOVED lines=27> */
.L_x_3125:
        /* <DEDUP_REMOVED lines=23> */
.L_x_3126:
[----:B------:R-:W-:Y:S05]  /*b310*/  BSYNC B1 ;  /* 0x0000000000017941 */ /* 0x000fea0003800000 */
.L_x_3124:
[----:B------:R-:W0:Y:S02]  /*b320*/  LDC.64 R12, c[0x0][R12+0x2c8] ;  /* 0x0000b2000c0c7b82 */ /* 0x000e240000000a00 */
[-C--:B0-----:R-:W-:Y:S02]  /*b330*/  IMAD R3, R13, R4.reuse, RZ ;  /* 0x000000040d037224 */ /* 0x081fe400078e02ff */
[----:B------:R-:W-:-:S04]  /*b340*/  IMAD.WIDE.U32 R16, R12, R4, R16 ;  /* 0x000000040c107225 */ /* 0x000fc800078e0010 */
[----:B------:R-:W-:-:S05]  /*b350*/  IMAD R3, R12, R7, R3 ;  /* 0x000000070c037224 */ /* 0x000fca00078e0203 */
[----:B------:R-:W-:-:S07]  /*b360*/  IADD3 R17, R17, R3, RZ ;  /* 0x0000000311117210 */ /* 0x000fce0007ffe0ff */
.L_x_3103:
        /* <DEDUP_REMOVED lines=30> */
.L_x_3141:
        /* <DEDUP_REMOVED lines=25> */
.L_x_3130:
        /* <DEDUP_REMOVED lines=23> */
.L_x_3131:
[----:B------:R-:W-:Y:S05]  /*b850*/  BSYNC B2 ;  /* 0x0000000000027941 */ /* 0x000fea0003800000 */
.L_x_3129:
        /* <DEDUP_REMOVED lines=29> */
.L_x_3133:
        /* <DEDUP_REMOVED lines=23> */
.L_x_3134:
[----:B------:R-:W-:Y:S05]  /*bba0*/  BSYNC B2 ;  /* 0x0000000000027941 */ /* 0x000fea0003800000 */
.L_x_3132:
        /* <DEDUP_REMOVED lines=29> */
.L_x_3136:
        /* <DEDUP_REMOVED lines=23> */
.L_x_3137:
[----:B------:R-:W-:Y:S05]  /*bef0*/  BSYNC B2 ;  /* 0x0000000000027941 */ /* 0x000fea0003800000 */
.L_x_3135:
        /* <DEDUP_REMOVED lines=29> */
.L_x_3139:
        /* <DEDUP_REMOVED lines=23> */
.L_x_3140:
[----:B------:R-:W-:Y:S05]  /*c240*/  BSYNC B2 ;  /* 0x0000000000027941 */ /* 0x000fea0003800000 */
.L_x_3138:
        /* <DEDUP_REMOVED lines=9> */
.L_x_3128:
        /* <DEDUP_REMOVED lines=25> */
.L_x_3143:
        /* <DEDUP_REMOVED lines=23> */
.L_x_3144:
[----:B------:R-:W-:Y:S05]  /*c5e0*/  BSYNC B1 ;  /* 0x0000000000017941 */ /* 0x000fea0003800000 */
.L_x_3142:
        /* <DEDUP_REMOVED lines=29> */
.L_x_3146:
        /* <DEDUP_REMOVED lines=23> */
.L_x_3147:
[----:B------:R-:W-:Y:S05]  /*c930*/  BSYNC B1 ;  /* 0x0000000000017941 */ /* 0x000fea0003800000 */
.L_x_3145:
        /* <DEDUP_REMOVED lines=28> */
.L_x_3149:
        /* <DEDUP_REMOVED lines=23> */
.L_x_3150:
[----:B------:R-:W-:Y:S05]  /*cc70*/  BSYNC B1 ;  /* 0x0000000000017941 */ /* 0x000fea0003800000 */
.L_x_3148:
[----:B------:R-:W0:Y:S01]  /*cc80*/  LDC.64 R10, c[0x0][R10+0x2c8] ;  /* 0x0000b2000a0a7b82 */ /* 0x000e220000000a00 */
[----:B------:R-:W-:Y:S02]  /*cc90*/  IMAD.MOV.U32 R3, RZ, RZ, R0 ;  /* 0x000000ffff037224 */ /* 0x000fe400078e0000 */
[-C--:B0-----:R-:W-:Y:S02]  /*cca0*/  IMAD R5, R11, R4.reuse, RZ ;  /* 0x000000040b057224 */ /* 0x081fe400078e02ff */
[----:B------:R-:W-:-:S04]  /*ccb0*/  IMAD.WIDE.U32 R2, R10, R4, R2 ;  /* 0x000000040a027225 */ /* 0x000fc800078e0002 */
[----:B------:R-:W-:-:S05]  /*ccc0*/  IMAD R5, R10, R7, R5 ;  /* 0x000000070a057224 */ /* 0x000fca00078e0205 */
[----:B------:R-:W-:-:S07]  /*ccd0*/  IADD3 R0, R3, R5, RZ ;  /* 0x0000000503007210 */ /* 0x000fce0007ffe0ff */
.L_x_3127:
[----:B------:R-:W-:Y:S01]  /*cce0*/  ULDC.64 UR4, c[0x0][0x480] ;  /* 0x0001200000047ab9 */ /* 0x000fe20000000a00 */
[----:B------:R-:W-:Y:S02]  /*ccf0*/  IMAD.MOV.U32 R3, RZ, RZ, R0 ;  /* 0x000000ffff037224 */ /* 0x000fe400078e0000 */
[----:B------:R-:W-:Y:S02]  /*cd00*/  IMAD R17, R17, UR4, RZ ;  /* 0x0000000411117c24 */ /* 0x000fe4000f8e02ff */
[----:B------:R-:W-:-:S04]  /*cd10*/  IMAD.WIDE.U32 R44, R16, UR4, R2 ;  /* 0x00000004102c7c25 */ /* 0x000fc8000f8e0002 */
[----:B------:R-:W-:-:S05]  /*cd20*/  IMAD R17, R16, UR5, R17 ;  /* 0x0000000510117c24 */ /* 0x000fca000f8e0211 */
[----:B------:R-:W-:-:S07]  /*cd30*/  IADD3 R43, R45, R17, RZ ;  /* 0x000000112d2b7210 */ /* 0x000fce0007ffe0ff */
.L_x_3102:
[----:B------:R-:W-:Y:S05]  /*cd40*/  BSYNC B0 ;  /* 0x0000000000007941 */ /* 0x000fea0003800000 */
.L_x_3101:
        /* <DEDUP_REMOVED lines=29> */
[----:B------:R-:W-:-:S04]  /*cf20*/  IMAD.WIDE.U32 R20, R20, -0x326172a9, RZ ;  /* 0xcd9e8d5714147825 */ /* 0x000fc800078e00ff */
[----:B------:R-:W-:Y:S01]  /*cf30*/  IMAD.WIDE.U32 R22, R11, -0x326172a9, RZ ;  /* 0xcd9e8d570b167825 */ /* 0x000fe200078e00ff */
[----:B------:R-:W-:-:S03]  /*cf40*/  LOP3.LUT R6, R9, R21, RZ, 0x3c, !PT ;  /* 0x0000001509067212 */ /* 0x000fc600078e3cff */
[----:B------:R-:W-:-:S04]  /*cf50*/  IMAD.WIDE.U32 R14, R8, -0x2daee0ad, RZ ;  /* 0xd2511f53080e7825 */ /* 0x000fc800078e00ff */
[----:B------:R-:W-:Y:S01]  /*cf60*/  VIADD R5, R4, 0xd2511f53 ;  /* 0xd2511f5304057836 */ /* 0x000fe20000000000 */
[--C-:B------:R-:W-:Y:S02]  /*cf70*/  LOP3.LUT R4, R13, R4, R7.reuse, 0x96, !PT ;  /* 0x000000040d047212 */ /* 0x100fe400078e9607 */
[----:B------:R-:W-:Y:S01]  /*cf80*/  LOP3.LUT R9, R9, R23, RZ, 0x3c, !PT ;  /* 0x0000001709097212 */ /* 0x000fe200078e3cff */
[----:B------:R-:W-:Y:S01]  /*cf90*/  VIADD R13, R2, 0x3c6ef372 ;  /* 0x3c6ef372020d7836 */ /* 0x000fe20000000000 */
[----:B------:R-:W-:Y:S01]  /*cfa0*/  LOP3.LUT R10, R15, R5, R7, 0x96, !PT ;  /* 0x000000050f0a7212 */ /* 0x000fe200078e9607 */
[----:B------:R-:W-:Y:S01]  /*cfb0*/  IMAD.WIDE.U32 R4, R4, -0x326172a9, RZ ;  /* 0xcd9e8d5704047825 */ /* 0x000fe200078e00ff */
[----:B------:R-:W-:-:S03]  /*cfc0*/  IADD3 R15, R3, 0x76cf5d0a, RZ ;  /* 0x76cf5d0a030f7810 */ /* 0x000fc60007ffe0ff */
        /* <DEDUP_REMOVED lines=25> */
[----:B------:R-:W-:-:S03]  /*d160*/  LEA R22, P0, R27, UR4, 0x3 ;  /* 0x000000041b167c11 */ /* 0x000fc6000f8018ff */
[----:B------:R-:W-:Y:S01]  /*d170*/  IMAD.WIDE.U32 R6, R7, -0x2daee0ad, RZ ;  /* 0xd2511f5307067825 */ /* 0x000fe200078e00ff */
[----:B------:R-:W-:-:S03]  /*d180*/  LOP3.LUT R14, R5, R14, R13, 0x96, !PT ;  /* 0x0000000e050e7212 */ /* 0x000fc600078e960d */
[----:B------:R-:W-:Y:S01]  /*d190*/  IMAD.WIDE.U32 R10, R10, -0x326172a9, RZ ;  /* 0xcd9e8d570a0a7825 */ /* 0x000fe200078e00ff */
[--C-:B------:R-:W-:Y:S02]  /*d1a0*/  LOP3.LUT R41, R9, R12, R15.reuse, 0x96, !PT ;  /* 0x0000000c09297212 */ /* 0x100fe400078e960f */
[----:B------:R-:W-:Y:S02]  /*d1b0*/  LOP3.LUT R15, R7, R40, R15, 0x96, !PT ;  /* 0x00000028070f7212 */ /* 0x000fe400078e960f */
[----:B------:R-:W-:Y:S02]  /*d1c0*/  LEA.HI.X R23, R27, UR5, R34, 0x3, P0 ;  /* 0x000000051b177c11 */ /* 0x000fe400080f1c22 */
[----:B------:R-:W-:Y:S01]  /*d1d0*/  LOP3.LUT R20, R11, R20, R13, 0x96, !PT ;  /* 0x000000140b147212 */ /* 0x000fe200078e960d */
[----:B------:R-:W-:Y:S01]  /*d1e0*/  IMAD.WIDE.U32 R12, R14, -0x2daee0ad, RZ ;  /* 0xd2511f530e0c7825 */ /* 0x000fe200078e00ff */
[----:B------:R-:W-:Y:S02]  /*d1f0*/  LEA R26, P0, R25, UR4, 0x3 ;  /* 0x00000004191a7c11 */ /* 0x000fe4000f8018ff */
[----:B------:R-:W-:Y:S01]  /*d200*/  IADD3 R7, R3, -0x56f99767, RZ ;  /* 0xa906689903077810 */ /* 0x000fe20007ffe0ff */
[----:B------:R-:W-:-:S02]  /*d210*/  VIADD R5, R2, 0x1715609d ;  /* 0x1715609d02057836 */ /* 0x000fc40000000000 */
[----:B------:R-:W-:Y:S01]  /*d220*/  IMAD.WIDE.U32 R40, R41, -0x326172a9, RZ ;  /* 0xcd9e8d5729287825 */ /* 0x000fe200078e00ff */
[----:B------:R-:W-:Y:S01]  /*d230*/  LEA.HI.X R27, R25, UR5, R33, 0x3, P0 ;  /* 0x00000005191b7c11 */ /* 0x000fe200080f1c21 */
[----:B------:R-:W-:Y:S02]  /*d240*/  ULDC.64 UR4, c[0x0][0x3b0] ;  /* 0x0000ec0000047ab9 */ /* 0x000fe40000000a00 */
        /* <DEDUP_REMOVED lines=28> */
[----:B------:R-:W-:Y:S02]  /*d410*/  LOP3.LUT R9, R37, R4, R5, 0x96, !PT ;  /* 0x0000000425097212 */ /* 0x000fe400078e9605 */
[----:B------:R-:W-:Y:S02]  /*d420*/  LEA.HI.X R33, R24, UR5, R31, 0x2, P0 ;  /* 0x0000000518217c11 */ /* 0x000fe400080f141f */
[----:B------:R-:W-:Y:S01]  /*d430*/  LOP3.LUT R8, R15, R8, R5, 0x96, !PT ;  /* 0x000000080f087212 */ /* 0x000fe200078e9605 */
[----:B------:R-:W-:Y:S01]  /*d440*/  IMAD.WIDE.U32 R4, R10, -0x326172a9, RZ ;  /* 0xcd9e8d570a047825 */ /* 0x000fe200078e00ff */
[----:B------:R-:W-:Y:S02]  /*d450*/  LOP3.LUT R11, R21, R6, R7, 0x96, !PT ;  /* 0x00000006150b7212 */ /* 0x000fe400078e9607 */
[----:B------:R-:W-:Y:S01]  /*d460*/  LEA R24, P0, R44, UR4, 0x2 ;  /* 0x000000042c187c11 */ /* 0x000fe2000f8010ff */
[----:B------:R-:W-:Y:S01]  /*d470*/  VIADD R13, R2, 0xf1bbcdc8 ;  /* 0xf1bbcdc8020d7836 */ /* 0x000fe20000000000 */
[----:B------:R-:W-:Y:S01]  /*d480*/  LOP3.LUT R21, R0, 0x3, RZ, 0xc0, !PT ;  /* 0x0000000300157812 */ /* 0x000fe200078ec0ff */
[----:B------:R-:W-:Y:S01]  /*d490*/  IMAD.WIDE.U32 R6, R9, -0x2daee0ad, RZ ;  /* 0xd2511f5309067825 */ /* 0x000fe200078e00ff */
[----:B------:R-:W-:-:S02]  /*d4a0*/  IADD3 R15, R3, -0x24c28bd8, RZ ;  /* 0xdb3d7428030f7810 */ /* 0x000fc40007ffe0ff */
[----:B------:R-:W-:Y:S01]  /*d4b0*/  LEA.HI.X R25, R44, UR5, R43, 0x2, P0 ;  /* 0x000000052c197c11 */ /* 0x000fe200080f142b */
[----:B------:R-:W-:Y:S01]  /*d4c0*/  IMAD.WIDE.U32 R8, R8, -0x2daee0ad, RZ ;  /* 0xd2511f5308087825 */ /* 0x000fe200078e00ff */
[----:B------:R-:W-:Y:S02]  /*d4d0*/  ISETP.NE.AND P0, PT, R21, 0x1, PT ;  /* 0x000000011500780c */ /* 0x000fe40003f05270 */
[----:B------:R-:W-:Y:S01]  /*d4e0*/  LOP3.LUT R36, R5, R36, R13, 0x96, !PT ;  /* 0x0000002405247212 */ /* 0x000fe200078e960d */
[----:B------:R-:W-:Y:S01]  /*d4f0*/  IMAD.WIDE.U32 R10, R11, -0x326172a9, RZ ;  /* 0xcd9e8d570b0a7825 */ /* 0x000fe200078e00ff */
[--C-:B------:R-:W-:Y:S02]  /*d500*/  LOP3.LUT R12, R7, R12, R15.reuse, 0x96, !PT ;  /* 0x0000000c070c7212 */ /* 0x100fe400078e960f */
[----:B------:R-:W-:Y:S02]  /*d510*/  LOP3.LUT R15, R9, R20, R15, 0x96, !PT ;  /* 0x00000014090f7212 */ /* 0x000fe400078e960f */
[----:B------:R-:W-:-:S02]  /*d520*/  IADD3 R5, R2, -0x700cb87f, RZ ;  /* 0x8ff3478102057810 */ /* 0x000fc40007ffe0ff */
[----:B------:R-:W-:Y:S01]  /*d530*/  IADD3 R7, R3, -0x695add53, RZ ;  /* 0x96a522ad03077810 */ /* 0x000fe20007ffe0ff */
[----:B------:R-:W-:Y:S01]  /*d540*/  IMAD.WIDE.U32 R2, R36, -0x2daee0ad, RZ ;  /* 0xd2511f5324027825 */ /* 0x000fe200078e00ff */
[----:B------:R-:W-:-:S03]  /*d550*/  LOP3.LUT R9, R11, R14, R13, 0x96, !PT ;  /* 0x0000000e0b097212 */ /* 0x000fc600078e960d */
        /* <DEDUP_REMOVED lines=20> */
[----:B------:R-:W-:Y:S02]  /*d6a0*/  @P0 MOV R6, R20 ;  /* 0x0000001400060202 */ /* 0x000fe40000000f00 */
[----:B------:R-:W-:Y:S01]  /*d6b0*/  @P0 MOV R5, R2 ;  /* 0x0000000200050202 */ /* 0x000fe20000000f00 */
[----:B------:R-:W-:Y:S06]  /*d6c0*/  BRA `(.L_x_3151) ;  /* 0x0000000000107947 */ /* 0x000fec0003800000 */
.L_x_3152:
[----:B------:R-:W-:Y:S01]  /*d6d0*/  MOV R6, R5 ;  /* 0x0000000500067202 */ /* 0x000fe20000000f00 */
[----:B------:R-:W-:Y:S01]  /*d6e0*/  IMAD.MOV.U32 R0, RZ, RZ, R20 ;  /* 0x000000ffff007224 */ /* 0x000fe200078e0014 */
[----:B------:R-:W-:Y:S02]  /*d6f0*/  MOV R4, R2 ;  /* 0x0000000200047202 */ /* 0x000fe40000000f00 */
[----:B------:R-:W-:-:S07]  /*d700*/  MOV R5, R14 ;  /* 0x0000000e00057202 */ /* 0x000fce0000000f00 */
.L_x_3151:
        /* <DEDUP_REMOVED lines=14> */
[----:B------:R-:W-:-:S04]  /*d7f0*/  VIADDMNMX.U32 R30, R30, R3, 0x2, PT ;  /* 0x000000021e1e7446 */ /* 0x000fc80003800003 */
[----:B------:R-:W-:-:S04]  /*d800*/  SHF.L.U32 R30, R30, 0x2, RZ ;  /* 0x000000021e1e7819 */ /* 0x000fc800000006ff */
[----:B------:R-:W0:Y:S02]  /*d810*/  LDC R2, c[0x2][R30] ;  /* 0x008000001e027b82 */ /* 0x000e240000000800 */
[----:B0-----:R-:W-:-:S04]  /*d820*/  SHF.R.S32.HI R3, RZ, 0x1f, R2 ;  /* 0x0000001fff037819 */ /* 0x001fc80000011402 */
.L_x_7174:
[----:B------:R-:W-:Y:S05]  /*d830*/  BRX R2 -0xd840                                                                                                                                                                                                                                                                                                                                                                                                                                                                               (*"BRANCH_TARGETS .L_x_7175,.L_x_7176,.L_x_7177"*) ;  /* 0xffffff2402f07949 */ /* 0x000fea000383ffff */
.L_x_3155:
        /* <DEDUP_REMOVED lines=16> */
[----:B------:R0:W1:Y:S01]  /*d940*/  LDC.64 R2, c[0x4][R0] ;  /* 0x0100000000027b82 */ /* 0x0000620000000a00 */
        /* <DEDUP_REMOVED lines=8> */
[----:B0-----:R-:W-:-:S07]  /*d9d0*/  MOV R13, RZ ;  /* 0x000000ff000d7202 */ /* 0x001fce0000000f00 */
[----:B------:R-:W-:-:S07]  /*d9e0*/  LEPC R20, `(.L_x_3161) ;  /* 0x000000001014794e */ /* 0x000fce0000000000 */
[----:B-1----:R-:W-:Y:S05]  /*d9f0*/  CALL.ABS.NOINC R2 ;  /* 0x0000000002007343 */ /* 0x002fea0003c00000 */
.L_x_3161:
[----:B------:R0:W5:Y:S02]  /*da00*/  LDG.E R0, desc[UR36][R24.64] ;  /* 0x0000002418007981 */ /* 0x000164000c1e1900 */
.L_x_3160:
[----:B------:R-:W-:Y:S05]  /*da10*/  BSYNC B9 ;  /* 0x0000000000097941 */ /* 0x000fea0003800000 */
.L_x_3159:
[----:B-----5:R-:W-:Y:S01]  /*da20*/  FSETP.GTU.FTZ.AND P0, PT, R41, R0, PT ;  /* 0x000000002900720b */ /* 0x020fe20003f1c000 */
[----:B------:R-:W-:-:S03]  /*da30*/  IMAD.MOV.U32 R2, RZ, RZ, RZ ;  /* 0x000000ffff027224 */ /* 0x000fc600078e00ff */
[----:B------:R-:W-:-:S05]  /*da40*/  FSEL R3, RZ, 1.875, P0 ;  /* 0x3ff00000ff037808 */ /* 0x000fca0000000000 */
[----:B------:R1:W-:Y:S04]  /*da50*/  STG.E.64 desc[UR36][R26.64], R2 ;  /* 0x000000021a007986 */ /* 0x0003e8000c101b24 */
.L_x_3157:
[----:B------:R-:W-:Y:S05]  /*da60*/  BSYNC B8 ;  /* 0x0000000000087941 */ /* 0x000fea0003800000 */
.L_x_3156:
        /* <DEDUP_REMOVED lines=21> */
.L_x_3164:
[----:B------:R2:W5:Y:S02]  /*dbc0*/  LDG.E R0, desc[UR36][R32.64] ;  /* 0x0000002420007981 */ /* 0x000564000c1e1900 */
.L_x_3163:
[----:B------:R-:W-:Y:S05]  /*dbd0*/  BSYNC B8 ;  /* 0x0000000000087941 */ /* 0x000fea0003800000 */
.L_x_3162:
[----:B-----5:R-:W-:Y:S01]  /*dbe0*/  FSETP.GTU.FTZ.AND P0, PT, R37, R0, PT ;  /* 0x000000002500720b */ /* 0x020fe20003f1c000 */
[----:B-1----:R-:W-:-:S03]  /*dbf0*/  HFMA2.MMA R2, -RZ, RZ, 0, 0 ;  /* 0x00000000ff027435 */ /* 0x002fc600000001ff */
[----:B------:R-:W-:-:S05]  /*dc00*/  FSEL R3, RZ, 1.875, P0 ;  /* 0x3ff00000ff037808 */ /* 0x000fca0000000000 */
[----:B------:R1:W-:Y:S04]  /*dc10*/  STG.E.64 desc[UR36][R22.64], R2 ;  /* 0x0000000216007986 */ /* 0x0003e8000c101b24 */
.L_x_7176:
        /* <DEDUP_REMOVED lines=18> */
[----:B-1----:R-:W-:-:S07]  /*dd40*/  MOV R13, RZ ;  /* 0x000000ff000d7202 */ /* 0x002fce0000000f00 */
[----:B------:R-:W-:-:S07]  /*dd50*/  LEPC R20, `(.L_x_3167) ;  /* 0x000000001014794e */ /* 0x000fce0000000000 */
[----:B0-23--:R-:W-:Y:S05]  /*dd60*/  CALL.ABS.NOINC R2 ;  /* 0x0000000002007343 */ /* 0x00dfea0003c00000 */
.L_x_3167:
[----:B------:R1:W5:Y:S02]  /*dd70*/  LDG.E R3, desc[UR36][R38.64] ;  /* 0x0000002426037981 */ /* 0x000364000c1e1900 */
.L_x_3166:
[----:B------:R-:W-:Y:S05]  /*dd80*/  BSYNC B8 ;  /* 0x0000000000087941 */ /* 0x000fea0003800000 */
.L_x_3165:
[----:B-----5:R-:W-:Y:S01]  /*dd90*/  FSETP.GTU.FTZ.AND P0, PT, R36, R3, PT ;  /* 0x000000032400720b */ /* 0x020fe20003f1c000 */
[----:B------:R-:W-:-:S03]  /*dda0*/  HFMA2.MMA R2, -RZ, RZ, 0, 0 ;  /* 0x00000000ff027435 */ /* 0x000fc600000001ff */
[----:B------:R-:W-:-:S05]  /*ddb0*/  FSEL R3, RZ, 1.875, P0 ;  /* 0x3ff00000ff037808 */ /* 0x000fca0000000000 */
[----:B------:R3:W-:Y:S04]  /*ddc0*/  STG.E.64 desc[UR36][R18.64], R2 ;  /* 0x0000000212007986 */ /* 0x0007e8000c101b24 */
.L_x_7175:
[----:B------:R-:W-:Y:S05]  /*ddd0*/  BSYNC B6 ;  /* 0x0000000000067941 */ /* 0x000fea0003800000 */
.L_x_3154:
        /* <DEDUP_REMOVED lines=21> */
.L_x_3170:
[----:B------:R4:W5:Y:S02]  /*df30*/  LDG.E R0, desc[UR36][R34.64] ;  /* 0x0000002422007981 */ /* 0x000964000c1e1900 */
.L_x_3169:
[----:B------:R-:W-:Y:S05]  /*df40*/  BSYNC B8 ;  /* 0x0000000000087941 */ /* 0x000fea0003800000 */
.L_x_3168:
[----:B-----5:R-:W-:Y:S01]  /*df50*/  FSETP.GTU.FTZ.AND P0, PT, R31, R0, PT ;  /* 0x000000001f00720b */ /* 0x020fe20003f1c000 */
[----:B---3--:R-:W-:-:S03]  /*df60*/  IMAD.MOV.U32 R2, RZ, RZ, RZ ;  /* 0x000000ffff027224 */ /* 0x008fc600078e00ff */
[----:B------:R-:W-:-:S05]  /*df70*/  FSEL R3, RZ, 1.875, P0 ;  /* 0x3ff00000ff037808 */ /* 0x000fca0000000000 */
[----:B------:R3:W-:Y:S01]  /*df80*/  STG.E.64 desc[UR36][R16.64], R2 ;  /* 0x0000000210007986 */ /* 0x0007e2000c101b24 */
[----:B------:R-:W-:Y:S05]  /*df90*/  BRA `(.L_x_3158) ;  /* 0x0000000000047947 */ /* 0x000fea0003800000 */
.L_x_7177:
[----:B------:R-:W-:Y:S05]  /*dfa0*/  BREAK B6 ;  /* 0x0000000000067942 */ /* 0x000fea0003800000 */
.L_x_3158:
[----:B------:R-:W-:Y:S05]  /*dfb0*/  BSYNC B7 ;  /* 0x0000000000077941 */ /* 0x000fea0003800000 */
.L_x_3153:
        /* <DEDUP_REMOVED lines=10> */
        .weak           $__internal_44_$__cuda_sm20_div_u64
        .type           $__internal_44_$__cuda_sm20_div_u64,@function
        .size           $__internal_44_$__cuda_sm20_div_u64,(.L_x_7610 - $__internal_44_$__cuda_sm20_div_u64)
$__internal_44_$__cuda_sm20_div_u64:
        /* <DEDUP_REMOVED lines=68> */
[----:B------:R-:W-:Y:S06]  /*e4a0*/  RET.REL.NODEC R6 `(_ZN2at4cuda57_GLOBAL__N__cd6b329d_24_DistributionBernoulli_cu_7537a20d21kernelPointwiseApply2IZNS_6native9templates4cuda28bernoulli_tensor_cuda_kernelIdfEEvRKNS_10TensorBaseES9_NS_15PhiloxCudaStateEEUliRdSB_SB_SB_RKfSD_SD_SD_E_dSC_mLin1ELin1ELi4ELi512ELi2EEEvNS0_6detail10TensorInfoIT0_T2_EENSG_IT1_SI_EESI_T_) ;  /* 0xffffff1806d47950 */ /* 0x000fec0003c3ffff */
.L_x_3172:
        /* <DEDUP_REMOVED lines=13> */
.L_x_7610:


//--------------------- .text._ZN2at4cuda57_GLOBAL__N__cd6b329d_24_DistributionBernoulli_cu_7537a20d21kernelPointwiseApply2IZNS_6native9templates4cuda28bernoulli_tensor_cuda_kernelIdfEEvRKNS_10TensorBaseES9_NS_15PhiloxCudaStateEEUliRdSB_SB_SB_RKfSD_SD_SD_E_dSC_mLi1ELi1ELi4ELi512ELi2EEEvNS0_6detail10TensorInfoIT0_T2_EENSG_IT1_SI_EESI_T_ --------------------------
	.section	.text._ZN2at4cuda57_GLOBAL__N__cd6b329d_24_DistributionBernoulli_cu_7537a20d21kernelPointwiseApply2IZNS_6native9templates4cuda28bernoulli_tensor_cuda_kernelIdfEEvRKNS_10TensorBaseES9_NS_15PhiloxCudaStateEEUliRdSB_SB_SB_RKfSD_SD_SD_E_dSC_mLi1ELi1ELi4ELi512ELi2EEEvNS0_6detail10TensorInfoIT0_T2_EENSG_IT1_SI_EESI_T_,"ax",@progbits
	.align	128
.text._ZN2at4cuda57_GLOBAL__N__cd6b329d_24_DistributionBernoulli_cu_7537a20d21kernelPointwiseApply2IZNS_6native9templates4cuda28bernoulli_tensor_cuda_kernelIdfEEvRKNS_10TensorBaseES9_NS_15PhiloxCudaStateEEUliRdSB_SB_SB_RKfSD_SD_SD_E_dSC_mLi1ELi1ELi4ELi512ELi2EEEvNS0_6detail10TensorInfoIT0_T2_EENSG_IT1_SI_EESI_T_:
        .type           _ZN2at4cuda57_GLOBAL__N__cd6b329d_24_DistributionBernoulli_cu_7537a20d21kernelPointwiseApply2IZNS_6native9templates4cuda28bernoulli_tensor_cuda_kernelIdfEEvRKNS_10TensorBaseES9_NS_15PhiloxCudaStateEEUliRdSB_SB_SB_RKfSD_SD_SD_E_dSC_mLi1ELi1ELi4ELi512ELi2EEEvNS0_6detail10TensorInfoIT0_T2_EENSG_IT1_SI_EESI_T_,@function
        .size           _ZN2at4cuda57_GLOBAL__N__cd6b329d_24_DistributionBernoulli_cu_7537a20d21kernelPointwiseApply2IZNS_6native9templates4cuda28bernoulli_tensor_cuda_kernelIdfEEvRKNS_10TensorBaseES9_NS_15PhiloxCudaStateEEUliRdSB_SB_SB_RKfSD_SD_SD_E_dSC_mLi1ELi1ELi4ELi512ELi2EEEvNS0_6detail10TensorInfoIT0_T2_EENSG_IT1_SI_EESI_T_,(.L_x_7612 - _ZN2at4cuda57_GLOBAL__N__cd6b329d_24_DistributionBernoulli_cu_7537a20d21kernelPointwiseApply2IZNS_6native9templates4cuda28bernoulli_tensor_cuda_kernelIdfEEvRKNS_10TensorBaseES9_NS_15PhiloxCudaStateEEUliRdSB_SB_SB_RKfSD_SD_SD_E_dSC_mLi1ELi1ELi4ELi512ELi2EEEvNS0_6detail10TensorInfoIT0_T2_EENSG_IT1_SI_EESI_T_)
        .other          _ZN2at4cuda57_GLOBAL__N__cd6b329d_24_DistributionBernoulli_cu_7537a20d21kernelPointwiseApply2IZNS_6native9templates4cuda28bernoulli_tensor_cuda_kernelIdfEEvRKNS_10TensorBaseES9_NS_15PhiloxCudaStateEEUliRdSB_SB_SB_RKfSD_SD_SD_E_dSC_mLi1ELi1ELi4ELi512ELi2EEEvNS0_6detail10TensorInfoIT0_T2_EENSG_IT1_SI_EESI_T_,@"STO_CUDA_ENTRY STV_DEFAULT"
_ZN2at4cuda57_GLOBAL__N__cd6b329d_24_DistributionBernoulli_cu_7537a20d21kernelPointwiseApply2IZNS_6native9templates4cuda28bernoulli_tensor_cuda_kernelIdfEEvRKNS_10TensorBaseES9_NS_15PhiloxCudaStateEEUliRdSB_SB_SB_RKfSD_SD_SD_E_dSC_mLi1ELi1ELi4ELi512ELi2EEEvNS0_6detail10TensorInfoIT0_T2_EENSG_IT1_SI_EESI_T_:
        /* <DEDUP_REMOVED lines=21> */
.L_x_3194:
[----:B------:R-:W-:-:S13]  /*0150*/  ISETP.NE.AND P1, PT, RZ, UR48, PT ;  /* 0x00000030ff007c0c */ /* 0x000fda000bf25270 */
[----:B01----:R-:W0:Y:S08]  /*0160*/  @P1 LDC.64 R6, c[0x0][0x560] ;  /* 0x00015800ff061b82 */ /* 0x003e300000000a00 */
[----:B------:R-:W1:Y:S08]  /*0170*/  LDC.64 R8, c[0x0][0x558] ;  /* 0x00015600ff087b82 */ /* 0x000e700000000a00 */
[----:B------:R-:W2:Y:S01]  /*0180*/  LDC R5, c[0x0][0x560] ;  /* 0x00015800ff057b82 */ /* 0x000ea20000000800 */
        /* <DEDUP_REMOVED lines=32> */
[C---:B------:R-:W-:Y:S01]  /*0390*/  IMAD R17, R15.reuse, UR43, R6 ;  /* 0x0000002b0f117c24 */ /* 0x040fe2000f8e0206 */
[----:B---3--:R-:W-:Y:S01]  /*03a0*/  IADD3 R21, R8, -0x61c88647, RZ ;  /* 0x9e3779b908157810 */ /* 0x008fe20007ffe0ff */
[----:B------:R-:W-:-:S04]  /*03b0*/  IMAD.WIDE.U32 R6, R15, UR42, RZ ;  /* 0x0000002a0f067c25 */ /* 0x000fc8000f8e00ff */
[----:B------:R-:W-:Y:S01]  /*03c0*/  VIADD R12, R16, 0x1 ;  /* 0x00000001100c7836 */ /* 0x000fe20000000000 */
[----:B------:R-:W-:Y:S01]  /*03d0*/  SEL R27, R6, RZ, P2 ;  /* 0x000000ff061b7207 */ /* 0x000fe20001000000 */
[----:B------:R-:W-:Y:S02]  /*03e0*/  IMAD.IADD R31, R13, 0x1, R31 ;  /* 0x000000010d1f7824 */ /* 0x000fe400078e021f */
[----:B------:R-:W-:Y:S01]  /*03f0*/  IMAD.X R13, RZ, RZ, R28, P1 ;  /* 0x000000ffff0d7224 */ /* 0x000fe200008e061c */
[----:B------:R-:W-:Y:S01]  /*0400*/  ISETP.NE.AND P3, PT, R12, RZ, PT ;  /* 0x000000ff0c00720c */ /* 0x000fe20003f65270 */
[----:B------:R-:W-:Y:S01]  /*0410*/  IMAD.IADD R26, R7, 0x1, R17 ;  /* 0x00000001071a7824 */ /* 0x000fe200078e0211 */
[----:B------:R-:W-:Y:S01]  /*0420*/  ISETP.GT.AND P1, PT, R0, 0x2, PT ;  /* 0x000000020000780c */ /* 0x000fe20003f24270 */
[----:B------:R-:W-:Y:S01]  /*0430*/  IMAD R6, R13, UR38, RZ ;  /* 0x000000260d067c24 */ /* 0x000fe2000f8e02ff */
[----:B------:R-:W-:Y:S01]  /*0440*/  SEL R31, R31, RZ, P2 ;  /* 0x000000ff1f1f7207 */ /* 0x000fe20001000000 */
[----:B------:R-:W-:Y:S01]  /*0450*/  IMAD R20, R13, UR42, RZ ;  /* 0x0000002a0d147c24 */ /* 0x000fe2000f8e02ff */
[----:B------:R-:W-:Y:S01]  /*0460*/  SHF.R.U32.HI R13, RZ, 0x2, R14 ;  /* 0x00000002ff0d7819 */ /* 0x000fe2000001160e */
[----:B------:R-:W-:Y:S01]  /*0470*/  IMAD.WIDE.U32 R34, R11, UR38, RZ ;  /* 0x000000260b227c25 */ /* 0x000fe2000f8e00ff */
[----:B------:R-:W-:-:S02]  /*0480*/  SEL R26, R26, RZ, P2 ;  /* 0x000000ff1a1a7207 */ /* 0x000fc40001000000 */
[----:B------:R-:W-:Y:S01]  /*0490*/  IADD3 R14, R13, 0x1, RZ ;  /* 0x000000010d0e7810 */ /* 0x000fe20007ffe0ff */
[C---:B------:R-:W-:Y:S01]  /*04a0*/  IMAD R15, R11.reuse, UR39, R6 ;  /* 0x000000270b0f7c24 */ /* 0x040fe2000f8e0206 */
[----:B------:R-:W-:Y:S01]  /*04b0*/  SEL R19, R34, RZ, P1 ;  /* 0x000000ff22137207 */ /* 0x000fe20000800000 */
[C---:B------:R-:W-:Y:S02]  /*04c0*/  IMAD R17, R11.reuse, UR43, R20 ;  /* 0x0000002b0b117c24 */ /* 0x040fe4000f8e0214 */
[----:B------:R-:W-:-:S04]  /*04d0*/  IMAD.WIDE.U32 R6, R11, UR42, RZ ;  /* 0x0000002a0b067c25 */ /* 0x000fc8000f8e00ff */
[----:B------:R-:W-:Y:S01]  /*04e0*/  IMAD.HI.U32 R11, R30, -0x326172a9, RZ ;  /* 0xcd9e8d571e0b7827 */ /* 0x000fe200078e00ff */
[----:B------:R-:W-:-:S03]  /*04f0*/  SEL R6, R6, RZ, P1 ;  /* 0x000000ff06067207 */ /* 0x000fc60000800000 */
[----:B------:R-:W-:Y:S01]  /*0500*/  @P3 IMAD.MOV R14, RZ, RZ, R13 ;  /* 0x000000ffff0e3224 */ /* 0x000fe200078e020d */
[--C-:B------:R-:W-:Y:S01]  /*0510*/  LOP3.LUT R13, R11, R13, R8.reuse, 0x96, !PT ;  /* 0x0000000d0b0d7212 */ /* 0x100fe200078e9608 */
[----:B------:R-:W-:Y:S01]  /*0520*/  IMAD.IADD R7, R7, 0x1, R17 ;  /* 0x0000000107077824 */ /* 0x000fe200078e0211 */
[----:B------:R-:W-:Y:S01]  /*0530*/  LEA R22, P3, R10, UR40, 0x2 ;  /* 0x000000280a167c11 */ /* 0x000fe2000f8610ff */
[----:B------:R-:W-:Y:S01]  /*0540*/  IMAD.IADD R34, R35, 0x1, R15 ;  /* 0x0000000123227824 */ /* 0x000fe200078e020f */
[----:B------:R-:W-:Y:S01]  /*0550*/  LOP3.LUT R14, R14, R11, R8, 0x96, !PT ;  /* 0x0000000b0e0e7212 */ /* 0x000fe200078e9608 */
[----:B------:R-:W-:Y:S01]  /*0560*/  IMAD.WIDE.U32 R16, R16, -0x2daee0ad, RZ ;  /* 0xd2511f5310107825 */ /* 0x000fe200078e00ff */
[----:B------:R-:W-:Y:S02]  /*0570*/  SEL R7, R7, RZ, P1 ;  /* 0x000000ff07077207 */ /* 0x000fe40000800000 */
[----:B------:R-:W-:Y:S01]  /*0580*/  SEL R34, R34, RZ, P1 ;  /* 0x000000ff22227207 */ /* 0x000fe20000800000 */
[----:B------:R-:W-:Y:S01]  /*0590*/  IMAD.HI.U32 R15, R12, -0x2daee0ad, RZ ;  /* 0xd2511f530c0f7827 */ /* 0x000fe200078e00ff */
[----:B------:R-:W-:-:S02]  /*05a0*/  LOP3.LUT R40, R17, R9, RZ, 0x3c, !PT ;  /* 0x0000000911287212 */ /* 0x000fc400078e3cff */
[----:B------:R-:W-:Y:S01]  /*05b0*/  LOP3.LUT R17, R21, R2, RZ, 0x3c, !PT ;  /* 0x0000000215117212 */ /* 0x000fe200078e3cff */
[----:B------:R-:W-:Y:S01]  /*05c0*/  VIADD R11, R9, 0xbb67ae85 ;  /* 0xbb67ae85090b7836 */ /* 0x000fe20000000000 */
[----:B------:R-:W-:Y:S01]  /*05d0*/  LOP3.LUT R20, R15, R9, RZ, 0x3c, !PT ;  /* 0x000000090f147212 */ /* 0x000fe200078e3cff */
[----:B------:R-:W-:-:S04]  /*05e0*/  IMAD.WIDE.U32 R12, R13, -0x2daee0ad, RZ ;  /* 0xd2511f530d0c7825 */ /* 0x000fc800078e00ff */
        /* <DEDUP_REMOVED lines=28> */
[----:B------:R-:W-:Y:S02]  /*07b0*/  LOP3.LUT R25, R21, R16, R25, 0x96, !PT ;  /* 0x0000001015197212 */ /* 0x000fe400078e9619 */
[----:B------:R-:W-:Y:S01]  /*07c0*/  LEA R16, P3, R32, UR40, 0x2 ;  /* 0x0000002820107c11 */ /* 0x000fe2000f8610ff */
[----:B------:R-:W-:Y:S01]  /*07d0*/  IMAD.WIDE.U32 R14, R14, -0x326172a9, RZ ;  /* 0xcd9e8d570e0e7825 */ /* 0x000fe200078e00ff */
[----:B------:R-:W-:-:S03]  /*07e0*/  LOP3.LUT R13, R13, R36, R17, 0x96, !PT ;  /* 0x000000240d0d7212 */ /* 0x000fc600078e9611 */
[----:B------:R-:W-:Y:S01]  /*07f0*/  IMAD.WIDE.U32 R34, R11, -0x326172a9, RZ ;  /* 0xcd9e8d570b227825 */ /* 0x000fe200078e00ff */
[----:B------:R-:W-:-:S03]  /*0800*/  LOP3.LUT R17, R15, R24, R17, 0x96, !PT ;  /* 0x000000180f117212 */ /* 0x000fc600078e9611 */
        /* <DEDUP_REMOVED lines=19> */
[----:B------:R-:W-:Y:S02]  /*0940*/  IADD3 R13, R9, 0x646e171e, RZ ;  /* 0x646e171e090d7810 */ /* 0x000fe40007ffe0ff */
[----:B------:R-:W-:Y:S01]  /*0950*/  LEA R26, P2, R6, UR44, 0x3 ;  /* 0x0000002c061a7c11 */ /* 0x000fe2000f8418ff */
[----:B------:R-:W-:Y:S01]  /*0960*/  IMAD.WIDE.U32 R20, R21, -0x326172a9, RZ ;  /* 0xcd9e8d5715147825 */ /* 0x000fe200078e00ff */
[----:B------:R-:W-:-:S02]  /*0970*/  LOP3.LUT R34, R43, R34, R11, 0x96, !PT ;  /* 0x000000222b227212 */ /* 0x000fc400078e960b */
        /* <DEDUP_REMOVED lines=25> */
[----:B------:R-:W-:Y:S01]  /*0b10*/  IMAD.WIDE.U32 R6, R7, -0x326172a9, RZ ;  /* 0xcd9e8d5707067825 */ /* 0x000fe200078e00ff */
[----:B------:R-:W-:Y:S02]  /*0b20*/  LOP3.LUT R11, R13, R40, R11, 0x96, !PT ;  /* 0x000000280d0b7212 */ /* 0x000fe400078e960b */
[----:B------:R-:W-:Y:S01]  /*0b30*/  IADD3 R13, R9, -0x24c28bd8, RZ ;  /* 0xdb3d7428090d7810 */ /* 0x000fe20007ffe0ff */
[----:B------:R-:W-:Y:S01]  /*0b40*/  IMAD.WIDE.U32 R38, R38, -0x2daee0ad, RZ ;  /* 0xd2511f5326267825 */ /* 0x000fe200078e00ff */
[----:B------:R-:W-:Y:S02]  /*0b50*/  LOP3.LUT R3, R7, R12, R3, 0x96, !PT ;  /* 0x0000000c07037212 */ /* 0x000fe400078e9603 */
[----:B------:R-:W-:Y:S01]  /*0b60*/  LOP3.LUT R7, R5, 0x3, RZ, 0xc0, !PT ;  /* 0x0000000305077812 */ /* 0x000fe200078ec0ff */
[----:B------:R-:W-:Y:S01]  /*0b70*/  IMAD.WIDE.U32 R10, R11, -0x2daee0ad, RZ ;  /* 0xd2511f530b0a7825 */ /* 0x000fe200078e00ff */
[----:B------:R-:W-:-:S02]  /*0b80*/  LOP3.LUT R42, R39, R42, R13, 0x96, !PT ;  /* 0x0000002a272a7212 */ /* 0x000fc400078e960d */
[----:B------:R-:W-:Y:S01]  /*0b90*/  ISETP.NE.AND P0, PT, R7, 0x1, PT ;  /* 0x000000010700780c */ /* 0x000fe20003f05270 */
[----:B------:R-:W-:Y:S01]  /*0ba0*/  VIADD R9, R9, 0x96a522ad ;  /* 0x96a522ad09097836 */ /* 0x000fe20000000000 */
[----:B------:R-:W-:Y:S01]  /*0bb0*/  LOP3.LUT R13, R11, R14, R13, 0x96, !PT ;  /* 0x0000000e0b0d7212 */ /* 0x000fe200078e960d */
[----:B------:R-:W-:-:S04]  /*0bc0*/  IMAD.WIDE.U32 R32, R32, -0x2daee0ad, RZ ;  /* 0xd2511f5320207825 */ /* 0x000fc800078e00ff */
[----:B------:R-:W-:Y:S01]  /*0bd0*/  IMAD.HI.U32 R3, R3, -0x2daee0ad, RZ ;  /* 0xd2511f5303037827 */ /* 0x000fe200078e00ff */
[----:B------:R-:W-:-:S03]  /*0be0*/  LOP3.LUT R38, R33, R38, R9, 0x96, !PT ;  /* 0x0000002621267212 */ /* 0x000fc600078e9609 */
[----:B------:R-:W-:Y:S01]  /*0bf0*/  VIADD R15, R8, 0x8ff34781 ;  /* 0x8ff34781080f7836 */ /* 0x000fe20000000000 */
[----:B------:R-:W-:Y:S01]  /*0c00*/  LOP3.LUT R10, R3, R10, R9, 0x96, !PT ;  /* 0x0000000a030a7212 */ /* 0x000fe200078e9609 */
[----:B------:R-:W-:Y:S01]  /*0c10*/  IMAD.WIDE.U32 R42, R42, -0x326172a9, RZ ;  /* 0xcd9e8d572a2a7825 */ /* 0x000fe200078e00ff */
[----:B------:R-:W-:-:S03]  /*0c20*/  MOV R8, R38 ;  /* 0x0000002600087202 */ /* 0x000fc60000000f00 */
[----:B------:R-:W-:Y:S01]  /*0c30*/  IMAD.WIDE.U32 R4, R13, -0x326172a9, RZ ;  /* 0xcd9e8d570d047825 */ /* 0x000fe200078e00ff */
[----:B------:R-:W-:-:S03]  /*0c40*/  LOP3.LUT R34, R43, R34, R15, 0x96, !PT ;  /* 0x000000222b227212 */ /* 0x000fc600078e960f */
        /* <DEDUP_REMOVED lines=16> */
.L_x_3175:
[----:B------:R-:W-:Y:S01]  /*0d50*/  IMAD.MOV.U32 R9, RZ, RZ, R6 ;  /* 0x000000ffff097224 */ /* 0x000fe200078e0006 */
[----:B------:R-:W-:Y:S01]  /*0d60*/  MOV R3, R38 ;  /* 0x0000002600037202 */ /* 0x000fe20000000f00 */
[----:B------:R-:W-:Y:S02]  /*0d70*/  IMAD.MOV.U32 R8, RZ, RZ, R32 ;  /* 0x000000ffff087224 */ /* 0x000fe400078e0020 */
[----:B------:R-:W-:-:S07]  /*0d80*/  IMAD.MOV.U32 R6, RZ, RZ, R4 ;  /* 0x000000ffff067224 */ /* 0x000fce00078e0004 */
.L_x_3174:
        /* <DEDUP_REMOVED lines=17> */
.L_x_7178:
[----:B------:R-:W-:Y:S05]  /*0ea0*/  BRX R4 -0xeb0                                                                                                                                                                                                                                                                                                                                                                                                                                                                                (*"BRANCH_TARGETS .L_x_7179,.L_x_7180,.L_x_7181"*) ;  /* 0xfffffff004547949 */ /* 0x000fea000383ffff */
.L_x_3178:
        /* <DEDUP_REMOVED lines=18> */
[----:B------:R-:W0:Y:S01]  /*0fd0*/  LDC.64 R14, c[0x4][R14] ;  /* 0x010000000e0e7b82 */ /* 0x000e220000000a00 */
        /* <DEDUP_REMOVED lines=8> */
[----:B0-----:R-:W-:Y:S05]  /*1060*/  CALL.ABS.NOINC R14 ;  /* 0x000000000e007343 */ /* 0x001fea0003c00000 */
.L_x_3184:
[----:B------:R0:W5:Y:S02]  /*1070*/  LDG.E R3, desc[UR36][R16.64] ;  /* 0x0000002410037981 */ /* 0x000164000c1e1900 */
.L_x_3183:
[----:B------:R-:W-:Y:S05]  /*1080*/  BSYNC B6 ;  /* 0x0000000000067941 */ /* 0x000fea0003800000 */
.L_x_3182:
[----:B-----5:R-:W-:Y:S01]  /*1090*/  FSETP.GTU.FTZ.AND P0, PT, R34, R3, PT ;  /* 0x000000032200720b */ /* 0x020fe20003f1c000 */
[----:B------:R-:W-:-:S03]  /*10a0*/  HFMA2.MMA R4, -RZ, RZ, 0, 0 ;  /* 0x00000000ff047435 */ /* 0x000fc600000001ff */
[----:B------:R-:W-:-:S05]  /*10b0*/  FSEL R5, RZ, 1.875, P0 ;  /* 0x3ff00000ff057808 */ /* 0x000fca0000000000 */
[----:B------:R1:W-:Y:S04]  /*10c0*/  STG.E.64 desc[UR36][R36.64], R4 ;  /* 0x0000000424007986 */ /* 0x0003e8000c101b24 */
.L_x_3180:
[----:B------:R-:W-:Y:S05]  /*10d0*/  BSYNC B7 ;  /* 0x0000000000077941 */ /* 0x000fea0003800000 */
.L_x_3179:
        /* <DEDUP_REMOVED lines=10> */
[----:B------:R-:W-:Y:S01]  /*1180*/  IMAD.U32 R5, RZ, RZ, UR5 ;  /* 0x00000005ff057e24 */ /* 0x000fe2000f8e00ff */
[----:B------:R-:W1:Y:S01]  /*1190*/  LDC.64 R14, c[0x4][R14] ;  /* 0x010000000e0e7b82 */ /* 0x000e620000000a00 */
        /* <DEDUP_REMOVED lines=8> */
[----:B01----:R-:W-:Y:S05]  /*1220*/  CALL.ABS.NOINC R14 ;  /* 0x000000000e007343 */ /* 0x003fea0003c00000 */
.L_x_3187:
[----:B------:R2:W5:Y:S02]  /*1230*/  LDG.E R0, desc[UR36][R18.64] ;  /* 0x0000002412007981 */ /* 0x000564000c1e1900 */
.L_x_3186:
[----:B------:R-:W-:Y:S05]  /*1240*/  BSYNC B6 ;  /* 0x0000000000067941 */ /* 0x000fea0003800000 */
.L_x_3185:
[----:B-----5:R-:W-:Y:S01]  /*1250*/  FSETP.GTU.FTZ.AND P0, PT, R33, R0, PT ;  /* 0x000000002100720b */ /* 0x020fe20003f1c000 */
[----:B-1----:R-:W-:-:S03]  /*1260*/  HFMA2.MMA R4, -RZ, RZ, 0, 0 ;  /* 0x00000000ff047435 */ /* 0x002fc600000001ff */
[----:B------:R-:W-:-:S05]  /*1270*/  FSEL R5, RZ, 1.875, P0 ;  /* 0x3ff00000ff057808 */ /* 0x000fca0000000000 */
[----:B------:R1:W-:Y:S04]  /*1280*/  STG.E.64 desc[UR36][R26.64], R4 ;  /* 0x000000041a007986 */ /* 0x0003e8000c101b24 */
.L_x_7180:
        /* <DEDUP_REMOVED lines=21> */
.L_x_3190:
[----:B------:R3:W5:Y:S02]  /*13e0*/  LDG.E R3, desc[UR36][R22.64] ;  /* 0x0000002416037981 */ /* 0x000764000c1e1900 */
.L_x_3189:
[----:B------:R-:W-:Y:S05]  /*13f0*/  BSYNC B6 ;  /* 0x0000000000067941 */ /* 0x000fea0003800000 */
.L_x_3188:
[----:B-----5:R-:W-:Y:S01]  /*1400*/  FSETP.GTU.FTZ.AND P0, PT, R32, R3, PT ;  /* 0x000000032000720b */ /* 0x020fe20003f1c000 */
[----:B-1----:R-:W-:-:S03]  /*1410*/  HFMA2.MMA R4, -RZ, RZ, 0, 0 ;  /* 0x00000000ff047435 */ /* 0x002fc600000001ff */
[----:B------:R-:W-:-:S05]  /*1420*/  FSEL R5, RZ, 1.875, P0 ;  /* 0x3ff00000ff057808 */ /* 0x000fca0000000000 */
[----:B------:R1:W-:Y:S04]  /*1430*/  STG.E.64 desc[UR36][R24.64], R4 ;  /* 0x0000000418007986 */ /* 0x0003e8000c101b24 */
.L_x_7179:
[----:B------:R-:W-:Y:S05]  /*1440*/  BSYNC B8 ;  /* 0x0000000000087941 */ /* 0x000fea0003800000 */
.L_x_3177:
[----:B------:R-:W-:Y:S01]  /*1450*/  IMAD R0, R28, UR38, RZ ;  /* 0x000000261c007c24 */ /* 0x000fe2000f8e02ff */
[C---:B------:R-:W-:Y:S01]  /*1460*/  IADD3 R6, -R29.reuse, UR49, RZ ;  /* 0x000000311d067c10 */ /* 0x040fe2000fffe1ff */
[----:B-1----:R-:W-:-:S03]  /*1470*/  IMAD.WIDE.U32 R4, R29, UR38, RZ ;  /* 0x000000261d047c25 */ /* 0x002fc6000f8e00ff */
        /* <DEDUP_REMOVED lines=29> */
.L_x_3193:
[----:B------:R0:W5:Y:S02]  /*1650*/  LDG.E R0, desc[UR36][R16.64] ;  /* 0x0000002410007981 */ /* 0x000164000c1e1900 */
.L_x_3192:
[----:B------:R-:W-:Y:S05]  /*1660*/  BSYNC B6 ;  /* 0x0000000000067941 */ /* 0x000fea0003800000 */
.L_x_3191:
[----:B------:R-:W-:Y:S01]  /*1670*/  IMAD R6, R28, UR42, RZ ;  /* 0x0000002a1c067c24 */ /* 0x000fe2000f8e02ff */
[----:B------:R-:W-:Y:S01]  /*1680*/  ISETP.NE.AND P2, PT, R18, RZ, PT ;  /* 0x000000ff1200720c */ /* 0x000fe20003f45270 */
[----:B------:R-:W-:Y:S01]  /*1690*/  IMAD.WIDE.U32 R4, R29, UR42, RZ ;  /* 0x0000002a1d047c25 */ /* 0x000fe2000f8e00ff */
[----:B-----5:R-:W-:-:S03]  /*16a0*/  FSETP.GTU.FTZ.AND P0, PT, R31, R0, PT ;  /* 0x000000001f00720b */ /* 0x020fc60003f1c000 */
[----:B------:R-:W-:Y:S01]  /*16b0*/  IMAD R7, R29, UR43, R6 ;  /* 0x0000002b1d077c24 */ /* 0x000fe2000f8e0206 */
[----:B------:R-:W-:-:S03]  /*16c0*/  SEL R3, R4, RZ, P2 ;  /* 0x000000ff04037207 */ /* 0x000fc60001000000 */
[----:B------:R-:W-:Y:S01]  /*16d0*/  IMAD.IADD R4, R5, 0x1, R7 ;  /* 0x0000000105047824 */ /* 0x000fe200078e0207 */
[----:B------:R-:W-:Y:S02]  /*16e0*/  LEA R6, P1, R3, UR44, 0x3 ;  /* 0x0000002c03067c11 */ /* 0x000fe4000f8218ff */
[----:B------:R-:W-:Y:S02]  /*16f0*/  FSEL R5, RZ, 1.875, P0 ;  /* 0x3ff00000ff057808 */ /* 0x000fe40000000000 */
[----:B------:R-:W-:Y:S01]  /*1700*/  SEL R0, R4, RZ, P2 ;  /* 0x000000ff04007207 */ /* 0x000fe20001000000 */
[----:B------:R-:W-:-:S03]  /*1710*/  IMAD.MOV.U32 R4, RZ, RZ, RZ ;  /* 0x000000ffff047224 */ /* 0x000fc600078e00ff */
[----:B------:R-:W-:-:S05]  /*1720*/  LEA.HI.X R7, R3, UR45, R0, 0x3, P1 ;  /* 0x0000002d03077c11 */ /* 0x000fca00088f1c00 */
[----:B------:R1:W-:Y:S01]  /*1730*/  STG.E.64 desc[UR36][R6.64], R4 ;  /* 0x0000000406007986 */ /* 0x0003e2000c101b24 */
[----:B------:R-:W-:Y:S05]  /*1740*/  BRA `(.L_x_3181) ;  /* 0x0000000000047947 */ /* 0x000fea0003800000 */
.L_x_7181:
[----:B------:R-:W-:Y:S05]  /*1750*/  BREAK B8 ;  /* 0x0000000000087942 */ /* 0x000fea0003800000 */
.L_x_3181:
[----:B------:R-:W-:Y:S05]  /*1760*/  BSYNC B9 ;  /* 0x0000000000097941 */ /* 0x000fea0003800000 */
.L_x_3176:
[----:B------:R-:W-:Y:S01]  /*1770*/  ULDC UR4, c[0x0][0x0] ;  /* 0x0000000000047ab9 */ /* 0x000fe20000000800 */
[----:B------:R-:W2:Y:S02]  /*1780*/  LDC R0, c[0x0][0xc] ;  /* 0x00000300ff007b82 */ /* 0x000ea40000000800 */
[----:B--2---:R-:W-:-:S05]  /*1790*/  IMAD R0, R0, UR4, RZ ;  /* 0x0000000400007c24 */ /* 0x004fca000f8e02ff */
[----:B------:R-:W-:-:S05]  /*17a0*/  LEA R29, P0, R0, R29, 0x2 ;  /* 0x0000001d001d7211 */ /* 0x000fca00078010ff */
[----:B------:R-:W-:Y:S01]  /*17b0*/  IMAD.X R28, RZ, RZ, R28, P0 ;  /* 0x000000ffff1c7224 */ /* 0x000fe200000e061c */
[----:B------:R-:W-:-:S04]  /*17c0*/  ISETP.GE.U32.AND P0, PT, R29, UR46, PT ;  /* 0x0000002e1d007c0c */ /* 0x000fc8000bf06070 */
[----:B------:R-:W-:-:S13]  /*17d0*/  ISETP.GE.U32.AND.EX P0, PT, R28, UR47, PT, P0 ;  /* 0x0000002f1c007c0c */ /* 0x000fda000bf06100 */
[----:B------:R-:W-:Y:S05]  /*17e0*/  @!P0 BRA `(.L_x_3194) ;  /* 0xffffffe800588947 */ /* 0x000fea000383ffff */
[----:B------:R-:W-:Y:S05]  /*17f0*/  BSYNC B10 ;  /* 0x00000000000a7941 */ /* 0x000fea0003800000 */
.L_x_3173:
[----:B------:R-:W-:Y:S05]  /*1800*/  EXIT ;  /* 0x000000000000794d */ /* 0x000fea0003800000 */
.L_x_3195:
        /* <DEDUP_REMOVED lines=15> */
.L_x_7612:


//--------------------- .text._ZN2at4cuda57_GLOBAL__N__cd6b329d_24_DistributionBernoulli_cu_7537a20d21kernelPointwiseApply2IZNS_6native9templates4cuda28bernoulli_tensor_cuda_kernelIdfEEvRKNS_10TensorBaseES9_NS_15PhiloxCudaStateEEUliRdSB_SB_SB_RKfSD_SD_SD_E_dSC_jLin1ELin1ELi4ELi512ELi2EEEvNS0_6detail10TensorInfoIT0_T2_EENSG_IT1_SI_EESI_T_ --------------------------
	.section	.text._ZN2at4cuda57_GLOBAL__N__cd6b329d_24_DistributionBernoulli_cu_7537a20d21kernelPointwiseApply2IZNS_6native9templates4cuda28bernoulli_tensor_cuda_kernelIdfEEvRKNS_10TensorBaseES9_NS_15PhiloxCudaStateEEUliRdSB_SB_SB_RKfSD_SD_SD_E_dSC_jLin1ELin1ELi4ELi512ELi2EEEvNS0_6detail10TensorInfoIT0_T2_EENSG_IT1_SI_EESI_T_,"ax",@progbits
	.align	128
.text._ZN2at4cuda57_GLOBAL__N__cd6b329d_24_DistributionBernoulli_cu_7537a20d21kernelPointwiseApply2IZNS_6native9templates4cuda28bernoulli_tensor_cuda_kernelIdfEEvRKNS_10TensorBaseES9_NS_15PhiloxCudaStateEEUliRdSB_SB_SB_RKfSD_SD_SD_E_dSC_jLin1ELin1ELi4ELi512ELi2EEEvNS0_6detail10TensorInfoIT0_T2_EENSG_IT1_SI_EESI_T_:
        .type           _ZN2at4cuda57_GLOBAL__N__cd6b329d_24_DistributionBernoulli_cu_7537a20d21kernelPointwiseApply2IZNS_6native9templates4cuda28bernoulli_tensor_cuda_kernelIdfEEvRKNS_10TensorBaseES9_NS_15PhiloxCudaStateEEUliRdSB_SB_SB_RKfSD_SD_SD_E_dSC_jLin1ELin1ELi4ELi512ELi2EEEvNS0_6detail10TensorInfoIT0_T2_EENSG_IT1_SI_EESI_T_,@function
        .size           _ZN2at4cuda57_GLOBAL__N__cd6b329d_24_DistributionBernoulli_cu_7537a20d21kernelPointwiseApply2IZNS_6native9templates4cuda28bernoulli_tensor_cuda_kernelIdfEEvRKNS_10TensorBaseES9_NS_15PhiloxCudaStateEEUliRdSB_SB_SB_RKfSD_SD_SD_E_dSC_jLin1ELin1ELi4ELi512ELi2EEEvNS0_6detail10TensorInfoIT0_T2_EENSG_IT1_SI_EESI_T_,(.L_x_7613 - _ZN2at4cuda57_GLOBAL__N__cd6b329d_24_DistributionBernoulli_cu_7537a20d21kernelPointwiseApply2IZNS_6native9templates4cuda28bernoulli_tensor_cuda_kernelIdfEEvRKNS_10TensorBaseES9_NS_15PhiloxCudaStateEEUliRdSB_SB_SB_RKfSD_SD_SD_E_dSC_jLin1ELin1ELi4ELi512ELi2EEEvNS0_6detail10TensorInfoIT0_T2_EENSG_IT1_SI_EESI_T_)
        .other          _ZN2at4cuda57_GLOBAL__N__cd6b329d_24_DistributionBernoulli_cu_7537a20d21kernelPointwiseApply2IZNS_6native9templates4cuda28bernoulli_tensor_cuda_kernelIdfEEvRKNS_10TensorBaseES9_NS_15PhiloxCudaStateEEUliRdSB_SB_SB_RKfSD_SD_SD_E_dSC_jLin1ELin1ELi4ELi512ELi2EEEvNS0_6detail10TensorInfoIT0_T2_EENSG_IT1_SI_EESI_T_,@"STO_CUDA_ENTRY STV_DEFAULT"
_ZN2at4cuda57_GLOBAL__N__cd6b329d_24_DistributionBernoulli_cu_7537a20d21kernelPointwiseApply2IZNS_6native9templates4cuda28bernoulli_tensor_cuda_kernelIdfEEvRKNS_10TensorBaseES9_NS_15PhiloxCudaStateEEUliRdSB_SB_SB_RKfSD_SD_SD_E_dSC_jLin1ELin1ELi4ELi512ELi2EEEvNS0_6detail10TensorInfoIT0_T2_EENSG_IT1_SI_EESI_T_:
        /* <DEDUP_REMOVED lines=11> */
.L_x_3248:
[----:B------:R-:W-:Y:S01]  /*00b0*/  ULDC UR4, c[0x0][0x3c0] ;  /* 0x0000f00000047ab9 */ /* 0x000fe20000000800 */
[----:B------:R-:W-:Y:S01]  /*00c0*/  BSSY B0, `(.L_x_3196) ;  /* 0x000019e000007945 */ /* 0x000fe20003800000 */
[----:B------:R-:W-:Y:S01]  /*00d0*/  IADD3 R0, -R2, UR4, RZ ;  /* 0x0000000402007c10 */ /* 0x000fe2000fffe1ff */
[----:B-1----:R-:W-:Y:S01]  /*00e0*/  HFMA2.MMA R38, -RZ, RZ, 0, 0 ;  /* 0x00000000ff267435 */ /* 0x002fe200000001ff */
[----:B------:R-:W-:Y:S02]  /*00f0*/  IMAD.MOV.U32 R36, RZ, RZ, RZ ;  /* 0x000000ffff247224 */ /* 0x000fe400078e00ff */
[----:B------:R-:W-:Y:S01]  /*0100*/  ISETP.GE.AND P0, PT, R0, 0x1, PT ;  /* 0x000000010000780c */ /* 0x000fe20003f06270 */
[----:B----4-:R-:W-:-:S12]  /*0110*/  IMAD.MOV.U32 R24, RZ, RZ, RZ ;  /* 0x000000ffff187224 */ /* 0x010fd800078e00ff */
[----:B0-23--:R-:W-:Y:S05]  /*0120*/  @!P0 BRA `(.L_x_3197) ;  /* 0x00000018005c8947 */ /* 0x00dfea0003800000 */
        /* <DEDUP_REMOVED lines=23> */
.L_x_3200:
        /* <DEDUP_REMOVED lines=100> */
.L_x_3199:
        /* <DEDUP_REMOVED lines=79> */
.L_x_3198:
        /* <DEDUP_REMOVED lines=23> */
.L_x_3203:
        /* <DEDUP_REMOVED lines=101> */
.L_x_3202:
        /* <DEDUP_REMOVED lines=79> */
.L_x_3201:
[----:B------:R-:W-:Y:S02]  /*1a80*/  ULDC UR4, c[0x0][0x354] ;  /* 0x0000d50000047ab9 */ /* 0x000fe40000000800 */
[----:B------:R-:W-:-:S07]  /*1a90*/  IMAD R24, R7, UR4, R24 ;  /* 0x0000000407187c24 */ /* 0x000fce000f8e0218 */
.L_x_3197:
[----:B------:R-:W-:Y:S05]  /*1aa0*/  BSYNC B0 ;  /* 0x0000000000007941 */ /* 0x000fea0003800000 */
.L_x_3196:
        /* <DEDUP_REMOVED lines=29> */
.L_x_3208:
        /* <DEDUP_REMOVED lines=100> */
.L_x_3207:
        /* <DEDUP_REMOVED lines=78> */
.L_x_3206:
        /* <DEDUP_REMOVED lines=20> */
.L_x_3211:
        /* <DEDUP_REMOVED lines=101> */
.L_x_3210:
        /* <DEDUP_REMOVED lines=79> */
.L_x_3209:
[----:B------:R-:W-:Y:S02]  /*3420*/  ULDC UR4, c[0x0][0x354] ;  /* 0x0000d50000047ab9 */ /* 0x000fe40000000800 */
[----:B------:R-:W-:-:S07]  /*3430*/  IMAD R22, R22, UR4, R3 ;  /* 0x0000000416167c24 */ /* 0x000fce000f8e0203 */
.L_x_3205:
[----:B------:R-:W-:Y:S05]  /*3440*/  BSYNC B0 ;  /* 0x0000000000007941 */ /* 0x000fea0003800000 */
.L_x_3204:
        /* <DEDUP_REMOVED lines=30> */
.L_x_3216:
        /* <DEDUP_REMOVED lines=100> */
.L_x_3215:
        /* <DEDUP_REMOVED lines=78> */
.L_x_3214:
        /* <DEDUP_REMOVED lines=20> */
.L_x_3219:
        /* <DEDUP_REMOVED lines=101> */
.L_x_3218:
        /* <DEDUP_REMOVED lines=80> */
.L_x_3217:
[----:B------:R-:W-:Y:S02]  /*4de0*/  ULDC UR4, c[0x0][0x354] ;  /* 0x0000d50000047ab9 */ /* 0x000fe40000000800 */
[----:B------:R-:W-:-:S07]  /*4df0*/  IMAD R18, R3, UR4, R18 ;  /* 0x0000000403127c24 */ /* 0x000fce000f8e0212 */
.L_x_3213:
[----:B------:R-:W-:Y:S05]  /*4e00*/  BSYNC B0 ;  /* 0x0000000000007941 */ /* 0x000fea0003800000 */
.L_x_3212:
        /* <DEDUP_REMOVED lines=28> */
.L_x_3224:
        /* <DEDUP_REMOVED lines=100> */
.L_x_3223:
        /* <DEDUP_REMOVED lines=78> */
.L_x_3222:
        /* <DEDUP_REMOVED lines=20> */
.L_x_3227:
        /* <DEDUP_REMOVED lines=101> */
.L_x_3226:
        /* <DEDUP_REMOVED lines=79> */
.L_x_3225:
[----:B------:R-:W-:Y:S02]  /*6770*/  ULDC UR4, c[0x0][0x354] ;  /* 0x0000d50000047ab9 */ /* 0x000fe40000000800 */
[----:B------:R-:W-:-:S07]  /*6780*/  IMAD R14, R14, UR4, R3 ;  /* 0x000000040e0e7c24 */ /* 0x000fce000f8e0203 */
.L_x_3221:
[----:B------:R-:W-:Y:S05]  /*6790*/  BSYNC B0 ;  /* 0x0000000000007941 */ /* 0x000fea0003800000 */
.L_x_3220:
        /* <DEDUP_REMOVED lines=144> */
.L_x_3229:
[----:B------:R-:W-:Y:S01]  /*70a0*/  IMAD.MOV.U32 R20, RZ, RZ, R5 ;  /* 0x000000ffff147224 */ /* 0x000fe200078e0005 */
[----:B------:R-:W-:Y:S01]  /*70b0*/  MOV R14, R3 ;  /* 0x00000003000e7202 */ /* 0x000fe20000000f00 */
[----:B------:R-:W-:Y:S01]  /*70c0*/  IMAD.MOV.U32 R15, RZ, RZ, R12 ;  /* 0x000000ffff0f7224 */ /* 0x000fe200078e000c */
[----:B------:R-:W-:-:S07]  /*70d0*/  MOV R5, R8 ;  /* 0x0000000800057202 */ /* 0x000fce0000000f00 */
.L_x_3228:
        /* <DEDUP_REMOVED lines=18> */
.L_x_7182:
[----:B------:R-:W-:Y:S05]  /*7200*/  BRX R4 -0x7210                                                                                                                                                                                                                                                                                                                                                                                                                                                                               (*"BRANCH_TARGETS .L_x_7183,.L_x_7184,.L_x_7185"*) ;  /* 0xffffff8c047c7949 */ /* 0x000fea000383ffff */
.L_x_3232:
        /* <DEDUP_REMOVED lines=28> */
.L_x_3238:
[----:B------:R0:W5:Y:S02]  /*73d0*/  LDG.E R3, desc[UR36][R16.64] ;  /* 0x0000002410037981 */ /* 0x000164000c1e1900 */
.L_x_3237:
[----:B------:R-:W-:Y:S05]  /*73e0*/  BSYNC B6 ;  /* 0x0000000000067941 */ /* 0x000fea0003800000 */
.L_x_3236:
[----:B-----5:R-:W-:Y:S01]  /*73f0*/  FSETP.GTU.FTZ.AND P0, PT, R34, R3, PT ;  /* 0x000000032200720b */ /* 0x020fe20003f1c000 */
[----:B------:R-:W-:-:S03]  /*7400*/  IMAD.MOV.U32 R4, RZ, RZ, RZ ;  /* 0x000000ffff047224 */ /* 0x000fc600078e00ff */
[----:B------:R-:W-:-:S05]  /*7410*/  FSEL R5, RZ, 1.875, P0 ;  /* 0x3ff00000ff057808 */ /* 0x000fca0000000000 */
[----:B------:R1:W-:Y:S04]  /*7420*/  STG.E.64 desc[UR36][R26.64], R4 ;  /* 0x000000041a007986 */ /* 0x0003e8000c101b24 */
.L_x_3234:
[----:B------:R-:W-:Y:S05]  /*7430*/  BSYNC B7 ;  /* 0x0000000000077941 */ /* 0x000fea0003800000 */
.L_x_3233:
        /* <DEDUP_REMOVED lines=21> */
.L_x_3241:
[----:B------:R2:W5:Y:S02]  /*7590*/  LDG.E R0, desc[UR36][R18.64] ;  /* 0x0000002412007981 */ /* 0x000564000c1e1900 */
.L_x_3240:
[----:B------:R-:W-:Y:S05]  /*75a0*/  BSYNC B6 ;  /* 0x0000000000067941 */ /* 0x000fea0003800000 */
.L_x_3239:
[----:B-----5:R-:W-:Y:S01]  /*75b0*/  FSETP.GTU.FTZ.AND P0, PT, R33, R0, PT ;  /* 0x000000002100720b */ /* 0x020fe20003f1c000 */
[----:B-1----:R-:W-:-:S03]  /*75c0*/  IMAD.MOV.U32 R4, RZ, RZ, RZ ;  /* 0x000000ffff047224 */ /* 0x002fc600078e00ff */
[----:B------:R-:W-:-:S05]  /*75d0*/  FSEL R5, RZ, 1.875, P0 ;  /* 0x3ff00000ff057808 */ /* 0x000fca0000000000 */
[----:B------:R1:W-:Y:S04]  /*75e0*/  STG.E.64 desc[UR36][R28.64], R4 ;  /* 0x000000041c007986 */ /* 0x0003e8000c101b24 */
.L_x_7184:
        /* <DEDUP_REMOVED lines=21> */
.L_x_3244:
[----:B------:R3:W5:Y:S02]  /*7740*/  LDG.E R3, desc[UR36][R22.64] ;  /* 0x0000002416037981 */ /* 0x000764000c1e1900 */
.L_x_3243:
[----:B------:R-:W-:Y:S05]  /*7750*/  BSYNC B6 ;  /* 0x0000000000067941 */ /* 0x000fea0003800000 */
.L_x_3242:
[----:B-----5:R-:W-:Y:S01]  /*7760*/  FSETP.GTU.FTZ.AND P0, PT, R32, R3, PT ;  /* 0x000000032000720b */ /* 0x020fe20003f1c000 */
[----:B-1----:R-:W-:-:S03]  /*7770*/  IMAD.MOV.U32 R4, RZ, RZ, RZ ;  /* 0x000000ffff047224 */ /* 0x002fc600078e00ff */
[----:B------:R-:W-:-:S05]  /*7780*/  FSEL R5, RZ, 1.875, P0 ;  /* 0x3ff00000ff057808 */ /* 0x000fca0000000000 */
[----:B------:R1:W-:Y:S04]  /*7790*/  STG.E.64 desc[UR36][R36.64], R4 ;  /* 0x0000000424007986 */ /* 0x0003e8000c101b24 */
.L_x_7183:
[----:B------:R-:W-:Y:S05]  /*77a0*/  BSYNC B8 ;  /* 0x0000000000087941 */ /* 0x000fea0003800000 */
.L_x_3231:
        /* <DEDUP_REMOVED lines=18> */
[----:B-1----:R-:W-:-:S07]  /*78d0*/  MOV R13, RZ ;  /* 0x000000ff000d7202 */ /* 0x002fce0000000f00 */
[----:B------:R-:W-:-:S07]  /*78e0*/  LEPC R20, `(.L_x_3247) ;  /* 0x000000001014794e */ /* 0x000fce0000000000 */
[----:B0-234-:R-:W-:Y:S05]  /*78f0*/  CALL.ABS.NOINC R14 ;  /* 0x000000000e007343 */ /* 0x01dfea0003c00000 */
.L_x_3247:
[----:B------:R4:W5:Y:S02]  /*7900*/  LDG.E R0, desc[UR36][R24.64] ;  /* 0x0000002418007981 */ /* 0x000964000c1e1900 */
.L_x_3246:
[----:B------:R-:W-:Y:S05]  /*7910*/  BSYNC B6 ;  /* 0x0000000000067941 */ /* 0x000fea0003800000 */
.L_x_3245:
[----:B-----5:R-:W-:Y:S01]  /*7920*/  FSETP.GTU.FTZ.AND P0, PT, R31, R0, PT ;  /* 0x000000001f00720b */ /* 0x020fe20003f1c000 */
[----:B-1----:R-:W-:-:S03]  /*7930*/  HFMA2.MMA R4, -RZ, RZ, 0, 0 ;  /* 0x00000000ff047435 */ /* 0x002fc600000001ff */
[----:B------:R-:W-:-:S05]  /*7940*/  FSEL R5, RZ, 1.875, P0 ;  /* 0x3ff00000ff057808 */ /* 0x000fca0000000000 */
[----:B------:R1:W-:Y:S01]  /*7950*/  STG.E.64 desc[UR36][R38.64], R4 ;  /* 0x0000000426007986 */ /* 0x0003e2000c101b24 */
[----:B------:R-:W-:Y:S05]  /*7960*/  BRA `(.L_x_3235) ;  /* 0x0000000000047947 */ /* 0x000fea0003800000 */
.L_x_7185:
[----:B------:R-:W-:Y:S05]  /*7970*/  BREAK B8 ;  /* 0x0000000000087942 */ /* 0x000fea0003800000 */
.L_x_3235:
[----:B------:R-:W-:Y:S05]  /*7980*/  BSYNC B9 ;  /* 0x0000000000097941 */ /* 0x000fea0003800000 */
.L_x_3230:
        /* <DEDUP_REMOVED lines=8> */
.L_x_3249:
        /* <DEDUP_REMOVED lines=15> */
.L_x_7613:


//--------------------- .text._ZN2at4cuda57_GLOBAL__N__cd6b329d_24_DistributionBernoulli_cu_7537a20d21kernelPointwiseApply2IZNS_6native9templates4cuda28bernoulli_tensor_cuda_kernelIdfEEvRKNS_10TensorBaseES9_NS_15PhiloxCudaStateEEUliRdSB_SB_SB_RKfSD_SD_SD_E_dSC_jLin1ELi2ELi4ELi512ELi2EEEvNS0_6detail10TensorInfoIT0_T2_EENSG_IT1_SI_EESI_T_ --------------------------
	.section	.text._ZN2at4cuda57_GLOBAL__N__cd6b329d_24_DistributionBernoulli_cu_7537a20d21kernelPointwiseApply2IZNS_6native9templates4cuda28bernoulli_tensor_cuda_kernelIdfEEvRKNS_10TensorBaseES9_NS_15PhiloxCudaStateEEUliRdSB_SB_SB_RKfSD_SD_SD_E_dSC_jLin1ELi2ELi4ELi512ELi2EEEvNS0_6detail10TensorInfoIT0_T2_EENSG_IT1_SI_EESI_T_,"ax",@progbits
	.align	128
.text._ZN2at4cuda57_GLOBAL__N__cd6b329d_24_DistributionBernoulli_cu_7537a20d21kernelPointwiseApply2IZNS_6native9templates4cuda28bernoulli_tensor_cuda_kernelIdfEEvRKNS_10TensorBaseES9_NS_15PhiloxCudaStateEEUliRdSB_SB_SB_RKfSD_SD_SD_E_dSC_jLin1ELi2ELi4ELi512ELi2EEEvNS0_6detail10TensorInfoIT0_T2_EENSG_IT1_SI_EESI_T_:
        .type           _ZN2at4cuda57_GLOBAL__N__cd6b329d_24_DistributionBernoulli_cu_7537a20d21kernelPointwiseApply2IZNS_6native9templates4cuda28bernoulli_tensor_cuda_kernelIdfEEvRKNS_10TensorBaseES9_NS_15PhiloxCudaStateEEUliRdSB_SB_SB_RKfSD_SD_SD_E_dSC_jLin1ELi2ELi4ELi512ELi2EEEvNS0_6detail10TensorInfoIT0_T2_EENSG_IT1_SI_EESI_T_,@function
        .size           _ZN2at4cuda57_GLOBAL__N__cd6b329d_24_DistributionBernoulli_cu_7537a20d21kernelPointwiseApply2IZNS_6native9templates4cuda28bernoulli_tensor_cuda_kernelIdfEEvRKNS_10TensorBaseES9_NS_15PhiloxCudaStateEEUliRdSB_SB_SB_RKfSD_SD_SD_E_dSC_jLin1ELi2ELi4ELi512ELi2EEEvNS0_6detail10TensorInfoIT0_T2_EENSG_IT1_SI_EESI_T_,(.L_x_7614 - _ZN2at4cuda57_GLOBAL__N__cd6b329d_24_DistributionBernoulli_cu_7537a20d21kernelPointwiseApply2IZNS_6native9templates4cuda28bernoulli_tensor_cuda_kernelIdfEEvRKNS_10TensorBaseES9_NS_15PhiloxCudaStateEEUliRdSB_SB_SB_RKfSD_SD_SD_E_dSC_jLin1ELi2ELi4ELi512ELi2EEEvNS0_6detail10TensorInfoIT0_T2_EENSG_IT1_SI_EESI_T_)
        .other          _ZN2at4cuda57_GLOBAL__N__cd6b329d_24_DistributionBernoulli_cu_7537a20d21kernelPointwiseApply2IZNS_6native9templates4cuda28bernoulli_tensor_cuda_kernelIdfEEvRKNS_10TensorBaseES9_NS_15PhiloxCudaStateEEUliRdSB_SB_SB_RKfSD_SD_SD_E_dSC_jLin1ELi2ELi4ELi512ELi2EEEvNS0_6detail10TensorInfoIT0_T2_EENSG_IT1_SI_EESI_T_,@"STO_CUDA_ENTRY STV_DEFAULT"
_ZN2at4cuda57_GLOBAL__N__cd6b329d_24_DistributionBernoulli_cu_7537a20d21kernelPointwiseApply2IZNS_6native9templates4cuda28bernoulli_tensor_cuda_kernelIdfEEvRKNS_10TensorBaseES9_NS_15PhiloxCudaStateEEUliRdSB_SB_SB_RKfSD_SD_SD_E_dSC_jLin1ELi2ELi4ELi512ELi2EEEvNS0_6detail10TensorInfoIT0_T2_EENSG_IT1_SI_EESI_T_:
        /* <DEDUP_REMOVED lines=11> */
.L_x_3290:
[----:B------:R-:W-:Y:S01]  /*00b0*/  ULDC UR4, c[0x0][0x3c0] ;  /* 0x0000f00000047ab9 */ /* 0x000fe20000000800 */
[----:B------:R-:W-:Y:S01]  /*00c0*/  BSSY B0, `(.L_x_3250) ;  /* 0x00000eb000007945 */ /* 0x000fe20003800000 */
[----:B------:R-:W-:Y:S01]  /*00d0*/  IADD3 R0, -R2, UR4, RZ ;  /* 0x0000000402007c10 */ /* 0x000fe2000fffe1ff */
[----:B------:R-:W-:Y:S01]  /*00e0*/  HFMA2.MMA R36, -RZ, RZ, 0, 0 ;  /* 0x00000000ff247435 */ /* 0x000fe200000001ff */
[----:B-1----:R-:W-:Y:S01]  /*00f0*/  IMAD.MOV.U32 R38, RZ, RZ, RZ ;  /* 0x000000ffff267224 */ /* 0x002fe200078e00ff */
[----:B----4-:R-:W-:Y:S02]  /*0100*/  MOV R24, RZ ;  /* 0x000000ff00187202 */ /* 0x010fe40000000f00 */
[----:B------:R-:W-:-:S13]  /*0110*/  ISETP.GE.AND P0, PT, R0, 0x1, PT ;  /* 0x000000010000780c */ /* 0x000fda0003f06270 */
[----:B0-23--:R-:W-:Y:S05]  /*0120*/  @!P0 BRA `(.L_x_3251) ;  /* 0x0000000c00908947 */ /* 0x00dfea0003800000 */
        /* <DEDUP_REMOVED lines=22> */
.L_x_3254:
[C---:B------:R-:W-:Y:S01]  /*0290*/  IADD3 R8, R5.reuse, -0x1, RZ ;  /* 0xffffffff05087810 */ /* 0x040fe20007ffe0ff */
        /* <DEDUP_REMOVED lines=72> */
[----:B------:R-:W-:-:S03]  /*0720*/  ISETP.NE.U32.AND P3, PT, R11, RZ, PT ;  /* 0x000000ff0b00720c */ /* 0x000fc60003f65070 */
[----:B------:R-:W-:Y:S01]  /*0730*/  IMAD.HI.U32 R17, R17, R18, RZ ;  /* 0x0000001211117227 */ /* 0x000fe200078e00ff */
[----:B------:R-:W3:Y:S04]  /*0740*/  LDC R15, c[0x0][R8+0x274] ;  /* 0x00009d00080f7b82 */ /* 0x000ee80000000800 */
        /* <DEDUP_REMOVED lines=24> */
.L_x_3253:
        /* <DEDUP_REMOVED lines=79> */
.L_x_3252:
        /* <DEDUP_REMOVED lines=27> */
.L_x_3251:
[----:B------:R-:W-:Y:S05]  /*0f70*/  BSYNC B0 ;  /* 0x0000000000007941 */ /* 0x000fea0003800000 */
.L_x_3250:
        /* <DEDUP_REMOVED lines=28> */
.L_x_3259:
        /* <DEDUP_REMOVED lines=15> */
[----:B------:R1:W3:Y:S02]  /*1230*/  F2I.FTZ.U32.TRUNC.NTZ R5, R4 ;  /* 0x0000000400057305 */ /* 0x0002e4000021f000 */
[----:B-1----:R-:W-:Y:S02]  /*1240*/  IMAD.MOV.U32 R4, RZ, RZ, RZ ;  /* 0x000000ffff047224 */ /* 0x002fe400078e00ff */
[----:B---3--:R-:W-:-:S04]  /*1250*/  IMAD R13, R13, R5, RZ ;  /* 0x000000050d0d7224 */ /* 0x008fc800078e02ff */
[----:B------:R-:W-:Y:S02]  /*1260*/  IMAD.HI.U32 R16, R5, R13, R4 ;  /* 0x0000000d05107227 */ /* 0x000fe400078e0004 */
[----:B------:R-:W1:Y:S02]  /*1270*/  LDC R13, c[0x0][R11+0x210] ;  /* 0x000084000b0d7b82 */ /* 0x000e640000000800 */
[----:B------:R-:W-:Y:S02]  /*1280*/  VIADD R4, R18, 0xffffffe ;  /* 0x0ffffffe12047836 */ /* 0x000fe40000000000 */
[----:B------:R-:W-:Y:S02]  /*1290*/  IMAD.HI.U32 R15, R16, R7, RZ ;  /* 0x00000007100f7227 */ /* 0x000fe400078e00ff */
[----:B------:R3:W4:Y:S03]  /*12a0*/  F2I.FTZ.U32.TRUNC.NTZ R5, R4 ;  /* 0x0000000400057305 */ /* 0x000726000021f000 */
[----:B------:R-:W-:-:S05]  /*12b0*/  IADD3 R17, -R15, RZ, RZ ;  /* 0x000000ff0f117210 */ /* 0x000fca0007ffe1ff */
[----:B------:R-:W-:Y:S02]  /*12c0*/  IMAD R17, R12, R17, R7 ;  /* 0x000000110c117224 */ /* 0x000fe400078e0207 */
[----:B---3--:R-:W-:-:S03]  /*12d0*/  IMAD.MOV.U32 R4, RZ, RZ, RZ ;  /* 0x000000ffff047224 */ /* 0x008fc600078e00ff */
[----:B------:R-:W-:Y:S01]  /*12e0*/  ISETP.GE.U32.AND P1, PT, R17, R12, PT ;  /* 0x0000000c1100720c */ /* 0x000fe20003f26070 */
[----:B0-----:R-:W-:-:S12]  /*12f0*/  IMAD.MOV R19, RZ, RZ, -R14 ;  /* 0x000000ffff137224 */ /* 0x001fd800078e0a0e */
[----:B------:R-:W-:Y:S02]  /*1300*/  @P1 IADD3 R17, -R12, R17, RZ ;  /* 0x000000110c111210 */ /* 0x000fe40007ffe1ff */
[----:B------:R-:W-:Y:S02]  /*1310*/  @P1 IADD3 R15, R15, 0x1, RZ ;  /* 0x000000010f0f1810 */ /* 0x000fe40007ffe0ff */
[----:B------:R-:W-:Y:S01]  /*1320*/  ISETP.GE.U32.AND P2, PT, R17, R12, PT ;  /* 0x0000000c1100720c */ /* 0x000fe20003f46070 */
[----:B------:R-:W-:-:S04]  /*1330*/  IMAD.MOV R17, RZ, RZ, -R10 ;  /* 0x000000ffff117224 */ /* 0x000fc800078e0a0a */
[----:B----4-:R-:W-:-:S04]  /*1340*/  IMAD R17, R17, R5, RZ ;  /* 0x0000000511117224 */ /* 0x010fc800078e02ff */
        /* <DEDUP_REMOVED lines=26> */
[----:B------:R-:W-:-:S05]  /*14f0*/  IADD3 R4, -R17, RZ, RZ ;  /* 0x000000ff11047210 */ /* 0x000fca0007ffe1ff */
[----:B------:R-:W-:Y:S01]  /*1500*/  IMAD R4, R13, R4, R16 ;  /* 0x000000040d047224 */ /* 0x000fe200078e0210 */
[----:B------:R-:W0:Y:S04]  /*1510*/  F2I.FTZ.U32.TRUNC.NTZ R5, R5 ;  /* 0x0000000500057305 */ /* 0x000e28000021f000 */
[----:B------:R-:W-:Y:S01]  /*1520*/  ISETP.GE.U32.AND P1, PT, R4, R13, PT ;  /* 0x0000000d0400720c */ /* 0x000fe20003f26070 */
[----:B0-----:R-:W-:-:S12]  /*1530*/  IMAD R19, R19, R5, RZ ;  /* 0x0000000513137224 */ /* 0x001fd800078e02ff */
[----:B------:R-:W-:Y:S02]  /*1540*/  @P1 IADD3 R4, -R13, R4, RZ ;  /* 0x000000040d041210 */ /* 0x000fe40007ffe1ff */
[----:B------:R-:W-:Y:S02]  /*1550*/  @P1 IADD3 R17, R17, 0x1, RZ ;  /* 0x0000000111111810 */ /* 0x000fe40007ffe0ff */
[----:B------:R-:W-:Y:S01]  /*1560*/  ISETP.GE.U32.AND P2, PT, R4, R13, PT ;  /* 0x0000000d0400720c */ /* 0x000fe20003f46070 */
[----:B------:R-:W-:-:S10]  /*1570*/  HFMA2.MMA R4, -RZ, RZ, 0, 0 ;  /* 0x00000000ff047435 */ /* 0x000fd400000001ff */
        /* <DEDUP_REMOVED lines=23> */
[----:B------:R-:W-:-:S04]  /*16f0*/  IMAD R13, R13, R5, R16 ;  /* 0x000000050d0d7224 */ /* 0x000fc800078e0210 */
[--C-:B------:R-:W-:Y:S02]  /*1700*/  IMAD.MOV R5, RZ, RZ, -R20.reuse ;  /* 0x000000ffff057224 */ /* 0x100fe400078e0a14 */
[----:B------:R-:W-:Y:S02]  /*1710*/  IMAD.MOV.U32 R7, RZ, RZ, R20 ;  /* 0x000000ffff077224 */ /* 0x000fe400078e0014 */
[----:B------:R-:W-:Y:S02]  /*1720*/  IMAD R17, R14, R5, R17 ;  /* 0x000000050e117224 */ /* 0x000fe400078e0211 */
[----:B---3--:R-:W-:-:S04]  /*1730*/  IMAD R4, R15, R18, R4 ;  /* 0x000000120f047224 */ /* 0x008fc800078e0204 */
[----:B-1----:R-:W-:-:S04]  /*1740*/  IMAD R4, R13, R19, R4 ;  /* 0x000000130d047224 */ /* 0x002fc800078e0204 */
[----:B--2---:R-:W-:Y:S01]  /*1750*/  IMAD R36, R17, R21, R4 ;  /* 0x0000001511247224 */ /* 0x004fe200078e0204 */
[----:B------:R-:W-:Y:S06]  /*1760*/  @P1 BRA `(.L_x_3259) ;  /* 0xfffffff800741947 */ /* 0x000fec000383ffff */
[----:B------:R-:W-:Y:S05]  /*1770*/  BSYNC B1 ;  /* 0x0000000000017941 */ /* 0x000fea0003800000 */
.L_x_3258:
        /* <DEDUP_REMOVED lines=78> */
.L_x_3257:
        /* <DEDUP_REMOVED lines=27> */
.L_x_3256:
[----:B------:R-:W-:Y:S05]  /*1e10*/  BSYNC B0 ;  /* 0x0000000000007941 */ /* 0x000fea0003800000 */
.L_x_3255:
        /* <DEDUP_REMOVED lines=29> */
.L_x_3264:
        /* <DEDUP_REMOVED lines=55> */
[----:B------:R-:W-:-:S03]  /*2360*/  ISETP.NE.U32.AND P3, PT, R13, RZ, PT ;  /* 0x000000ff0d00720c */ /* 0x000fc60003f65070 */
[----:B------:R-:W-:-:S04]  /*2370*/  IMAD.HI.U32 R17, R5, R17, R4 ;  /* 0x0000001105117227 */ /* 0x000fc800078e0004 */
[----:B------:R-:W-:Y:S02]  /*2380*/  VIADD R5, R19, 0xffffffe ;  /* 0x0ffffffe13057836 */ /* 0x000fe40000000000 */
[----:B------:R-:W-:-:S04]  /*2390*/  IMAD.HI.U32 R17, R17, R18, RZ ;  /* 0x0000001211117227 */ /* 0x000fc800078e00ff */
[----:B------:R-:W0:Y:S01]  /*23a0*/  F2I.FTZ.U32.TRUNC.NTZ R5, R5 ;  /* 0x0000000500057305 */ /* 0x000e22000021f000 */
[----:B------:R-:W-:-:S05]  /*23b0*/  IADD3 R4, -R17, RZ, RZ ;  /* 0x000000ff11047210 */ /* 0x000fca0007ffe1ff */
[----:B------:R-:W-:-:S05]  /*23c0*/  IMAD R4, R13, R4, R18 ;  /* 0x000000040d047224 */ /* 0x000fca00078e0212 */
        /* <DEDUP_REMOVED lines=11> */
[----:B------:R-:W0:Y:S04]  /*2480*/  LDC R19, c[0x0][R12+0x274] ;  /* 0x00009d000c137b82 */ /* 0x000e280000000800 */
[----:B------:R-:W-:-:S04]  /*2490*/  IMAD.HI.U32 R4, R4, R17, RZ ;  /* 0x0000001104047227 */ /* 0x000fc800078e00ff */
[----:B------:R-:W-:Y:S01]  /*24a0*/  IMAD.MOV R23, RZ, RZ, -R4 ;  /* 0x000000ffff177224 */ /* 0x000fe200078e0a04 */
[----:B------:R-:W1:Y:S03]  /*24b0*/  LDC R5, c[0x0][R12+0x270] ;  /* 0x00009c000c057b82 */ /* 0x000e660000000800 */
        /* <DEDUP_REMOVED lines=9> */
[----:B--2---:R-:W-:Y:S02]  /*2550*/  IMAD R7, R7, R20, R28 ;  /* 0x0000001407077224 */ /* 0x004fe400078e021c */
[----:B------:R-:W-:Y:S02]  /*2560*/  IMAD R14, R11, R10, R14 ;  /* 0x0000000a0b0e7224 */ /* 0x000fe400078e020e */
[----:B------:R-:W-:Y:S01]  /*2570*/  @P2 IADD3 R4, R4, 0x1, RZ ;  /* 0x0000000104042810 */ /* 0x000fe20007ffe0ff */
[----:B------:R-:W-:Y:S01]  /*2580*/  IMAD.MOV R10, RZ, RZ, -R17 ;  /* 0x000000ffff0a7224 */ /* 0x000fe200078e0a11 */
[----:B------:R-:W-:Y:S01]  /*2590*/  @!P3 LOP3.LUT R4, RZ, R16, RZ, 0x33, !PT ;  /* 0x00000010ff04b212 */ /* 0x000fe200078e33ff */
[----:B---3--:R-:W-:Y:S02]  /*25a0*/  IMAD R14, R14, R21, R7 ;  /* 0x000000150e0e7224 */ /* 0x008fe400078e0207 */
[----:B------:R-:W-:Y:S02]  /*25b0*/  IMAD R13, R13, R10, R18 ;  /* 0x0000000a0d0d7224 */ /* 0x000fe400078e0212 */
[----:B------:R-:W-:-:S02]  /*25c0*/  IMAD.MOV R7, RZ, RZ, -R4 ;  /* 0x000000ffff077224 */ /* 0x000fc400078e0a04 */
[----:B0-----:R-:W-:Y:S02]  /*25d0*/  IMAD R14, R13, R19, R14 ;  /* 0x000000130d0e7224 */ /* 0x001fe400078e020e */
[----:B------:R-:W-:Y:S02]  /*25e0*/  IMAD R16, R16, R7, R17 ;  /* 0x0000000710107224 */ /* 0x000fe400078e0211 */
[----:B------:R-:W-:Y:S02]  /*25f0*/  IMAD.MOV.U32 R7, RZ, RZ, R4 ;  /* 0x000000ffff077224 */ /* 0x000fe400078e0004 */
[----:B-1----:R-:W-:Y:S01]  /*2600*/  IMAD R28, R16, R5, R14 ;  /* 0x00000005101c7224 */ /* 0x002fe200078e020e */
[----:B------:R-:W-:Y:S06]  /*2610*/  @P1 BRA `(.L_x_3264) ;  /* 0xfffffff800741947 */ /* 0x000fec000383ffff */
[----:B------:R-:W-:Y:S05]  /*2620*/  BSYNC B1 ;  /* 0x0000000000017941 */ /* 0x000fea0003800000 */
.L_x_3263:
        /* <DEDUP_REMOVED lines=78> */
.L_x_3262:
        /* <DEDUP_REMOVED lines=27> */
.L_x_3261:
[----:B------:R-:W-:Y:S05]  /*2cc0*/  BSYNC B0 ;  /* 0x0000000000007941 */ /* 0x000fea0003800000 */
.L_x_3260:
        /* <DEDUP_REMOVED lines=12> */
[----:B------:R-:W-:Y:S01]  /*2d90*/  HFMA2.MMA R15, -RZ, RZ, 0, 0 ;  /* 0x00000000ff0f7435 */ /* 0x000fe200000001ff */
[----:B------:R-:W-:Y:S01]  /*2da0*/  IMAD.U32 R7, RZ, RZ, UR4 ;  /* 0x00000004ff077e24 */ /* 0x000fe2000f8e00ff */
[----:B------:R-:W-:Y:S01]  /*2db0*/  VIMNMX R5, R5, -0x3, !PT ;  /* 0xfffffffd05057848 */ /* 0x000fe20007fe0100 */
[----:B------:R-:W-:-:S03]  /*2dc0*/  IMAD.MOV.U32 R8, RZ, RZ, R3 ;  /* 0x000000ffff087224 */ /* 0x000fc600078e0003 */
[----:B------:R-:W-:-:S04]  /*2dd0*/  IADD3 R5, R5, R4, RZ ;  /* 0x0000000405057210 */ /* 0x000fc80007ffe0ff */
[C---:B------:R-:W-:Y:S01]  /*2de0*/  IADD3 R6, R5.reuse, 0x2, RZ ;  /* 0x0000000205067810 */ /* 0x040fe20007ffe0ff */
[----:B------:R-:W-:-:S03]  /*2df0*/  VIADD R4, R5, 0x1 ;  /* 0x0000000105047836 */ /* 0x000fc60000000000 */
[----:B------:R-:W-:Y:S02]  /*2e00*/  LOP3.LUT P0, R6, R6, 0x3, RZ, 0xc0, !PT ;  /* 0x0000000306067812 */ /* 0x000fe4000780c0ff */
[----:B------:R-:W-:-:S13]  /*2e10*/  ISETP.GE.U32.AND P1, PT, R4, 0x3, PT ;  /* 0x000000030400780c */ /* 0x000fda0003f26070 */
[----:B------:R-:W-:Y:S05]  /*2e20*/  @!P1 BRA `(.L_x_3268) ;  /* 0x0000000400a89947 */ /* 0x000fea0003800000 */
[----:B------:R-:W-:Y:S01]  /*2e30*/  IADD3 R5, R5, 0x2, RZ ;  /* 0x0000000205057810 */ /* 0x000fe20007ffe0ff */
[----:B------:R-:W-:Y:S01]  /*2e40*/  BSSY B1, `(.L_x_3268) ;  /* 0x0000068000017945 */ /* 0x000fe20003800000 */
[----:B------:R-:W-:Y:S01]  /*2e50*/  IMAD.MOV.U32 R8, RZ, RZ, R3 ;  /* 0x000000ffff087224 */ /* 0x000fe200078e0003 */
[----:B------:R-:W-:Y:S02]  /*2e60*/  MOV R15, RZ ;  /* 0x000000ff000f7202 */ /* 0x000fe40000000f00 */
[----:B------:R-:W-:-:S05]  /*2e70*/  LOP3.LUT R4, R5, 0x3, RZ, 0xc0, !PT ;  /* 0x0000000305047812 */ /* 0x000fca00078ec0ff */
[----:B------:R-:W-:-:S07]  /*2e80*/  IMAD.IADD R9, R5, 0x1, -R4 ;  /* 0x0000000105097824 */ /* 0x000fce00078e0a04 */
.L_x_3269:
        /* <DEDUP_REMOVED lines=16> */
[----:B------:R1:W3:Y:S02]  /*2f90*/  F2I.FTZ.U32.TRUNC.NTZ R5, R4 ;  /* 0x0000000400057305 */ /* 0x0002e4000021f000 */
[----:B-1----:R-:W-:Y:S01]  /*2fa0*/  HFMA2.MMA R4, -RZ, RZ, 0, 0 ;  /* 0x00000000ff047435 */ /* 0x002fe200000001ff */
[----:B---3--:R-:W-:-:S09]  /*2fb0*/  IMAD R13, R13, R5, RZ ;  /* 0x000000050d0d7224 */ /* 0x008fd200078e02ff */
[----:B------:R-:W-:Y:S02]  /*2fc0*/  IMAD.HI.U32 R5, R5, R13, R4 ;  /* 0x0000000d05057227 */ /* 0x000fe400078e0004 */
[----:B------:R-:W1:Y:S04]  /*2fd0*/  LDC R13, c[0x0][R12+0x210] ;  /* 0x000084000c0d7b82 */ /* 0x000e680000000800 */
[----:B------:R-:W-:-:S04]  /*2fe0*/  IMAD.HI.U32 R17, R5, R8, RZ ;  /* 0x0000000805117227 */ /* 0x000fc800078e00ff */
[----:B------:R-:W-:-:S04]  /*2ff0*/  IMAD.MOV R5, RZ, RZ, -R17 ;  /* 0x000000ffff057224 */ /* 0x000fc800078e0a11 */
[----:B------:R-:W-:Y:S01]  /*3000*/  IMAD R4, R11, R5, R8 ;  /* 0x000000050b047224 */ /* 0x000fe200078e0208 */
[----:B------:R-:W-:-:S04]  /*3010*/  IADD3 R5, R16, 0xffffffe, RZ ;  /* 0x0ffffffe10057810 */ /* 0x000fc80007ffe0ff */
[----:B------:R-:W-:Y:S02]  /*3020*/  ISETP.GE.U32.AND P1, PT, R4, R11, PT ;  /* 0x0000000b0400720c */ /* 0x000fe40003f26070 */
[----:B------:R-:W3:Y:S01]  /*3030*/  F2I.FTZ.U32.TRUNC.NTZ R5, R5 ;  /* 0x0000000500057305 */ /* 0x000ee2000021f000 */
[----:B0-----:R-:W-:-:S10]  /*3040*/  IADD3 R21, RZ, -R14, RZ ;  /* 0x8000000eff157210 */ /* 0x001fd40007ffe0ff */
[----:B------:R-:W-:Y:S02]  /*3050*/  @P1 IMAD.IADD R4, R4, 0x1, -R11 ;  /* 0x0000000104041824 */ /* 0x000fe400078e0a0b */
[----:B------:R-:W-:Y:S02]  /*3060*/  @P1 VIADD R17, R17, 0x1 ;  /* 0x0000000111111836 */ /* 0x000fe40000000000 */
[----:B---3--:R-:W-:Y:S01]  /*3070*/  IMAD R19, R19, R5, RZ ;  /* 0x0000000513137224 */ /* 0x008fe200078e02ff */
[----:B------:R-:W-:Y:S01]  /*3080*/  ISETP.GE.U32.AND P2, PT, R4, R11, PT ;  /* 0x0000000b0400720c */ /* 0x000fe20003f46070 */
[----:B------:R-:W-:-:S10]  /*3090*/  HFMA2.MMA R4, -RZ, RZ, 0, 0 ;  /* 0x00000000ff047435 */ /* 0x000fd400000001ff */
        /* <DEDUP_REMOVED lines=61> */
[----:B0-----:R-:W-:Y:S02]  /*3470*/  IMAD R20, R13, R20, R17 ;  /* 0x000000140d147224 */ /* 0x001fe400078e0211 */
[----:B------:R-:W-:Y:S01]  /*3480*/  IMAD R14, R14, R8, R19 ;  /* 0x000000080e0e7224 */ /* 0x000fe200078e0213 */
[----:B------:R-:W-:-:S03]  /*3490*/  MOV R8, R4 ;  /* 0x0000000400087202 */ /* 0x000fc60000000f00 */
[----:B---3--:R-:W-:Y:S01]  /*34a0*/  IMAD R15, R14, R5, R20 ;  /* 0x000000050e0f7224 */ /* 0x008fe200078e0214 */
[----:B------:R-:W-:Y:S06]  /*34b0*/  @P1 BRA `(.L_x_3269) ;  /* 0xfffffff800741947 */ /* 0x000fec000383ffff */
[----:B------:R-:W-:Y:S05]  /*34c0*/  BSYNC B1 ;  /* 0x0000000000017941 */ /* 0x000fea0003800000 */
.L_x_3268:
        /* <DEDUP_REMOVED lines=78> */
.L_x_3267:
        /* <DEDUP_REMOVED lines=27> */
.L_x_3266:
[----:B------:R-:W-:Y:S05]  /*3b60*/  BSYNC B0 ;  /* 0x0000000000007941 */ /* 0x000fea0003800000 */
.L_x_3265:
        /* <DEDUP_REMOVED lines=144> */
.L_x_3271:
[----:B------:R-:W-:Y:S01]  /*4470*/  IMAD.MOV.U32 R20, RZ, RZ, R5 ;  /* 0x000000ffff147224 */ /* 0x000fe200078e0005 */
[----:B------:R-:W-:Y:S01]  /*4480*/  MOV R14, R3 ;  /* 0x00000003000e7202 */ /* 0x000fe20000000f00 */
[----:B------:R-:W-:Y:S01]  /*4490*/  IMAD.MOV.U32 R15, RZ, RZ, R12 ;  /* 0x000000ffff0f7224 */ /* 0x000fe200078e000c */
[----:B------:R-:W-:-:S07]  /*44a0*/  MOV R5, R8 ;  /* 0x0000000800057202 */ /* 0x000fce0000000f00 */
.L_x_3270:
        /* <DEDUP_REMOVED lines=18> */
.L_x_7186:
[----:B------:R-:W-:Y:S05]  /*45d0*/  BRX R4 -0x45e0                                                                                                                                                                                                                                                                                                                                                                                                                                                                               (*"BRANCH_TARGETS .L_x_7187,.L_x_7188,.L_x_7189"*) ;  /* 0xffffffb804887949 */ /* 0x000fea000383ffff */
.L_x_3274:
        /* <DEDUP_REMOVED lines=28> */
.L_x_3280:
[----:B------:R0:W5:Y:S02]  /*47a0*/  LDG.E R3, desc[UR36][R16.64] ;  /* 0x0000002410037981 */ /* 0x000164000c1e1900 */
.L_x_3279:
[----:B------:R-:W-:Y:S05]  /*47b0*/  BSYNC B6 ;  /* 0x0000000000067941 */ /* 0x000fea0003800000 */
.L_x_3278:
[----:B-----5:R-:W-:Y:S01]  /*47c0*/  FSETP.GTU.FTZ.AND P0, PT, R34, R3, PT ;  /* 0x000000032200720b */ /* 0x020fe20003f1c000 */
[----:B------:R-:W-:-:S03]  /*47d0*/  IMAD.MOV.U32 R4, RZ, RZ, RZ ;  /* 0x000000ffff047224 */ /* 0x000fc600078e00ff */
[----:B------:R-:W-:-:S05]  /*47e0*/  FSEL R5, RZ, 1.875, P0 ;  /* 0x3ff00000ff057808 */ /* 0x000fca0000000000 */
[----:B------:R1:W-:Y:S04]  /*47f0*/  STG.E.64 desc[UR36][R26.64], R4 ;  /* 0x000000041a007986 */ /* 0x0003e8000c101b24 */
.L_x_3276:
[----:B------:R-:W-:Y:S05]  /*4800*/  BSYNC B7 ;  /* 0x0000000000077941 */ /* 0x000fea0003800000 */
.L_x_3275:
        /* <DEDUP_REMOVED lines=21> */
.L_x_3283:
[----:B------:R2:W5:Y:S02]  /*4960*/  LDG.E R0, desc[UR36][R18.64] ;  /* 0x0000002412007981 */ /* 0x000564000c1e1900 */
.L_x_3282:
[----:B------:R-:W-:Y:S05]  /*4970*/  BSYNC B6 ;  /* 0x0000000000067941 */ /* 0x000fea0003800000 */
.L_x_3281:
[----:B-----5:R-:W-:Y:S01]  /*4980*/  FSETP.GTU.FTZ.AND P0, PT, R33, R0, PT ;  /* 0x000000002100720b */ /* 0x020fe20003f1c000 */
[----:B-1----:R-:W-:-:S03]  /*4990*/  IMAD.MOV.U32 R4, RZ, RZ, RZ ;  /* 0x000000ffff047224 */ /* 0x002fc600078e00ff */
[----:B------:R-:W-:-:S05]  /*49a0*/  FSEL R5, RZ, 1.875, P0 ;  /* 0x3ff00000ff057808 */ /* 0x000fca0000000000 */
[----:B------:R1:W-:Y:S04]  /*49b0*/  STG.E.64 desc[UR36][R28.64], R4 ;  /* 0x000000041c007986 */ /* 0x0003e8000c101b24 */
.L_x_7188:
        /* <DEDUP_REMOVED lines=21> */
.L_x_3286:
[----:B------:R3:W5:Y:S02]  /*4b10*/  LDG.E R3, desc[UR36][R22.64] ;  /* 0x0000002416037981 */ /* 0x000764000c1e1900 */
.L_x_3285:
[----:B------:R-:W-:Y:S05]  /*4b20*/  BSYNC B6 ;  /* 0x0000000000067941 */ /* 0x000fea0003800000 */
.L_x_3284:
[----:B-----5:R-:W-:Y:S01]  /*4b30*/  FSETP.GTU.FTZ.AND P0, PT, R32, R3, PT ;  /* 0x000000032000720b */ /* 0x020fe20003f1c000 */
[----:B-1----:R-:W-:-:S03]  /*4b40*/  IMAD.MOV.U32 R4, RZ, RZ, RZ ;  /* 0x000000ffff047224 */ /* 0x002fc600078e00ff */
[----:B------:R-:W-:-:S05]  /*4b50*/  FSEL R5, RZ, 1.875, P0 ;  /* 0x3ff00000ff057808 */ /* 0x000fca0000000000 */
[----:B------:R1:W-:Y:S04]  /*4b60*/  STG.E.64 desc[UR36][R36.64], R4 ;  /* 0x0000000424007986 */ /* 0x0003e8000c101b24 */
.L_x_7187:
[----:B------:R-:W-:Y:S05]  /*4b70*/  BSYNC B8 ;  /* 0x0000000000087941 */ /* 0x000fea0003800000 */
.L_x_3273:
        /* <DEDUP_REMOVED lines=21> */
.L_x_3289:
[----:B------:R4:W5:Y:S02]  /*4cd0*/  LDG.E R0, desc[UR36][R24.64] ;  /* 0x0000002418007981 */ /* 0x000964000c1e1900 */
.L_x_3288:
[----:B------:R-:W-:Y:S05]  /*4ce0*/  BSYNC B6 ;  /* 0x0000000000067941 */ /* 0x000fea0003800000 */
.L_x_3287:
[----:B-----5:R-:W-:Y:S01]  /*4cf0*/  FSETP.GTU.FTZ.AND P0, PT, R31, R0, PT ;  /* 0x000000001f00720b */ /* 0x020fe20003f1c000 */
[----:B-1----:R-:W-:-:S03]  /*4d00*/  IMAD.MOV.U32 R4, RZ, RZ, RZ ;  /* 0x000000ffff047224 */ /* 0x002fc600078e00ff */
[----:B------:R-:W-:-:S05]  /*4d10*/  FSEL R5, RZ, 1.875, P0 ;  /* 0x3ff00000ff057808 */ /* 0x000fca0000000000 */
[----:B------:R1:W-:Y:S01]  /*4d20*/  STG.E.64 desc[UR36][R38.64], R4 ;  /* 0x0000000426007986 */ /* 0x0003e2000c101b24 */
[----:B------:R-:W-:Y:S05]  /*4d30*/  BRA `(.L_x_3277) ;  /* 0x0000000000047947 */ /* 0x000fea0003800000 */
.L_x_7189:
[----:B------:R-:W-:Y:S05]  /*4d40*/  BREAK B8 ;  /* 0x0000000000087942 */ /* 0x000fea0003800000 */
.L_x_3277:
[----:B------:R-:W-:Y:S05]  /*4d50*/  BSYNC B9 ;  /* 0x0000000000097941 */ /* 0x000fea0003800000 */
.L_x_3272:
        /* <DEDUP_REMOVED lines=8> */
.L_x_3291:
        /* <DEDUP_REMOVED lines=10> */
.L_x_7614:


//--------------------- .text._ZN2at4cuda57_GLOBAL__N__cd6b329d_24_DistributionBernoulli_cu_7537a20d21kernelPointwiseApply2IZNS_6native9templates4cuda28bernoulli_tensor_cuda_kernelIdfEEvRKNS_10TensorBaseES9_NS_15PhiloxCudaStateEEUliRdSB_SB_SB_RKfSD_SD_SD_E_dSC_jLin1ELi1ELi4ELi512ELi2EEEvNS0_6detail10TensorInfoIT0_T2_EENSG_IT1_SI_EESI_T_ --------------------------
	.section	.text._ZN2at4cuda57_GLOBAL__N__cd6b329d_24_DistributionBernoulli_cu_7537a20d21kernelPointwiseApply2IZNS_6native9templates4cuda28bernoulli_tensor_cuda_kernelIdfEEvRKNS_10TensorBaseES9_NS_15PhiloxCudaStateEEUliRdSB_SB_SB_RKfSD_SD_SD_E_dSC_jLin1ELi1ELi4ELi512ELi2EEEvNS0_6detail10TensorInfoIT0_T2_EENSG_IT1_SI_EESI_T_,"ax",@progbits
	.align	128
.text._ZN2at4cuda57_GLOBAL__N__cd6b329d_24_DistributionBernoulli_cu_7537a20d21kernelPointwiseApply2IZNS_6native9templates4cuda28bernoulli_tensor_cuda_kernelIdfEEvRKNS_10TensorBaseES9_NS_15PhiloxCudaStateEEUliRdSB_SB_SB_RKfSD_SD_SD_E_dSC_jLin1ELi1ELi4ELi512ELi2EEEvNS0_6detail10TensorInfoIT0_T2_EENSG_IT1_SI_EESI_T_:
        .type           _ZN2at4cuda57_GLOBAL__N__cd6b329d_24_DistributionBernoulli_cu_7537a20d21kernelPointwiseApply2IZNS_6native9templates4cuda28bernoulli_tensor_cuda_kernelIdfEEvRKNS_10TensorBaseES9_NS_15PhiloxCudaStateEEUliRdSB_SB_SB_RKfSD_SD_SD_E_dSC_jLin1ELi1ELi4ELi512ELi2EEEvNS0_6detail10TensorInfoIT0_T2_EENSG_IT1_SI_EESI_T_,@function
        .size           _ZN2at4cuda57_GLOBAL__N__cd6b329d_24_DistributionBernoulli_cu_7537a20d21kernelPointwiseApply2IZNS_6native9templates4cuda28bernoulli_tensor_cuda_kernelIdfEEvRKNS_10TensorBaseES9_NS_15PhiloxCudaStateEEUliRdSB_SB_SB_RKfSD_SD_SD_E_dSC_jLin1ELi1ELi4ELi512ELi2EEEvNS0_6detail10TensorInfoIT0_T2_EENSG_IT1_SI_EESI_T_,(.L_x_7615 - _ZN2at4cuda57_GLOBAL__N__cd6b329d_24_DistributionBernoulli_cu_7537a20d21kernelPointwiseApply2IZNS_6native9templates4cuda28bernoulli_tensor_cuda_kernelIdfEEvRKNS_10TensorBaseES9_NS_15PhiloxCudaStateEEUliRdSB_SB_SB_RKfSD_SD_SD_E_dSC_jLin1ELi1ELi4ELi512ELi2EEEvNS0_6detail10TensorInfoIT0_T2_EENSG_IT1_SI_EESI_T_)
        .other          _ZN2at4cuda57_GLOBAL__N__cd6b329d_24_DistributionBernoulli_cu_7537a20d21kernelPointwiseApply2IZNS_6native9templates4cuda28bernoulli_tensor_cuda_kernelIdfEEvRKNS_10TensorBaseES9_NS_15PhiloxCudaStateEEUliRdSB_SB_SB_RKfSD_SD_SD_E_dSC_jLin1ELi1ELi4ELi512ELi2EEEvNS0_6detail10TensorInfoIT0_T2_EENSG_IT1_SI_EESI_T_,@"STO_CUDA_ENTRY STV_DEFAULT"
_ZN2at4cuda57_GLOBAL__N__cd6b329d_24_DistributionBernoulli_cu_7537a20d21kernelPointwiseApply2IZNS_6native9templates4cuda28bernoulli_tensor_cuda_kernelIdfEEvRKNS_10TensorBaseES9_NS_15PhiloxCudaStateEEUliRdSB_SB_SB_RKfSD_SD_SD_E_dSC_jLin1ELi1ELi4ELi512ELi2EEEvNS0_6detail10TensorInfoIT0_T2_EENSG_IT1_SI_EESI_T_:
        /* <DEDUP_REMOVED lines=11> */
.L_x_3332:
[----:B0-----:R-:W0:Y:S01]  /*00b0*/  LDC R30, c[0x0][0x3c0] ;  /* 0x0000f000ff1e7b82 */ /* 0x001e220000000800 */
[----:B------:R-:W-:Y:S01]  /*00c0*/  BSSY B0, `(.L_x_3292) ;  /* 0x00000d0000007945 */ /* 0x000fe20003800000 */
[----:B------:R-:W-:Y:S01]  /*00d0*/  HFMA2.MMA R25, -RZ, RZ, 0, 0 ;  /* 0x00000000ff197435 */ /* 0x000fe200000001ff */
[----:B------:R-:W-:Y:S02]  /*00e0*/  IMAD.MOV.U32 R29, RZ, RZ, RZ ;  /* 0x000000ffff1d7224 */ /* 0x000fe400078e00ff */
[----:B0-----:R-:W-:-:S05]  /*00f0*/  IMAD.IADD R0, R30, 0x1, -R31 ;  /* 0x000000011e007824 */ /* 0x001fca00078e0a1f */
[----:B------:R-:W-:-:S13]  /*0100*/  ISETP.GE.AND P0, PT, R0, 0x1, PT ;  /* 0x000000010000780c */ /* 0x000fda0003f06270 */
[----:B-12---:R-:W-:Y:S05]  /*0110*/  @!P0 BRA `(.L_x_3293) ;  /* 0x0000000c00288947 */ /* 0x006fea0003800000 */
        /* <DEDUP_REMOVED lines=22> */
.L_x_3296:
        /* <DEDUP_REMOVED lines=46> */
[----:B------:R-:W-:Y:S01]  /*0560*/  @P1 IADD3 R12, -R5, R12, RZ ;  /* 0x0000000c050c1210 */ /* 0x000fe20007ffe1ff */
[----:B------:R-:W-:-:S03]  /*0570*/  @P1 VIADD R11, R11, 0x1 ;  /* 0x000000010b0b1836 */ /* 0x000fc60000000000 */
[----:B------:R-:W-:Y:S01]  /*0580*/  ISETP.GE.U32.AND P2, PT, R12, R5, PT ;  /* 0x000000050c00720c */ /* 0x000fe20003f46070 */
[----:B------:R-:W0:Y:S01]  /*0590*/  F2I.FTZ.U32.TRUNC.NTZ R13, R13 ;  /* 0x0000000d000d7305 */ /* 0x000e22000021f000 */
[----:B------:R-:W-:-:S11]  /*05a0*/  IMAD.MOV.U32 R12, RZ, RZ, RZ ;  /* 0x000000ffff0c7224 */ /* 0x000fd600078e00ff */
[----:B------:R-:W-:Y:S02]  /*05b0*/  @P2 IADD3 R11, R11, 0x1, RZ ;  /* 0x000000010b0b2810 */ /* 0x000fe40007ffe0ff */
        /* <DEDUP_REMOVED lines=11> */
[----:B------:R-:W-:Y:S01]  /*0670*/  @P1 IMAD.IADD R15, R15, 0x1, -R8 ;  /* 0x000000010f0f1824 */ /* 0x000fe200078e0a08 */
[----:B------:R-:W-:-:S04]  /*0680*/  @P1 IADD3 R14, R14, 0x1, RZ ;  /* 0x000000010e0e1810 */ /* 0x000fc80007ffe0ff */
        /* <DEDUP_REMOVED lines=25> */
[----:B------:R-:W-:-:S03]  /*0820*/  @!P3 LOP3.LUT R16, RZ, R9, RZ, 0x33, !PT ;  /* 0x00000009ff10b212 */ /* 0x000fc600078e33ff */
[----:B------:R-:W-:Y:S02]  /*0830*/  IMAD R11, R8, R7, R11 ;  /* 0x00000007080b7224 */ /* 0x000fe400078e020b */
[----:B---3--:R-:W-:Y:S01]  /*0840*/  IMAD R2, R5, R13, R2 ;  /* 0x0000000d05027224 */ /* 0x008fe200078e0202 */
[----:B------:R-:W-:-:S03]  /*0850*/  IADD3 R5, -R16, RZ, RZ ;  /* 0x000000ff10057210 */ /* 0x000fc60007ffe1ff */
[----:B-1----:R-:W-:Y:S02]  /*0860*/  IMAD R2, R11, R15, R2 ;  /* 0x0000000f0b027224 */ /* 0x002fe400078e0202 */
[----:B------:R-:W-:-:S04]  /*0870*/  IMAD R9, R9, R5, R14 ;  /* 0x0000000509097224 */ /* 0x000fc800078e020e */
[----:B--2---:R-:W-:Y:S01]  /*0880*/  IMAD R29, R9, R17, R2 ;  /* 0x00000011091d7224 */ /* 0x004fe200078e0202 */
[----:B------:R-:W-:Y:S01]  /*0890*/  MOV R2, R16 ;  /* 0x0000001000027202 */ /* 0x000fe20000000f00 */
[----:B------:R-:W-:Y:S06]  /*08a0*/  @P1 BRA `(.L_x_3296) ;  /* 0xfffffff800741947 */ /* 0x000fec000383ffff */
[----:B------:R-:W-:Y:S05]  /*08b0*/  BSYNC B1 ;  /* 0x0000000000017941 */ /* 0x000fea0003800000 */
.L_x_3295:
        /* <DEDUP_REMOVED lines=78> */
.L_x_3294:
[----:B------:R-:W-:Y:S02]  /*0da0*/  ULDC UR4, c[0x0][0x27c] ;  /* 0x00009f0000047ab9 */ /* 0x000fe40000000800 */
[----:B------:R-:W-:-:S07]  /*0db0*/  IMAD R29, R2, UR4, R29 ;  /* 0x00000004021d7c24 */ /* 0x000fce000f8e021d */
.L_x_3293:
[----:B------:R-:W-:Y:S05]  /*0dc0*/  BSYNC B0 ;  /* 0x0000000000007941 */ /* 0x000fea0003800000 */
.L_x_3292:
        /* <DEDUP_REMOVED lines=25> */
.L_x_3301:
        /* <DEDUP_REMOVED lines=100> */
.L_x_3300:
        /* <DEDUP_REMOVED lines=78> */
.L_x_3299:
[----:B------:R-:W-:Y:S02]  /*1a80*/  ULDC UR4, c[0x0][0x27c] ;  /* 0x00009f0000047ab9 */ /* 0x000fe40000000800 */
[----:B------:R-:W-:-:S07]  /*1a90*/  IMAD R25, R2, UR4, R25 ;  /* 0x0000000402197c24 */ /* 0x000fce000f8e0219 */
.L_x_3298:
[----:B------:R-:W-:Y:S05]  /*1aa0*/  BSYNC B0 ;  /* 0x0000000000007941 */ /* 0x000fea0003800000 */
.L_x_3297:
        /* <DEDUP_REMOVED lines=25> */
.L_x_3306:
        /* <DEDUP_REMOVED lines=100> */
.L_x_3305:
        /* <DEDUP_REMOVED lines=78> */
.L_x_3304:
[----:B------:R-:W-:Y:S02]  /*2760*/  ULDC UR4, c[0x0][0x27c] ;  /* 0x00009f0000047ab9 */ /* 0x000fe40000000800 */
[----:B------:R-:W-:-:S07]  /*2770*/  IMAD R23, R0, UR4, R23 ;  /* 0x0000000400177c24 */ /* 0x000fce000f8e0217 */
.L_x_3303:
[----:B------:R-:W-:Y:S05]  /*2780*/  BSYNC B0 ;  /* 0x0000000000007941 */ /* 0x000fea0003800000 */
.L_x_3302:
        /* <DEDUP_REMOVED lines=24> */
.L_x_3311:
        /* <DEDUP_REMOVED lines=100> */
.L_x_3310:
        /* <DEDUP_REMOVED lines=78> */
.L_x_3309:
[----:B------:R-:W-:Y:S02]  /*3430*/  ULDC UR4, c[0x0][0x27c] ;  /* 0x00009f0000047ab9 */ /* 0x000fe40000000800 */
[----:B------:R-:W-:-:S07]  /*3440*/  IMAD R7, R4, UR4, R7 ;  /* 0x0000000404077c24 */ /* 0x000fce000f8e0207 */
.L_x_3308:
[----:B------:R-:W-:Y:S05]  /*3450*/  BSYNC B0 ;  /* 0x0000000000007941 */ /* 0x000fea0003800000 */
.L_x_3307:
        /* <DEDUP_REMOVED lines=139> */
.L_x_3313:
[----:B------:R-:W-:Y:S01]  /*3d10*/  IMAD.MOV.U32 R9, RZ, RZ, R14 ;  /* 0x000000ffff097224 */ /* 0x000fe200078e000e */
[----:B------:R-:W-:Y:S01]  /*3d20*/  MOV R6, R10 ;  /* 0x0000000a00067202 */ /* 0x000fe20000000f00 */
[----:B------:R-:W-:Y:S01]  /*3d30*/  IMAD.MOV.U32 R7, RZ, RZ, R2 ;  /* 0x000000ffff077224 */ /* 0x000fe200078e0002 */
[----:B------:R-:W-:-:S07]  /*3d40*/  MOV R14, R16 ;  /* 0x00000010000e7202 */ /* 0x000fce0000000f00 */
.L_x_3312:
        /* <DEDUP_REMOVED lines=19> */
.L_x_7190:
[----:B------:R-:W-:Y:S05]  /*3e80*/  BRX R2 -0x3e90                                                                                                                                                                                                                                                                                                                                                                                                                                                                               (*"BRANCH_TARGETS .L_x_7191,.L_x_7192,.L_x_7193"*) ;  /* 0xffffffc0025c7949 */ /* 0x000fea000383ffff */
.L_x_3316:
        /* <DEDUP_REMOVED lines=33> */
.L_x_3322:
[----:B------:R0:W5:Y:S02]  /*40a0*/  LDG.E R0, desc[UR36][R16.64] ;  /* 0x0000002410007981 */ /* 0x000164000c1e1900 */
.L_x_3321:
[----:B------:R-:W-:Y:S05]  /*40b0*/  BSYNC B6 ;  /* 0x0000000000067941 */ /* 0x000fea0003800000 */
.L_x_3320:
[----:B-----5:R-:W-:Y:S02]  /*40c0*/  FSETP.GTU.FTZ.AND P0, PT, R33, R0, PT ;  /* 0x000000002100720b */ /* 0x020fe40003f1c000 */
[----:B------:R-:W-:Y:S02]  /*40d0*/  MOV R4, RZ ;  /* 0x000000ff00047202 */ /* 0x000fe40000000f00 */
[----:B------:R-:W-:-:S05]  /*40e0*/  FSEL R5, RZ, 1.875, P0 ;  /* 0x3ff00000ff057808 */ /* 0x000fca0000000000 */
[----:B------:R1:W-:Y:S04]  /*40f0*/  STG.E.64 desc[UR36][R18.64], R4 ;  /* 0x0000000412007986 */ /* 0x0003e8000c101b24 */
.L_x_3318:
[----:B------:R-:W-:Y:S05]  /*4100*/  BSYNC B7 ;  /* 0x0000000000077941 */ /* 0x000fea0003800000 */
.L_x_3317:
[----:B0-----:R-:W0:Y:S01]  /*4110*/  LDC.64 R16, c[0x0][0x2e8] ;  /* 0x0000ba00ff107b82 */ /* 0x001e220000000a00 */
[----:B------:R-:W-:Y:S01]  /*4120*/  VIADD R0, R31, 0x2 ;  /* 0x000000021f007836 */ /* 0x000fe20000000000 */
[----:B------:R-:W-:Y:S01]  /*4130*/  ULDC UR4, c[0x0][0x354] ;  /* 0x0000d50000047ab9 */ /* 0x000fe20000000800 */
[----:B------:R-:W-:Y:S02]  /*4140*/  ISETP.NE.AND P0, PT, R34, RZ, PT ;  /* 0x000000ff2200720c */ /* 0x000fe40003f05270 */
        /* <DEDUP_REMOVED lines=24> */
.L_x_3325:
[----:B------:R0:W5:Y:S02]  /*42d0*/  LDG.E R3, desc[UR36][R16.64] ;  /* 0x0000002410037981 */ /* 0x000164000c1e1900 */
.L_x_3324:
[----:B------:R-:W-:Y:S05]  /*42e0*/  BSYNC B6 ;  /* 0x0000000000067941 */ /* 0x000fea0003800000 */
.L_x_3323:
[----:B-----5:R-:W-:Y:S01]  /*42f0*/  FSETP.GTU.FTZ.AND P0, PT, R2, R3, PT ;  /* 0x000000030200720b */ /* 0x020fe20003f1c000 */
[----:B------:R-:W-:-:S03]  /*4300*/  IMAD.MOV.U32 R2, RZ, RZ, RZ ;  /* 0x000000ffff027224 */ /* 0x000fc600078e00ff */
[----:B------:R-:W-:-:S05]  /*4310*/  FSEL R3, RZ, 1.875, P0 ;  /* 0x3ff00000ff037808 */ /* 0x000fca0000000000 */
[----:B------:R2:W-:Y:S04]  /*4320*/  STG.E.64 desc[UR36][R22.64], R2 ;  /* 0x0000000216007986 */ /* 0x0005e8000c101b24 */
.L_x_7192:
        /* <DEDUP_REMOVED lines=28> */
.L_x_3328:
[----:B------:R0:W5:Y:S02]  /*44f0*/  LDG.E R3, desc[UR36][R16.64] ;  /* 0x0000002410037981 */ /* 0x000164000c1e1900 */
.L_x_3327:
[----:B------:R-:W-:Y:S05]  /*4500*/  BSYNC B6 ;  /* 0x0000000000067941 */ /* 0x000fea0003800000 */
.L_x_3326:
[----:B-----5:R-:W-:Y:S02]  /*4510*/  FSETP.GTU.FTZ.AND P0, PT, R28, R3, PT ;  /* 0x000000031c00720b */ /* 0x020fe40003f1c000 */
[----:B------:R-:W-:Y:S02]  /*4520*/  MOV R2, RZ ;  /* 0x000000ff00027202 */ /* 0x000fe40000000f00 */
[----:B------:R-:W-:-:S05]  /*4530*/  FSEL R3, RZ, 1.875, P0 ;  /* 0x3ff00000ff037808 */ /* 0x000fca0000000000 */
[----:B------:R2:W-:Y:S04]  /*4540*/  STG.E.64 desc[UR36][R24.64], R2 ;  /* 0x0000000218007986 */ /* 0x0005e8000c101b24 */
.L_x_7191:
[----:B------:R-:W-:Y:S05]  /*4550*/  BSYNC B8 ;  /* 0x0000000000087941 */ /* 0x000fea0003800000 */
.L_x_3315:
[----:B0-----:R-:W0:Y:S01]  /*4560*/  LDC.64 R16, c[0x0][0x2e8] ;  /* 0x0000ba00ff107b82 */ /* 0x001e220000000a00 */
[----:B------:R-:W-:Y:S02]  /*4570*/  ULDC UR4, c[0x0][0x3c0] ;  /* 0x0000f00000047ab9 */ /* 0x000fe40000000800 */
[C---:B--2---:R-:W-:Y:S01]  /*4580*/  IADD3 R2, -R31.reuse, UR4, RZ ;  /* 0x000000041f027c10 */ /* 0x044fe2000fffe1ff */
[----:B------:R-:W-:Y:S02]  /*4590*/  ULDC UR4, c[0x0][0x354] ;  /* 0x0000d50000047ab9 */ /* 0x000fe40000000800 */
[----:B------:R-:W-:Y:S01]  /*45a0*/  IMAD R0, R31, UR4, RZ ;  /* 0x000000041f007c24 */ /* 0x000fe2000f8e02ff */
[----:B------:R-:W-:-:S04]  /*45b0*/  ISETP.GT.AND P0, PT, R2, RZ, PT ;  /* 0x000000ff0200720c */ /* 0x000fc80003f04270 */
        /* <DEDUP_REMOVED lines=11> */
[----:B------:R0:W1:Y:S01]  /*4670*/  LDC.64 R2, c[0x4][R0] ;  /* 0x0100000000027b82 */ /* 0x0000620000000a00 */
        /* <DEDUP_REMOVED lines=8> */
[----:B0-----:R-:W-:-:S07]  /*4700*/  IMAD.MOV.U32 R13, RZ, RZ, RZ ;  /* 0x000000ffff0d7224 */ /* 0x001fce00078e00ff */
[----:B------:R-:W-:-:S07]  /*4710*/  LEPC R20, `(.L_x_3331) ;  /* 0x000000001014794e */ /* 0x000fce0000000000 */
[----:B-1----:R-:W-:Y:S05]  /*4720*/  CALL.ABS.NOINC R2 ;  /* 0x0000000002007343 */ /* 0x002fea0003c00000 */
.L_x_3331:
[----:B------:R0:W5:Y:S02]  /*4730*/  LDG.E R0, desc[UR36][R16.64] ;  /* 0x0000002410007981 */ /* 0x000164000c1e1900 */
.L_x_3330:
[----:B------:R-:W-:Y:S05]  /*4740*/  BSYNC B6 ;  /* 0x0000000000067941 */ /* 0x000fea0003800000 */
.L_x_3329:
[----:B-----5:R-:W-:Y:S02]  /*4750*/  FSETP.GTU.FTZ.AND P0, PT, R29, R0, PT ;  /* 0x000000001d00720b */ /* 0x020fe40003f1c000 */
[----:B------:R-:W-:Y:S02]  /*4760*/  MOV R2, RZ ;  /* 0x000000ff00027202 */ /* 0x000fe40000000f00 */
[----:B------:R-:W-:-:S05]  /*4770*/  FSEL R3, RZ, 1.875, P0 ;  /* 0x3ff00000ff037808 */ /* 0x000fca0000000000 */
[----:B------:R2:W-:Y:S01]  /*4780*/  STG.E.64 desc[UR36][R26.64], R2 ;  /* 0x000000021a007986 */ /* 0x0005e2000c101b24 */
[----:B------:R-:W-:Y:S05]  /*4790*/  BRA `(.L_x_3319) ;  /* 0x0000000000047947 */ /* 0x000fea0003800000 */
.L_x_7193:
[----:B------:R-:W-:Y:S05]  /*47a0*/  BREAK B8 ;  /* 0x0000000000087942 */ /* 0x000fea0003800000 */
.L_x_3319:
[----:B------:R-:W-:Y:S05]  /*47b0*/  BSYNC B9 ;  /* 0x0000000000097941 */ /* 0x000fea0003800000 */
.L_x_3314:
        /* <DEDUP_REMOVED lines=8> */
.L_x_3333:
        /* <DEDUP_REMOVED lines=12> */
.L_x_7615:


//--------------------- .text._ZN2at4cuda57_GLOBAL__N__cd6b329d_24_DistributionBernoulli_cu_7537a20d21kernelPointwiseApply2IZNS_6native9templates4cuda28bernoulli_tensor_cuda_kernelIdfEEvRKNS_10TensorBaseES9_NS_15PhiloxCudaStateEEUliRdSB_SB_SB_RKfSD_SD_SD_E_dSC_jLi2ELin1ELi4ELi512ELi2EEEvNS0_6detail10TensorInfoIT0_T2_EENSG_IT1_SI_EESI_T_ --------------------------
	.section	.text._ZN2at4cuda57_GLOBAL__N__cd6b329d_24_DistributionBernoulli_cu_7537a20d21kernelPointwiseApply2IZNS_6native9templates4cuda28bernoulli_tensor_cuda_kernelIdfEEvRKNS_10TensorBaseES9_NS_15PhiloxCudaStateEEUliRdSB_SB_SB_RKfSD_SD_SD_E_dSC_jLi2ELin1ELi4ELi512ELi2EEEvNS0_6detail10TensorInfoIT0_T2_EENSG_IT1_SI_EESI_T_,"ax",@progbits
	.align	128
.text._ZN2at4cuda57_GLOBAL__N__cd6b329d_24_DistributionBernoulli_cu_7537a20d21kernelPointwiseApply2IZNS_6native9templates4cuda28bernoulli_tensor_cuda_kernelIdfEEvRKNS_10TensorBaseES9_NS_15PhiloxCudaStateEEUliRdSB_SB_SB_RKfSD_SD_SD_E_dSC_jLi2ELin1ELi4ELi512ELi2EEEvNS0_6detail10TensorInfoIT0_T2_EENSG_IT1_SI_EESI_T_:
        .type           _ZN2at4cuda57_GLOBAL__N__cd6b329d_24_DistributionBernoulli_cu_7537a20d21kernelPointwiseApply2IZNS_6native9templates4cuda28bernoulli_tensor_cuda_kernelIdfEEvRKNS_10TensorBaseES9_NS_15PhiloxCudaStateEEUliRdSB_SB_SB_RKfSD_SD_SD_E_dSC_jLi2ELin1ELi4ELi512ELi2EEEvNS0_6detail10TensorInfoIT0_T2_EENSG_IT1_SI_EESI_T_,@function
        .size           _ZN2at4cuda57_GLOBAL__N__cd6b329d_24_DistributionBernoulli_cu_7537a20d21kernelPointwiseApply2IZNS_6native9templates4cuda28bernoulli_tensor_cuda_kernelIdfEEvRKNS_10TensorBaseES9_NS_15PhiloxCudaStateEEUliRdSB_SB_SB_RKfSD_SD_SD_E_dSC_jLi2ELin1ELi4ELi512ELi2EEEvNS0_6detail10TensorInfoIT0_T2_EENSG_IT1_SI_EESI_T_,(.L_x_7616 - _ZN2at4cuda57_GLOBAL__N__cd6b329d_24_DistributionBernoulli_cu_7537a20d21kernelPointwiseApply2IZNS_6native9templates4cuda28bernoulli_tensor_cuda_kernelIdfEEvRKNS_10TensorBaseES9_NS_15PhiloxCudaStateEEUliRdSB_SB_SB_RKfSD_SD_SD_E_dSC_jLi2ELin1ELi4ELi512ELi2EEEvNS0_6detail10TensorInfoIT0_T2_EENSG_IT1_SI_EESI_T_)
        .other          _ZN2at4cuda57_GLOBAL__N__cd6b329d_24_DistributionBernoulli_cu_7537a20d21kernelPointwiseApply2IZNS_6native9templates4cuda28bernoulli_tensor_cuda_kernelIdfEEvRKNS_10TensorBaseES9_NS_15PhiloxCudaStateEEUliRdSB_SB_SB_RKfSD_SD_SD_E_dSC_jLi2ELin1ELi4ELi512ELi2EEEvNS0_6detail10TensorInfoIT0_T2_EENSG_IT1_SI_EESI_T_,@"STO_CUDA_ENTRY STV_DEFAULT"
_ZN2at4cuda57_GLOBAL__N__cd6b329d_24_DistributionBernoulli_cu_7537a20d21kernelPointwiseApply2IZNS_6native9templates4cuda28bernoulli_tensor_cuda_kernelIdfEEvRKNS_10TensorBaseES9_NS_15PhiloxCudaStateEEUliRdSB_SB_SB_RKfSD_SD_SD_E_dSC_jLi2ELin1ELi4ELi512ELi2EEEvNS0_6detail10TensorInfoIT0_T2_EENSG_IT1_SI_EESI_T_:
        /* <DEDUP_REMOVED lines=11> */
.L_x_3374:
        /* <DEDUP_REMOVED lines=55> */
.L_x_3338:
        /* <DEDUP_REMOVED lines=101> */
.L_x_3337:
        /* <DEDUP_REMOVED lines=79> */
.L_x_3336:
[----:B------:R-:W-:Y:S02]  /*0f60*/  ULDC UR4, c[0x0][0x354] ;  /* 0x0000d50000047ab9 */ /* 0x000fe40000000800 */
[----:B------:R-:W-:-:S07]  /*0f70*/  IMAD R24, R7, UR4, R24 ;  /* 0x0000000407187c24 */ /* 0x000fce000f8e0218 */
.L_x_3335:
[----:B------:R-:W-:Y:S05]  /*0f80*/  BSYNC B0 ;  /* 0x0000000000007941 */ /* 0x000fea0003800000 */
.L_x_3334:
        /* <DEDUP_REMOVED lines=50> */
.L_x_3343:
        /* <DEDUP_REMOVED lines=101> */
.L_x_3342:
        /* <DEDUP_REMOVED lines=79> */
.L_x_3341:
[----:B------:R-:W-:Y:S02]  /*1df0*/  ULDC UR4, c[0x0][0x354] ;  /* 0x0000d50000047ab9 */ /* 0x000fe40000000800 */
[----:B------:R-:W-:-:S07]  /*1e00*/  IMAD R22, R22, UR4, R3 ;  /* 0x0000000416167c24 */ /* 0x000fce000f8e0203 */
.L_x_3340:
[----:B------:R-:W-:Y:S05]  /*1e10*/  BSYNC B0 ;  /* 0x0000000000007941 */ /* 0x000fea0003800000 */
.L_x_3339:
        /* <DEDUP_REMOVED lines=51> */
.L_x_3348:
        /* <DEDUP_REMOVED lines=101> */
.L_x_3347:
        /* <DEDUP_REMOVED lines=79> */
.L_x_3346:
[----:B------:R-:W-:Y:S02]  /*2c90*/  ULDC UR4, c[0x0][0x354] ;  /* 0x0000d50000047ab9 */ /* 0x000fe40000000800 */
[----:B------:R-:W-:-:S07]  /*2ca0*/  IMAD R18, R7, UR4, R18 ;  /* 0x0000000407127c24 */ /* 0x000fce000f8e0212 */
.L_x_3345:
[----:B------:R-:W-:Y:S05]  /*2cb0*/  BSYNC B0 ;  /* 0x0000000000007941 */ /* 0x000fea0003800000 */
.L_x_3344:
        /* <DEDUP_REMOVED lines=50> */
.L_x_3353:
        /* <DEDUP_REMOVED lines=101> */
.L_x_3352:
        /* <DEDUP_REMOVED lines=79> */
.L_x_3351:
[----:B------:R-:W-:Y:S02]  /*3b20*/  ULDC UR4, c[0x0][0x354] ;  /* 0x0000d50000047ab9 */ /* 0x000fe40000000800 */
[----:B------:R-:W-:-:S07]  /*3b30*/  IMAD R14, R7, UR4, R14 ;  /* 0x00000004070e7c24 */ /* 0x000fce000f8e020e */
.L_x_3350:
[----:B------:R-:W-:Y:S05]  /*3b40*/  BSYNC B0 ;  /* 0x0000000000007941 */ /* 0x000fea0003800000 */
.L_x_3349:
        /* <DEDUP_REMOVED lines=144> */
.L_x_3355:
[----:B------:R-:W-:Y:S01]  /*4450*/  MOV R20, R5 ;  /* 0x0000000500147202 */ /* 0x000fe20000000f00 */
[----:B------:R-:W-:Y:S01]  /*4460*/  IMAD.MOV.U32 R14, RZ, RZ, R3 ;  /* 0x000000ffff0e7224 */ /* 0x000fe200078e0003 */
[----:B------:R-:W-:Y:S01]  /*4470*/  MOV R15, R12 ;  /* 0x0000000c000f7202 */ /* 0x000fe20000000f00 */
[----:B------:R-:W-:-:S07]  /*4480*/  IMAD.MOV.U32 R5, RZ, RZ, R8 ;  /* 0x000000ffff057224 */ /* 0x000fce00078e0008 */
.L_x_3354:
        /* <DEDUP_REMOVED lines=18> */
.L_x_7194:
[----:B------:R-:W-:Y:S05]  /*45b0*/  BRX R4 -0x45c0                                                                                                                                                                                                                                                                                                                                                                                                                                                                               (*"BRANCH_TARGETS .L_x_7195,.L_x_7196,.L_x_7197"*) ;  /* 0xffffffb804907949 */ /* 0x000fea000383ffff */
.L_x_3358:
        /* <DEDUP_REMOVED lines=28> */
.L_x_3364:
[----:B------:R0:W5:Y:S02]  /*4780*/  LDG.E R3, desc[UR36][R16.64] ;  /* 0x0000002410037981 */ /* 0x000164000c1e1900 */
.L_x_3363:
[----:B------:R-:W-:Y:S05]  /*4790*/  BSYNC B6 ;  /* 0x0000000000067941 */ /* 0x000fea0003800000 */
.L_x_3362:
[----:B-----5:R-:W-:Y:S02]  /*47a0*/  FSETP.GTU.FTZ.AND P0, PT, R34, R3, PT ;  /* 0x000000032200720b */ /* 0x020fe40003f1c000 */
[----:B------:R-:W-:Y:S02]  /*47b0*/  MOV R4, RZ ;  /* 0x000000ff00047202 */ /* 0x000fe40000000f00 */
[----:B------:R-:W-:-:S05]  /*47c0*/  FSEL R5, RZ, 1.875, P0 ;  /* 0x3ff00000ff057808 */ /* 0x000fca0000000000 */
[----:B------:R1:W-:Y:S04]  /*47d0*/  STG.E.64 desc[UR36][R26.64], R4 ;  /* 0x000000041a007986 */ /* 0x0003e8000c101b24 */
.L_x_3360:
[----:B------:R-:W-:Y:S05]  /*47e0*/  BSYNC B7 ;  /* 0x0000000000077941 */ /* 0x000fea0003800000 */
.L_x_3359:
        /* <DEDUP_REMOVED lines=21> */
.L_x_3367:
[----:B------:R2:W5:Y:S02]  /*4940*/  LDG.E R0, desc[UR36][R18.64] ;  /* 0x0000002412007981 */ /* 0x000564000c1e1900 */
.L_x_3366:
[----:B------:R-:W-:Y:S05]  /*4950*/  BSYNC B6 ;  /* 0x0000000000067941 */ /* 0x000fea0003800000 */
.L_x_3365:
[----:B-----5:R-:W-:Y:S02]  /*4960*/  FSETP.GTU.FTZ.AND P0, PT, R33, R0, PT ;  /* 0x000000002100720b */ /* 0x020fe40003f1c000 */
[----:B-1----:R-:W-:Y:S02]  /*4970*/  MOV R4, RZ ;  /* 0x000000ff00047202 */ /* 0x002fe40000000f00 */
[----:B------:R-:W-:-:S05]  /*4980*/  FSEL R5, RZ, 1.875, P0 ;  /* 0x3ff00000ff057808 */ /* 0x000fca0000000000 */
[----:B------:R1:W-:Y:S04]  /*4990*/  STG.E.64 desc[UR36][R28.64], R4 ;  /* 0x000000041c007986 */ /* 0x0003e8000c101b24 */
.L_x_7196:
        /* <DEDUP_REMOVED lines=21> */
.L_x_3370:
[----:B------:R3:W5:Y:S02]  /*4af0*/  LDG.E R3, desc[UR36][R22.64] ;  /* 0x0000002416037981 */ /* 0x000764000c1e1900 */
.L_x_3369:
[----:B------:R-:W-:Y:S05]  /*4b00*/  BSYNC B6 ;  /* 0x0000000000067941 */ /* 0x000fea0003800000 */
.L_x_3368:
[----:B-----5:R-:W-:Y:S02]  /*4b10*/  FSETP.GTU.FTZ.AND P0, PT, R32, R3, PT ;  /* 0x000000032000720b */ /* 0x020fe40003f1c000 */
[----:B-1----:R-:W-:Y:S02]  /*4b20*/  MOV R4, RZ ;  /* 0x000000ff00047202 */ /* 0x002fe40000000f00 */
[----:B------:R-:W-:-:S05]  /*4b30*/  FSEL R5, RZ, 1.875, P0 ;  /* 0x3ff00000ff057808 */ /* 0x000fca0000000000 */
[----:B------:R1:W-:Y:S04]  /*4b40*/  STG.E.64 desc[UR36][R36.64], R4 ;  /* 0x0000000424007986 */ /* 0x0003e8000c101b24 */
.L_x_7195:
[----:B------:R-:W-:Y:S05]  /*4b50*/  BSYNC B8 ;  /* 0x0000000000087941 */ /* 0x000fea0003800000 */
.L_x_3357:
        /* <DEDUP_REMOVED lines=8> */
[----:B-1----:R-:W-:Y:S01]  /*4be0*/  IMAD.U32 R4, RZ, RZ, UR4 ;  /* 0x00000004ff047e24 */ /* 0x002fe2000f8e00ff */
[----:B------:R1:W4:Y:S01]  /*4bf0*/  LDC.64 R14, c[0x4][R0] ;  /* 0x01000000000e7b82 */ /* 0x0003220000000a00 */
        /* <DEDUP_REMOVED lines=8> */
[----:B-1----:R-:W-:-:S07]  /*4c80*/  IMAD.MOV.U32 R13, RZ, RZ, RZ ;  /* 0x000000ffff0d7224 */ /* 0x002fce00078e00ff */
[----:B------:R-:W-:-:S07]  /*4c90*/  LEPC R20, `(.L_x_3373) ;  /* 0x000000001014794e */ /* 0x000fce0000000000 */
[----:B0-234-:R-:W-:Y:S05]  /*4ca0*/  CALL.ABS.NOINC R14 ;  /* 0x000000000e007343 */ /* 0x01dfea0003c00000 */
.L_x_3373:
[----:B------:R4:W5:Y:S02]  /*4cb0*/  LDG.E R0, desc[UR36][R24.64] ;  /* 0x0000002418007981 */ /* 0x000964000c1e1900 */
.L_x_3372:
[----:B------:R-:W-:Y:S05]  /*4cc0*/  BSYNC B6 ;  /* 0x0000000000067941 */ /* 0x000fea0003800000 */
.L_x_3371:
[----:B-----5:R-:W-:Y:S02]  /*4cd0*/  FSETP.GTU.FTZ.AND P0, PT, R31, R0, PT ;  /* 0x000000001f00720b */ /* 0x020fe40003f1c000 */
[----:B-1----:R-:W-:Y:S02]  /*4ce0*/  MOV R4, RZ ;  /* 0x000000ff00047202 */ /* 0x002fe40000000f00 */
[----:B------:R-:W-:-:S05]  /*4cf0*/  FSEL R5, RZ, 1.875, P0 ;  /* 0x3ff00000ff057808 */ /* 0x000fca0000000000 */
[----:B------:R1:W-:Y:S01]  /*4d00*/  STG.E.64 desc[UR36][R38.64], R4 ;  /* 0x0000000426007986 */ /* 0x0003e2000c101b24 */
[----:B------:R-:W-:Y:S05]  /*4d10*/  BRA `(.L_x_3361) ;  /* 0x0000000000047947 */ /* 0x000fea0003800000 */
.L_x_7197:
[----:B------:R-:W-:Y:S05]  /*4d20*/  BREAK B8 ;  /* 0x0000000000087942 */ /* 0x000fea0003800000 */
.L_x_3361:
[----:B------:R-:W-:Y:S05]  /*4d30*/  BSYNC B9 ;  /* 0x0000000000097941 */ /* 0x000fea0003800000 */
.L_x_3356:
        /* <DEDUP_REMOVED lines=8> */
.L_x_3375:
        /* <DEDUP_REMOVED lines=12> */
.L_x_7616:


//--------------------- .text._ZN2at4cuda57_GLOBAL__N__cd6b329d_24_DistributionBernoulli_cu_7537a20d21kernelPointwiseApply2IZNS_6native9templates4cuda28bernoulli_tensor_cuda_kernelIdfEEvRKNS_10TensorBaseES9_NS_15PhiloxCudaStateEEUliRdSB_SB_SB_RKfSD_SD_SD_E_dSC_jLi2ELi2ELi4ELi512ELi2EEEvNS0_6detail10TensorInfoIT0_T2_EENSG_IT1_SI_EESI_T_ --------------------------
	.section	.text._ZN2at4cuda57_GLOBAL__N__cd6b329d_24_DistributionBernoulli_cu_7537a20d21kernelPointwiseApply2IZNS_6native9templates4cuda28bernoulli_tensor_cuda_kernelIdfEEvRKNS_10TensorBaseES9_NS_15PhiloxCudaStateEEUliRdSB_SB_SB_RKfSD_SD_SD_E_dSC_jLi2ELi2ELi4ELi512ELi2EEEvNS0_6detail10TensorInfoIT0_T2_EENSG_IT1_SI_EESI_T_,"ax",@progbits
	.align	128
.text._ZN2at4cuda57_GLOBAL__N__cd6b329d_24_DistributionBernoulli_cu_7537a20d21kernelPointwiseApply2IZNS_6native9templates4cuda28bernoulli_tensor_cuda_kernelIdfEEvRKNS_10TensorBaseES9_NS_15PhiloxCudaStateEEUliRdSB_SB_SB_RKfSD_SD_SD_E_dSC_jLi2ELi2ELi4ELi512ELi2EEEvNS0_6detail10TensorInfoIT0_T2_EENSG_IT1_SI_EESI_T_:
        .type           _ZN2at4cuda57_GLOBAL__N__cd6b329d_24_DistributionBernoulli_cu_7537a20d21kernelPointwiseApply2IZNS_6native9templates4cuda28bernoulli_tensor_cuda_kernelIdfEEvRKNS_10TensorBaseES9_NS_15PhiloxCudaStateEEUliRdSB_SB_SB_RKfSD_SD_SD_E_dSC_jLi2ELi2ELi4ELi512ELi2EEEvNS0_6detail10TensorInfoIT0_T2_EENSG_IT1_SI_EESI_T_,@function
        .size           _ZN2at4cuda57_GLOBAL__N__cd6b329d_24_DistributionBernoulli_cu_7537a20d21kernelPointwiseApply2IZNS_6native9templates4cuda28bernoulli_tensor_cuda_kernelIdfEEvRKNS_10TensorBaseES9_NS_15PhiloxCudaStateEEUliRdSB_SB_SB_RKfSD_SD_SD_E_dSC_jLi2ELi2ELi4ELi512ELi2EEEvNS0_6detail10TensorInfoIT0_T2_EENSG_IT1_SI_EESI_T_,(.L_x_7617 - _ZN2at4cuda57_GLOBAL__N__cd6b329d_24_DistributionBernoulli_cu_7537a20d21kernelPointwiseApply2IZNS_6native9templates4cuda28bernoulli_tensor_cuda_kernelIdfEEvRKNS_10TensorBaseES9_NS_15PhiloxCudaStateEEUliRdSB_SB_SB_RKfSD_SD_SD_E_dSC_jLi2ELi2ELi4ELi512ELi2EEEvNS0_6detail10TensorInfoIT0_T2_EENSG_IT1_SI_EESI_T_)
        .other          _ZN2at4cuda57_GLOBAL__N__cd6b329d_24_DistributionBernoulli_cu_7537a20d21kernelPointwiseApply2IZNS_6native9templates4cuda28bernoulli_tensor_cuda_kernelIdfEEvRKNS_10TensorBaseES9_NS_15PhiloxCudaStateEEUliRdSB_SB_SB_RKfSD_SD_SD_E_dSC_jLi2ELi2ELi4ELi512ELi2EEEvNS0_6detail10TensorInfoIT0_T2_EENSG_IT1_SI_EESI_T_,@"STO_CUDA_ENTRY STV_DEFAULT"
_ZN2at4cuda57_GLOBAL__N__cd6b329d_24_DistributionBernoulli_cu_7537a20d21kernelPointwiseApply2IZNS_6native9templates4cuda28bernoulli_tensor_cuda_kernelIdfEEvRKNS_10TensorBaseES9_NS_15PhiloxCudaStateEEUliRdSB_SB_SB_RKfSD_SD_SD_E_dSC_jLi2ELi2ELi4ELi512ELi2EEEvNS0_6detail10TensorInfoIT0_T2_EENSG_IT1_SI_EESI_T_:
        /* <DEDUP_REMOVED lines=20> */
.L_x_3404:
[----:B------:R-:W-:Y:S01]  /*0140*/  ISETP.NE.AND P0, PT, RZ, UR38, PT ;  /* 0x00000026ff007c0c */ /* 0x000fe2000bf05270 */
[----:B--2-4-:R-:W2:-:S12]  /*0150*/  LDC.64 R2, c[0x0][0x3c8] ;  /* 0x0000f200ff027b82 */ /* 0x014e980000000a00 */
[----:B---3--:R-:W3:Y:S08]  /*0160*/  @P0 LDC.64 R4, c[0x0][0x3d0] ;  /* 0x0000f400ff040b82 */ /* 0x008ef00000000a00 */
[----:B------:R-:W4:Y:S01]  /*0170*/  LDC R12, c[0x0][0x3d0] ;  /* 0x0000f400ff0c7b82 */ /* 0x000f220000000800 */
[----:B--2---:R-:W2:Y:S07]  /*0180*/  @P0 LDG.E.64 R2, desc[UR36][R2.64] ;  /* 0x0000002402020981 */ /* 0x004eae000c1e1b00 */
[----:B------:R-:W4:Y:S01]  /*0190*/  @P0 LDC R9, c[0x0][0x3d8] ;  /* 0x0000f600ff090b82 */ /* 0x000f220000000800 */
[----:B---3--:R-:W4:Y:S07]  /*01a0*/  @P0 LDG.E.64 R4, desc[UR36][R4.64] ;  /* 0x0000002404040981 */ /* 0x008f2e000c1e1b00 */
[----:B------:R-:W3:Y:S01]  /*01b0*/  LDC R7, c[0x0][0x3d4] ;  /* 0x0000f500ff077b82 */ /* 0x000ee20000000800 */
[----:B------:R-:W-:Y:S01]  /*01c0*/  IMAD.HI.U32 R11, R42, -0x326172a9, RZ ;  /* 0xcd9e8d572a0b7827 */ /* 0x000fe200078e00ff */
[----:B------:R-:W-:Y:S03]  /*01d0*/  BSSY B0, `(.L_x_3376) ;  /* 0x00000a1000007945 */ /* 0x000fe60003800000 */
[----:B------:R-:W-:-:S02]  /*01e0*/  IMAD.MOV.U32 R31, RZ, RZ, RZ ;  /* 0x000000ffff1f7224 */ /* 0x000fc400078e00ff */
        /* <DEDUP_REMOVED lines=95> */
[--C-:B------:R-:W-:Y:S01]  /*07e0*/  LOP3.LUT R4, R9, R14, R15.reuse, 0x96, !PT ;  /* 0x0000000e09047212 */ /* 0x100fe200078e960f */
[----:B------:R-:W-:Y:S01]  /*07f0*/  VIADD R13, R2, 0x8ff34781 ;  /* 0x8ff34781020d7836 */ /* 0x000fe20000000000 */
[----:B------:R-:W-:Y:S01]  /*0800*/  LOP3.LUT R20, R11, R20, R15, 0x96, !PT ;  /* 0x000000140b147212 */ /* 0x000fe200078e960f */
[----:B------:R-:W-:Y:S01]  /*0810*/  IMAD.WIDE.U32 R14, R5, -0x326172a9, RZ ;  /* 0xcd9e8d57050e7825 */ /* 0x000fe200078e00ff */
[--C-:B------:R-:W-:Y:S02]  /*0820*/  LOP3.LUT R2, R17, R18, R7.reuse, 0x96, !PT ;  /* 0x0000001211027212 */ /* 0x100fe400078e9607 */
[----:B------:R-:W-:Y:S01]  /*0830*/  IADD3 R19, R3, -0x695add53, RZ ;  /* 0x96a522ad03137810 */ /* 0x000fe20007ffe0ff */
[----:B------:R-:W-:Y:S01]  /*0840*/  IMAD.WIDE.U32 R4, R4, -0x326172a9, RZ ;  /* 0xcd9e8d5704047825 */ /* 0x000fe200078e00ff */
[----:B------:R-:W-:Y:S02]  /*0850*/  LOP3.LUT R17, R15, R6, R7, 0x96, !PT ;  /* 0x000000060f117212 */ /* 0x000fe400078e9607 */
[----:B------:R-:W-:Y:S01]  /*0860*/  VIMNMX R0, R0, 0x4, PT ;  /* 0x0000000400007848 */ /* 0x000fe20003fe0100 */
[----:B------:R-:W-:Y:S01]  /*0870*/  IMAD.WIDE.U32 R2, R2, -0x2daee0ad, RZ ;  /* 0xd2511f5302027825 */ /* 0x000fe200078e00ff */
[----:B------:R-:W-:Y:S01]  /*0880*/  HFMA2.MMA R21, -RZ, RZ, 0, 0 ;  /* 0x00000000ff157435 */ /* 0x000fe200000001ff */
[----:B------:R-:W-:-:S02]  /*0890*/  LOP3.LUT R9, R5, R16, R13, 0x96, !PT ;  /* 0x0000001005097212 */ /* 0x000fc400078e960d */
[----:B------:R-:W-:Y:S01]  /*08a0*/  ISETP.GE.AND P0, PT, R0, 0x2, PT ;  /* 0x000000020000780c */ /* 0x000fe20003f06270 */
[----:B------:R-:W-:Y:S01]  /*08b0*/  IMAD.WIDE.U32 R6, R20, -0x326172a9, RZ ;  /* 0xcd9e8d5714067825 */ /* 0x000fe200078e00ff */
[----:B------:R-:W-:Y:S02]  /*08c0*/  LOP3.LUT R8, R3, R8, R19, 0x96, !PT ;  /* 0x0000000803087212 */ /* 0x000fe400078e9613 */
[C---:B------:R-:W-:Y:S01]  /*08d0*/  ISETP.GE.AND P1, PT, R0.reuse, 0x3, PT ;  /* 0x000000030000780c */ /* 0x040fe20003f26270 */
[----:B------:R-:W-:Y:S01]  /*08e0*/  IMAD.HI.U32 R16, R17, -0x2daee0ad, RZ ;  /* 0xd2511f5311107827 */ /* 0x000fe200078e00ff */
[----:B------:R-:W-:Y:S02]  /*08f0*/  ISETP.GE.AND P2, PT, R0, 0x4, PT ;  /* 0x000000040000780c */ /* 0x000fe40003f46270 */
[----:B------:R-:W-:Y:S01]  /*0900*/  LOP3.LUT R12, R12, 0x3, RZ, 0xc0, !PT ;  /* 0x000000030c0c7812 */ /* 0x000fe200078ec0ff */
[----:B01----:R-:W-:Y:S10]  /*0910*/  @!P3 BRA `(.L_x_3377) ;  /* 0x0000000000b0b947 */ /* 0x003ff40003800000 */
[----:B------:R-:W2:Y:S08]  /*0920*/  I2F.U32.RP R17, UR39 ;  /* 0x0000002700117d06 */ /* 0x000eb00008209000 */
[----:B------:R-:W3:Y:S08]  /*0930*/  I2F.U32.RP R18, UR42 ;  /* 0x0000002a00127d06 */ /* 0x000ef00008209000 */
[----:B--2---:R-:W2:Y:S08]  /*0940*/  MUFU.RCP R17, R17 ;  /* 0x0000001100117308 */ /* 0x004eb00000001000 */
[----:B---3--:R-:W3:Y:S01]  /*0950*/  MUFU.RCP R18, R18 ;  /* 0x0000001200127308 */ /* 0x008ee20000001000 */
[----:B--2---:R-:W-:-:S07]  /*0960*/  VIADD R22, R17, 0xffffffe ;  /* 0x0ffffffe11167836 */ /* 0x004fce0000000000 */
        /* <DEDUP_REMOVED lines=9> */
[----:B------:R-:W-:Y:S02]  /*0a00*/  IMAD R17, R17, UR42, RZ ;  /* 0x0000002a11117c24 */ /* 0x000fe4000f8e02ff */
[----:B------:R-:W-:-:S04]  /*0a10*/  IMAD.HI.U32 R18, R18, R41, RZ ;  /* 0x0000002912127227 */ /* 0x000fc800078e00ff */
        /* <DEDUP_REMOVED lines=28> */
.L_x_3377:
[----:B------:R-:W-:Y:S05]  /*0be0*/  BSYNC B0 ;  /* 0x0000000000007941 */ /* 0x000fea0003800000 */
.L_x_3376:
        /* <DEDUP_REMOVED lines=55> */
.L_x_3379:
[----:B------:R-:W-:Y:S05]  /*0f60*/  BSYNC B0 ;  /* 0x0000000000007941 */ /* 0x000fea0003800000 */
.L_x_3378:
        /* <DEDUP_REMOVED lines=12> */
[----:B--2---:R-:W-:Y:S01]  /*1030*/  MOV R14, RZ ;  /* 0x000000ff000e7202 */ /* 0x004fe20000000f00 */
[----:B----4-:R-:W-:Y:S02]  /*1040*/  IMAD.MOV R25, RZ, RZ, -R15 ;  /* 0x000000ffff197224 */ /* 0x010fe400078e0a0f */
[----:B---3--:R-:W-:Y:S02]  /*1050*/  IMAD.MOV.U32 R18, RZ, RZ, RZ ;  /* 0x000000ffff127224 */ /* 0x008fe400078e00ff */
[----:B------:R-:W-:Y:S01]  /*1060*/  IMAD R25, R25, UR39, RZ ;  /* 0x0000002719197c24 */ /* 0x000fe2000f8e02ff */
[----:B-----5:R-:W-:-:S03]  /*1070*/  IADD3 R29, RZ, -R19, RZ ;  /* 0x80000013ff1d7210 */ /* 0x020fc60007ffe0ff */
        /* <DEDUP_REMOVED lines=30> */
.L_x_3381:
[----:B------:R-:W-:Y:S05]  /*1260*/  BSYNC B0 ;  /* 0x0000000000007941 */ /* 0x000fea0003800000 */
.L_x_3380:
        /* <DEDUP_REMOVED lines=14> */
[----:B----4-:R-:W-:Y:S01]  /*1350*/  IADD3 R19, RZ, -R15, RZ ;  /* 0x8000000fff137210 */ /* 0x010fe20007ffe0ff */
[----:B---3--:R-:W-:-:S04]  /*1360*/  HFMA2.MMA R16, -RZ, RZ, 0, 0 ;  /* 0x00000000ff107435 */ /* 0x008fc800000001ff */
        /* <DEDUP_REMOVED lines=31> */
.L_x_3383:
[----:B------:R-:W-:Y:S05]  /*1560*/  BSYNC B0 ;  /* 0x0000000000007941 */ /* 0x000fea0003800000 */
.L_x_3382:
        /* <DEDUP_REMOVED lines=24> */
.L_x_3385:
[----:B------:R-:W-:Y:S01]  /*16f0*/  MOV R15, R11 ;  /* 0x0000000b000f7202 */ /* 0x000fe20000000f00 */
[----:B------:R-:W-:Y:S01]  /*1700*/  IMAD.MOV.U32 R13, RZ, RZ, R8 ;  /* 0x000000ffff0d7224 */ /* 0x000fe200078e0008 */
[----:B------:R-:W-:Y:S01]  /*1710*/  MOV R14, R2 ;  /* 0x00000002000e7202 */ /* 0x000fe20000000f00 */
[----:B------:R-:W-:-:S07]  /*1720*/  IMAD.MOV.U32 R11, RZ, RZ, R6 ;  /* 0x000000ffff0b7224 */ /* 0x000fce00078e0006 */
.L_x_3384:
        /* <DEDUP_REMOVED lines=18> */
.L_x_7198:
[----:B------:R-:W-:Y:S05]  /*1850*/  BRX R2 -0x1860                                                                                                                                                                                                                                                                                                                                                                                                                                                                               (*"BRANCH_TARGETS .L_x_7199,.L_x_7200,.L_x_7201"*) ;  /* 0xffffffe402e87949 */ /* 0x000fea000383ffff */
.L_x_3388:
        /* <DEDUP_REMOVED lines=28> */
.L_x_3394:
[----:B------:R0:W5:Y:S02]  /*1a20*/  LDG.E R3, desc[UR36][R26.64] ;  /* 0x000000241a037981 */ /* 0x000164000c1e1900 */
.L_x_3393:
[----:B------:R-:W-:Y:S05]  /*1a30*/  BSYNC B6 ;  /* 0x0000000000067941 */ /* 0x000fea0003800000 */
.L_x_3392:
[----:B-----5:R-:W-:Y:S02]  /*1a40*/  FSETP.GTU.FTZ.AND P0, PT, R2, R3, PT ;  /* 0x000000030200720b */ /* 0x020fe40003f1c000 */
[----:B------:R-:W-:Y:S02]  /*1a50*/  MOV R2, RZ ;  /* 0x000000ff00027202 */ /* 0x000fe40000000f00 */
[----:B------:R-:W-:-:S05]  /*1a60*/  FSEL R3, RZ, 1.875, P0 ;  /* 0x3ff00000ff037808 */ /* 0x000fca0000000000 */
[----:B------:R1:W-:Y:S04]  /*1a70*/  STG.E.64 desc[UR36][R16.64], R2 ;  /* 0x0000000210007986 */ /* 0x0003e8000c101b24 */
.L_x_3390:
[----:B------:R-:W-:Y:S05]  /*1a80*/  BSYNC B7 ;  /* 0x0000000000077941 */ /* 0x000fea0003800000 */
.L_x_3389:
        /* <DEDUP_REMOVED lines=21> */
.L_x_3397:
[----:B------:R1:W5:Y:S02]  /*1be0*/  LDG.E R3, desc[UR36][R24.64] ;  /* 0x0000002418037981 */ /* 0x000364000c1e1900 */
.L_x_3396:
[----:B------:R-:W-:Y:S05]  /*1bf0*/  BSYNC B6 ;  /* 0x0000000000067941 */ /* 0x000fea0003800000 */
.L_x_3395:
[----:B-----5:R-:W-:Y:S02]  /*1c00*/  FSETP.GTU.FTZ.AND P0, PT, R38, R3, PT ;  /* 0x000000032600720b */ /* 0x020fe40003f1c000 */
[----:B------:R-:W-:Y:S02]  /*1c10*/  MOV R2, RZ ;  /* 0x000000ff00027202 */ /* 0x000fe40000000f00 */
[----:B------:R-:W-:-:S05]  /*1c20*/  FSEL R3, RZ, 1.875, P0 ;  /* 0x3ff00000ff037808 */ /* 0x000fca0000000000 */
[----:B------:R2:W-:Y:S04]  /*1c30*/  STG.E.64 desc[UR36][R28.64], R2 ;  /* 0x000000021c007986 */ /* 0x0005e8000c101b24 */
.L_x_7200:
        /* <DEDUP_REMOVED lines=21> */
.L_x_3400:
[----:B------:R3:W5:Y:S02]  /*1d90*/  LDG.E R0, desc[UR36][R22.64] ;  /* 0x0000002416007981 */ /* 0x000764000c1e1900 */
.L_x_3399:
[----:B------:R-:W-:Y:S05]  /*1da0*/  BSYNC B6 ;  /* 0x0000000000067941 */ /* 0x000fea0003800000 */
.L_x_3398:
[----:B-----5:R-:W-:Y:S02]  /*1db0*/  FSETP.GTU.FTZ.AND P0, PT, R39, R0, PT ;  /* 0x000000002700720b */ /* 0x020fe40003f1c000 */
[----:B--2---:R-:W-:Y:S02]  /*1dc0*/  MOV R2, RZ ;  /* 0x000000ff00027202 */ /* 0x004fe40000000f00 */
[----:B------:R-:W-:-:S05]  /*1dd0*/  FSEL R3, RZ, 1.875, P0 ;  /* 0x3ff00000ff037808 */ /* 0x000fca0000000000 */
[----:B------:R2:W-:Y:S04]  /*1de0*/  STG.E.64 desc[UR36][R30.64], R2 ;  /* 0x000000021e007986 */ /* 0x0005e8000c101b24 */
.L_x_7199:
[----:B------:R-:W-:Y:S05]  /*1df0*/  BSYNC B8 ;  /* 0x0000000000087941 */ /* 0x000fea0003800000 */
.L_x_3387:
        /* <DEDUP_REMOVED lines=18> */
[----:B--2---:R-:W-:-:S07]  /*1f20*/  IMAD.MOV.U32 R13, RZ, RZ, RZ ;  /* 0x000000ffff0d7224 */ /* 0x004fce00078e00ff */
[----:B------:R-:W-:-:S07]  /*1f30*/  LEPC R20, `(.L_x_3403) ;  /* 0x000000001014794e */ /* 0x000fce0000000000 */
[----:B01-34-:R-:W-:Y:S05]  /*1f40*/  CALL.ABS.NOINC R2 ;  /* 0x0000000002007343 */ /* 0x01bfea0003c00000 */
.L_x_3403:
[----:B------:R2:W5:Y:S02]  /*1f50*/  LDG.E R3, desc[UR36][R18.64] ;  /* 0x0000002412037981 */ /* 0x000564000c1e1900 */
.L_x_3402:
[----:B------:R-:W-:Y:S05]  /*1f60*/  BSYNC B6 ;  /* 0x0000000000067941 */ /* 0x000fea0003800000 */
.L_x_3401:
[----:B-----5:R-:W-:Y:S02]  /*1f70*/  FSETP.GTU.FTZ.AND P0, PT, R40, R3, PT ;  /* 0x000000032800720b */ /* 0x020fe40003f1c000 */
[----:B------:R-:W-:Y:S02]  /*1f80*/  MOV R2, RZ ;  /* 0x000000ff00027202 */ /* 0x000fe40000000f00 */
[----:B------:R-:W-:-:S05]  /*1f90*/  FSEL R3, RZ, 1.875, P0 ;  /* 0x3ff00000ff037808 */ /* 0x000fca0000000000 */
[----:B------:R4:W-:Y:S01]  /*1fa0*/  STG.E.64 desc[UR36][R32.64], R2 ;  /* 0x0000000220007986 */ /* 0x0009e2000c101b24 */
[----:B------:R-:W-:Y:S05]  /*1fb0*/  BRA `(.L_x_3391) ;  /* 0x0000000000047947 */ /* 0x000fea0003800000 */
.L_x_7201:
[----:B------:R-:W-:Y:S05]  /*1fc0*/  BREAK B8 ;  /* 0x0000000000087942 */ /* 0x000fea0003800000 */
.L_x_3391:
[----:B------:R-:W-:Y:S05]  /*1fd0*/  BSYNC B9 ;  /* 0x0000000000097941 */ /* 0x000fea0003800000 */
.L_x_3386:
[----:B------:R-:W-:Y:S01]  /*1fe0*/  ULDC UR4, c[0x0][0x0] ;  /* 0x0000000000047ab9 */ /* 0x000fe20000000800 */
[----:B------:R-:W5:Y:S01]  /*1ff0*/  LDC R0, c[0x0][0xc] ;  /* 0x00000300ff007b82 */ /* 0x000f620000000800 */
[----:B------:R-:W-:-:S06]  /*2000*/  USHF.L.U32 UR4, UR4, 0x2, URZ ;  /* 0x0000000204047899 */ /* 0x000fcc000800063f */
[----:B-----5:R-:W-:-:S05]  /*2010*/  IMAD R41, R0, UR4, R41 ;  /* 0x0000000400297c24 */ /* 0x020fca000f8e0229 */
[----:B------:R-:W-:-:S13]  /*2020*/  ISETP.GE.U32.AND P0, PT, R41, UR45, PT ;  /* 0x0000002d29007c0c */ /* 0x000fda000bf06070 */
[----:B------:R-:W-:Y:S05]  /*2030*/  @!P0 BRA `(.L_x_3404) ;  /* 0xffffffe000408947 */ /* 0x000fea000383ffff */
[----:B------:R-:W-:Y:S05]  /*2040*/  EXIT ;  /* 0x000000000000794d */ /* 0x000fea0003800000 */
.L_x_3405:
        /* <DEDUP_REMOVED lines=11> */
.L_x_7617:


//--------------------- .text._ZN2at4cuda57_GLOBAL__N__cd6b329d_24_DistributionBernoulli_cu_7537a20d21kernelPointwiseApply2IZNS_6native9templates4cuda28bernoulli_tensor_cuda_kernelIdfEEvRKNS_10TensorBaseES9_NS_15PhiloxCudaStateEEUliRdSB_SB_SB_RKfSD_SD_SD_E_dSC_jLi2ELi1ELi4ELi512ELi2EEEvNS0_6detail10TensorInfoIT0_T2_EENSG_IT1_SI_EESI_T_ --------------------------
	.section	.text._ZN2at4cuda57_GLOBAL__N__cd6b329d_24_DistributionBernoulli_cu_7537a20d21kernelPointwiseApply2IZNS_6native9templates4cuda28bernoulli_tensor_cuda_kernelIdfEEvRKNS_10TensorBaseES9_NS_15PhiloxCudaStateEEUliRdSB_SB_SB_RKfSD_SD_SD_E_dSC_jLi2ELi1ELi4ELi512ELi2EEEvNS0_6detail10TensorInfoIT0_T2_EENSG_IT1_SI_EESI_T_,"ax",@progbits
	.align	128
.text._ZN2at4cuda57_GLOBAL__N__cd6b329d_24_DistributionBernoulli_cu_7537a20d21kernelPointwiseApply2IZNS_6native9templates4cuda28bernoulli_tensor_cuda_kernelIdfEEvRKNS_10TensorBaseES9_NS_15PhiloxCudaStateEEUliRdSB_SB_SB_RKfSD_SD_SD_E_dSC_jLi2ELi1ELi4ELi512ELi2EEEvNS0_6detail10TensorInfoIT0_T2_EENSG_IT1_SI_EESI_T_:
        .type           _ZN2at4cuda57_GLOBAL__N__cd6b329d_24_DistributionBernoulli_cu_7537a20d21kernelPointwiseApply2IZNS_6native9templates4cuda28bernoulli_tensor_cuda_kernelIdfEEvRKNS_10TensorBaseES9_NS_15PhiloxCudaStateEEUliRdSB_SB_SB_RKfSD_SD_SD_E_dSC_jLi2ELi1ELi4ELi512ELi2EEEvNS0_6detail10TensorInfoIT0_T2_EENSG_IT1_SI_EESI_T_,@function
        .size           _ZN2at4cuda57_GLOBAL__N__cd6b329d_24_DistributionBernoulli_cu_7537a20d21kernelPointwiseApply2IZNS_6native9templates4cuda28bernoulli_tensor_cuda_kernelIdfEEvRKNS_10TensorBaseES9_NS_15PhiloxCudaStateEEUliRdSB_SB_SB_RKfSD_SD_SD_E_dSC_jLi2ELi1ELi4ELi512ELi2EEEvNS0_6detail10TensorInfoIT0_T2_EENSG_IT1_SI_EESI_T_,(.L_x_7618 - _ZN2at4cuda57_GLOBAL__N__cd6b329d_24_DistributionBernoulli_cu_7537a20d21kernelPointwiseApply2IZNS_6native9templates4cuda28bernoulli_tensor_cuda_kernelIdfEEvRKNS_10TensorBaseES9_NS_15PhiloxCudaStateEEUliRdSB_SB_SB_RKfSD_SD_SD_E_dSC_jLi2ELi1ELi4ELi512ELi2EEEvNS0_6detail10TensorInfoIT0_T2_EENSG_IT1_SI_EESI_T_)
        .other          _ZN2at4cuda57_GLOBAL__N__cd6b329d_24_DistributionBernoulli_cu_7537a20d21kernelPointwiseApply2IZNS_6native9templates4cuda28bernoulli_tensor_cuda_kernelIdfEEvRKNS_10TensorBaseES9_NS_15PhiloxCudaStateEEUliRdSB_SB_SB_RKfSD_SD_SD_E_dSC_jLi2ELi1ELi4ELi512ELi2EEEvNS0_6detail10TensorInfoIT0_T2_EENSG_IT1_SI_EESI_T_,@"STO_CUDA_ENTRY STV_DEFAULT"
_ZN2at4cuda57_GLOBAL__N__cd6b329d_24_DistributionBernoulli_cu_7537a20d21kernelPointwiseApply2IZNS_6native9templates4cuda28bernoulli_tensor_cuda_kernelIdfEEvRKNS_10TensorBaseES9_NS_15PhiloxCudaStateEEUliRdSB_SB_SB_RKfSD_SD_SD_E_dSC_jLi2ELi1ELi4ELi512ELi2EEEvNS0_6detail10TensorInfoIT0_T2_EENSG_IT1_SI_EESI_T_:
        /* <DEDUP_REMOVED lines=18> */
.L_x_3434:
        /* <DEDUP_REMOVED lines=154> */
.L_x_3407:
[----:B------:R-:W-:Y:S05]  /*0ac0*/  BSYNC B0 ;  /* 0x0000000000007941 */ /* 0x000fea0003800000 */
.L_x_3406:
        /* <DEDUP_REMOVED lines=24> */
.L_x_3409:
[----:B------:R-:W-:Y:S05]  /*0c50*/  BSYNC B0 ;  /* 0x0000000000007941 */ /* 0x000fea0003800000 */
.L_x_3408:
        /* <DEDUP_REMOVED lines=24> */
.L_x_3411:
[----:B------:R-:W-:Y:S05]  /*0de0*/  BSYNC B0 ;  /* 0x0000000000007941 */ /* 0x000fea0003800000 */
.L_x_3410:
        /* <DEDUP_REMOVED lines=25> */
.L_x_3413:
[----:B------:R-:W-:Y:S05]  /*0f80*/  BSYNC B0 ;  /* 0x0000000000007941 */ /* 0x000fea0003800000 */
.L_x_3412:
        /* <DEDUP_REMOVED lines=20> */
.L_x_3415:
[----:B------:R-:W-:Y:S01]  /*10d0*/  IMAD.MOV.U32 R14, RZ, RZ, R11 ;  /* 0x000000ffff0e7224 */ /* 0x000fe200078e000b */
[----:B------:R-:W-:Y:S01]  /*10e0*/  MOV R13, R2 ;  /* 0x00000002000d7202 */ /* 0x000fe20000000f00 */
[----:B------:R-:W-:Y:S01]  /*10f0*/  IMAD.MOV.U32 R12, RZ, RZ, R9 ;  /* 0x000000ffff0c7224 */ /* 0x000fe200078e0009 */
[----:B------:R-:W-:-:S07]  /*1100*/  MOV R11, R4 ;  /* 0x00000004000b7202 */ /* 0x000fce0000000f00 */
.L_x_3414:
        /* <DEDUP_REMOVED lines=19> */
.L_x_7202:
[----:B------:R-:W-:Y:S05]  /*1240*/  BRX R2 -0x1250                                                                                                                                                                                                                                                                                                                                                                                                                                                                               (*"BRANCH_TARGETS .L_x_7203,.L_x_7204,.L_x_7205"*) ;  /* 0xffffffec026c7949 */ /* 0x000fea000383ffff */
.L_x_3418:
        /* <DEDUP_REMOVED lines=31> */
.L_x_3424:
[----:B------:R0:W5:Y:S02]  /*1440*/  LDG.E R0, desc[UR36][R26.64] ;  /* 0x000000241a007981 */ /* 0x000164000c1e1900 */
.L_x_3423:
[----:B------:R-:W-:Y:S05]  /*1450*/  BSYNC B6 ;  /* 0x0000000000067941 */ /* 0x000fea0003800000 */
.L_x_3422:
[----:B-----5:R-:W-:Y:S02]  /*1460*/  FSETP.GTU.FTZ.AND P0, PT, R41, R0, PT ;  /* 0x000000002900720b */ /* 0x020fe40003f1c000 */
[----:B------:R-:W-:Y:S02]  /*1470*/  MOV R2, RZ ;  /* 0x000000ff00027202 */ /* 0x000fe40000000f00 */
[----:B------:R-:W-:-:S05]  /*1480*/  FSEL R3, RZ, 1.875, P0 ;  /* 0x3ff00000ff037808 */ /* 0x000fca0000000000 */
[----:B------:R1:W-:Y:S04]  /*1490*/  STG.E.64 desc[UR36][R24.64], R2 ;  /* 0x0000000218007986 */ /* 0x0003e8000c101b24 */
.L_x_3420:
[----:B------:R-:W-:Y:S05]  /*14a0*/  BSYNC B7 ;  /* 0x0000000000077941 */ /* 0x000fea0003800000 */
.L_x_3419:
        /* <DEDUP_REMOVED lines=25> */
.L_x_3427:
[----:B------:R0:W5:Y:S02]  /*1640*/  LDG.E R3, desc[UR36][R24.64] ;  /* 0x0000002418037981 */ /* 0x000164000c1e1900 */
.L_x_3426:
[----:B------:R-:W-:Y:S05]  /*1650*/  BSYNC B6 ;  /* 0x0000000000067941 */ /* 0x000fea0003800000 */
.L_x_3425:
[----:B-----5:R-:W-:Y:S02]  /*1660*/  FSETP.GTU.FTZ.AND P0, PT, R32, R3, PT ;  /* 0x000000032000720b */ /* 0x020fe40003f1c000 */
[----:B------:R-:W-:Y:S02]  /*1670*/  MOV R2, RZ ;  /* 0x000000ff00027202 */ /* 0x000fe40000000f00 */
[----:B------:R-:W-:-:S05]  /*1680*/  FSEL R3, RZ, 1.875, P0 ;  /* 0x3ff00000ff037808 */ /* 0x000fca0000000000 */
[----:B------:R1:W-:Y:S04]  /*1690*/  STG.E.64 desc[UR36][R22.64], R2 ;  /* 0x0000000216007986 */ /* 0x0003e8000c101b24 */
.L_x_7204:
        /* <DEDUP_REMOVED lines=25> */
.L_x_3430:
[----:B------:R0:W5:Y:S02]  /*1830*/  LDG.E R0, desc[UR36][R22.64] ;  /* 0x0000002416007981 */ /* 0x000164000c1e1900 */
.L_x_3429:
[----:B------:R-:W-:Y:S05]  /*1840*/  BSYNC B6 ;  /* 0x0000000000067941 */ /* 0x000fea0003800000 */
.L_x_3428:
[----:B-----5:R-:W-:Y:S02]  /*1850*/  FSETP.GTU.FTZ.AND P0, PT, R33, R0, PT ;  /* 0x000000002100720b */ /* 0x020fe40003f1c000 */
[----:B------:R-:W-:Y:S02]  /*1860*/  MOV R2, RZ ;  /* 0x000000ff00027202 */ /* 0x000fe40000000f00 */
[----:B------:R-:W-:-:S05]  /*1870*/  FSEL R3, RZ, 1.875, P0 ;  /* 0x3ff00000ff037808 */ /* 0x000fca0000000000 */
[----:B------:R1:W-:Y:S04]  /*1880*/  STG.E.64 desc[UR36][R18.64], R2 ;  /* 0x0000000212007986 */ /* 0x0003e8000c101b24 */
.L_x_7203:
[----:B------:R-:W-:Y:S05]  /*1890*/  BSYNC B8 ;  /* 0x0000000000087941 */ /* 0x000fea0003800000 */
.L_x_3417:
        /* <DEDUP_REMOVED lines=25> */
.L_x_3433:
[----:B------:R0:W5:Y:S02]  /*1a30*/  LDG.E R3, desc[UR36][R18.64] ;  /* 0x0000002412037981 */ /* 0x000164000c1e1900 */
.L_x_3432:
[----:B------:R-:W-:Y:S05]  /*1a40*/  BSYNC B6 ;  /* 0x0000000000067941 */ /* 0x000fea0003800000 */
.L_x_3431:
[----:B-----5:R-:W-:Y:S02]  /*1a50*/  FSETP.GTU.FTZ.AND P0, PT, R34, R3, PT ;  /* 0x000000032200720b */ /* 0x020fe40003f1c000 */
[----:B------:R-:W-:Y:S02]  /*1a60*/  MOV R2, RZ ;  /* 0x000000ff00027202 */ /* 0x000fe40000000f00 */
[----:B------:R-:W-:-:S05]  /*1a70*/  FSEL R3, RZ, 1.875, P0 ;  /* 0x3ff00000ff037808 */ /* 0x000fca0000000000 */
[----:B------:R1:W-:Y:S01]  /*1a80*/  STG.E.64 desc[UR36][R16.64], R2 ;  /* 0x0000000210007986 */ /* 0x0003e2000c101b24 */
[----:B------:R-:W-:Y:S05]  /*1a90*/  BRA `(.L_x_3421) ;  /* 0x0000000000047947 */ /* 0x000fea0003800000 */
.L_x_7205:
[----:B------:R-:W-:Y:S05]  /*1aa0*/  BREAK B8 ;  /* 0x0000000000087942 */ /* 0x000fea0003800000 */
.L_x_3421:
[----:B------:R-:W-:Y:S05]  /*1ab0*/  BSYNC B9 ;  /* 0x0000000000097941 */ /* 0x000fea0003800000 */
.L_x_3416:
[----:B-1----:R-:W1:Y:S01]  /*1ac0*/  LDC R3, c[0x0][0xc] ;  /* 0x00000300ff037b82 */ /* 0x002e620000000800 */
[----:B------:R-:W-:-:S06]  /*1ad0*/  USHF.L.U32 UR4, UR38, 0x2, URZ ;  /* 0x0000000226047899 */ /* 0x000fcc000800063f */
[----:B-1----:R-:W-:-:S05]  /*1ae0*/  IMAD R38, R3, UR4, R38 ;  /* 0x0000000403267c24 */ /* 0x002fca000f8e0226 */
[----:B------:R-:W-:-:S13]  /*1af0*/  ISETP.GE.U32.AND P0, PT, R38, UR44, PT ;  /* 0x0000002c26007c0c */ /* 0x000fda000bf06070 */
[----:B------:R-:W-:Y:S05]  /*1b00*/  @!P0 BRA `(.L_x_3434) ;  /* 0xffffffe400848947 */ /* 0x000fea000383ffff */
[----:B------:R-:W-:Y:S05]  /*1b10*/  EXIT ;  /* 0x000000000000794d */ /* 0x000fea0003800000 */
.L_x_3435:
        /* <DEDUP_REMOVED lines=14> */
.L_x_7618:


//--------------------- .text._ZN2at4cuda57_GLOBAL__N__cd6b329d_24_DistributionBernoulli_cu_7537a20d21kernelPointwiseApply2IZNS_6native9templates4cuda28bernoulli_tensor_cuda_kernelIdfEEvRKNS_10TensorBaseES9_NS_15PhiloxCudaStateEEUliRdSB_SB_SB_RKfSD_SD_SD_E_dSC_jLi1ELin1ELi4ELi512ELi2EEEvNS0_6detail10TensorInfoIT0_T2_EENSG_IT1_SI_EESI_T_ --------------------------
	.section	.text._ZN2at4cuda57_GLOBAL__N__cd6b329d_24_DistributionBernoulli_cu_7537a20d21kernelPointwiseApply2IZNS_6native9templates4cuda28bernoulli_tensor_cuda_kernelIdfEEvRKNS_10TensorBaseES9_NS_15PhiloxCudaStateEEUliRdSB_SB_SB_RKfSD_SD_SD_E_dSC_jLi1ELin1ELi4ELi512ELi2EEEvNS0_6detail10TensorInfoIT0_T2_EENSG_IT1_SI_EESI_T_,"ax",@progbits
	.align	128
.text._ZN2at4cuda57_GLOBAL__N__cd6b329d_24_DistributionBernoulli_cu_7537a20d21kernelPointwiseApply2IZNS_6native9templates4cuda28bernoulli_tensor_cuda_kernelIdfEEvRKNS_10TensorBaseES9_NS_15PhiloxCudaStateEEUliRdSB_SB_SB_RKfSD_SD_SD_E_dSC_jLi1ELin1ELi4ELi512ELi2EEEvNS0_6detail10TensorInfoIT0_T2_EENSG_IT1_SI_EESI_T_:
        .type           _ZN2at4cuda57_GLOBAL__N__cd6b329d_24_DistributionBernoulli_cu_7537a20d21kernelPointwiseApply2IZNS_6native9templates4cuda28bernoulli_tensor_cuda_kernelIdfEEvRKNS_10TensorBaseES9_NS_15PhiloxCudaStateEEUliRdSB_SB_SB_RKfSD_SD_SD_E_dSC_jLi1ELin1ELi4ELi512ELi2EEEvNS0_6detail10TensorInfoIT0_T2_EENSG_IT1_SI_EESI_T_,@function
        .size           _ZN2at4cuda57_GLOBAL__N__cd6b329d_24_DistributionBernoulli_cu_7537a20d21kernelPointwiseApply2IZNS_6native9templates4cuda28bernoulli_tensor_cuda_kernelIdfEEvRKNS_10TensorBaseES9_NS_15PhiloxCudaStateEEUliRdSB_SB_SB_RKfSD_SD_SD_E_dSC_jLi1ELin1ELi4ELi512ELi2EEEvNS0_6detail10TensorInfoIT0_T2_EENSG_IT1_SI_EESI_T_,(.L_x_7619 - _ZN2at4cuda57_GLOBAL__N__cd6b329d_24_DistributionBernoulli_cu_7537a20d21kernelPointwiseApply2IZNS_6native9templates4cuda28bernoulli_tensor_cuda_kernelIdfEEvRKNS_10TensorBaseES9_NS_15PhiloxCudaStateEEUliRdSB_SB_SB_RKfSD_SD_SD_E_dSC_jLi1ELin1ELi4ELi512ELi2EEEvNS0_6detail10TensorInfoIT0_T2_EENSG_IT1_SI_EESI_T_)
        .other          _ZN2at4cuda57_GLOBAL__N__cd6b329d_24_DistributionBernoulli_cu_7537a20d21kernelPointwiseApply2IZNS_6native9templates4cuda28bernoulli_tensor_cuda_kernelIdfEEvRKNS_10TensorBaseES9_NS_15PhiloxCudaStateEEUliRdSB_SB_SB_RKfSD_SD_SD_E_dSC_jLi1ELin1ELi4ELi512ELi2EEEvNS0_6detail10TensorInfoIT0_T2_EENSG_IT1_SI_EESI_T_,@"STO_CUDA_ENTRY STV_DEFAULT"
_ZN2at4cuda57_GLOBAL__N__cd6b329d_24_DistributionBernoulli_cu_7537a20d21kernelPointwiseApply2IZNS_6native9templates4cuda28bernoulli_tensor_cuda_kernelIdfEEvRKNS_10TensorBaseES9_NS_15PhiloxCudaStateEEUliRdSB_SB_SB_RKfSD_SD_SD_E_dSC_jLi1ELin1ELi4ELi512ELi2EEEvNS0_6detail10TensorInfoIT0_T2_EENSG_IT1_SI_EESI_T_:
        /* <DEDUP_REMOVED lines=11> */
.L_x_3476:
[----:B------:R-:W-:Y:S01]  /*00b0*/  ULDC UR4, c[0x0][0x3c0] ;  /* 0x0000f00000047ab9 */ /* 0x000fe20000000800 */
[----:B------:R-:W-:Y:S01]  /*00c0*/  BSSY B0, `(.L_x_3436) ;  /* 0x00000d3000007945 */ /* 0x000fe20003800000 */
[----:B------:R-:W-:Y:S02]  /*00d0*/  IMAD.U32 R0, RZ, RZ, UR4 ;  /* 0x00000004ff007e24 */ /* 0x000fe4000f8e00ff */
[----:B------:R-:W-:Y:S02]  /*00e0*/  IMAD.MOV.U32 R31, RZ, RZ, RZ ;  /* 0x000000ffff1f7224 */ /* 0x000fe400078e00ff */
[----:B---3--:R-:W-:Y:S01]  /*00f0*/  IMAD.MOV.U32 R25, RZ, RZ, RZ ;  /* 0x000000ffff197224 */ /* 0x008fe200078e00ff */
        /* <DEDUP_REMOVED lines=25> */
.L_x_3440:
        /* <DEDUP_REMOVED lines=101> */
.L_x_3439:
        /* <DEDUP_REMOVED lines=79> */
.L_x_3438:
[----:B------:R-:W-:Y:S02]  /*0dd0*/  ULDC UR4, c[0x0][0x354] ;  /* 0x0000d50000047ab9 */ /* 0x000fe40000000800 */
[----:B------:R-:W-:-:S07]  /*0de0*/  IMAD R25, R4, UR4, R25 ;  /* 0x0000000404197c24 */ /* 0x000fce000f8e0219 */
.L_x_3437:
[----:B------:R-:W-:Y:S05]  /*0df0*/  BSYNC B0 ;  /* 0x0000000000007941 */ /* 0x000fea0003800000 */
.L_x_3436:
        /* <DEDUP_REMOVED lines=25> */
.L_x_3445:
        /* <DEDUP_REMOVED lines=101> */
.L_x_3444:
        /* <DEDUP_REMOVED lines=79> */
.L_x_3443:
[----:B------:R-:W-:Y:S02]  /*1ad0*/  ULDC UR4, c[0x0][0x354] ;  /* 0x0000d50000047ab9 */ /* 0x000fe40000000800 */
[----:B------:R-:W-:-:S07]  /*1ae0*/  IMAD R31, R6, UR4, R31 ;  /* 0x00000004061f7c24 */ /* 0x000fce000f8e021f */
.L_x_3442:
[----:B------:R-:W-:Y:S05]  /*1af0*/  BSYNC B0 ;  /* 0x0000000000007941 */ /* 0x000fea0003800000 */
.L_x_3441:
        /* <DEDUP_REMOVED lines=25> */
.L_x_3450:
        /* <DEDUP_REMOVED lines=101> */
.L_x_3449:
        /* <DEDUP_REMOVED lines=79> */
.L_x_3448:
[----:B------:R-:W-:Y:S02]  /*27d0*/  ULDC UR4, c[0x0][0x354] ;  /* 0x0000d50000047ab9 */ /* 0x000fe40000000800 */
[----:B------:R-:W-:-:S07]  /*27e0*/  IMAD R27, R4, UR4, R27 ;  /* 0x00000004041b7c24 */ /* 0x000fce000f8e021b */
.L_x_3447:
[----:B------:R-:W-:Y:S05]  /*27f0*/  BSYNC B0 ;  /* 0x0000000000007941 */ /* 0x000fea0003800000 */
.L_x_3446:
        /* <DEDUP_REMOVED lines=24> */
.L_x_3455:
        /* <DEDUP_REMOVED lines=101> */
.L_x_3454:
        /* <DEDUP_REMOVED lines=79> */
.L_x_3453:
[----:B------:R-:W-:Y:S02]  /*34c0*/  ULDC UR4, c[0x0][0x354] ;  /* 0x0000d50000047ab9 */ /* 0x000fe40000000800 */
[----:B------:R-:W-:-:S07]  /*34d0*/  IMAD R7, R4, UR4, R7 ;  /* 0x0000000404077c24 */ /* 0x000fce000f8e0207 */
.L_x_3452:
[----:B------:R-:W-:Y:S05]  /*34e0*/  BSYNC B0 ;  /* 0x0000000000007941 */ /* 0x000fea0003800000 */
.L_x_3451:
        /* <DEDUP_REMOVED lines=139> */
.L_x_3457:
[----:B------:R-:W-:Y:S01]  /*3da0*/  IMAD.MOV.U32 R11, RZ, RZ, R14 ;  /* 0x000000ffff0b7224 */ /* 0x000fe200078e000e */
[----:B------:R-:W-:Y:S01]  /*3db0*/  MOV R7, R10 ;  /* 0x0000000a00077202 */ /* 0x000fe20000000f00 */
[----:B------:R-:W-:Y:S01]  /*3dc0*/  IMAD.MOV.U32 R9, RZ, RZ, R2 ;  /* 0x000000ffff097224 */ /* 0x000fe200078e0002 */
[----:B------:R-:W-:-:S07]  /*3dd0*/  MOV R14, R20 ;  /* 0x00000014000e7202 */ /* 0x000fce0000000f00 */
.L_x_3456:
        /* <DEDUP_REMOVED lines=19> */
.L_x_7206:
[----:B------:R-:W-:Y:S05]  /*3f10*/  BRX R2 -0x3f20                                                                                                                                                                                                                                                                                                                                                                                                                                                                               (*"BRANCH_TARGETS .L_x_7207,.L_x_7208,.L_x_7209"*) ;  /* 0xffffffc002387949 */ /* 0x000fea000383ffff */
.L_x_3460:
        /* <DEDUP_REMOVED lines=28> */
.L_x_3466:
[----:B------:R0:W5:Y:S02]  /*40e0*/  LDG.E R0, desc[UR36][R16.64] ;  /* 0x0000002410007981 */ /* 0x000164000c1e1900 */
.L_x_3465:
[----:B------:R-:W-:Y:S05]  /*40f0*/  BSYNC B6 ;  /* 0x0000000000067941 */ /* 0x000fea0003800000 */
.L_x_3464:
[----:B------:R-:W1:Y:S01]  /*4100*/  LDC.64 R2, c[0x0][0x210] ;  /* 0x00008400ff027b82 */ /* 0x000e620000000a00 */
[----:B------:R-:W-:Y:S01]  /*4110*/  VIADD R7, R29, 0x3 ;  /* 0x000000031d077836 */ /* 0x000fe20000000000 */
[----:B------:R-:W-:Y:S01]  /*4120*/  ULDC UR4, c[0x0][0x27c] ;  /* 0x00009f0000047ab9 */ /* 0x000fe20000000800 */
[----:B-----5:R-:W-:Y:S01]  /*4130*/  FSETP.GTU.FTZ.AND P0, PT, R33, R0, PT ;  /* 0x000000002100720b */ /* 0x020fe20003f1c000 */
[----:B------:R-:W-:Y:S01]  /*4140*/  HFMA2.MMA R4, -RZ, RZ, 0, 0 ;  /* 0x00000000ff047435 */ /* 0x000fe200000001ff */
[----:B------:R-:W-:Y:S02]  /*4150*/  IMAD R7, R7, UR4, RZ ;  /* 0x0000000407077c24 */ /* 0x000fe4000f8e02ff */
[----:B------:R-:W-:Y:S02]  /*4160*/  FSEL R5, RZ, 1.875, P0 ;  /* 0x3ff00000ff057808 */ /* 0x000fe40000000000 */
[----:B-1----:R-:W-:-:S05]  /*4170*/  IMAD.WIDE.U32 R2, R7, 0x8, R2 ;  /* 0x0000000807027825 */ /* 0x002fca00078e0002 */
[----:B------:R1:W-:Y:S02]  /*4180*/  STG.E.64 desc[UR36][R2.64], R4 ;  /* 0x0000000402007986 */ /* 0x0003e4000c101b24 */
.L_x_3462:
[----:B------:R-:W-:Y:S05]  /*4190*/  BSYNC B7 ;  /* 0x0000000000077941 */ /* 0x000fea0003800000 */
.L_x_3461:
        /* <DEDUP_REMOVED lines=21> */
.L_x_3469:
[----:B------:R2:W5:Y:S02]  /*42f0*/  LDG.E R0, desc[UR36][R18.64] ;  /* 0x0000002412007981 */ /* 0x000564000c1e1900 */
.L_x_3468:
[----:B------:R-:W-:Y:S05]  /*4300*/  BSYNC B6 ;  /* 0x0000000000067941 */ /* 0x000fea0003800000 */
.L_x_3467:
[----:B-1----:R-:W1:Y:S01]  /*4310*/  LDC.64 R2, c[0x0][0x210] ;  /* 0x00008400ff027b82 */ /* 0x002e620000000a00 */
[----:B------:R-:W-:Y:S01]  /*4320*/  IADD3 R4, R29, 0x2, RZ ;  /* 0x000000021d047810 */ /* 0x000fe20007ffe0ff */
[----:B------:R-:W-:Y:S01]  /*4330*/  ULDC UR4, c[0x0][0x27c] ;  /* 0x00009f0000047ab9 */ /* 0x000fe20000000800 */
[----:B------:R-:W-:Y:S02]  /*4340*/  ISETP.NE.AND P1, PT, R32, RZ, PT ;  /* 0x000000ff2000720c */ /* 0x000fe40003f25270 */
[----:B-----5:R-:W-:Y:S01]  /*4350*/  FSETP.GTU.FTZ.AND P0, PT, R31, R0, PT ;  /* 0x000000001f00720b */ /* 0x020fe20003f1c000 */
[----:B------:R-:W-:-:S03]  /*4360*/  IMAD R4, R4, UR4, RZ ;  /* 0x0000000404047c24 */ /* 0x000fc6000f8e02ff */
[----:B------:R-:W-:Y:S02]  /*4370*/  FSEL R5, RZ, 1.875, P0 ;  /* 0x3ff00000ff057808 */ /* 0x000fe40000000000 */
[----:B------:R-:W-:Y:S01]  /*4380*/  SEL R7, R4, RZ, P1 ;  /* 0x000000ff04077207 */ /* 0x000fe20000800000 */
[----:B------:R-:W-:-:S04]  /*4390*/  IMAD.MOV.U32 R4, RZ, RZ, RZ ;  /* 0x000000ffff047224 */ /* 0x000fc800078e00ff */
[----:B-1----:R-:W-:-:S05]  /*43a0*/  IMAD.WIDE.U32 R2, R7, 0x8, R2 ;  /* 0x0000000807027825 */ /* 0x002fca00078e0002 */
[----:B------:R1:W-:Y:S02]  /*43b0*/  STG.E.64 desc[UR36][R2.64], R4 ;  /* 0x0000000402007986 */ /* 0x0003e4000c101b24 */
.L_x_7208:
        /* <DEDUP_REMOVED lines=21> */
.L_x_3472:
[----:B------:R1:W5:Y:S02]  /*4510*/  LDG.E R5, desc[UR36][R22.64] ;  /* 0x0000002416057981 */ /* 0x000364000c1e1900 */
.L_x_3471:
[----:B------:R-:W-:Y:S05]  /*4520*/  BSYNC B6 ;  /* 0x0000000000067941 */ /* 0x000fea0003800000 */
.L_x_3470:
[----:B------:R-:W3:Y:S01]  /*4530*/  LDC.64 R2, c[0x0][0x210] ;  /* 0x00008400ff027b82 */ /* 0x000ee20000000a00 */
[----:B------:R-:W-:Y:S01]  /*4540*/  VIADD R0, R29, 0x1 ;  /* 0x000000011d007836 */ /* 0x000fe20000000000 */
[----:B------:R-:W-:Y:S01]  /*4550*/  ULDC UR4, c[0x0][0x27c] ;  /* 0x00009f0000047ab9 */ /* 0x000fe20000000800 */
[----:B------:R-:W-:Y:S01]  /*4560*/  ISETP.GT.AND P0, PT, R28, 0x1, PT ;  /* 0x000000011c00780c */ /* 0x000fe20003f04270 */
[----:B------:R-:W-:Y:S01]  /*4570*/  HFMA2.MMA R4, -RZ, RZ, 0, 0 ;  /* 0x00000000ff047435 */ /* 0x000fe200000001ff */
[----:B------:R-:W-:Y:S01]  /*4580*/  IMAD R0, R0, UR4, RZ ;  /* 0x0000000400007c24 */ /* 0x000fe2000f8e02ff */
[----:B-----5:R-:W-:-:S04]  /*4590*/  FSETP.GTU.FTZ.AND P1, PT, R26, R5, PT ;  /* 0x000000051a00720b */ /* 0x020fc80003f3c000 */
[----:B------:R-:W-:Y:S02]  /*45a0*/  SEL R7, R0, RZ, P0 ;  /* 0x000000ff00077207 */ /* 0x000fe40000000000 */
[----:B------:R-:W-:-:S03]  /*45b0*/  FSEL R5, RZ, 1.875, P1 ;  /* 0x3ff00000ff057808 */ /* 0x000fc60000800000 */
[----:B---3--:R-:W-:-:S05]  /*45c0*/  IMAD.WIDE.U32 R2, R7, 0x8, R2 ;  /* 0x0000000807027825 */ /* 0x008fca00078e0002 */
[----:B------:R3:W-:Y:S02]  /*45d0*/  STG.E.64 desc[UR36][R2.64], R4 ;  /* 0x0000000402007986 */ /* 0x0007e4000c101b24 */
.L_x_7207:
[----:B------:R-:W-:Y:S05]  /*45e0*/  BSYNC B8 ;  /* 0x0000000000087941 */ /* 0x000fea0003800000 */
.L_x_3459:
        /* <DEDUP_REMOVED lines=21> */
.L_x_3475:
[----:B------:R3:W5:Y:S02]  /*4740*/  LDG.E R4, desc[UR36][R24.64] ;  /* 0x0000002418047981 */ /* 0x000764000c1e1900 */
.L_x_3474:
[----:B------:R-:W-:Y:S05]  /*4750*/  BSYNC B6 ;  /* 0x0000000000067941 */ /* 0x000fea0003800000 */
.L_x_3473:
[----:B------:R-:W4:Y:S01]  /*4760*/  LDC.64 R2, c[0x0][0x210] ;  /* 0x00008400ff027b82 */ /* 0x000f220000000a00 */
[----:B------:R-:W-:Y:S01]  /*4770*/  ULDC UR4, c[0x0][0x3c0] ;  /* 0x0000f00000047ab9 */ /* 0x000fe20000000800 */
[----:B-----5:R-:W-:Y:S02]  /*4780*/  FSETP.GTU.FTZ.AND P1, PT, R27, R4, PT ;  /* 0x000000041b00720b */ /* 0x020fe40003f3c000 */
[----:B------:R-:W-:Y:S01]  /*4790*/  MOV R0, UR4 ;  /* 0x0000000400007c02 */ /* 0x000fe20008000f00 */
[----:B------:R-:W-:Y:S01]  /*47a0*/  ULDC UR4, c[0x0][0x27c] ;  /* 0x00009f0000047ab9 */ /* 0x000fe20000000800 */
[----:B------:R-:W-:Y:S01]  /*47b0*/  MOV R4, RZ ;  /* 0x000000ff00047202 */ /* 0x000fe20000000f00 */
[----:B------:R-:W-:Y:S02]  /*47c0*/  IMAD R5, R29, UR4, RZ ;  /* 0x000000041d057c24 */ /* 0x000fe4000f8e02ff */
[----:B------:R-:W-:-:S05]  /*47d0*/  IMAD.IADD R6, R0, 0x1, -R29 ;  /* 0x0000000100067824 */ /* 0x000fca00078e0a1d */
[----:B------:R-:W-:-:S04]  /*47e0*/  ISETP.GT.AND P0, PT, R6, RZ, PT ;  /* 0x000000ff0600720c */ /* 0x000fc80003f04270 */
[----:B------:R-:W-:Y:S02]  /*47f0*/  SEL R7, R5, RZ, P0 ;  /* 0x000000ff05077207 */ /* 0x000fe40000000000 */
[----:B------:R-:W-:-:S03]  /*4800*/  FSEL R5, RZ, 1.875, P1 ;  /* 0x3ff00000ff057808 */ /* 0x000fc60000800000 */
[----:B----4-:R-:W-:-:S05]  /*4810*/  IMAD.WIDE.U32 R2, R7, 0x8, R2 ;  /* 0x0000000807027825 */ /* 0x010fca00078e0002 */
[----:B------:R4:W-:Y:S01]  /*4820*/  STG.E.64 desc[UR36][R2.64], R4 ;  /* 0x0000000402007986 */ /* 0x0009e2000c101b24 */
[----:B------:R-:W-:Y:S05]  /*4830*/  BRA `(.L_x_3463) ;  /* 0x0000000000047947 */ /* 0x000fea0003800000 */
.L_x_7209:
[----:B------:R-:W-:Y:S05]  /*4840*/  BREAK B8 ;  /* 0x0000000000087942 */ /* 0x000fea0003800000 */
.L_x_3463:
[----:B------:R-:W-:Y:S05]  /*4850*/  BSYNC B9 ;  /* 0x0000000000097941 */ /* 0x000fea0003800000 */
.L_x_3458:
[----:B------:R-:W-:Y:S01]  /*4860*/  ULDC UR4, c[0x0][0x0] ;  /* 0x0000000000047ab9 */ /* 0x000fe20000000800 */
[----:B----4-:R-:W4:Y:S01]  /*4870*/  LDC R2, c[0x0][0xc] ;  /* 0x00000300ff027b82 */ /* 0x010f220000000800 */
[----:B------:R-:W-:-:S06]  /*4880*/  USHF.L.U32 UR4, UR4, 0x2, URZ ;  /* 0x0000000204047899 */ /* 0x000fcc000800063f */
[----:B----4-:R-:W-:-:S05]  /*4890*/  IMAD R29, R2, UR4, R29 ;  /* 0x00000004021d7c24 */ /* 0x010fca000f8e021d */
[----:B------:R-:W-:-:S13]  /*48a0*/  ISETP.GE.U32.AND P0, PT, R29, R0, PT ;  /* 0x000000001d00720c */ /* 0x000fda0003f06070 */
[----:B------:R-:W-:Y:S05]  /*48b0*/  @!P0 BRA `(.L_x_3476) ;  /* 0xffffffb400fc8947 */ /* 0x000fea000383ffff */
[----:B------:R-:W-:Y:S05]  /*48c0*/  EXIT ;  /* 0x000000000000794d */ /* 0x000fea0003800000 */
.L_x_3477:
        /* <DEDUP_REMOVED lines=11> */
.L_x_7619:


//--------------------- .text._ZN2at4cuda57_GLOBAL__N__cd6b329d_24_DistributionBernoulli_cu_7537a20d21kernelPointwiseApply2IZNS_6native9templates4cuda28bernoulli_tensor_cuda_kernelIdfEEvRKNS_10TensorBaseES9_NS_15PhiloxCudaStateEEUliRdSB_SB_SB_RKfSD_SD_SD_E_dSC_jLi1ELi2ELi4ELi512ELi2EEEvNS0_6detail10TensorInfoIT0_T2_EENSG_IT1_SI_EESI_T_ --------------------------
	.section	.text._ZN2at4cuda57_GLOBAL__N__cd6b329d_24_DistributionBernoulli_cu_7537a20d21kernelPointwiseApply2IZNS_6native9templates4cuda28bernoulli_tensor_cuda_kernelIdfEEvRKNS_10TensorBaseES9_NS_15PhiloxCudaStateEEUliRdSB_SB_SB_RKfSD_SD_SD_E_dSC_jLi1ELi2ELi4ELi512ELi2EEEvNS0_6detail10TensorInfoIT0_T2_EENSG_IT1_SI_EESI_T_,"ax",@progbits
	.align	128
.text._ZN2at4cuda57_GLOBAL__N__cd6b329d_24_DistributionBernoulli_cu_7537a20d21kernelPointwiseApply2IZNS_6native9templates4cuda28bernoulli_tensor_cuda_kernelIdfEEvRKNS_10TensorBaseES9_NS_15PhiloxCudaStateEEUliRdSB_SB_SB_RKfSD_SD_SD_E_dSC_jLi1ELi2ELi4ELi512ELi2EEEvNS0_6detail10TensorInfoIT0_T2_EENSG_IT1_SI_EESI_T_:
        .type           _ZN2at4cuda57_GLOBAL__N__cd6b329d_24_DistributionBernoulli_cu_7537a20d21kernelPointwiseApply2IZNS_6native9templates4cuda28bernoulli_tensor_cuda_kernelIdfEEvRKNS_10TensorBaseES9_NS_15PhiloxCudaStateEEUliRdSB_SB_SB_RKfSD_SD_SD_E_dSC_jLi1ELi2ELi4ELi512ELi2EEEvNS0_6detail10TensorInfoIT0_T2_EENSG_IT1_SI_EESI_T_,@function
        .size           _ZN2at4cuda57_GLOBAL__N__cd6b329d_24_DistributionBernoulli_cu_7537a20d21kernelPointwiseApply2IZNS_6native9templates4cuda28bernoulli_tensor_cuda_kernelIdfEEvRKNS_10TensorBaseES9_NS_15PhiloxCudaStateEEUliRdSB_SB_SB_RKfSD_SD_SD_E_dSC_jLi1ELi2ELi4ELi512ELi2EEEvNS0_6detail10TensorInfoIT0_T2_EENSG_IT1_SI_EESI_T_,(.L_x_7620 - _ZN2at4cuda57_GLOBAL__N__cd6b329d_24_DistributionBernoulli_cu_7537a20d21kernelPointwiseApply2IZNS_6native9templates4cuda28bernoulli_tensor_cuda_kernelIdfEEvRKNS_10TensorBaseES9_NS_15PhiloxCudaStateEEUliRdSB_SB_SB_RKfSD_SD_SD_E_dSC_jLi1ELi2ELi4ELi512ELi2EEEvNS0_6detail10TensorInfoIT0_T2_EENSG_IT1_SI_EESI_T_)
        .other          _ZN2at4cuda57_GLOBAL__N__cd6b329d_24_DistributionBernoulli_cu_7537a20d21kernelPointwiseApply2IZNS_6native9templates4cuda28bernoulli_tensor_cuda_kernelIdfEEvRKNS_10TensorBaseES9_NS_15PhiloxCudaStateEEUliRdSB_SB_SB_RKfSD_SD_SD_E_dSC_jLi1ELi2ELi4ELi512ELi2EEEvNS0_6detail10TensorInfoIT0_T2_EENSG_IT1_SI_EESI_T_,@"STO_CUDA_ENTRY STV_DEFAULT"
_ZN2at4cuda57_GLOBAL__N__cd6b329d_24_DistributionBernoulli_cu_7537a20d21kernelPointwiseApply2IZNS_6native9templates4cuda28bernoulli_tensor_cuda_kernelIdfEEvRKNS_10TensorBaseES9_NS_15PhiloxCudaStateEEUliRdSB_SB_SB_RKfSD_SD_SD_E_dSC_jLi1ELi2ELi4ELi512ELi2EEEvNS0_6detail10TensorInfoIT0_T2_EENSG_IT1_SI_EESI_T_:
        /* <DEDUP_REMOVED lines=18> */
.L_x_3506:
        /* <DEDUP_REMOVED lines=152> */
.L_x_3479:
[----:B------:R-:W-:Y:S05]  /*0aa0*/  BSYNC B0 ;  /* 0x0000000000007941 */ /* 0x000fea0003800000 */
.L_x_3478:
        /* <DEDUP_REMOVED lines=25> */
.L_x_3481:
[----:B------:R-:W-:Y:S05]  /*0c40*/  BSYNC B0 ;  /* 0x0000000000007941 */ /* 0x000fea0003800000 */
.L_x_3480:
        /* <DEDUP_REMOVED lines=25> */
.L_x_3483:
[----:B------:R-:W-:Y:S05]  /*0de0*/  BSYNC B0 ;  /* 0x0000000000007941 */ /* 0x000fea0003800000 */
.L_x_3482:
        /* <DEDUP_REMOVED lines=25> */
.L_x_3485:
[----:B------:R-:W-:Y:S05]  /*0f80*/  BSYNC B0 ;  /* 0x0000000000007941 */ /* 0x000fea0003800000 */
.L_x_3484:
        /* <DEDUP_REMOVED lines=20> */
.L_x_3487:
[----:B------:R-:W-:Y:S01]  /*10d0*/  IMAD.MOV.U32 R15, RZ, RZ, R3 ;  /* 0x000000ffff0f7224 */ /* 0x000fe200078e0003 */
[----:B------:R-:W-:Y:S01]  /*10e0*/  MOV R14, R4 ;  /* 0x00000004000e7202 */ /* 0x000fe20000000f00 */
[----:B------:R-:W-:Y:S01]  /*10f0*/  IMAD.MOV.U32 R13, RZ, RZ, R7 ;  /* 0x000000ffff0d7224 */ /* 0x000fe200078e0007 */
[----:B------:R-:W-:-:S07]  /*1100*/  MOV R3, R10 ;  /* 0x0000000a00037202 */ /* 0x000fce0000000f00 */
.L_x_3486:
        /* <DEDUP_REMOVED lines=19> */
.L_x_7210:
[----:B------:R-:W-:Y:S05]  /*1240*/  BRX R4 -0x1250                                                                                                                                                                                                                                                                                                                                                                                                                                                                               (*"BRANCH_TARGETS .L_x_7211,.L_x_7212,.L_x_7213"*) ;  /* 0xffffffec046c7949 */ /* 0x000fea000383ffff */
.L_x_3490:
        /* <DEDUP_REMOVED lines=28> */
.L_x_3496:
[----:B------:R1:W5:Y:S02]  /*1410*/  LDG.E R3, desc[UR36][R16.64] ;  /* 0x0000002410037981 */ /* 0x000364000c1e1900 */
.L_x_3495:
[----:B------:R-:W-:Y:S05]  /*1420*/  BSYNC B6 ;  /* 0x0000000000067941 */ /* 0x000fea0003800000 */
.L_x_3494:
[----:B------:R-:W-:Y:S01]  /*1430*/  VIADD R5, R28, 0x3 ;  /* 0x000000031c057836 */ /* 0x000fe20000000000 */
[----:B-----5:R-:W-:Y:S01]  /*1440*/  FSETP.GTU.FTZ.AND P0, PT, R34, R3, PT ;  /* 0x000000032200720b */ /* 0x020fe20003f1c000 */
[----:B------:R-:W-:Y:S02]  /*1450*/  HFMA2.MMA R6, -RZ, RZ, 0, 0 ;  /* 0x00000000ff067435 */ /* 0x000fe400000001ff */
[----:B------:R-:W-:Y:S01]  /*1460*/  IMAD R5, R5, UR43, RZ ;  /* 0x0000002b05057c24 */ /* 0x000fe2000f8e02ff */
[----:B------:R-:W-:-:S03]  /*1470*/  FSEL R7, RZ, 1.875, P0 ;  /* 0x3ff00000ff077808 */ /* 0x000fc60000000000 */
[----:B0-----:R-:W-:-:S05]  /*1480*/  IMAD.WIDE.U32 R4, R5, 0x8, R26 ;  /* 0x0000000805047825 */ /* 0x001fca00078e001a */
[----:B------:R2:W-:Y:S02]  /*1490*/  STG.E.64 desc[UR36][R4.64], R6 ;  /* 0x0000000604007986 */ /* 0x0005e4000c101b24 */
.L_x_3492:
[----:B------:R-:W-:Y:S05]  /*14a0*/  BSYNC B7 ;  /* 0x0000000000077941 */ /* 0x000fea0003800000 */
.L_x_3491:
        /* <DEDUP_REMOVED lines=8> */
[----:B--2---:R-:W-:Y:S01]  /*1530*/  IMAD.U32 R4, RZ, RZ, UR4 ;  /* 0x00000004ff047e24 */ /* 0x004fe2000f8e00ff */
        /* <DEDUP_REMOVED lines=12> */
.L_x_3499:
[----:B------:R3:W5:Y:S02]  /*1600*/  LDG.E R0, desc[UR36][R18.64] ;  /* 0x0000002412007981 */ /* 0x000764000c1e1900 */
.L_x_3498:
[----:B------:R-:W-:Y:S05]  /*1610*/  BSYNC B6 ;  /* 0x0000000000067941 */ /* 0x000fea0003800000 */
.L_x_3497:
[----:B------:R-:W-:Y:S01]  /*1620*/  IADD3 R3, R28, 0x2, RZ ;  /* 0x000000021c037810 */ /* 0x000fe20007ffe0ff */
[----:B--2---:R-:W-:Y:S01]  /*1630*/  IMAD.MOV.U32 R6, RZ, RZ, RZ ;  /* 0x000000ffff067224 */ /* 0x004fe200078e00ff */
[----:B------:R-:W-:Y:S02]  /*1640*/  ISETP.NE.AND P1, PT, R35, RZ, PT ;  /* 0x000000ff2300720c */ /* 0x000fe40003f25270 */
[----:B-----5:R-:W-:Y:S01]  /*1650*/  FSETP.GTU.FTZ.AND P0, PT, R33, R0, PT ;  /* 0x000000002100720b */ /* 0x020fe20003f1c000 */
[----:B------:R-:W-:-:S03]  /*1660*/  IMAD R3, R3, UR43, RZ ;  /* 0x0000002b03037c24 */ /* 0x000fc6000f8e02ff */
[----:B------:R-:W-:Y:S02]  /*1670*/  FSEL R7, RZ, 1.875, P0 ;  /* 0x3ff00000ff077808 */ /* 0x000fe40000000000 */
[----:B------:R-:W-:-:S05]  /*1680*/  SEL R3, R3, RZ, P1 ;  /* 0x000000ff03037207 */ /* 0x000fca0000800000 */
[----:B0-----:R-:W-:-:S05]  /*1690*/  IMAD.WIDE.U32 R4, R3, 0x8, R26 ;  /* 0x0000000803047825 */ /* 0x001fca00078e001a */
[----:B------:R2:W-:Y:S02]  /*16a0*/  STG.E.64 desc[UR36][R4.64], R6 ;  /* 0x0000000604007986 */ /* 0x0005e4000c101b24 */
.L_x_7212:
        /* <DEDUP_REMOVED lines=21> */
.L_x_3502:
[----:B------:R4:W5:Y:S02]  /*1800*/  LDG.E R3, desc[UR36][R22.64] ;  /* 0x0000002416037981 */ /* 0x000964000c1e1900 */
.L_x_3501:
[----:B------:R-:W-:Y:S05]  /*1810*/  BSYNC B6 ;  /* 0x0000000000067941 */ /* 0x000fea0003800000 */
.L_x_3500:
[----:B------:R-:W-:Y:S01]  /*1820*/  VIADD R0, R28, 0x1 ;  /* 0x000000011c007836 */ /* 0x000fe20000000000 */
[----:B------:R-:W-:Y:S01]  /*1830*/  ISETP.GT.AND P0, PT, R30, 0x1, PT ;  /* 0x000000011e00780c */ /* 0x000fe20003f04270 */
[----:B--2---:R-:W-:Y:S01]  /*1840*/  HFMA2.MMA R6, -RZ, RZ, 0, 0 ;  /* 0x00000000ff067435 */ /* 0x004fe200000001ff */
[----:B-----5:R-:W-:Y:S01]  /*1850*/  FSETP.GTU.FTZ.AND P1, PT, R32, R3, PT ;  /* 0x000000032000720b */ /* 0x020fe20003f3c000 */
[----:B------:R-:W-:-:S03]  /*1860*/  IMAD R0, R0, UR43, RZ ;  /* 0x0000002b00007c24 */ /* 0x000fc6000f8e02ff */
[----:B------:R-:W-:Y:S02]  /*1870*/  FSEL R7, RZ, 1.875, P1 ;  /* 0x3ff00000ff077808 */ /* 0x000fe40000800000 */
[----:B------:R-:W-:-:S05]  /*1880*/  SEL R5, R0, RZ, P0 ;  /* 0x000000ff00057207 */ /* 0x000fca0000000000 */
[----:B0-----:R-:W-:-:S05]  /*1890*/  IMAD.WIDE.U32 R4, R5, 0x8, R26 ;  /* 0x0000000805047825 */ /* 0x001fca00078e001a */
[----:B------:R2:W-:Y:S02]  /*18a0*/  STG.E.64 desc[UR36][R4.64], R6 ;  /* 0x0000000604007986 */ /* 0x0005e4000c101b24 */
.L_x_7211:
[----:B------:R-:W-:Y:S05]  /*18b0*/  BSYNC B8 ;  /* 0x0000000000087941 */ /* 0x000fea0003800000 */
.L_x_3489:
        /* <DEDUP_REMOVED lines=21> */
.L_x_3505:
[----:B------:R0:W5:Y:S02]  /*1a10*/  LDG.E R0, desc[UR36][R24.64] ;  /* 0x0000002418007981 */ /* 0x000164000c1e1900 */
.L_x_3504:
[----:B------:R-:W-:Y:S05]  /*1a20*/  BSYNC B6 ;  /* 0x0000000000067941 */ /* 0x000fea0003800000 */
.L_x_3503:
[----:B------:R-:W-:Y:S01]  /*1a30*/  IMAD R3, R28, UR43, RZ ;  /* 0x0000002b1c037c24 */ /* 0x000fe2000f8e02ff */
[----:B------:R-:W-:Y:S02]  /*1a40*/  ISETP.GT.AND P0, PT, R29, RZ, PT ;  /* 0x000000ff1d00720c */ /* 0x000fe40003f04270 */
[----:B-----5:R-:W-:Y:S02]  /*1a50*/  FSETP.GTU.FTZ.AND P1, PT, R31, R0, PT ;  /* 0x000000001f00720b */ /* 0x020fe40003f3c000 */
[----:B------:R-:W-:Y:S02]  /*1a60*/  SEL R3, R3, RZ, P0 ;  /* 0x000000ff03037207 */ /* 0x000fe40000000000 */
[----:B--2---:R-:W-:Y:S02]  /*1a70*/  FSEL R7, RZ, 1.875, P1 ;  /* 0x3ff00000ff077808 */ /* 0x004fe40000800000 */
[----:B------:R-:W-:Y:S01]  /*1a80*/  MOV R6, RZ ;  /* 0x000000ff00067202 */ /* 0x000fe20000000f00 */
[----:B0-----:R-:W-:-:S05]  /*1a90*/  IMAD.WIDE.U32 R4, R3, 0x8, R26 ;  /* 0x0000000803047825 */ /* 0x001fca00078e001a */
[----:B------:R2:W-:Y:S01]  /*1aa0*/  STG.E.64 desc[UR36][R4.64], R6 ;  /* 0x0000000604007986 */ /* 0x0005e2000c101b24 */
[----:B------:R-:W-:Y:S05]  /*1ab0*/  BRA `(.L_x_3493) ;  /* 0x0000000000047947 */ /* 0x000fea0003800000 */
.L_x_7213:
[----:B------:R-:W-:Y:S05]  /*1ac0*/  BREAK B8 ;  /* 0x0000000000087942 */ /* 0x000fea0003800000 */
.L_x_3493:
[----:B------:R-:W-:Y:S05]  /*1ad0*/  BSYNC B9 ;  /* 0x0000000000097941 */ /* 0x000fea0003800000 */
.L_x_3488:
[----:B------:R-:W5:Y:S01]  /*1ae0*/  LDC R3, c[0x0][0xc] ;  /* 0x00000300ff037b82 */ /* 0x000f620000000800 */
[----:B------:R-:W-:-:S06]  /*1af0*/  USHF.L.U32 UR4, UR38, 0x2, URZ ;  /* 0x0000000226047899 */ /* 0x000fcc000800063f */
[----:B-----5:R-:W-:-:S05]  /*1b00*/  IMAD R28, R3, UR4, R28 ;  /* 0x00000004031c7c24 */ /* 0x020fca000f8e021c */
[----:B------:R-:W-:-:S13]  /*1b10*/  ISETP.GE.U32.AND P0, PT, R28, UR44, PT ;  /* 0x0000002c1c007c0c */ /* 0x000fda000bf06070 */
[----:B------:R-:W-:Y:S05]  /*1b20*/  @!P0 BRA `(.L_x_3506) ;  /* 0xffffffe4007c8947 */ /* 0x000fea000383ffff */
[----:B------:R-:W-:Y:S05]  /*1b30*/  EXIT ;  /* 0x000000000000794d */ /* 0x000fea0003800000 */
.L_x_3507:
        /* <DEDUP_REMOVED lines=12> */
.L_x_7620:


//--------------------- .text._ZN2at4cuda57_GLOBAL__N__cd6b329d_24_DistributionBernoulli_cu_7537a20d21kernelPointwiseApply2IZNS_6native9templates4cuda28bernoulli_tensor_cuda_kernelIdfEEvRKNS_10TensorBaseES9_NS_15PhiloxCudaStateEEUliRdSB_SB_SB_RKfSD_SD_SD_E_dSC_jLi1ELi1ELi4ELi512ELi2EEEvNS0_6detail10TensorInfoIT0_T2_EENSG_IT1_SI_EESI_T_ --------------------------
	.section	.text._ZN2at4cuda57_GLOBAL__N__cd6b329d_24_DistributionBernoulli_cu_7537a20d21kernelPointwiseApply2IZNS_6native9templates4cuda28bernoulli_tensor_cuda_kernelIdfEEvRKNS_10TensorBaseES9_NS_15PhiloxCudaStateEEUliRdSB_SB_SB_RKfSD_SD_SD_E_dSC_jLi1ELi1ELi4ELi512ELi2EEEvNS0_6detail10TensorInfoIT0_T2_EENSG_IT1_SI_EESI_T_,"ax",@progbits
	.align	128
.text._ZN2at4cuda57_GLOBAL__N__cd6b329d_24_DistributionBernoulli_cu_7537a20d21kernelPointwiseApply2IZNS_6native9templates4cuda28bernoulli_tensor_cuda_kernelIdfEEvRKNS_10TensorBaseES9_NS_15PhiloxCudaStateEEUliRdSB_SB_SB_RKfSD_SD_SD_E_dSC_jLi1ELi1ELi4ELi512ELi2EEEvNS0_6detail10TensorInfoIT0_T2_EENSG_IT1_SI_EESI_T_:
        .type           _ZN2at4cuda57_GLOBAL__N__cd6b329d_24_DistributionBernoulli_cu_7537a20d21kernelPointwiseApply2IZNS_6native9templates4cuda28bernoulli_tensor_cuda_kernelIdfEEvRKNS_10TensorBaseES9_NS_15PhiloxCudaStateEEUliRdSB_SB_SB_RKfSD_SD_SD_E_dSC_jLi1ELi1ELi4ELi512ELi2EEEvNS0_6detail10TensorInfoIT0_T2_EENSG_IT1_SI_EESI_T_,@function
        .size           _ZN2at4cuda57_GLOBAL__N__cd6b329d_24_DistributionBernoulli_cu_7537a20d21kernelPointwiseApply2IZNS_6native9templates4cuda28bernoulli_tensor_cuda_kernelIdfEEvRKNS_10TensorBaseES9_NS_15PhiloxCudaStateEEUliRdSB_SB_SB_RKfSD_SD_SD_E_dSC_jLi1ELi1ELi4ELi512ELi2EEEvNS0_6detail10TensorInfoIT0_T2_EENSG_IT1_SI_EESI_T_,(.L_x_7621 - _ZN2at4cuda57_GLOBAL__N__cd6b329d_24_DistributionBernoulli_cu_7537a20d21kernelPointwiseApply2IZNS_6native9templates4cuda28bernoulli_tensor_cuda_kernelIdfEEvRKNS_10TensorBaseES9_NS_15PhiloxCudaStateEEUliRdSB_SB_SB_RKfSD_SD_SD_E_dSC_jLi1ELi1ELi4ELi512ELi2EEEvNS0_6detail10TensorInfoIT0_T2_EENSG_IT1_SI_EESI_T_)
        .other          _ZN2at4cuda57_GLOBAL__N__cd6b329d_24_DistributionBernoulli_cu_7537a20d21kernelPointwiseApply2IZNS_6native9templates4cuda28bernoulli_tensor_cuda_kernelIdfEEvRKNS_10TensorBaseES9_NS_15PhiloxCudaStateEEUliRdSB_SB_SB_RKfSD_SD_SD_E_dSC_jLi1ELi1ELi4ELi512ELi2EEEvNS0_6detail10TensorInfoIT0_T2_EENSG_IT1_SI_EESI_T_,@"STO_CUDA_ENTRY STV_DEFAULT"
_ZN2at4cuda57_GLOBAL__N__cd6b329d_24_DistributionBernoulli_cu_7537a20d21kernelPointwiseApply2IZNS_6native9templates4cuda28bernoulli_tensor_cuda_kernelIdfEEvRKNS_10TensorBaseES9_NS_15PhiloxCudaStateEEUliRdSB_SB_SB_RKfSD_SD_SD_E_dSC_jLi1ELi1ELi4ELi512ELi2EEEvNS0_6detail10TensorInfoIT0_T2_EENSG_IT1_SI_EESI_T_:
        /* <DEDUP_REMOVED lines=17> */
.L_x_3528:
[----:B------:R-:W-:Y:S01]  /*0110*/  ISETP.NE.AND P0, PT, RZ, UR39, PT ;  /* 0x00000027ff007c0c */ /* 0x000fe2000bf05270 */
[----:B---34-:R-:W3:-:S12]  /*0120*/  LDC.64 R4, c[0x0][0x3c8] ;  /* 0x0000f200ff047b82 */ /* 0x018ed80000000a00 */
[----:B------:R-:W4:Y:S08]  /*0130*/  @P0 LDC.64 R6, c[0x0][0x3d0] ;  /* 0x0000f400ff060b82 */ /* 0x000f300000000a00 */
        /* <DEDUP_REMOVED lines=30> */
[----:B-1----:R-:W-:Y:S01]  /*0320*/  IMAD.WIDE.U32 R16, R10, -0x2daee0ad, RZ ;  /* 0xd2511f530a107825 */ /* 0x002fe200078e00ff */
        /* <DEDUP_REMOVED lines=87> */
[----:B------:R-:W-:Y:S01]  /*08a0*/  LOP3.LUT R12, R16, R12, R15, 0x96, !PT ;  /* 0x0000000c100c7212 */ /* 0x000fe200078e960f */
[----:B------:R-:W-:Y:S01]  /*08b0*/  VIADD R15, R31, 0x2 ;  /* 0x000000021f0f7836 */ /* 0x000fe20000000000 */
[----:B------:R-:W-:Y:S02]  /*08c0*/  SEL R29, R17, RZ, P1 ;  /* 0x000000ff111d7207 */ /* 0x000fe40000800000 */
[----:B------:R-:W-:-:S02]  /*08d0*/  IADD3 R16, R31, 0x3, RZ ;  /* 0x000000031f107810 */ /* 0x000fc40007ffe0ff */
[----:B------:R-:W-:Y:S02]  /*08e0*/  SEL R17, R19, RZ, P1 ;  /* 0x000000ff13117207 */ /* 0x000fe40000800000 */
        /* <DEDUP_REMOVED lines=12> */
[----:B-1----:R-:W-:-:S04]  /*09b0*/  IMAD.WIDE.U32 R24, R15, 0x4, R38 ;  /* 0x000000040f187825 */ /* 0x002fc800078e0026 */
[----:B------:R-:W-:-:S04]  /*09c0*/  IMAD.WIDE.U32 R28, R29, 0x4, R38 ;  /* 0x000000041d1c7825 */ /* 0x000fc800078e0026 */
[----:B------:R-:W-:-:S04]  /*09d0*/  IMAD.WIDE.U32 R26, R27, 0x4, R38 ;  /* 0x000000041b1a7825 */ /* 0x000fc800078e0026 */
[----:B--2---:R-:W-:-:S04]  /*09e0*/  IMAD.WIDE.U32 R22, R23, 0x8, R36 ;  /* 0x0000000817167825 */ /* 0x004fc800078e0024 */
[----:B------:R-:W-:-:S04]  /*09f0*/  IMAD.WIDE.U32 R18, R19, 0x8, R36 ;  /* 0x0000000813127825 */ /* 0x000fc800078e0024 */
[----:B------:R-:W-:-:S04]  /*0a00*/  IMAD.WIDE.U32 R16, R17, 0x8, R36 ;  /* 0x0000000811107825 */ /* 0x000fc800078e0024 */
[----:B------:R-:W-:Y:S02]  /*0a10*/  IMAD.MOV.U32 R20, RZ, RZ, R4 ;  /* 0x000000ffff147224 */ /* 0x000fe400078e0004 */
        /* <DEDUP_REMOVED lines=11> */
[----:B------:R-:W-:Y:S02]  /*0ad0*/  @P1 IMAD.MOV.U32 R20, RZ, RZ, R3 ;  /* 0x000000ffff141224 */ /* 0x000fe400078e0003 */
[----:B------:R-:W-:Y:S02]  /*0ae0*/  @P1 IMAD.MOV.U32 R14, RZ, RZ, R11 ;  /* 0x000000ffff0e1224 */ /* 0x000fe400078e000b */
[----:B------:R-:W-:Y:S01]  /*0af0*/  @P1 IMAD.MOV.U32 R13, RZ, RZ, R4 ;  /* 0x000000ffff0d1224 */ /* 0x000fe200078e0004 */
[----:B------:R-:W-:Y:S06]  /*0b00*/  BRA `(.L_x_3508) ;  /* 0x0000000000107947 */ /* 0x000fec0003800000 */
.L_x_3509:
[----:B------:R-:W-:Y:S01]  /*0b10*/  IMAD.MOV.U32 R20, RZ, RZ, R13 ;  /* 0x000000ffff147224 */ /* 0x000fe200078e000d */
[----:B------:R-:W-:Y:S01]  /*0b20*/  MOV R15, R4 ;  /* 0x00000004000f7202 */ /* 0x000fe20000000f00 */
[----:B------:R-:W-:Y:S01]  /*0b30*/  IMAD.MOV.U32 R14, RZ, RZ, R3 ;  /* 0x000000ffff0e7224 */ /* 0x000fe200078e0003 */
[----:B------:R-:W-:-:S07]  /*0b40*/  MOV R13, R6 ;  /* 0x00000006000d7202 */ /* 0x000fce0000000f00 */
.L_x_3508:
        /* <DEDUP_REMOVED lines=17> */
.L_x_7214:
[----:B------:R-:W-:Y:S05]  /*0c60*/  BRX R4 -0xc70                                                                                                                                                                                                                                                                                                                                                                                                                                                                                (*"BRANCH_TARGETS .L_x_7215,.L_x_7216,.L_x_7217"*) ;  /* 0xfffffff004e47949 */ /* 0x000fea000383ffff */
.L_x_3512:
        /* <DEDUP_REMOVED lines=27> */
[----:B0-----:R-:W-:Y:S05]  /*0e20*/  CALL.ABS.NOINC R14 ;  /* 0x000000000e007343 */ /* 0x001fea0003c00000 */
.L_x_3518:
[----:B------:R0:W5:Y:S02]  /*0e30*/  LDG.E R0, desc[UR36][R24.64] ;  /* 0x0000002418007981 */ /* 0x000164000c1e1900 */
.L_x_3517:
[----:B------:R-:W-:Y:S05]  /*0e40*/  BSYNC B6 ;  /* 0x0000000000067941 */ /* 0x000fea0003800000 */
.L_x_3516:
[----:B-----5:R-:W-:Y:S01]  /*0e50*/  FSETP.GTU.FTZ.AND P0, PT, R35, R0, PT ;  /* 0x000000002300720b */ /* 0x020fe20003f1c000 */
[----:B------:R-:W-:-:S03]  /*0e60*/  IMAD.MOV.U32 R4, RZ, RZ, RZ ;  /* 0x000000ffff047224 */ /* 0x000fc600078e00ff */
[----:B------:R-:W-:-:S05]  /*0e70*/  FSEL R5, RZ, 1.875, P0 ;  /* 0x3ff00000ff057808 */ /* 0x000fca0000000000 */
[----:B------:R1:W-:Y:S04]  /*0e80*/  STG.E.64 desc[UR36][R22.64], R4 ;  /* 0x0000000416007986 */ /* 0x0003e8000c101b24 */
.L_x_3514:
[----:B------:R-:W-:Y:S05]  /*0e90*/  BSYNC B7 ;  /* 0x0000000000077941 */ /* 0x000fea0003800000 */
.L_x_3513:
        /* <DEDUP_REMOVED lines=21> */
.L_x_3521:
[----:B------:R2:W5:Y:S02]  /*0ff0*/  LDG.E R3, desc[UR36][R26.64] ;  /* 0x000000241a037981 */ /* 0x000564000c1e1900 */
.L_x_3520:
[----:B------:R-:W-:Y:S05]  /*1000*/  BSYNC B6 ;  /* 0x0000000000067941 */ /* 0x000fea0003800000 */
.L_x_3519:
[----:B-----5:R-:W-:Y:S01]  /*1010*/  FSETP.GTU.FTZ.AND P0, PT, R34, R3, PT ;  /* 0x000000032200720b */ /* 0x020fe20003f1c000 */
[----:B-1----:R-:W-:-:S03]  /*1020*/  IMAD.MOV.U32 R4, RZ, RZ, RZ ;  /* 0x000000ffff047224 */ /* 0x002fc600078e00ff */
[----:B------:R-:W-:-:S05]  /*1030*/  FSEL R5, RZ, 1.875, P0 ;  /* 0x3ff00000ff057808 */ /* 0x000fca0000000000 */
[----:B------:R1:W-:Y:S04]  /*1040*/  STG.E.64 desc[UR36][R18.64], R4 ;  /* 0x0000000412007986 */ /* 0x0003e8000c101b24 */
.L_x_7216:
        /* <DEDUP_REMOVED lines=21> */
.L_x_3524:
[----:B------:R3:W5:Y:S02]  /*11a0*/  LDG.E R0, desc[UR36][R28.64] ;  /* 0x000000241c007981 */ /* 0x000764000c1e1900 */
.L_x_3523:
[----:B------:R-:W-:Y:S05]  /*11b0*/  BSYNC B6 ;  /* 0x0000000000067941 */ /* 0x000fea0003800000 */
.L_x_3522:
[----:B-----5:R-:W-:Y:S02]  /*11c0*/  FSETP.GTU.FTZ.AND P0, PT, R33, R0, PT ;  /* 0x000000002100720b */ /* 0x020fe40003f1c000 */
[----:B-1----:R-:W-:Y:S02]  /*11d0*/  MOV R4, RZ ;  /* 0x000000ff00047202 */ /* 0x002fe40000000f00 */
[----:B------:R-:W-:-:S05]  /*11e0*/  FSEL R5, RZ, 1.875, P0 ;  /* 0x3ff00000ff057808 */ /* 0x000fca0000000000 */
[----:B------:R1:W-:Y:S04]  /*11f0*/  STG.E.64 desc[UR36][R16.64], R4 ;  /* 0x0000000410007986 */ /* 0x0003e8000c101b24 */
.L_x_7215:
[----:B------:R-:W-:Y:S05]  /*1200*/  BSYNC B8 ;  /* 0x0000000000087941 */ /* 0x000fea0003800000 */
.L_x_3511:
[C---:B------:R-:W-:Y:S01]  /*1210*/  IADD3 R3, -R31.reuse, UR40, RZ ;  /* 0x000000281f037c10 */ /* 0x040fe2000fffe1ff */
[----:B------:R-:W-:-:S03]  /*1220*/  IMAD R0, R31, UR41, RZ ;  /* 0x000000291f007c24 */ /* 0x000fc6000f8e02ff */
[----:B------:R-:W-:-:S04]  /*1230*/  ISETP.GT.AND P0, PT, R3, RZ, PT ;  /* 0x000000ff0300720c */ /* 0x000fc80003f04270 */
[----:B-1----:R-:W-:Y:S02]  /*1240*/  SEL R17, R0, RZ, P0 ;  /* 0x000000ff00117207 */ /* 0x002fe40000000000 */
[----:B------:R-:W-:-:S03]  /*1250*/  P2R R18, PR, RZ, 0x1 ;  /* 0x00000001ff127803 */ /* 0x000fc60000000000 */
[----:B------:R-:W-:-:S05]  /*1260*/  IMAD.WIDE.U32 R16, R17, 0x4, R38 ;  /* 0x0000000411107825 */ /* 0x000fca00078e0026 */
        /* <DEDUP_REMOVED lines=11> */
[----:B------:R-:W1:Y:S01]  /*1320*/  LDC.64 R14, c[0x4][R14] ;  /* 0x010000000e0e7b82 */ /* 0x000e620000000a00 */
        /* <DEDUP_REMOVED lines=8> */
[----:B0123--:R-:W-:Y:S05]  /*13b0*/  CALL.ABS.NOINC R14 ;  /* 0x000000000e007343 */ /* 0x00ffea0003c00000 */
.L_x_3527:
[----:B------:R1:W5:Y:S02]  /*13c0*/  LDG.E R3, desc[UR36][R16.64] ;  /* 0x0000002410037981 */ /* 0x000364000c1e1900 */
.L_x_3526:
[----:B------:R-:W-:Y:S05]  /*13d0*/  BSYNC B6 ;  /* 0x0000000000067941 */ /* 0x000fea0003800000 */
.L_x_3525:
[----:B------:R-:W-:Y:S01]  /*13e0*/  IMAD R0, R31, UR42, RZ ;  /* 0x0000002a1f007c24 */ /* 0x000fe2000f8e02ff */
[----:B------:R-:W-:Y:S01]  /*13f0*/  ISETP.NE.AND P1, PT, R18, RZ, PT ;  /* 0x000000ff1200720c */ /* 0x000fe20003f25270 */
[----:B------:R-:W-:Y:S01]  /*1400*/  IMAD.MOV.U32 R6, RZ, RZ, RZ ;  /* 0x000000ffff067224 */ /* 0x000fe200078e00ff */
[----:B-----5:R-:W-:Y:S02]  /*1410*/  FSETP.GTU.FTZ.AND P0, PT, R32, R3, PT ;  /* 0x000000032000720b */ /* 0x020fe40003f1c000 */
[----:B------:R-:W-:Y:S02]  /*1420*/  SEL R5, R0, RZ, P1 ;  /* 0x000000ff00057207 */ /* 0x000fe40000800000 */
[----:B------:R-:W-:-:S03]  /*1430*/  FSEL R7, RZ, 1.875, P0 ;  /* 0x3ff00000ff077808 */ /* 0x000fc60000000000 */
[----:B------:R-:W-:-:S05]  /*1440*/  IMAD.WIDE.U32 R4, R5, 0x8, R36 ;  /* 0x0000000805047825 */ /* 0x000fca00078e0024 */
[----:B------:R4:W-:Y:S01]  /*1450*/  STG.E.64 desc[UR36][R4.64], R6 ;  /* 0x0000000604007986 */ /* 0x0009e2000c101b24 */
[----:B------:R-:W-:Y:S05]  /*1460*/  BRA `(.L_x_3515) ;  /* 0x0000000000047947 */ /* 0x000fea0003800000 */
.L_x_7217:
[----:B------:R-:W-:Y:S05]  /*1470*/  BREAK B8 ;  /* 0x0000000000087942 */ /* 0x000fea0003800000 */
.L_x_3515:
[----:B------:R-:W-:Y:S05]  /*1480*/  BSYNC B9 ;  /* 0x0000000000097941 */ /* 0x000fea0003800000 */
.L_x_3510:
[----:B------:R-:W5:Y:S01]  /*1490*/  LDC R0, c[0x0][0xc] ;  /* 0x00000300ff007b82 */ /* 0x000f620000000800 */
[----:B------:R-:W-:-:S06]  /*14a0*/  USHF.L.U32 UR4, UR38, 0x2, URZ ;  /* 0x0000000226047899 */ /* 0x000fcc000800063f */
[----:B-----5:R-:W-:-:S05]  /*14b0*/  IMAD R31, R0, UR4, R31 ;  /* 0x00000004001f7c24 */ /* 0x020fca000f8e021f */
[----:B------:R-:W-:-:S13]  /*14c0*/  ISETP.GE.U32.AND P0, PT, R31, UR40, PT ;  /* 0x000000281f007c0c */ /* 0x000fda000bf06070 */
[----:B------:R-:W-:Y:S05]  /*14d0*/  @!P0 BRA `(.L_x_3528) ;  /* 0xffffffec000c8947 */ /* 0x000fea000383ffff */
[----:B------:R-:W-:Y:S05]  /*14e0*/  EXIT ;  /* 0x000000000000794d */ /* 0x000fea0003800000 */
.L_x_3529:
        /* <DEDUP_REMOVED lines=9> */
.L_x_7621:


//--------------------- .text._ZN2at4cuda57_GLOBAL__N__cd6b329d_24_DistributionBernoulli_cu_7537a20d21kernelPointwiseApply2IZNS_6native9templates4cuda28bernoulli_tensor_cuda_kernelIsfEEvRKNS_10TensorBaseES9_NS_15PhiloxCudaStateEEUliRsSB_SB_SB_RKfSD_SD_SD_E_sSC_mLin1ELin1ELi4ELi512ELi2EEEvNS0_6detail10TensorInfoIT0_T2_EENSG_IT1_SI_EESI_T_ --------------------------
	.section	.text._ZN2at4cuda57_GLOBAL__N__cd6b329d_24_DistributionBernoulli_cu_7537a20d21kernelPointwiseApply2IZNS_6native9templates4cuda28bernoulli_tensor_cuda_kernelIsfEEvRKNS_10TensorBaseES9_NS_15PhiloxCudaStateEEUliRsSB_SB_SB_RKfSD_SD_SD_E_sSC_mLin1ELin1ELi4ELi512ELi2EEEvNS0_6detail10TensorInfoIT0_T2_EENSG_IT1_SI_EESI_T_,"ax",@progbits
	.align	128
.text._ZN2at4cuda57_GLOBAL__N__cd6b329d_24_DistributionBernoulli_cu_7537a20d21kernelPointwiseApply2IZNS_6native9templates4cuda28bernoulli_tensor_cuda_kernelIsfEEvRKNS_10TensorBaseES9_NS_15PhiloxCudaStateEEUliRsSB_SB_SB_RKfSD_SD_SD_E_sSC_mLin1ELin1ELi4ELi512ELi2EEEvNS0_6detail10TensorInfoIT0_T2_EENSG_IT1_SI_EESI_T_:
        .type           _ZN2at4cuda57_GLOBAL__N__cd6b329d_24_DistributionBernoulli_cu_7537a20d21kernelPointwiseApply2IZNS_6native9templates4cuda28bernoulli_tensor_cuda_kernelIsfEEvRKNS_10TensorBaseES9_NS_15PhiloxCudaStateEEUliRsSB_SB_SB_RKfSD_SD_SD_E_sSC_mLin1ELin1ELi4ELi512ELi2EEEvNS0_6detail10TensorInfoIT0_T2_EENSG_IT1_SI_EESI_T_,@function
        .size           _ZN2at4cuda57_GLOBAL__N__cd6b329d_24_DistributionBernoulli_cu_7537a20d21kernelPointwiseApply2IZNS_6native9templates4cuda28bernoulli_tensor_cuda_kernelIsfEEvRKNS_10TensorBaseES9_NS_15PhiloxCudaStateEEUliRsSB_SB_SB_RKfSD_SD_SD_E_sSC_mLin1ELin1ELi4ELi512ELi2EEEvNS0_6detail10TensorInfoIT0_T2_EENSG_IT1_SI_EESI_T_,(.L_x_7622 - _ZN2at4cuda57_GLOBAL__N__cd6b329d_24_DistributionBernoulli_cu_7537a20d21kernelPointwiseApply2IZNS_6native9templates4cuda28bernoulli_tensor_cuda_kernelIsfEEvRKNS_10TensorBaseES9_NS_15PhiloxCudaStateEEUliRsSB_SB_SB_RKfSD_SD_SD_E_sSC_mLin1ELin1ELi4ELi512ELi2EEEvNS0_6detail10TensorInfoIT0_T2_EENSG_IT1_SI_EESI_T_)
        .other          _ZN2at4cuda57_GLOBAL__N__cd6b329d_24_DistributionBernoulli_cu_7537a20d21kernelPointwiseApply2IZNS_6native9templates4cuda28bernoulli_tensor_cuda_kernelIsfEEvRKNS_10TensorBaseES9_NS_15PhiloxCudaStateEEUliRsSB_SB_SB_RKfSD_SD_SD_E_sSC_mLin1ELin1ELi4ELi512ELi2EEEvNS0_6detail10TensorInfoIT0_T2_EENSG_IT1_SI_EESI_T_,@"STO_CUDA_ENTRY STV_DEFAULT"
_ZN2at4cuda57_GLOBAL__N__cd6b329d_24_DistributionBernoulli_cu_7537a20d21kernelPointwiseApply2IZNS_6native9templates4cuda28bernoulli_tensor_cuda_kernelIsfEEvRKNS_10TensorBaseES9_NS_15PhiloxCudaStateEEUliRsSB_SB_SB_RKfSD_SD_SD_E_sSC_mLin1ELin1ELi4ELi512ELi2EEEvNS0_6detail10TensorInfoIT0_T2_EENSG_IT1_SI_EESI_T_:
        /* <DEDUP_REMOVED lines=13> */
.L_x_3750:
        /* <DEDUP_REMOVED lines=35> */
.L_x_3546:
        /* <DEDUP_REMOVED lines=13> */
[----:B------:R-:W-:Y:S05]  /*03d0*/  CALL.REL.NOINC `($__internal_45_$__cuda_sm20_div_u64) ;  /* 0x000000dc00107944 */ /* 0x000fea0003c00000 */
        /* <DEDUP_REMOVED lines=10> */
.L_x_3535:
        /* <DEDUP_REMOVED lines=23> */
.L_x_3536:
[----:B------:R-:W-:Y:S05]  /*05f0*/  BSYNC B2 ;  /* 0x0000000000027941 */ /* 0x000fea0003800000 */
.L_x_3534:
        /* <DEDUP_REMOVED lines=15> */
[----:B------:R-:W-:Y:S05]  /*06f0*/  CALL.REL.NOINC `($__internal_45_$__cuda_sm20_div_u64) ;  /* 0x000000d800487944 */ /* 0x000fea0003c00000 */
        /* <DEDUP_REMOVED lines=12> */
.L_x_3538:
        /* <DEDUP_REMOVED lines=23> */
.L_x_3539:
[----:B------:R-:W-:Y:S05]  /*0930*/  BSYNC B2 ;  /* 0x0000000000027941 */ /* 0x000fea0003800000 */
.L_x_3537:
        /* <DEDUP_REMOVED lines=29> */
.L_x_3541:
        /* <DEDUP_REMOVED lines=23> */
.L_x_3542:
[----:B------:R-:W-:Y:S05]  /*0c80*/  BSYNC B2 ;  /* 0x0000000000027941 */ /* 0x000fea0003800000 */
.L_x_3540:
        /* <DEDUP_REMOVED lines=17> */
[----:B------:R-:W-:Y:S05]  /*0da0*/  CALL.REL.NOINC `($__internal_45_$__cuda_sm20_div_u64) ;  /* 0x000000d0009c7944 */ /* 0x000fea0003c00000 */
        /* <DEDUP_REMOVED lines=12> */
.L_x_3544:
        /* <DEDUP_REMOVED lines=23> */
.L_x_3545:
[----:B------:R-:W-:Y:S05]  /*0fe0*/  BSYNC B2 ;  /* 0x0000000000027941 */ /* 0x000fea0003800000 */
.L_x_3543:
        /* <DEDUP_REMOVED lines=8> */
.L_x_3533:
        /* <DEDUP_REMOVED lines=13> */
[----:B------:R-:W-:Y:S05]  /*1140*/  CALL.REL.NOINC `($__internal_45_$__cuda_sm20_div_u64) ;  /* 0x000000cc00b47944 */ /* 0x000fea0003c00000 */
        /* <DEDUP_REMOVED lines=10> */
.L_x_3548:
        /* <DEDUP_REMOVED lines=23> */
.L_x_3549:
[----:B------:R-:W-:Y:S05]  /*1360*/  BSYNC B1 ;  /* 0x0000000000017941 */ /* 0x000fea0003800000 */
.L_x_3547:
        /* <DEDUP_REMOVED lines=28> */
.L_x_3551:
        /* <DEDUP_REMOVED lines=23> */
.L_x_3552:
[----:B------:R-:W-:Y:S05]  /*16a0*/  BSYNC B1 ;  /* 0x0000000000017941 */ /* 0x000fea0003800000 */
.L_x_3550:
        /* <DEDUP_REMOVED lines=27> */
.L_x_3554:
        /* <DEDUP_REMOVED lines=23> */
.L_x_3555:
[----:B------:R-:W-:Y:S05]  /*19d0*/  BSYNC B1 ;  /* 0x0000000000017941 */ /* 0x000fea0003800000 */
.L_x_3553:
[----:B------:R-:W0:Y:S02]  /*19e0*/  LDC.64 R12, c[0x0][R12+0x2c8] ;  /* 0x0000b2000c0c7b82 */ /* 0x000e240000000a00 */
[-C--:B0-----:R-:W-:Y:S02]  /*19f0*/  IMAD R3, R13, R4.reuse, RZ ;  /* 0x000000040d037224 */ /* 0x081fe400078e02ff */
[----:B------:R-:W-:-:S04]  /*1a00*/  IMAD.WIDE.U32 R16, R12, R4, R16 ;  /* 0x000000040c107225 */ /* 0x000fc800078e0010 */
[----:B------:R-:W-:-:S04]  /*1a10*/  IMAD R3, R12, R7, R3 ;  /* 0x000000070c037224 */ /* 0x000fc800078e0203 */
[----:B------:R-:W-:-:S07]  /*1a20*/  IMAD.IADD R17, R17, 0x1, R3 ;  /* 0x0000000111117824 */ /* 0x000fce00078e0203 */
.L_x_3532:
        /* <DEDUP_REMOVED lines=31> */
.L_x_3570:
        /* <DEDUP_REMOVED lines=25> */
.L_x_3559:
        /* <DEDUP_REMOVED lines=23> */
.L_x_3560:
[----:B------:R-:W-:Y:S05]  /*1f20*/  BSYNC B2 ;  /* 0x0000000000027941 */ /* 0x000fea0003800000 */
.L_x_3558:
        /* <DEDUP_REMOVED lines=29> */
.L_x_3562:
        /* <DEDUP_REMOVED lines=23> */
.L_x_3563:
[----:B------:R-:W-:Y:S05]  /*2270*/  BSYNC B2 ;  /* 0x0000000000027941 */ /* 0x000fea0003800000 */
.L_x_3561:
        /* <DEDUP_REMOVED lines=29> */
.L_x_3565:
        /* <DEDUP_REMOVED lines=23> */
.L_x_3566:
[----:B------:R-:W-:Y:S05]  /*25c0*/  BSYNC B2 ;  /* 0x0000000000027941 */ /* 0x000fea0003800000 */
.L_x_3564:
        /* <DEDUP_REMOVED lines=29> */
.L_x_3568:
        /* <DEDUP_REMOVED lines=23> */
.L_x_3569:
[----:B------:R-:W-:Y:S05]  /*2910*/  BSYNC B2 ;  /* 0x0000000000027941 */ /* 0x000fea0003800000 */
.L_x_3567:
        /* <DEDUP_REMOVED lines=9> */
.L_x_3557:
        /* <DEDUP_REMOVED lines=25> */
.L_x_3572:
        /* <DEDUP_REMOVED lines=23> */
.L_x_3573:
[----:B------:R-:W-:Y:S05]  /*2cb0*/  BSYNC B1 ;  /* 0x0000000000017941 */ /* 0x000fea0003800000 */
.L_x_3571:
        /* <DEDUP_REMOVED lines=29> */
.L_x_3575:
        /* <DEDUP_REMOVED lines=23> */
.L_x_3576:
[----:B------:R-:W-:Y:S05]  /*3000*/  BSYNC B1 ;  /* 0x0000000000017941 */ /* 0x000fea0003800000 */
.L_x_3574:
        /* <DEDUP_REMOVED lines=28> */
.L_x_3578:
        /* <DEDUP_REMOVED lines=23> */
.L_x_3579:
[----:B------:R-:W-:Y:S05]  /*3340*/  BSYNC B1 ;  /* 0x0000000000017941 */ /* 0x000fea0003800000 */
.L_x_3577:
[----:B------:R-:W0:Y:S01]  /*3350*/  LDC.64 R10, c[0x0][R10+0x2c8] ;  /* 0x0000b2000a0a7b82 */ /* 0x000e220000000a00 */
[----:B------:R-:W-:Y:S01]  /*3360*/  MOV R3, R0 ;  /* 0x0000000000037202 */ /* 0x000fe20000000f00 */
[-C--:B0-----:R-:W-:Y:S02]  /*3370*/  IMAD R5, R11, R4.reuse, RZ ;  /* 0x000000040b057224 */ /* 0x081fe400078e02ff */
[----:B------:R-:W-:-:S04]  /*3380*/  IMAD.WIDE.U32 R2, R10, R4, R2 ;  /* 0x000000040a027225 */ /* 0x000fc800078e0002 */
[----:B------:R-:W-:-:S04]  /*3390*/  IMAD R5, R10, R7, R5 ;  /* 0x000000070a057224 */ /* 0x000fc800078e0205 */
[----:B------:R-:W-:-:S07]  /*33a0*/  IMAD.IADD R0, R3, 0x1, R5 ;  /* 0x0000000103007824 */ /* 0x000fce00078e0205 */
.L_x_3556:
[----:B------:R-:W-:Y:S01]  /*33b0*/  ULDC.64 UR4, c[0x0][0x480] ;  /* 0x0001200000047ab9 */ /* 0x000fe20000000a00 */
[----:B------:R-:W-:Y:S01]  /*33c0*/  MOV R3, R0 ;  /* 0x0000000000037202 */ /* 0x000fe20000000f00 */
[----:B------:R-:W-:Y:S02]  /*33d0*/  IMAD R5, R17, UR4, RZ ;  /* 0x0000000411057c24 */ /* 0x000fe4000f8e02ff */
[----:B------:R-:W-:-:S04]  /*33e0*/  IMAD.WIDE.U32 R2, R16, UR4, R2 ;  /* 0x0000000410027c25 */ /* 0x000fc8000f8e0002 */
[----:B------:R-:W-:Y:S02]  /*33f0*/  IMAD R5, R16, UR5, R5 ;  /* 0x0000000510057c24 */ /* 0x000fe4000f8e0205 */
[----:B------:R-:W-:-:S03]  /*3400*/  IMAD.MOV.U32 R35, RZ, RZ, R2 ;  /* 0x000000ffff237224 */ /* 0x000fc600078e0002 */
[----:B------:R-:W-:-:S07]  /*3410*/  IADD3 R39, R3, R5, RZ ;  /* 0x0000000503277210 */ /* 0x000fce0007ffe0ff */
.L_x_3531:
[----:B------:R-:W-:Y:S05]  /*3420*/  BSYNC B0 ;  /* 0x0000000000007941 */ /* 0x000fea0003800000 */
.L_x_3530:
        /* <DEDUP_REMOVED lines=34> */
.L_x_3596:
        /* <DEDUP_REMOVED lines=24> */
.L_x_3585:
        /* <DEDUP_REMOVED lines=23> */
.L_x_3586:
[----:B------:R-:W-:Y:S05]  /*3940*/  BSYNC B2 ;  /* 0x0000000000027941 */ /* 0x000fea0003800000 */
.L_x_3584:
        /* <DEDUP_REMOVED lines=28> */
.L_x_3588:
        /* <DEDUP_REMOVED lines=23> */
.L_x_3589:
[----:B------:R-:W-:Y:S05]  /*3c80*/  BSYNC B2 ;  /* 0x0000000000027941 */ /* 0x000fea0003800000 */
.L_x_3587:
        /* <DEDUP_REMOVED lines=29> */
.L_x_3591:
        /* <DEDUP_REMOVED lines=23> */
.L_x_3592:
[----:B------:R-:W-:Y:S05]  /*3fd0*/  BSYNC B2 ;  /* 0x0000000000027941 */ /* 0x000fea0003800000 */
.L_x_3590:
        /* <DEDUP_REMOVED lines=29> */
.L_x_3594:
        /* <DEDUP_REMOVED lines=23> */
.L_x_3595:
[----:B------:R-:W-:Y:S05]  /*4320*/  BSYNC B2 ;  /* 0x0000000000027941 */ /* 0x000fea0003800000 */
.L_x_3593:
        /* <DEDUP_REMOVED lines=9> */
.L_x_3583:
        /* <DEDUP_REMOVED lines=24> */
.L_x_3598:
        /* <DEDUP_REMOVED lines=23> */
.L_x_3599:
[----:B------:R-:W-:Y:S05]  /*46b0*/  BSYNC B1 ;  /* 0x0000000000017941 */ /* 0x000fea0003800000 */
.L_x_3597:
        /* <DEDUP_REMOVED lines=28> */
.L_x_3601:
        /* <DEDUP_REMOVED lines=23> */
.L_x_3602:
[----:B------:R-:W-:Y:S05]  /*49f0*/  BSYNC B1 ;  /* 0x0000000000017941 */ /* 0x000fea0003800000 */
.L_x_3600:
        /* <DEDUP_REMOVED lines=27> */
.L_x_3604:
        /* <DEDUP_REMOVED lines=23> */
.L_x_3605:
[----:B------:R-:W-:Y:S05]  /*4d20*/  BSYNC B1 ;  /* 0x0000000000017941 */ /* 0x000fea0003800000 */
.L_x_3603:
[----:B------:R-:W0:Y:S02]  /*4d30*/  LDC.64 R12, c[0x0][R12+0x2c8] ;  /* 0x0000b2000c0c7b82 */ /* 0x000e240000000a00 */
[-C--:B0-----:R-:W-:Y:S02]  /*4d40*/  IMAD R3, R13, R4.reuse, RZ ;  /* 0x000000040d037224 */ /* 0x081fe400078e02ff */
[----:B------:R-:W-:-:S04]  /*4d50*/  IMAD.WIDE.U32 R24, R12, R4, R24 ;  /* 0x000000040c187225 */ /* 0x000fc800078e0018 */
[----:B------:R-:W-:-:S04]  /*4d60*/  IMAD R3, R12, R7, R3 ;  /* 0x000000070c037224 */ /* 0x000fc800078e0203 */
[----:B------:R-:W-:-:S07]  /*4d70*/  IMAD.IADD R25, R25, 0x1, R3 ;  /* 0x0000000119197824 */ /* 0x000fce00078e0203 */
.L_x_3582:
        /* <DEDUP_REMOVED lines=25> */
.L_x_3620:
        /* <DEDUP_REMOVED lines=27> */
.L_x_3609:
        /* <DEDUP_REMOVED lines=23> */
.L_x_3610:
[----:B------:R-:W-:Y:S05]  /*5230*/  BSYNC B2 ;  /* 0x0000000000027941 */ /* 0x000fea0003800000 */
.L_x_3608:
        /* <DEDUP_REMOVED lines=29> */
.L_x_3612:
        /* <DEDUP_REMOVED lines=23> */
.L_x_3613:
[----:B------:R-:W-:Y:S05]  /*5580*/  BSYNC B2 ;  /* 0x0000000000027941 */ /* 0x000fea0003800000 */
.L_x_3611:
        /* <DEDUP_REMOVED lines=30> */
.L_x_3615:
        /* <DEDUP_REMOVED lines=22> */
.L_x_3616:
[----:B------:R-:W-:Y:S05]  /*58d0*/  BSYNC B2 ;  /* 0x0000000000027941 */ /* 0x000fea0003800000 */
.L_x_3614:
        /* <DEDUP_REMOVED lines=30> */
.L_x_3618:
        /* <DEDUP_REMOVED lines=22> */
.L_x_3619:
[----:B------:R-:W-:Y:S05]  /*5c20*/  BSYNC B2 ;  /* 0x0000000000027941 */ /* 0x000fea0003800000 */
.L_x_3617:
        /* <DEDUP_REMOVED lines=9> */
.L_x_3607:
        /* <DEDUP_REMOVED lines=27> */
.L_x_3622:
        /* <DEDUP_REMOVED lines=23> */
.L_x_3623:
[----:B------:R-:W-:Y:S05]  /*5fe0*/  BSYNC B1 ;  /* 0x0000000000017941 */ /* 0x000fea0003800000 */
.L_x_3621:
        /* <DEDUP_REMOVED lines=31> */
.L_x_3625:
        /* <DEDUP_REMOVED lines=23> */
.L_x_3626:
[----:B------:R-:W-:Y:S05]  /*6350*/  BSYNC B1 ;  /* 0x0000000000017941 */ /* 0x000fea0003800000 */
.L_x_3624:
        /* <DEDUP_REMOVED lines=30> */
.L_x_3628:
        /* <DEDUP_REMOVED lines=23> */
.L_x_3629:
[----:B------:R-:W-:Y:S05]  /*66b0*/  BSYNC B1 ;  /* 0x0000000000017941 */ /* 0x000fea0003800000 */
.L_x_3627:
[----:B------:R-:W0:Y:S01]  /*66c0*/  LDC.64 R12, c[0x0][R12+0x2c8] ;  /* 0x0000b2000c0c7b82 */ /* 0x000e220000000a00 */
[----:B------:R-:W-:Y:S01]  /*66d0*/  MOV R3, R0 ;  /* 0x0000000000037202 */ /* 0x000fe20000000f00 */
[-C--:B0-----:R-:W-:Y:S02]  /*66e0*/  IMAD R6, R13, R4.reuse, RZ ;  /* 0x000000040d067224 */ /* 0x081fe400078e02ff */
[----:B------:R-:W-:-:S04]  /*66f0*/  IMAD.WIDE.U32 R2, R12, R4, R2 ;  /* 0x000000040c027225 */ /* 0x000fc800078e0002 */
[----:B------:R-:W-:-:S04]  /*6700*/  IMAD R5, R12, R5, R6 ;  /* 0x000000050c057224 */ /* 0x000fc800078e0206 */
[----:B------:R-:W-:-:S07]  /*6710*/  IMAD.IADD R0, R3, 0x1, R5 ;  /* 0x0000000103007824 */ /* 0x000fce00078e0205 */
.L_x_3606:
[----:B------:R-:W-:Y:S01]  /*6720*/  ULDC.64 UR4, c[0x0][0x480] ;  /* 0x0001200000047ab9 */ /* 0x000fe20000000a00 */
[----:B------:R-:W-:Y:S01]  /*6730*/  MOV R3, R0 ;  /* 0x0000000000037202 */ /* 0x000fe20000000f00 */
[----:B------:R-:W-:Y:S02]  /*6740*/  IMAD R8, R8, UR4, RZ ;  /* 0x0000000408087c24 */ /* 0x000fe4000f8e02ff */
[----:B------:R-:W-:-:S04]  /*6750*/  IMAD.WIDE.U32 R32, R9, UR4, R2 ;  /* 0x0000000409207c25 */ /* 0x000fc8000f8e0002 */
[----:B------:R-:W-:-:S04]  /*6760*/  IMAD R9, R9, UR5, R8 ;  /* 0x0000000509097c24 */ /* 0x000fc8000f8e0208 */
[----:B------:R-:W-:-:S07]  /*6770*/  IMAD.IADD R36, R33, 0x1, R9 ;  /* 0x0000000121247824 */ /* 0x000fce00078e0209 */
.L_x_3581:
[----:B------:R-:W-:Y:S05]  /*6780*/  BSYNC B0 ;  /* 0x0000000000007941 */ /* 0x000fea0003800000 */
.L_x_3580:
        /* <DEDUP_REMOVED lines=30> */
.L_x_3646:
        /* <DEDUP_REMOVED lines=24> */
.L_x_3635:
        /* <DEDUP_REMOVED lines=23> */
.L_x_3636:
[----:B------:R-:W-:Y:S05]  /*6c60*/  BSYNC B2 ;  /* 0x0000000000027941 */ /* 0x000fea0003800000 */
.L_x_3634:
        /* <DEDUP_REMOVED lines=28> */
.L_x_3638:
        /* <DEDUP_REMOVED lines=23> */
.L_x_3639:
[----:B------:R-:W-:Y:S05]  /*6fa0*/  BSYNC B2 ;  /* 0x0000000000027941 */ /* 0x000fea0003800000 */
.L_x_3637:
        /* <DEDUP_REMOVED lines=29> */
.L_x_3641:
        /* <DEDUP_REMOVED lines=23> */
.L_x_3642:
[----:B------:R-:W-:Y:S05]  /*72f0*/  BSYNC B2 ;  /* 0x0000000000027941 */ /* 0x000fea0003800000 */
.L_x_3640:
        /* <DEDUP_REMOVED lines=30> */
.L_x_3644:
        /* <DEDUP_REMOVED lines=23> */
.L_x_3645:
[----:B------:R-:W-:Y:S05]  /*7650*/  BSYNC B2 ;  /* 0x0000000000027941 */ /* 0x000fea0003800000 */
.L_x_3643:
        /* <DEDUP_REMOVED lines=8> */
.L_x_3633:
        /* <DEDUP_REMOVED lines=24> */
.L_x_3648:
        /* <DEDUP_REMOVED lines=23> */
.L_x_3649:
[----:B------:R-:W-:Y:S05]  /*79d0*/  BSYNC B1 ;  /* 0x0000000000017941 */ /* 0x000fea0003800000 */
.L_x_3647:
        /* <DEDUP_REMOVED lines=28> */
.L_x_3651:
        /* <DEDUP_REMOVED lines=23> */
.L_x_3652:
[----:B------:R-:W-:Y:S05]  /*7d10*/  BSYNC B1 ;  /* 0x0000000000017941 */ /* 0x000fea0003800000 */
.L_x_3650:
        /* <DEDUP_REMOVED lines=27> */
.L_x_3654:
        /* <DEDUP_REMOVED lines=23> */
.L_x_3655:
[----:B------:R-:W-:Y:S05]  /*8040*/  BSYNC B1 ;  /* 0x0000000000017941 */ /* 0x000fea0003800000 */
.L_x_3653:
[----:B------:R-:W0:Y:S02]  /*8050*/  LDC.64 R12, c[0x0][R12+0x2c8] ;  /* 0x0000b2000c0c7b82 */ /* 0x000e240000000a00 */
[-C--:B0-----:R-:W-:Y:S02]  /*8060*/  IMAD R3, R13, R4.reuse, RZ ;  /* 0x000000040d037224 */ /* 0x081fe400078e02ff */
[----:B------:R-:W-:-:S04]  /*8070*/  IMAD.WIDE.U32 R16, R12, R4, R16 ;  /* 0x000000040c107225 */ /* 0x000fc800078e0010 */
[----:B------:R-:W-:-:S05]  /*8080*/  IMAD R3, R12, R7, R3 ;  /* 0x000000070c037224 */ /* 0x000fca00078e0203 */
[----:B------:R-:W-:-:S07]  /*8090*/  IADD3 R17, R17, R3, RZ ;  /* 0x0000000311117210 */ /* 0x000fce0007ffe0ff */
.L_x_3632:
        /* <DEDUP_REMOVED lines=30> */
.L_x_3670:
        /* <DEDUP_REMOVED lines=25> */
.L_x_3659:
        /* <DEDUP_REMOVED lines=23> */
.L_x_3660:
[----:B------:R-:W-:Y:S05]  /*8580*/  BSYNC B2 ;  /* 0x0000000000027941 */ /* 0x000fea0003800000 */
.L_x_3658:
        /* <DEDUP_REMOVED lines=29> */
.L_x_3662:
        /* <DEDUP_REMOVED lines=23> */
.L_x_3663:
[----:B------:R-:W-:Y:S05]  /*88d0*/  BSYNC B2 ;  /* 0x0000000000027941 */ /* 0x000fea0003800000 */
.L_x_3661:
        /* <DEDUP_REMOVED lines=29> */
.L_x_3665:
        /* <DEDUP_REMOVED lines=23> */
.L_x_3666:
[----:B------:R-:W-:Y:S05]  /*8c20*/  BSYNC B2 ;  /* 0x0000000000027941 */ /* 0x000fea0003800000 */
.L_x_3664:
        /* <DEDUP_REMOVED lines=29> */
.L_x_3668:
        /* <DEDUP_REMOVED lines=23> */
.L_x_3669:
[----:B------:R-:W-:Y:S05]  /*8f70*/  BSYNC B2 ;  /* 0x0000000000027941 */ /* 0x000fea0003800000 */
.L_x_3667:
        /* <DEDUP_REMOVED lines=9> */
.L_x_3657:
        /* <DEDUP_REMOVED lines=25> */
.L_x_3672:
        /* <DEDUP_REMOVED lines=23> */
.L_x_3673:
[----:B------:R-:W-:Y:S05]  /*9310*/  BSYNC B1 ;  /* 0x0000000000017941 */ /* 0x000fea0003800000 */
.L_x_3671:
        /* <DEDUP_REMOVED lines=29> */
.L_x_3675:
        /* <DEDUP_REMOVED lines=23> */
.L_x_3676:
[----:B------:R-:W-:Y:S05]  /*9660*/  BSYNC B1 ;  /* 0x0000000000017941 */ /* 0x000fea0003800000 */
.L_x_3674:
        /* <DEDUP_REMOVED lines=28> */
.L_x_3678:
        /* <DEDUP_REMOVED lines=23> */
.L_x_3679:
[----:B------:R-:W-:Y:S05]  /*99a0*/  BSYNC B1 ;  /* 0x0000000000017941 */ /* 0x000fea0003800000 */
.L_x_3677:
[----:B------:R-:W0:Y:S01]  /*99b0*/  LDC.64 R10, c[0x0][R10+0x2c8] ;  /* 0x0000b2000a0a7b82 */ /* 0x000e220000000a00 */
[----:B------:R-:W-:Y:S02]  /*99c0*/  IMAD.MOV.U32 R3, RZ, RZ, R0 ;  /* 0x000000ffff037224 */ /* 0x000fe400078e0000 */
[-C--:B0-----:R-:W-:Y:S02]  /*99d0*/  IMAD R5, R11, R4.reuse, RZ ;  /* 0x000000040b057224 */ /* 0x081fe400078e02ff */
[----:B------:R-:W-:-:S04]  /*99e0*/  IMAD.WIDE.U32 R2, R10, R4, R2 ;  /* 0x000000040a027225 */ /* 0x000fc800078e0002 */
[----:B------:R-:W-:-:S05]  /*99f0*/  IMAD R5, R10, R7, R5 ;  /* 0x000000070a057224 */ /* 0x000fca00078e0205 */
[----:B------:R-:W-:-:S07]  /*9a00*/  IADD3 R0, R3, R5, RZ ;  /* 0x0000000503007210 */ /* 0x000fce0007ffe0ff */
.L_x_3656:
[----:B------:R-:W-:Y:S01]  /*9a10*/  ULDC.64 UR4, c[0x0][0x480] ;  /* 0x0001200000047ab9 */ /* 0x000fe20000000a00 */
[----:B------:R-:W-:Y:S02]  /*9a20*/  IMAD.MOV.U32 R3, RZ, RZ, R0 ;  /* 0x000000ffff037224 */ /* 0x000fe400078e0000 */
[----:B------:R-:W-:Y:S02]  /*9a30*/  IMAD R17, R17, UR4, RZ ;  /* 0x0000000411117c24 */ /* 0x000fe4000f8e02ff */
[----:B------:R-:W-:-:S04]  /*9a40*/  IMAD.WIDE.U32 R2, R16, UR4, R2 ;  /* 0x0000000410027c25 */ /* 0x000fc8000f8e0002 */
[----:B------:R-:W-:Y:S01]  /*9a50*/  IMAD R17, R16, UR5, R17 ;  /* 0x0000000510117c24 */ /* 0x000fe2000f8e0211 */
[----:B------:R-:W-:-:S03]  /*9a60*/  MOV R24, R2 ;  /* 0x0000000200187202 */ /* 0x000fc60000000f00 */
[----:B------:R-:W-:-:S07]  /*9a70*/  IMAD.IADD R31, R3, 0x1, R17 ;  /* 0x00000001031f7824 */ /* 0x000fce00078e0211 */
.L_x_3631:
[----:B------:R-:W-:Y:S05]  /*9a80*/  BSYNC B0 ;  /* 0x0000000000007941 */ /* 0x000fea0003800000 */
.L_x_3630:
        /* <DEDUP_REMOVED lines=27> */
.L_x_3696:
        /* <DEDUP_REMOVED lines=22> */
.L_x_3685:
        /* <DEDUP_REMOVED lines=23> */
.L_x_3686:
[----:B------:R-:W-:Y:S05]  /*9f10*/  BSYNC B2 ;  /* 0x0000000000027941 */ /* 0x000fea0003800000 */
.L_x_3684:
        /* <DEDUP_REMOVED lines=28> */
.L_x_3688:
        /* <DEDUP_REMOVED lines=23> */
.L_x_3689:
[----:B------:R-:W-:Y:S05]  /*a250*/  BSYNC B2 ;  /* 0x0000000000027941 */ /* 0x000fea0003800000 */
.L_x_3687:
        /* <DEDUP_REMOVED lines=29> */
.L_x_3691:
        /* <DEDUP_REMOVED lines=23> */
.L_x_3692:
[----:B------:R-:W-:Y:S05]  /*a5a0*/  BSYNC B2 ;  /* 0x0000000000027941 */ /* 0x000fea0003800000 */
.L_x_3690:
        /* <DEDUP_REMOVED lines=29> */
.L_x_3694:
        /* <DEDUP_REMOVED lines=23> */
.L_x_3695:
[----:B------:R-:W-:Y:S05]  /*a8f0*/  BSYNC B2 ;  /* 0x0000000000027941 */ /* 0x000fea0003800000 */
.L_x_3693:
        /* <DEDUP_REMOVED lines=11> */
.L_x_3683:
        /* <DEDUP_REMOVED lines=24> */
.L_x_3698:
        /* <DEDUP_REMOVED lines=23> */
.L_x_3699:
[----:B------:R-:W-:Y:S05]  /*aca0*/  BSYNC B1 ;  /* 0x0000000000017941 */ /* 0x000fea0003800000 */
.L_x_3697:
        /* <DEDUP_REMOVED lines=28> */
.L_x_3701:
        /* <DEDUP_REMOVED lines=23> */
.L_x_3702:
[----:B------:R-:W-:Y:S05]  /*afe0*/  BSYNC B1 ;  /* 0x0000000000017941 */ /* 0x000fea0003800000 */
.L_x_3700:
        /* <DEDUP_REMOVED lines=27> */
.L_x_3704:
        /* <DEDUP_REMOVED lines=23> */
.L_x_3705:
[----:B------:R-:W-:Y:S05]  /*b310*/  BSYNC B1 ;  /* 0x0000000000017941 */ /* 0x000fea0003800000 */
.L_x_3703:
[----:B------:R-:W0:Y:S02]  /*b320*/  LDC.64 R12, c[0x0][R12+0x2c8] ;  /* 0x0000b2000c0c7b82 */ /* 0x000e240000000a00 */
[-C--:B0-----:R-:W-:Y:S02]  /*b330*/  IMAD R3, R13, R4.reuse, RZ ;  /* 0x000000040d037224 */ /* 0x081fe400078e02ff */
[----:B------:R-:W-:-:S04]  /*b340*/  IMAD.WIDE.U32 R16, R12, R4, R16 ;  /* 0x000000040c107225 */ /* 0x000fc800078e0010 */
[----:B------:R-:W-:-:S05]  /*b350*/  IMAD R3, R12, R7, R3 ;  /* 0x000000070c037224 */ /* 0x000fca00078e0203 */
[----:B------:R-:W-:-:S07]  /*b360*/  IADD3 R17, R17, R3, RZ ;  /* 0x0000000311117210 */ /* 0x000fce0007ffe0ff */
.L_x_3682:
        /* <DEDUP_REMOVED lines=30> */
.L_x_3720:
        /* <DEDUP_REMOVED lines=25> */
.L_x_3709:
        /* <DEDUP_REMOVED lines=23> */
.L_x_3710:
[----:B------:R-:W-:Y:S05]  /*b850*/  BSYNC B2 ;  /* 0x0000000000027941 */ /* 0x000fea0003800000 */
.L_x_3708:
        /* <DEDUP_REMOVED lines=29> */
.L_x_3712:
        /* <DEDUP_REMOVED lines=23> */
.L_x_3713:
[----:B------:R-:W-:Y:S05]  /*bba0*/  BSYNC B2 ;  /* 0x0000000000027941 */ /* 0x000fea0003800000 */
.L_x_3711:
        /* <DEDUP_REMOVED lines=29> */
.L_x_3715:
        /* <DEDUP_REMOVED lines=23> */
.L_x_3716:
[----:B------:R-:W-:Y:S05]  /*bef0*/  BSYNC B2 ;  /* 0x0000000000027941 */ /* 0x000fea0003800000 */
.L_x_3714:
        /* <DEDUP_REMOVED lines=29> */
.L_x_3718:
        /* <DEDUP_REMOVED lines=23> */
.L_x_3719:
[----:B------:R-:W-:Y:S05]  /*c240*/  BSYNC B2 ;  /* 0x0000000000027941 */ /* 0x000fea0003800000 */
.L_x_3717:
        /* <DEDUP_REMOVED lines=9> */
.L_x_3707:
        /* <DEDUP_REMOVED lines=25> */
.L_x_3722:
        /* <DEDUP_REMOVED lines=23> */
.L_x_3723:
[----:B------:R-:W-:Y:S05]  /*c5e0*/  BSYNC B1 ;  /* 0x0000000000017941 */ /* 0x000fea0003800000 */
.L_x_3721:
        /* <DEDUP_REMOVED lines=29> */
.L_x_3725:
        /* <DEDUP_REMOVED lines=23> */
.L_x_3726:
[----:B------:R-:W-:Y:S05]  /*c930*/  BSYNC B1 ;  /* 0x0000000000017941 */ /* 0x000fea0003800000 */
.L_x_3724:
        /* <DEDUP_REMOVED lines=28> */
.L_x_3728:
        /* <DEDUP_REMOVED lines=23> */
.L_x_3729:
[----:B------:R-:W-:Y:S05]  /*cc70*/  BSYNC B1 ;  /* 0x0000000000017941 */ /* 0x000fea0003800000 */
.L_x_3727:
[----:B------:R-:W0:Y:S01]  /*cc80*/  LDC.64 R10, c[0x0][R10+0x2c8] ;  /* 0x0000b2000a0a7b82 */ /* 0x000e220000000a00 */
[----:B------:R-:W-:Y:S02]  /*cc90*/  IMAD.MOV.U32 R3, RZ, RZ, R0 ;  /* 0x000000ffff037224 */ /* 0x000fe400078e0000 */
[-C--:B0-----:R-:W-:Y:S02]  /*cca0*/  IMAD R5, R11, R4.reuse, RZ ;  /* 0x000000040b057224 */ /* 0x081fe400078e02ff */
[----:B------:R-:W-:-:S04]  /*ccb0*/  IMAD.WIDE.U32 R2, R10, R4, R2 ;  /* 0x000000040a027225 */ /* 0x000fc800078e0002 */
[----:B------:R-:W-:-:S05]  /*ccc0*/  IMAD R5, R10, R7, R5 ;  /* 0x000000070a057224 */ /* 0x000fca00078e0205 */
[----:B------:R-:W-:-:S07]  /*ccd0*/  IADD3 R0, R3, R5, RZ ;  /* 0x0000000503007210 */ /* 0x000fce0007ffe0ff */
.L_x_3706:
[----:B------:R-:W-:Y:S01]  /*cce0*/  ULDC.64 UR4, c[0x0][0x480] ;  /* 0x0001200000047ab9 */ /* 0x000fe20000000a00 */
[----:B------:R-:W-:Y:S02]  /*ccf0*/  IMAD.MOV.U32 R3, RZ, RZ, R0 ;  /* 0x000000ffff037224 */ /* 0x000fe400078e0000 */
[----:B------:R-:W-:Y:S02]  /*cd00*/  IMAD R17, R17, UR4, RZ ;  /* 0x0000000411117c24 */ /* 0x000fe4000f8e02ff */
[----:B------:R-:W-:-:S04]  /*cd10*/  IMAD.WIDE.U32 R44, R16, UR4, R2 ;  /* 0x00000004102c7c25 */ /* 0x000fc8000f8e0002 */
[----:B------:R-:W-:-:S05]  /*cd20*/  IMAD R17, R16, UR5, R17 ;  /* 0x0000000510117c24 */ /* 0x000fca000f8e0211 */
[----:B------:R-:W-:-:S07]  /*cd30*/  IADD3 R43, R45, R17, RZ ;  /* 0x000000112d2b7210 */ /* 0x000fce0007ffe0ff */
.L_x_3681:
[----:B------:R-:W-:Y:S05]  /*cd40*/  BSYNC B0 ;  /* 0x0000000000007941 */ /* 0x000fea0003800000 */
.L_x_3680:
        /* <DEDUP_REMOVED lines=152> */
.L_x_3731:
[----:B------:R-:W-:Y:S01]  /*d6d0*/  MOV R6, R5 ;  /* 0x0000000500067202 */ /* 0x000fe20000000f00 */
[----:B------:R-:W-:Y:S01]  /*d6e0*/  IMAD.MOV.U32 R4, RZ, RZ, R2 ;  /* 0x000000ffff047224 */ /* 0x000fe200078e0002 */
[----:B------:R-:W-:Y:S01]  /*d6f0*/  MOV R0, R20 ;  /* 0x0000001400007202 */ /* 0x000fe20000000f00 */
[----:B------:R-:W-:-:S07]  /*d700*/  IMAD.MOV.U32 R5, RZ, RZ, R14 ;  /* 0x000000ffff057224 */ /* 0x000fce00078e000e */
.L_x_3730:
        /* <DEDUP_REMOVED lines=18> */
.L_x_7218:
[----:B------:R-:W-:Y:S05]  /*d830*/  BRX R2 -0xd840                                                                                                                                                                                                                                                                                                                                                                                                                                                                               (*"BRANCH_TARGETS .L_x_7219,.L_x_7220,.L_x_7221"*) ;  /* 0xffffff2402f07949 */ /* 0x000fea000383ffff */
.L_x_3734:
        /* <DEDUP_REMOVED lines=28> */
.L_x_3740:
[----:B------:R0:W5:Y:S02]  /*da00*/  LDG.E R0, desc[UR36][R24.64] ;  /* 0x0000002418007981 */ /* 0x000164000c1e1900 */
.L_x_3739:
[----:B------:R-:W-:Y:S05]  /*da10*/  BSYNC B9 ;  /* 0x0000000000097941 */ /* 0x000fea0003800000 */
.L_x_3738:
[----:B-----5:R-:W-:-:S04]  /*da20*/  FSETP.GTU.FTZ.AND P0, PT, R41, R0, PT ;  /* 0x000000002900720b */ /* 0x020fc80003f1c000 */
[----:B------:R-:W-:-:S05]  /*da30*/  SEL R3, RZ, 0x1, P0 ;  /* 0x00000001ff037807 */ /* 0x000fca0000000000 */
[----:B------:R1:W-:Y:S04]  /*da40*/  STG.E.U16 desc[UR36][R26.64], R3 ;  /* 0x000000031a007986 */ /* 0x0003e8000c101524 */
.L_x_3736:
[----:B------:R-:W-:Y:S05]  /*da50*/  BSYNC B8 ;  /* 0x0000000000087941 */ /* 0x000fea0003800000 */
.L_x_3735:
        /* <DEDUP_REMOVED lines=21> */
.L_x_3743:
[----:B------:R2:W5:Y:S02]  /*dbb0*/  LDG.E R0, desc[UR36][R32.64] ;  /* 0x0000002420007981 */ /* 0x000564000c1e1900 */
.L_x_3742:
[----:B------:R-:W-:Y:S05]  /*dbc0*/  BSYNC B8 ;  /* 0x0000000000087941 */ /* 0x000fea0003800000 */
.L_x_3741:
[----:B-----5:R-:W-:-:S04]  /*dbd0*/  FSETP.GTU.FTZ.AND P0, PT, R37, R0, PT ;  /* 0x000000002500720b */ /* 0x020fc80003f1c000 */
[----:B-1----:R-:W-:-:S05]  /*dbe0*/  SEL R3, RZ, 0x1, P0 ;  /* 0x00000001ff037807 */ /* 0x002fca0000000000 */
[----:B------:R1:W-:Y:S04]  /*dbf0*/  STG.E.U16 desc[UR36][R22.64], R3 ;  /* 0x0000000316007986 */ /* 0x0003e8000c101524 */
.L_x_7220:
        /* <DEDUP_REMOVED lines=21> */
.L_x_3746:
[----:B------:R1:W5:Y:S02]  /*dd50*/  LDG.E R3, desc[UR36][R38.64] ;  /* 0x0000002426037981 */ /* 0x000364000c1e1900 */
.L_x_3745:
[----:B------:R-:W-:Y:S05]  /*dd60*/  BSYNC B8 ;  /* 0x0000000000087941 */ /* 0x000fea0003800000 */
.L_x_3744:
[----:B-----5:R-:W-:-:S04]  /*dd70*/  FSETP.GTU.FTZ.AND P0, PT, R36, R3, PT ;  /* 0x000000032400720b */ /* 0x020fc80003f1c000 */
[----:B------:R-:W-:-:S05]  /*dd80*/  SEL R3, RZ, 0x1, P0 ;  /* 0x00000001ff037807 */ /* 0x000fca0000000000 */
[----:B------:R3:W-:Y:S04]  /*dd90*/  STG.E.U16 desc[UR36][R18.64], R3 ;  /* 0x0000000312007986 */ /* 0x0007e8000c101524 */
.L_x_7219:
[----:B------:R-:W-:Y:S05]  /*dda0*/  BSYNC B6 ;  /* 0x0000000000067941 */ /* 0x000fea0003800000 */
.L_x_3733:
        /* <DEDUP_REMOVED lines=21> */
.L_x_3749:
[----:B------:R4:W5:Y:S02]  /*df00*/  LDG.E R0, desc[UR36][R34.64] ;  /* 0x0000002422007981 */ /* 0x000964000c1e1900 */
.L_x_3748:
[----:B------:R-:W-:Y:S05]  /*df10*/  BSYNC B8 ;  /* 0x0000000000087941 */ /* 0x000fea0003800000 */
.L_x_3747:
[----:B-----5:R-:W-:-:S04]  /*df20*/  FSETP.GTU.FTZ.AND P0, PT, R31, R0, PT ;  /* 0x000000001f00720b */ /* 0x020fc80003f1c000 */
[----:B---3--:R-:W-:-:S05]  /*df30*/  SEL R3, RZ, 0x1, P0 ;  /* 0x00000001ff037807 */ /* 0x008fca0000000000 */
[----:B------:R3:W-:Y:S01]  /*df40*/  STG.E.U16 desc[UR36][R16.64], R3 ;  /* 0x0000000310007986 */ /* 0x0007e2000c101524 */
[----:B------:R-:W-:Y:S05]  /*df50*/  BRA `(.L_x_3737) ;  /* 0x0000000000047947 */ /* 0x000fea0003800000 */
.L_x_7221:
[----:B------:R-:W-:Y:S05]  /*df60*/  BREAK B6 ;  /* 0x0000000000067942 */ /* 0x000fea0003800000 */
.L_x_3737:
[----:B------:R-:W-:Y:S05]  /*df70*/  BSYNC B7 ;  /* 0x0000000000077941 */ /* 0x000fea0003800000 */
.L_x_3732:
        /* <DEDUP_REMOVED lines=10> */
        .weak           $__internal_45_$__cuda_sm20_div_u64
        .type           $__internal_45_$__cuda_sm20_div_u64,@function
        .size           $__internal_45_$__cuda_sm20_div_u64,(.L_x_7622 - $__internal_45_$__cuda_sm20_div_u64)
$__internal_45_$__cuda_sm20_div_u64:
        /* <DEDUP_REMOVED lines=68> */
[----:B------:R-:W-:Y:S06]  /*e460*/  RET.REL.NODEC R6 `(_ZN2at4cuda57_GLOBAL__N__cd6b329d_24_DistributionBernoulli_cu_7537a20d21kernelPointwiseApply2IZNS_6native9templates4cuda28bernoulli_tensor_cuda_kernelIsfEEvRKNS_10TensorBaseES9_NS_15PhiloxCudaStateEEUliRsSB_SB_SB_RKfSD_SD_SD_E_sSC_mLin1ELin1ELi4ELi512ELi2EEEvNS0_6detail10TensorInfoIT0_T2_EENSG_IT1_SI_EESI_T_) ;  /* 0xffffff1806e47950 */ /* 0x000fec0003c3ffff */
.L_x_3751:
        /* <DEDUP_REMOVED lines=9> */
.L_x_7622:


//--------------------- .text._ZN2at4cuda57_GLOBAL__N__cd6b329d_24_DistributionBernoulli_cu_7537a20d21kernelPointwiseApply2IZNS_6native9templates4cuda28bernoulli_tensor_cuda_kernelIsfEEvRKNS_10TensorBaseES9_NS_15PhiloxCudaStateEEUliRsSB_SB_SB_RKfSD_SD_SD_E_sSC_mLi1ELi1ELi4ELi512ELi2EEEvNS0_6detail10TensorInfoIT0_T2_EENSG_IT1_SI_EESI_T_ --------------------------
	.section	.text._ZN2at4cuda57_GLOBAL__N__cd6b329d_24_DistributionBernoulli_cu_7537a20d21kernelPointwiseApply2IZNS_6native9templates4cuda28bernoulli_tensor_cuda_kernelIsfEEvRKNS_10TensorBaseES9_NS_15PhiloxCudaStateEEUliRsSB_SB_SB_RKfSD_SD_SD_E_sSC_mLi1ELi1ELi4ELi512ELi2EEEvNS0_6detail10TensorInfoIT0_T2_EENSG_IT1_SI_EESI_T_,"ax",@progbits
	.align	128
.text._ZN2at4cuda57_GLOBAL__N__cd6b329d_24_DistributionBernoulli_cu_7537a20d21kernelPointwiseApply2IZNS_6native9templates4cuda28bernoulli_tensor_cuda_kernelIsfEEvRKNS_10TensorBaseES9_NS_15PhiloxCudaStateEEUliRsSB_SB_SB_RKfSD_SD_SD_E_sSC_mLi1ELi1ELi4ELi512ELi2EEEvNS0_6detail10TensorInfoIT0_T2_EENSG_IT1_SI_EESI_T_:
        .type           _ZN2at4cuda57_GLOBAL__N__cd6b329d_24_DistributionBernoulli_cu_7537a20d21kernelPointwiseApply2IZNS_6native9templates4cuda28bernoulli_tensor_cuda_kernelIsfEEvRKNS_10TensorBaseES9_NS_15PhiloxCudaStateEEUliRsSB_SB_SB_RKfSD_SD_SD_E_sSC_mLi1ELi1ELi4ELi512ELi2EEEvNS0_6detail10TensorInfoIT0_T2_EENSG_IT1_SI_EESI_T_,@function
        .size           _ZN2at4cuda57_GLOBAL__N__cd6b329d_24_DistributionBernoulli_cu_7537a20d21kernelPointwiseApply2IZNS_6native9templates4cuda28bernoulli_tensor_cuda_kernelIsfEEvRKNS_10TensorBaseES9_NS_15PhiloxCudaStateEEUliRsSB_SB_SB_RKfSD_SD_SD_E_sSC_mLi1ELi1ELi4ELi512ELi2EEEvNS0_6detail10TensorInfoIT0_T2_EENSG_IT1_SI_EESI_T_,(.L_x_7624 - _ZN2at4cuda57_GLOBAL__N__cd6b329d_24_DistributionBernoulli_cu_7537a20d21kernelPointwiseApply2IZNS_6native9templates4cuda28bernoulli_tensor_cuda_kernelIsfEEvRKNS_10TensorBaseES9_NS_15PhiloxCudaStateEEUliRsSB_SB_SB_RKfSD_SD_SD_E_sSC_mLi1ELi1ELi4ELi512ELi2EEEvNS0_6detail10TensorInfoIT0_T2_EENSG_IT1_SI_EESI_T_)
        .other          _ZN2at4cuda57_GLOBAL__N__cd6b329d_24_DistributionBernoulli_cu_7537a20d21kernelPointwiseApply2IZNS_6native9templates4cuda28bernoulli_tensor_cuda_kernelIsfEEvRKNS_10TensorBaseES9_NS_15PhiloxCudaStateEEUliRsSB_SB_SB_RKfSD_SD_SD_E_sSC_mLi1ELi1ELi4ELi512ELi2EEEvNS0_6detail10TensorInfoIT0_T2_EENSG_IT1_SI_EESI_T_,@"STO_CUDA_ENTRY STV_DEFAULT"
_ZN2at4cuda57_GLOBAL__N__cd6b329d_24_DistributionBernoulli_cu_7537a20d21kernelPointwiseApply2IZNS_6native9templates4cuda28bernoulli_tensor_cuda_kernelIsfEEvRKNS_10TensorBaseES9_NS_15PhiloxCudaStateEEUliRsSB_SB_SB_RKfSD_SD_SD_E_sSC_mLi1ELi1ELi4ELi512ELi2EEEvNS0_6detail10TensorInfoIT0_T2_EENSG_IT1_SI_EESI_T_:
        /* <DEDUP_REMOVED lines=21> */
.L_x_3773:
[----:B------:R-:W-:-:S13]  /*0150*/  ISETP.NE.AND P1, PT, RZ, UR48, PT ;  /* 0x00000030ff007c0c */ /* 0x000fda000bf25270 */
[----:B0-----:R-:W0:Y:S08]  /*0160*/  @P1 LDC.64 R6, c[0x0][0x560] ;  /* 0x00015800ff061b82 */ /* 0x001e300000000a00 */
[----:B-1----:R-:W1:Y:S08]  /*0170*/  LDC.64 R8, c[0x0][0x558] ;  /* 0x00015600ff087b82 */ /* 0x002e700000000a00 */
[----:B--2---:R-:W2:Y:S01]  /*0180*/  LDC R5, c[0x0][0x560] ;  /* 0x00015800ff057b82 */ /* 0x004ea20000000800 */
[----:B0-----:R-:W2:Y:S07]  /*0190*/  @P1 LDG.E.64 R6, desc[UR36][R6.64] ;  /* 0x0000002406061981 */ /* 0x001eae000c1e1b00 */
[----:B------:R-:W2:Y:S01]  /*01a0*/  @P1 LDC R21, c[0x0][0x568] ;  /* 0x00015a00ff151b82 */ /* 0x000ea20000000800 */
[----:B-1----:R-:W3:Y:S07]  /*01b0*/  @P1 LDG.E.64 R8, desc[UR36][R8.64] ;  /* 0x0000002408081981 */ /* 0x002eee000c1e1b00 */
        /* <DEDUP_REMOVED lines=52> */
[--C-:B---3--:R-:W-:Y:S01]  /*0500*/  LOP3.LUT R13, R11, R13, R8.reuse, 0x96, !PT ;  /* 0x0000000d0b0d7212 */ /* 0x108fe200078e9608 */
        /* <DEDUP_REMOVED lines=9> */
[----:B------:R-:W-:Y:S01]  /*05a0*/  IADD3 R24, R16, -0x2daee0ad, RZ ;  /* 0xd2511f5310187810 */ /* 0x000fe20007ffe0ff */
[----:B------:R-:W-:Y:S01]  /*05b0*/  VIADD R21, R8, 0x9e3779b9 ;  /* 0x9e3779b908157836 */ /* 0x000fe20000000000 */
[----:B------:R-:W-:Y:S01]  /*05c0*/  LOP3.LUT R20, R15, R9, RZ, 0x3c, !PT ;  /* 0x000000090f147212 */ /* 0x000fe200078e3cff */
[----:B------:R-:W-:Y:S02]  /*05d0*/  VIADD R11, R9, 0xbb67ae85 ;  /* 0xbb67ae85090b7836 */ /* 0x000fe40000000000 */
[----:B------:R-:W-:Y:S01]  /*05e0*/  IMAD.WIDE.U32 R12, R13, -0x2daee0ad, RZ ;  /* 0xd2511f530d0c7825 */ /* 0x000fe200078e00ff */
[----:B------:R-:W-:-:S03]  /*05f0*/  LOP3.LUT R17, R21, R2, RZ, 0x3c, !PT ;  /* 0x0000000215117212 */ /* 0x000fc600078e3cff */
[----:B------:R-:W-:Y:S01]  /*0600*/  IMAD.WIDE.U32 R14, R14, -0x2daee0ad, RZ ;  /* 0xd2511f530e0e7825 */ /* 0x000fe200078e00ff */
[----:B------:R-:W-:-:S03]  /*0610*/  LOP3.LUT R36, R13, R16, R11, 0x96, !PT ;  /* 0x000000100d247212 */ /* 0x000fc600078e960b */
        /* <DEDUP_REMOVED lines=31> */
[----:B------:R-:W-:Y:S01]  /*0810*/  IADD3 R15, R8, 0x78dde6e4, RZ ;  /* 0x78dde6e4080f7810 */ /* 0x000fe20007ffe0ff */
        /* <DEDUP_REMOVED lines=18> */
[----:B------:R-:W-:-:S03]  /*0940*/  LEA R26, P2, R6, UR44, 0x1 ;  /* 0x0000002c061a7c11 */ /* 0x000fc6000f8408ff */
        /* <DEDUP_REMOVED lines=64> */
.L_x_3754:
[----:B------:R-:W-:Y:S01]  /*0d50*/  MOV R9, R6 ;  /* 0x0000000600097202 */ /* 0x000fe20000000f00 */
[----:B------:R-:W-:Y:S02]  /*0d60*/  IMAD.MOV.U32 R8, RZ, RZ, R32 ;  /* 0x000000ffff087224 */ /* 0x000fe400078e0020 */
[----:B------:R-:W-:Y:S02]  /*0d70*/  IMAD.MOV.U32 R3, RZ, RZ, R38 ;  /* 0x000000ffff037224 */ /* 0x000fe400078e0026 */
[----:B------:R-:W-:-:S07]  /*0d80*/  IMAD.MOV.U32 R6, RZ, RZ, R4 ;  /* 0x000000ffff067224 */ /* 0x000fce00078e0004 */
.L_x_3753:
        /* <DEDUP_REMOVED lines=17> */
.L_x_7222:
[----:B------:R-:W-:Y:S05]  /*0ea0*/  BRX R4 -0xeb0                                                                                                                                                                                                                                                                                                                                                                                                                                                                                (*"BRANCH_TARGETS .L_x_7223,.L_x_7224,.L_x_7225"*) ;  /* 0xfffffff004547949 */ /* 0x000fea000383ffff */
.L_x_3757:
        /* <DEDUP_REMOVED lines=28> */
.L_x_3763:
[----:B------:R0:W5:Y:S02]  /*1070*/  LDG.E R3, desc[UR36][R16.64] ;  /* 0x0000002410037981 */ /* 0x000164000c1e1900 */
.L_x_3762:
[----:B------:R-:W-:Y:S05]  /*1080*/  BSYNC B6 ;  /* 0x0000000000067941 */ /* 0x000fea0003800000 */
.L_x_3761:
[----:B-----5:R-:W-:-:S04]  /*1090*/  FSETP.GTU.FTZ.AND P0, PT, R34, R3, PT ;  /* 0x000000032200720b */ /* 0x020fc80003f1c000 */
[----:B------:R-:W-:-:S05]  /*10a0*/  SEL R3, RZ, 0x1, P0 ;  /* 0x00000001ff037807 */ /* 0x000fca0000000000 */
[----:B------:R1:W-:Y:S04]  /*10b0*/  STG.E.U16 desc[UR36][R36.64], R3 ;  /* 0x0000000324007986 */ /* 0x0003e8000c101524 */
.L_x_3759:
[----:B------:R-:W-:Y:S05]  /*10c0*/  BSYNC B7 ;  /* 0x0000000000077941 */ /* 0x000fea0003800000 */
.L_x_3758:
        /* <DEDUP_REMOVED lines=21> */
.L_x_3766:
[----:B------:R2:W5:Y:S02]  /*1220*/  LDG.E R0, desc[UR36][R18.64] ;  /* 0x0000002412007981 */ /* 0x000564000c1e1900 */
.L_x_3765:
[----:B------:R-:W-:Y:S05]  /*1230*/  BSYNC B6 ;  /* 0x0000000000067941 */ /* 0x000fea0003800000 */
.L_x_3764:
[----:B-----5:R-:W-:-:S04]  /*1240*/  FSETP.GTU.FTZ.AND P0, PT, R33, R0, PT ;  /* 0x000000002100720b */ /* 0x020fc80003f1c000 */
[----:B-1----:R-:W-:-:S05]  /*1250*/  SEL R3, RZ, 0x1, P0 ;  /* 0x00000001ff037807 */ /* 0x002fca0000000000 */
[----:B------:R1:W-:Y:S04]  /*1260*/  STG.E.U16 desc[UR36][R26.64], R3 ;  /* 0x000000031a007986 */ /* 0x0003e8000c101524 */
.L_x_7224:
        /* <DEDUP_REMOVED lines=21> */
.L_x_3769:
[----:B------:R1:W5:Y:S02]  /*13c0*/  LDG.E R3, desc[UR36][R22.64] ;  /* 0x0000002416037981 */ /* 0x000364000c1e1900 */
.L_x_3768:
[----:B------:R-:W-:Y:S05]  /*13d0*/  BSYNC B6 ;  /* 0x0000000000067941 */ /* 0x000fea0003800000 */
.L_x_3767:
[----:B-----5:R-:W-:-:S04]  /*13e0*/  FSETP.GTU.FTZ.AND P0, PT, R32, R3, PT ;  /* 0x000000032000720b */ /* 0x020fc80003f1c000 */
[----:B------:R-:W-:-:S05]  /*13f0*/  SEL R3, RZ, 0x1, P0 ;  /* 0x00000001ff037807 */ /* 0x000fca0000000000 */
[----:B------:R3:W-:Y:S04]  /*1400*/  STG.E.U16 desc[UR36][R24.64], R3 ;  /* 0x0000000318007986 */ /* 0x0007e8000c101524 */
.L_x_7223:
[----:B------:R-:W-:Y:S05]  /*1410*/  BSYNC B8 ;  /* 0x0000000000087941 */ /* 0x000fea0003800000 */
.L_x_3756:
        /* <DEDUP_REMOVED lines=32> */
.L_x_3772:
[----:B------:R0:W5:Y:S02]  /*1620*/  LDG.E R0, desc[UR36][R16.64] ;  /* 0x0000002410007981 */ /* 0x000164000c1e1900 */
.L_x_3771:
[----:B------:R-:W-:Y:S05]  /*1630*/  BSYNC B6 ;  /* 0x0000000000067941 */ /* 0x000fea0003800000 */
.L_x_3770:
[----:B------:R-:W-:Y:S01]  /*1640*/  IMAD R6, R28, UR42, RZ ;  /* 0x0000002a1c067c24 */ /* 0x000fe2000f8e02ff */
[----:B------:R-:W-:Y:S01]  /*1650*/  ISETP.NE.AND P0, PT, R18, RZ, PT ;  /* 0x000000ff1200720c */ /* 0x000fe20003f05270 */
[----:B------:R-:W-:-:S04]  /*1660*/  IMAD.WIDE.U32 R4, R29, UR42, RZ ;  /* 0x0000002a1d047c25 */ /* 0x000fc8000f8e00ff */
[----:B------:R-:W-:Y:S01]  /*1670*/  IMAD R7, R29, UR43, R6 ;  /* 0x0000002b1d077c24 */ /* 0x000fe2000f8e0206 */
[----:B------:R-:W-:-:S03]  /*1680*/  SEL R3, R4, RZ, P0 ;  /* 0x000000ff04037207 */ /* 0x000fc60000000000 */
[----:B------:R-:W-:Y:S01]  /*1690*/  IMAD.IADD R6, R5, 0x1, R7 ;  /* 0x0000000105067824 */ /* 0x000fe200078e0207 */
[----:B------:R-:W-:-:S04]  /*16a0*/  LEA R4, P1, R3, UR44, 0x1 ;  /* 0x0000002c03047c11 */ /* 0x000fc8000f8208ff */
[----:B------:R-:W-:Y:S02]  /*16b0*/  SEL R6, R6, RZ, P0 ;  /* 0x000000ff06067207 */ /* 0x000fe40000000000 */
[----:B-----5:R-:W-:Y:S02]  /*16c0*/  FSETP.GTU.FTZ.AND P0, PT, R31, R0, PT ;  /* 0x000000001f00720b */ /* 0x020fe40003f1c000 */
[----:B------:R-:W-:Y:S02]  /*16d0*/  LEA.HI.X R5, R3, UR45, R6, 0x1, P1 ;  /* 0x0000002d03057c11 */ /* 0x000fe400088f0c06 */
[----:B------:R-:W-:-:S05]  /*16e0*/  SEL R3, RZ, 0x1, P0 ;  /* 0x00000001ff037807 */ /* 0x000fca0000000000 */
[----:B------:R2:W-:Y:S01]  /*16f0*/  STG.E.U16 desc[UR36][R4.64], R3 ;  /* 0x0000000304007986 */ /* 0x0005e2000c101524 */
[----:B------:R-:W-:Y:S05]  /*1700*/  BRA `(.L_x_3760) ;  /* 0x0000000000047947 */ /* 0x000fea0003800000 */
.L_x_7225:
[----:B------:R-:W-:Y:S05]  /*1710*/  BREAK B8 ;  /* 0x0000000000087942 */ /* 0x000fea0003800000 */
.L_x_3760:
[----:B------:R-:W-:Y:S05]  /*1720*/  BSYNC B9 ;  /* 0x0000000000097941 */ /* 0x000fea0003800000 */
.L_x_3755:
        /* <DEDUP_REMOVED lines=9> */
.L_x_3752:
[----:B------:R-:W-:Y:S05]  /*17c0*/  EXIT ;  /* 0x000000000000794d */ /* 0x000fea0003800000 */
.L_x_3774:
        /* <DEDUP_REMOVED lines=11> */
.L_x_7624:


//--------------------- .text._ZN2at4cuda57_GLOBAL__N__cd6b329d_24_DistributionBernoulli_cu_7537a20d21kernelPointwiseApply2IZNS_6native9templates4cuda28bernoulli_tensor_cuda_kernelIsfEEvRKNS_10TensorBaseES9_NS_15PhiloxCudaStateEEUliRsSB_SB_SB_RKfSD_SD_SD_E_sSC_jLin1ELin1ELi4ELi512ELi2EEEvNS0_6detail10TensorInfoIT0_T2_EENSG_IT1_SI_EESI_T_ --------------------------
	.section	.text._ZN2at4cuda57_GLOBAL__N__cd6b329d_24_DistributionBernoulli_cu_7537a20d21kernelPointwiseApply2IZNS_6native9templates4cuda28bernoulli_tensor_cuda_kernelIsfEEvRKNS_10TensorBaseES9_NS_15PhiloxCudaStateEEUliRsSB_SB_SB_RKfSD_SD_SD_E_sSC_jLin1ELin1ELi4ELi512ELi2EEEvNS0_6detail10TensorInfoIT0_T2_EENSG_IT1_SI_EESI_T_,"ax",@progbits
	.align	128
.text._ZN2at4cuda57_GLOBAL__N__cd6b329d_24_DistributionBernoulli_cu_7537a20d21kernelPointwiseApply2IZNS_6native9templates4cuda28bernoulli_tensor_cuda_kernelIsfEEvRKNS_10TensorBaseES9_NS_15PhiloxCudaStateEEUliRsSB_SB_SB_RKfSD_SD_SD_E_sSC_jLin1ELin1ELi4ELi512ELi2EEEvNS0_6detail10TensorInfoIT0_T2_EENSG_IT1_SI_EESI_T_:
        .type           _ZN2at4cuda57_GLOBAL__N__cd6b329d_24_DistributionBernoulli_cu_7537a20d21kernelPointwiseApply2IZNS_6native9templates4cuda28bernoulli_tensor_cuda_kernelIsfEEvRKNS_10TensorBaseES9_NS_15PhiloxCudaStateEEUliRsSB_SB_SB_RKfSD_SD_SD_E_sSC_jLin1ELin1ELi4ELi512ELi2EEEvNS0_6detail10TensorInfoIT0_T2_EENSG_IT1_SI_EESI_T_,@function
        .size           _ZN2at4cuda57_GLOBAL__N__cd6b329d_24_DistributionBernoulli_cu_7537a20d21kernelPointwiseApply2IZNS_6native9templates4cuda28bernoulli_tensor_cuda_kernelIsfEEvRKNS_10TensorBaseES9_NS_15PhiloxCudaStateEEUliRsSB_SB_SB_RKfSD_SD_SD_E_sSC_jLin1ELin1ELi4ELi512ELi2EEEvNS0_6detail10TensorInfoIT0_T2_EENSG_IT1_SI_EESI_T_,(.L_x_7625 - _ZN2at4cuda57_GLOBAL__N__cd6b329d_24_DistributionBernoulli_cu_7537a20d21kernelPointwiseApply2IZNS_6native9templates4cuda28bernoulli_tensor_cuda_kernelIsfEEvRKNS_10TensorBaseES9_NS_15PhiloxCudaStateEEUliRsSB_SB_SB_RKfSD_SD_SD_E_sSC_jLin1ELin1ELi4ELi512ELi2EEEvNS0_6detail10TensorInfoIT0_T2_EENSG_IT1_SI_EESI_T_)
        .other          _ZN2at4cuda57_GLOBAL__N__cd6b329d_24_DistributionBernoulli_cu_7537a20d21kernelPointwiseApply2IZNS_6native9templates4cuda28bernoulli_tensor_cuda_kernelIsfEEvRKNS_10TensorBaseES9_NS_15PhiloxCudaStateEEUliRsSB_SB_SB_RKfSD_SD_SD_E_sSC_jLin1ELin1ELi4ELi512ELi2EEEvNS0_6detail10TensorInfoIT0_T2_EENSG_IT1_SI_EESI_T_,@"STO_CUDA_ENTRY STV_DEFAULT"
_ZN2at4cuda57_GLOBAL__N__cd6b329d_24_DistributionBernoulli_cu_7537a20d21kernelPointwiseApply2IZNS_6native9templates4cuda28bernoulli_tensor_cuda_kernelIsfEEvRKNS_10TensorBaseES9_NS_15PhiloxCudaStateEEUliRsSB_SB_SB_RKfSD_SD_SD_E_sSC_jLin1ELin1ELi4ELi512ELi2EEEvNS0_6detail10TensorInfoIT0_T2_EENSG_IT1_SI_EESI_T_:
        /* <DEDUP_REMOVED lines=11> */
.L_x_3827:
[----:B------:R-:W-:Y:S01]  /*00b0*/  ULDC UR4, c[0x0][0x3c0] ;  /* 0x0000f00000047ab9 */ /* 0x000fe20000000800 */
[----:B------:R-:W-:Y:S01]  /*00c0*/  BSSY B0, `(.L_x_3775) ;  /* 0x000019e000007945 */ /* 0x000fe20003800000 */
[----:B------:R-:W-:Y:S01]  /*00d0*/  IADD3 R0, -R2, UR4, RZ ;  /* 0x0000000402007c10 */ /* 0x000fe2000fffe1ff */
[----:B------:R-:W-:Y:S01]  /*00e0*/  HFMA2.MMA R38, -RZ, RZ, 0, 0 ;  /* 0x00000000ff267435 */ /* 0x000fe200000001ff */
[----:B------:R-:W-:Y:S02]  /*00f0*/  IMAD.MOV.U32 R36, RZ, RZ, RZ ;  /* 0x000000ffff247224 */ /* 0x000fe400078e00ff */
[----:B------:R-:W-:Y:S01]  /*0100*/  ISETP.GE.AND P0, PT, R0, 0x1, PT ;  /* 0x000000010000780c */ /* 0x000fe20003f06270 */
[----:B----4-:R-:W-:-:S12]  /*0110*/  IMAD.MOV.U32 R24, RZ, RZ, RZ ;  /* 0x000000ffff187224 */ /* 0x010fd800078e00ff */
[----:B012---:R-:W-:Y:S05]  /*0120*/  @!P0 BRA `(.L_x_3776) ;  /* 0x00000018005c8947 */ /* 0x007fea0003800000 */
        /* <DEDUP_REMOVED lines=23> */
.L_x_3779:
        /* <DEDUP_REMOVED lines=100> */
.L_x_3778:
        /* <DEDUP_REMOVED lines=79> */
.L_x_3777:
        /* <DEDUP_REMOVED lines=23> */
.L_x_3782:
        /* <DEDUP_REMOVED lines=101> */
.L_x_3781:
        /* <DEDUP_REMOVED lines=79> */
.L_x_3780:
[----:B------:R-:W-:Y:S02]  /*1a80*/  ULDC UR4, c[0x0][0x354] ;  /* 0x0000d50000047ab9 */ /* 0x000fe40000000800 */
[----:B------:R-:W-:-:S07]  /*1a90*/  IMAD R24, R7, UR4, R24 ;  /* 0x0000000407187c24 */ /* 0x000fce000f8e0218 */
.L_x_3776:
[----:B------:R-:W-:Y:S05]  /*1aa0*/  BSYNC B0 ;  /* 0x0000000000007941 */ /* 0x000fea0003800000 */
.L_x_3775:
        /* <DEDUP_REMOVED lines=29> */
.L_x_3787:
        /* <DEDUP_REMOVED lines=100> */
.L_x_3786:
        /* <DEDUP_REMOVED lines=78> */
.L_x_3785:
        /* <DEDUP_REMOVED lines=20> */
.L_x_3790:
        /* <DEDUP_REMOVED lines=101> */
.L_x_3789:
        /* <DEDUP_REMOVED lines=79> */
.L_x_3788:
[----:B------:R-:W-:Y:S02]  /*3420*/  ULDC UR4, c[0x0][0x354] ;  /* 0x0000d50000047ab9 */ /* 0x000fe40000000800 */
[----:B------:R-:W-:-:S07]  /*3430*/  IMAD R22, R22, UR4, R3 ;  /* 0x0000000416167c24 */ /* 0x000fce000f8e0203 */
.L_x_3784:
[----:B------:R-:W-:Y:S05]  /*3440*/  BSYNC B0 ;  /* 0x0000000000007941 */ /* 0x000fea0003800000 */
.L_x_3783:
        /* <DEDUP_REMOVED lines=30> */
.L_x_3795:
        /* <DEDUP_REMOVED lines=100> */
.L_x_3794:
        /* <DEDUP_REMOVED lines=78> */
.L_x_3793:
        /* <DEDUP_REMOVED lines=20> */
.L_x_3798:
        /* <DEDUP_REMOVED lines=101> */
.L_x_3797:
        /* <DEDUP_REMOVED lines=80> */
.L_x_3796:
[----:B------:R-:W-:Y:S02]  /*4de0*/  ULDC UR4, c[0x0][0x354] ;  /* 0x0000d50000047ab9 */ /* 0x000fe40000000800 */
[----:B------:R-:W-:-:S07]  /*4df0*/  IMAD R18, R3, UR4, R18 ;  /* 0x0000000403127c24 */ /* 0x000fce000f8e0212 */
.L_x_3792:
[----:B------:R-:W-:Y:S05]  /*4e00*/  BSYNC B0 ;  /* 0x0000000000007941 */ /* 0x000fea0003800000 */
.L_x_3791:
        /* <DEDUP_REMOVED lines=28> */
.L_x_3803:
        /* <DEDUP_REMOVED lines=100> */
.L_x_3802:
        /* <DEDUP_REMOVED lines=78> */
.L_x_3801:
        /* <DEDUP_REMOVED lines=20> */
.L_x_3806:
        /* <DEDUP_REMOVED lines=101> */
.L_x_3805:
        /* <DEDUP_REMOVED lines=79> */
.L_x_3804:
[----:B------:R-:W-:Y:S02]  /*6770*/  ULDC UR4, c[0x0][0x354] ;  /* 0x0000d50000047ab9 */ /* 0x000fe40000000800 */
[----:B------:R-:W-:-:S07]  /*6780*/  IMAD R14, R14, UR4, R3 ;  /* 0x000000040e0e7c24 */ /* 0x000fce000f8e0203 */
.L_x_3800:
[----:B------:R-:W-:Y:S05]  /*6790*/  BSYNC B0 ;  /* 0x0000000000007941 */ /* 0x000fea0003800000 */
.L_x_3799:
        /* <DEDUP_REMOVED lines=144> */
.L_x_3808:
[----:B------:R-:W-:Y:S01]  /*70a0*/  IMAD.MOV.U32 R20, RZ, RZ, R5 ;  /* 0x000000ffff147224 */ /* 0x000fe200078e0005 */
[----:B------:R-:W-:Y:S01]  /*70b0*/  MOV R14, R3 ;  /* 0x00000003000e7202 */ /* 0x000fe20000000f00 */
[----:B------:R-:W-:Y:S01]  /*70c0*/  IMAD.MOV.U32 R15, RZ, RZ, R12 ;  /* 0x000000ffff0f7224 */ /* 0x000fe200078e000c */
[----:B------:R-:W-:-:S07]  /*70d0*/  MOV R5, R8 ;  /* 0x0000000800057202 */ /* 0x000fce0000000f00 */
.L_x_3807:
        /* <DEDUP_REMOVED lines=18> */
.L_x_7226:
[----:B------:R-:W-:Y:S05]  /*7200*/  BRX R4 -0x7210                                                                                                                                                                                                                                                                                                                                                                                                                                                                               (*"BRANCH_TARGETS .L_x_7227,.L_x_7228,.L_x_7229"*) ;  /* 0xffffff8c047c7949 */ /* 0x000fea000383ffff */
.L_x_3811:
        /* <DEDUP_REMOVED lines=28> */
.L_x_3817:
[----:B------:R0:W5:Y:S02]  /*73d0*/  LDG.E R3, desc[UR36][R16.64] ;  /* 0x0000002410037981 */ /* 0x000164000c1e1900 */
.L_x_3816:
[----:B------:R-:W-:Y:S05]  /*73e0*/  BSYNC B6 ;  /* 0x0000000000067941 */ /* 0x000fea0003800000 */
.L_x_3815:
[----:B-----5:R-:W-:-:S04]  /*73f0*/  FSETP.GTU.FTZ.AND P0, PT, R34, R3, PT ;  /* 0x000000032200720b */ /* 0x020fc80003f1c000 */
[----:B------:R-:W-:-:S05]  /*7400*/  SEL R3, RZ, 0x1, P0 ;  /* 0x00000001ff037807 */ /* 0x000fca0000000000 */
[----:B------:R1:W-:Y:S04]  /*7410*/  STG.E.U16 desc[UR36][R26.64], R3 ;  /* 0x000000031a007986 */ /* 0x0003e8000c101524 */
.L_x_3813:
[----:B------:R-:W-:Y:S05]  /*7420*/  BSYNC B7 ;  /* 0x0000000000077941 */ /* 0x000fea0003800000 */
.L_x_3812:
        /* <DEDUP_REMOVED lines=21> */
.L_x_3820:
[----:B------:R2:W5:Y:S02]  /*7580*/  LDG.E R0, desc[UR36][R18.64] ;  /* 0x0000002412007981 */ /* 0x000564000c1e1900 */
.L_x_3819:
[----:B------:R-:W-:Y:S05]  /*7590*/  BSYNC B6 ;  /* 0x0000000000067941 */ /* 0x000fea0003800000 */
.L_x_3818:
[----:B-----5:R-:W-:-:S04]  /*75a0*/  FSETP.GTU.FTZ.AND P0, PT, R33, R0, PT ;  /* 0x000000002100720b */ /* 0x020fc80003f1c000 */
[----:B-1----:R-:W-:-:S05]  /*75b0*/  SEL R3, RZ, 0x1, P0 ;  /* 0x00000001ff037807 */ /* 0x002fca0000000000 */
[----:B------:R1:W-:Y:S04]  /*75c0*/  STG.E.U16 desc[UR36][R28.64], R3 ;  /* 0x000000031c007986 */ /* 0x0003e8000c101524 */
.L_x_7228:
        /* <DEDUP_REMOVED lines=21> */
.L_x_3823:
[----:B------:R1:W5:Y:S02]  /*7720*/  LDG.E R3, desc[UR36][R22.64] ;  /* 0x0000002416037981 */ /* 0x000364000c1e1900 */
.L_x_3822:
[----:B------:R-:W-:Y:S05]  /*7730*/  BSYNC B6 ;  /* 0x0000000000067941 */ /* 0x000fea0003800000 */
.L_x_3821:
[----:B-----5:R-:W-:-:S04]  /*7740*/  FSETP.GTU.FTZ.AND P0, PT, R32, R3, PT ;  /* 0x000000032000720b */ /* 0x020fc80003f1c000 */
[----:B------:R-:W-:-:S05]  /*7750*/  SEL R3, RZ, 0x1, P0 ;  /* 0x00000001ff037807 */ /* 0x000fca0000000000 */
[----:B------:R3:W-:Y:S04]  /*7760*/  STG.E.U16 desc[UR36][R36.64], R3 ;  /* 0x0000000324007986 */ /* 0x0007e8000c101524 */
.L_x_7227:
[----:B------:R-:W-:Y:S05]  /*7770*/  BSYNC B8 ;  /* 0x0000000000087941 */ /* 0x000fea0003800000 */
.L_x_3810:
        /* <DEDUP_REMOVED lines=18> */
[----:B----4-:R-:W-:-:S07]  /*78a0*/  MOV R13, RZ ;  /* 0x000000ff000d7202 */ /* 0x010fce0000000f00 */
[----:B------:R-:W-:-:S07]  /*78b0*/  LEPC R20, `(.L_x_3826) ;  /* 0x000000001014794e */ /* 0x000fce0000000000 */
[----:B0123--:R-:W-:Y:S05]  /*78c0*/  CALL.ABS.NOINC R14 ;  /* 0x000000000e007343 */ /* 0x00ffea0003c00000 */
.L_x_3826:
[----:B------:R4:W5:Y:S02]  /*78d0*/  LDG.E R0, desc[UR36][R24.64] ;  /* 0x0000002418007981 */ /* 0x000964000c1e1900 */
.L_x_3825:
[----:B------:R-:W-:Y:S05]  /*78e0*/  BSYNC B6 ;  /* 0x0000000000067941 */ /* 0x000fea0003800000 */
.L_x_3824:
[----:B-----5:R-:W-:-:S04]  /*78f0*/  FSETP.GTU.FTZ.AND P0, PT, R31, R0, PT ;  /* 0x000000001f00720b */ /* 0x020fc80003f1c000 */
[----:B---3--:R-:W-:-:S05]  /*7900*/  SEL R3, RZ, 0x1, P0 ;  /* 0x00000001ff037807 */ /* 0x008fca0000000000 */
[----:B------:R3:W-:Y:S01]  /*7910*/  STG.E.U16 desc[UR36][R38.64], R3 ;  /* 0x0000000326007986 */ /* 0x0007e2000c101524 */
[----:B------:R-:W-:Y:S05]  /*7920*/  BRA `(.L_x_3814) ;  /* 0x0000000000047947 */ /* 0x000fea0003800000 */
.L_x_7229:
[----:B------:R-:W-:Y:S05]  /*7930*/  BREAK B8 ;  /* 0x0000000000087942 */ /* 0x000fea0003800000 */
.L_x_3814:
[----:B------:R-:W-:Y:S05]  /*7940*/  BSYNC B9 ;  /* 0x0000000000097941 */ /* 0x000fea0003800000 */
.L_x_3809:
        /* <DEDUP_REMOVED lines=8> */
.L_x_3828:
        /* <DEDUP_REMOVED lines=11> */
.L_x_7625:


//--------------------- .text._ZN2at4cuda57_GLOBAL__N__cd6b329d_24_DistributionBernoulli_cu_7537a20d21kernelPointwiseApply2IZNS_6native9templates4cuda28bernoulli_tensor_cuda_kernelIsfEEvRKNS_10TensorBaseES9_NS_15PhiloxCudaStateEEUliRsSB_SB_SB_RKfSD_SD_SD_E_sSC_jLin1ELi2ELi4ELi512ELi2EEEvNS0_6detail10TensorInfoIT0_T2_EENSG_IT1_SI_EESI_T_ --------------------------
	.section	.text._ZN2at4cuda57_GLOBAL__N__cd6b329d_24_DistributionBernoulli_cu_7537a20d21kernelPointwiseApply2IZNS_6native9templates4cuda28bernoulli_tensor_cuda_kernelIsfEEvRKNS_10TensorBaseES9_NS_15PhiloxCudaStateEEUliRsSB_SB_SB_RKfSD_SD_SD_E_sSC_jLin1ELi2ELi4ELi512ELi2EEEvNS0_6detail10TensorInfoIT0_T2_EENSG_IT1_SI_EESI_T_,"ax",@progbits
	.align	128
.text._ZN2at4cuda57_GLOBAL__N__cd6b329d_24_DistributionBernoulli_cu_7537a20d21kernelPointwiseApply2IZNS_6native9templates4cuda28bernoulli_tensor_cuda_kernelIsfEEvRKNS_10TensorBaseES9_NS_15PhiloxCudaStateEEUliRsSB_SB_SB_RKfSD_SD_SD_E_sSC_jLin1ELi2ELi4ELi512ELi2EEEvNS0_6detail10TensorInfoIT0_T2_EENSG_IT1_SI_EESI_T_:
        .type           _ZN2at4cuda57_GLOBAL__N__cd6b329d_24_DistributionBernoulli_cu_7537a20d21kernelPointwiseApply2IZNS_6native9templates4cuda28bernoulli_tensor_cuda_kernelIsfEEvRKNS_10TensorBaseES9_NS_15PhiloxCudaStateEEUliRsSB_SB_SB_RKfSD_SD_SD_E_sSC_jLin1ELi2ELi4ELi512ELi2EEEvNS0_6detail10TensorInfoIT0_T2_EENSG_IT1_SI_EESI_T_,@function
        .size           _ZN2at4cuda57_GLOBAL__N__cd6b329d_24_DistributionBernoulli_cu_7537a20d21kernelPointwiseApply2IZNS_6native9templates4cuda28bernoulli_tensor_cuda_kernelIsfEEvRKNS_10TensorBaseES9_NS_15PhiloxCudaStateEEUliRsSB_SB_SB_RKfSD_SD_SD_E_sSC_jLin1ELi2ELi4ELi512ELi2EEEvNS0_6detail10TensorInfoIT0_T2_EENSG_IT1_SI_EESI_T_,(.L_x_7626 - _ZN2at4cuda57_GLOBAL__N__cd6b329d_24_DistributionBernoulli_cu_7537a20d21kernelPointwiseApply2IZNS_6native9templates4cuda28bernoulli_tensor_cuda_kernelIsfEEvRKNS_10TensorBaseES9_NS_15PhiloxCudaStateEEUliRsSB_SB_SB_RKfSD_SD_SD_E_sSC_jLin1ELi2ELi4ELi512ELi2EEEvNS0_6detail10TensorInfoIT0_T2_EENSG_IT1_SI_EESI_T_)
        .other          _ZN2at4cuda57_GLOBAL__N__cd6b329d_24_DistributionBernoulli_cu_7537a20d21kernelPointwiseApply2IZNS_6native9templates4cuda28bernoulli_tensor_cuda_kernelIsfEEvRKNS_10TensorBaseES9_NS_15PhiloxCudaStateEEUliRsSB_SB_SB_RKfSD_SD_SD_E_sSC_jLin1ELi2ELi4ELi512ELi2EEEvNS0_6detail10TensorInfoIT0_T2_EENSG_IT1_SI_EESI_T_,@"STO_CUDA_ENTRY STV_DEFAULT"
_ZN2at4cuda57_GLOBAL__N__cd6b329d_24_DistributionBernoulli_cu_7537a20d21kernelPointwiseApply2IZNS_6native9templates4cuda28bernoulli_tensor_cuda_kernelIsfEEvRKNS_10TensorBaseES9_NS_15PhiloxCudaStateEEUliRsSB_SB_SB_RKfSD_SD_SD_E_sSC_jLin1ELi2ELi4ELi512ELi2EEEvNS0_6detail10TensorInfoIT0_T2_EENSG_IT1_SI_EESI_T_:
        /* <DEDUP_REMOVED lines=11> */
.L_x_3869:
[----:B------:R-:W-:Y:S01]  /*00b0*/  ULDC UR4, c[0x0][0x3c0] ;  /* 0x0000f00000047ab9 */ /* 0x000fe20000000800 */
[----:B------:R-:W-:Y:S01]  /*00c0*/  BSSY B0, `(.L_x_3829) ;  /* 0x00000eb000007945 */ /* 0x000fe20003800000 */
[----:B------:R-:W-:Y:S01]  /*00d0*/  IADD3 R0, -R2, UR4, RZ ;  /* 0x0000000402007c10 */ /* 0x000fe2000fffe1ff */
[----:B------:R-:W-:Y:S01]  /*00e0*/  HFMA2.MMA R36, -RZ, RZ, 0, 0 ;  /* 0x00000000ff247435 */ /* 0x000fe200000001ff */
[----:B------:R-:W-:Y:S01]  /*00f0*/  IMAD.MOV.U32 R38, RZ, RZ, RZ ;  /* 0x000000ffff267224 */ /* 0x000fe200078e00ff */
[----:B----4-:R-:W-:Y:S02]  /*0100*/  MOV R24, RZ ;  /* 0x000000ff00187202 */ /* 0x010fe40000000f00 */
[----:B------:R-:W-:-:S13]  /*0110*/  ISETP.GE.AND P0, PT, R0, 0x1, PT ;  /* 0x000000010000780c */ /* 0x000fda0003f06270 */
[----:B012---:R-:W-:Y:S05]  /*0120*/  @!P0 BRA `(.L_x_3830) ;  /* 0x0000000c00908947 */ /* 0x007fea0003800000 */
        /* <DEDUP_REMOVED lines=22> */
.L_x_3833:
        /* <DEDUP_REMOVED lines=100> */
.L_x_3832:
        /* <DEDUP_REMOVED lines=79> */
.L_x_3831:
        /* <DEDUP_REMOVED lines=27> */
.L_x_3830:
[----:B------:R-:W-:Y:S05]  /*0f70*/  BSYNC B0 ;  /* 0x0000000000007941 */ /* 0x000fea0003800000 */
.L_x_3829:
        /* <DEDUP_REMOVED lines=28> */
.L_x_3838:
        /* <DEDUP_REMOVED lines=100> */
.L_x_3837:
        /* <DEDUP_REMOVED lines=78> */
.L_x_3836:
        /* <DEDUP_REMOVED lines=27> */
.L_x_3835:
[----:B------:R-:W-:Y:S05]  /*1e10*/  BSYNC B0 ;  /* 0x0000000000007941 */ /* 0x000fea0003800000 */
.L_x_3834:
        /* <DEDUP_REMOVED lines=29> */
.L_x_3843:
        /* <DEDUP_REMOVED lines=100> */
.L_x_3842:
        /* <DEDUP_REMOVED lines=78> */
.L_x_3841:
        /* <DEDUP_REMOVED lines=27> */
.L_x_3840:
[----:B------:R-:W-:Y:S05]  /*2cc0*/  BSYNC B0 ;  /* 0x0000000000007941 */ /* 0x000fea0003800000 */
.L_x_3839:
        /* <DEDUP_REMOVED lines=28> */
.L_x_3848:
        /* <DEDUP_REMOVED lines=100> */
.L_x_3847:
        /* <DEDUP_REMOVED lines=78> */
.L_x_3846:
        /* <DEDUP_REMOVED lines=27> */
.L_x_3845:
[----:B------:R-:W-:Y:S05]  /*3b60*/  BSYNC B0 ;  /* 0x0000000000007941 */ /* 0x000fea0003800000 */
.L_x_3844:
        /* <DEDUP_REMOVED lines=144> */
.L_x_3850:
[----:B------:R-:W-:Y:S01]  /*4470*/  IMAD.MOV.U32 R20, RZ, RZ, R5 ;  /* 0x000000ffff147224 */ /* 0x000fe200078e0005 */
[----:B------:R-:W-:Y:S01]  /*4480*/  MOV R14, R3 ;  /* 0x00000003000e7202 */ /* 0x000fe20000000f00 */
[----:B------:R-:W-:Y:S01]  /*4490*/  IMAD.MOV.U32 R15, RZ, RZ, R12 ;  /* 0x000000ffff0f7224 */ /* 0x000fe200078e000c */
[----:B------:R-:W-:-:S07]  /*44a0*/  MOV R5, R8 ;  /* 0x0000000800057202 */ /* 0x000fce0000000f00 */
.L_x_3849:
        /* <DEDUP_REMOVED lines=18> */
.L_x_7230:
[----:B------:R-:W-:Y:S05]  /*45d0*/  BRX R4 -0x45e0                                                                                                                                                                                                                                                                                                                                                                                                                                                                               (*"BRANCH_TARGETS .L_x_7231,.L_x_7232,.L_x_7233"*) ;  /* 0xffffffb804887949 */ /* 0x000fea000383ffff */
.L_x_3853:
        /* <DEDUP_REMOVED lines=28> */
.L_x_3859:
[----:B------:R0:W5:Y:S02]  /*47a0*/  LDG.E R3, desc[UR36][R16.64] ;  /* 0x0000002410037981 */ /* 0x000164000c1e1900 */
.L_x_3858:
[----:B------:R-:W-:Y:S05]  /*47b0*/  BSYNC B6 ;  /* 0x0000000000067941 */ /* 0x000fea0003800000 */
.L_x_3857:
[----:B-----5:R-:W-:-:S04]  /*47c0*/  FSETP.GTU.FTZ.AND P0, PT, R34, R3, PT ;  /* 0x000000032200720b */ /* 0x020fc80003f1c000 */
[----:B------:R-:W-:-:S05]  /*47d0*/  SEL R3, RZ, 0x1, P0 ;  /* 0x00000001ff037807 */ /* 0x000fca0000000000 */
[----:B------:R1:W-:Y:S04]  /*47e0*/  STG.E.U16 desc[UR36][R26.64], R3 ;  /* 0x000000031a007986 */ /* 0x0003e8000c101524 */
.L_x_3855:
[----:B------:R-:W-:Y:S05]  /*47f0*/  BSYNC B7 ;  /* 0x0000000000077941 */ /* 0x000fea0003800000 */
.L_x_3854:
        /* <DEDUP_REMOVED lines=21> */
.L_x_3862:
[----:B------:R2:W5:Y:S02]  /*4950*/  LDG.E R0, desc[UR36][R18.64] ;  /* 0x0000002412007981 */ /* 0x000564000c1e1900 */
.L_x_3861:
[----:B------:R-:W-:Y:S05]  /*4960*/  BSYNC B6 ;  /* 0x0000000000067941 */ /* 0x000fea0003800000 */
.L_x_3860:
[----:B-----5:R-:W-:-:S04]  /*4970*/  FSETP.GTU.FTZ.AND P0, PT, R33, R0, PT ;  /* 0x000000002100720b */ /* 0x020fc80003f1c000 */
[----:B-1----:R-:W-:-:S05]  /*4980*/  SEL R3, RZ, 0x1, P0 ;  /* 0x00000001ff037807 */ /* 0x002fca0000000000 */
[----:B------:R1:W-:Y:S04]  /*4990*/  STG.E.U16 desc[UR36][R28.64], R3 ;  /* 0x000000031c007986 */ /* 0x0003e8000c101524 */
.L_x_7232:
        /* <DEDUP_REMOVED lines=21> */
.L_x_3865:
[----:B------:R1:W5:Y:S02]  /*4af0*/  LDG.E R3, desc[UR36][R22.64] ;  /* 0x0000002416037981 */ /* 0x000364000c1e1900 */
.L_x_3864:
[----:B------:R-:W-:Y:S05]  /*4b00*/  BSYNC B6 ;  /* 0x0000000000067941 */ /* 0x000fea0003800000 */
.L_x_3863:
[----:B-----5:R-:W-:-:S04]  /*4b10*/  FSETP.GTU.FTZ.AND P0, PT, R32, R3, PT ;  /* 0x000000032000720b */ /* 0x020fc80003f1c000 */
[----:B------:R-:W-:-:S05]  /*4b20*/  SEL R3, RZ, 0x1, P0 ;  /* 0x00000001ff037807 */ /* 0x000fca0000000000 */
[----:B------:R3:W-:Y:S04]  /*4b30*/  STG.E.U16 desc[UR36][R36.64], R3 ;  /* 0x0000000324007986 */ /* 0x0007e8000c101524 */
.L_x_7231:
[----:B------:R-:W-:Y:S05]  /*4b40*/  BSYNC B8 ;  /* 0x0000000000087941 */ /* 0x000fea0003800000 */
.L_x_3852:
        /* <DEDUP_REMOVED lines=18> */
[----:B----4-:R-:W-:-:S07]  /*4c70*/  IMAD.MOV.U32 R13, RZ, RZ, RZ ;  /* 0x000000ffff0d7224 */ /* 0x010fce00078e00ff */
[----:B------:R-:W-:-:S07]  /*4c80*/  LEPC R20, `(.L_x_3868) ;  /* 0x000000001014794e */ /* 0x000fce0000000000 */
[----:B0123--:R-:W-:Y:S05]  /*4c90*/  CALL.ABS.NOINC R14 ;  /* 0x000000000e007343 */ /* 0x00ffea0003c00000 */
.L_x_3868:
[----:B------:R4:W5:Y:S02]  /*4ca0*/  LDG.E R0, desc[UR36][R24.64] ;  /* 0x0000002418007981 */ /* 0x000964000c1e1900 */
.L_x_3867:
[----:B------:R-:W-:Y:S05]  /*4cb0*/  BSYNC B6 ;  /* 0x0000000000067941 */ /* 0x000fea0003800000 */
.L_x_3866:
[----:B-----5:R-:W-:-:S04]  /*4cc0*/  FSETP.GTU.FTZ.AND P0, PT, R31, R0, PT ;  /* 0x000000001f00720b */ /* 0x020fc80003f1c000 */
[----:B---3--:R-:W-:-:S05]  /*4cd0*/  SEL R3, RZ, 0x1, P0 ;  /* 0x00000001ff037807 */ /* 0x008fca0000000000 */
[----:B------:R3:W-:Y:S01]  /*4ce0*/  STG.E.U16 desc[UR36][R38.64], R3 ;  /* 0x0000000326007986 */ /* 0x0007e2000c101524 */
[----:B------:R-:W-:Y:S05]  /*4cf0*/  BRA `(.L_x_3856) ;  /* 0x0000000000047947 */ /* 0x000fea0003800000 */
.L_x_7233:
[----:B------:R-:W-:Y:S05]  /*4d00*/  BREAK B8 ;  /* 0x0000000000087942 */ /* 0x000fea0003800000 */
.L_x_3856:
[----:B------:R-:W-:Y:S05]  /*4d10*/  BSYNC B9 ;  /* 0x0000000000097941 */ /* 0x000fea0003800000 */
.L_x_3851:
        /* <DEDUP_REMOVED lines=8> */
.L_x_3870:
        /* <DEDUP_REMOVED lines=14> */
.L_x_7626:


//--------------------- .text._ZN2at4cuda57_GLOBAL__N__cd6b329d_24_DistributionBernoulli_cu_7537a20d21kernelPointwiseApply2IZNS_6native9templates4cuda28bernoulli_tensor_cuda_kernelIsfEEvRKNS_10TensorBaseES9_NS_15PhiloxCudaStateEEUliRsSB_SB_SB_RKfSD_SD_SD_E_sSC_jLin1ELi1ELi4ELi512ELi2EEEvNS0_6detail10TensorInfoIT0_T2_EENSG_IT1_SI_EESI_T_ --------------------------
	.section	.text._ZN2at4cuda57_GLOBAL__N__cd6b329d_24_DistributionBernoulli_cu_7537a20d21kernelPointwiseApply2IZNS_6native9templates4cuda28bernoulli_tensor_cuda_kernelIsfEEvRKNS_10TensorBaseES9_NS_15PhiloxCudaStateEEUliRsSB_SB_SB_RKfSD_SD_SD_E_sSC_jLin1ELi1ELi4ELi512ELi2EEEvNS0_6detail10TensorInfoIT0_T2_EENSG_IT1_SI_EESI_T_,"ax",@progbits
	.align	128
.text._ZN2at4cuda57_GLOBAL__N__cd6b329d_24_DistributionBernoulli_cu_7537a20d21kernelPointwiseApply2IZNS_6native9templates4cuda28bernoulli_tensor_cuda_kernelIsfEEvRKNS_10TensorBaseES9_NS_15PhiloxCudaStateEEUliRsSB_SB_SB_RKfSD_SD_SD_E_sSC_jLin1ELi1ELi4ELi512ELi2EEEvNS0_6detail10TensorInfoIT0_T2_EENSG_IT1_SI_EESI_T_:
        .type           _ZN2at4cuda57_GLOBAL__N__cd6b329d_24_DistributionBernoulli_cu_7537a20d21kernelPointwiseApply2IZNS_6native9templates4cuda28bernoulli_tensor_cuda_kernelIsfEEvRKNS_10TensorBaseES9_NS_15PhiloxCudaStateEEUliRsSB_SB_SB_RKfSD_SD_SD_E_sSC_jLin1ELi1ELi4ELi512ELi2EEEvNS0_6detail10TensorInfoIT0_T2_EENSG_IT1_SI_EESI_T_,@function
        .size           _ZN2at4cuda57_GLOBAL__N__cd6b329d_24_DistributionBernoulli_cu_7537a20d21kernelPointwiseApply2IZNS_6native9templates4cuda28bernoulli_tensor_cuda_kernelIsfEEvRKNS_10TensorBaseES9_NS_15PhiloxCudaStateEEUliRsSB_SB_SB_RKfSD_SD_SD_E_sSC_jLin1ELi1ELi4ELi512ELi2EEEvNS0_6detail10TensorInfoIT0_T2_EENSG_IT1_SI_EESI_T_,(.L_x_7627 - _ZN2at4cuda57_GLOBAL__N__cd6b329d_24_DistributionBernoulli_cu_7537a20d21kernelPointwiseApply2IZNS_6native9templates4cuda28bernoulli_tensor_cuda_kernelIsfEEvRKNS_10TensorBaseES9_NS_15PhiloxCudaStateEEUliRsSB_SB_SB_RKfSD_SD_SD_E_sSC_jLin1ELi1ELi4ELi512ELi2EEEvNS0_6detail10TensorInfoIT0_T2_EENSG_IT1_SI_EESI_T_)
        .other          _ZN2at4cuda57_GLOBAL__N__cd6b329d_24_DistributionBernoulli_cu_7537a20d21kernelPointwiseApply2IZNS_6native9templates4cuda28bernoulli_tensor_cuda_kernelIsfEEvRKNS_10TensorBaseES9_NS_15PhiloxCudaStateEEUliRsSB_SB_SB_RKfSD_SD_SD_E_sSC_jLin1ELi1ELi4ELi512ELi2EEEvNS0_6detail10TensorInfoIT0_T2_EENSG_IT1_SI_EESI_T_,@"STO_CUDA_ENTRY STV_DEFAULT"
_ZN2at4cuda57_GLOBAL__N__cd6b329d_24_DistributionBernoulli_cu_7537a20d21kernelPointwiseApply2IZNS_6native9templates4cuda28bernoulli_tensor_cuda_kernelIsfEEvRKNS_10TensorBaseES9_NS_15PhiloxCudaStateEEUliRsSB_SB_SB_RKfSD_SD_SD_E_sSC_jLin1ELi1ELi4ELi512ELi2EEEvNS0_6detail10TensorInfoIT0_T2_EENSG_IT1_SI_EESI_T_:
        /* <DEDUP_REMOVED lines=11> */
.L_x_3911:
[----:B0-----:R-:W0:Y:S01]  /*00b0*/  LDC R30, c[0x0][0x3c0] ;  /* 0x0000f000ff1e7b82 */ /* 0x001e220000000800 */
[----:B------:R-:W-:Y:S01]  /*00c0*/  BSSY B0, `(.L_x_3871) ;  /* 0x00000d0000007945 */ /* 0x000fe20003800000 */
[----:B------:R-:W-:Y:S01]  /*00d0*/  HFMA2.MMA R25, -RZ, RZ, 0, 0 ;  /* 0x00000000ff197435 */ /* 0x000fe200000001ff */
[----:B------:R-:W-:Y:S02]  /*00e0*/  IMAD.MOV.U32 R29, RZ, RZ, RZ ;  /* 0x000000ffff1d7224 */ /* 0x000fe400078e00ff */
        /* <DEDUP_REMOVED lines=25> */
.L_x_3875:
        /* <DEDUP_REMOVED lines=100> */
.L_x_3874:
        /* <DEDUP_REMOVED lines=78> */
.L_x_3873:
[----:B------:R-:W-:Y:S02]  /*0da0*/  ULDC UR4, c[0x0][0x27c] ;  /* 0x00009f0000047ab9 */ /* 0x000fe40000000800 */
[----:B------:R-:W-:-:S07]  /*0db0*/  IMAD R29, R2, UR4, R29 ;  /* 0x00000004021d7c24 */ /* 0x000fce000f8e021d */
.L_x_3872:
[----:B------:R-:W-:Y:S05]  /*0dc0*/  BSYNC B0 ;  /* 0x0000000000007941 */ /* 0x000fea0003800000 */
.L_x_3871:
        /* <DEDUP_REMOVED lines=25> */
.L_x_3880:
        /* <DEDUP_REMOVED lines=100> */
.L_x_3879:
        /* <DEDUP_REMOVED lines=78> */
.L_x_3878:
[----:B------:R-:W-:Y:S02]  /*1a80*/  ULDC UR4, c[0x0][0x27c] ;  /* 0x00009f0000047ab9 */ /* 0x000fe40000000800 */
[----:B------:R-:W-:-:S07]  /*1a90*/  IMAD R25, R2, UR4, R25 ;  /* 0x0000000402197c24 */ /* 0x000fce000f8e0219 */
.L_x_3877:
[----:B------:R-:W-:Y:S05]  /*1aa0*/  BSYNC B0 ;  /* 0x0000000000007941 */ /* 0x000fea0003800000 */
.L_x_3876:
        /* <DEDUP_REMOVED lines=25> */
.L_x_3885:
        /* <DEDUP_REMOVED lines=100> */
.L_x_3884:
        /* <DEDUP_REMOVED lines=78> */
.L_x_3883:
[----:B------:R-:W-:Y:S02]  /*2760*/  ULDC UR4, c[0x0][0x27c] ;  /* 0x00009f0000047ab9 */ /* 0x000fe40000000800 */
[----:B------:R-:W-:-:S07]  /*2770*/  IMAD R23, R0, UR4, R23 ;  /* 0x0000000400177c24 */ /* 0x000fce000f8e0217 */
.L_x_3882:
[----:B------:R-:W-:Y:S05]  /*2780*/  BSYNC B0 ;  /* 0x0000000000007941 */ /* 0x000fea0003800000 */
.L_x_3881:
        /* <DEDUP_REMOVED lines=24> */
.L_x_3890:
        /* <DEDUP_REMOVED lines=100> */
.L_x_3889:
        /* <DEDUP_REMOVED lines=78> */
.L_x_3888:
[----:B------:R-:W-:Y:S02]  /*3430*/  ULDC UR4, c[0x0][0x27c] ;  /* 0x00009f0000047ab9 */ /* 0x000fe40000000800 */
[----:B------:R-:W-:-:S07]  /*3440*/  IMAD R7, R4, UR4, R7 ;  /* 0x0000000404077c24 */ /* 0x000fce000f8e0207 */
.L_x_3887:
[----:B------:R-:W-:Y:S05]  /*3450*/  BSYNC B0 ;  /* 0x0000000000007941 */ /* 0x000fea0003800000 */
.L_x_3886:
        /* <DEDUP_REMOVED lines=139> */
.L_x_3892:
[----:B------:R-:W-:Y:S01]  /*3d10*/  IMAD.MOV.U32 R9, RZ, RZ, R14 ;  /* 0x000000ffff097224 */ /* 0x000fe200078e000e */
[----:B------:R-:W-:Y:S01]  /*3d20*/  MOV R6, R10 ;  /* 0x0000000a00067202 */ /* 0x000fe20000000f00 */
[----:B------:R-:W-:Y:S01]  /*3d30*/  IMAD.MOV.U32 R7, RZ, RZ, R2 ;  /* 0x000000ffff077224 */ /* 0x000fe200078e0002 */
[----:B------:R-:W-:-:S07]  /*3d40*/  MOV R14, R16 ;  /* 0x00000010000e7202 */ /* 0x000fce0000000f00 */
.L_x_3891:
        /* <DEDUP_REMOVED lines=19> */
.L_x_7234:
[----:B------:R-:W-:Y:S05]  /*3e80*/  BRX R2 -0x3e90                                                                                                                                                                                                                                                                                                                                                                                                                                                                               (*"BRANCH_TARGETS .L_x_7235,.L_x_7236,.L_x_7237"*) ;  /* 0xffffffc0025c7949 */ /* 0x000fea000383ffff */
.L_x_3895:
        /* <DEDUP_REMOVED lines=33> */
.L_x_3901:
[----:B------:R0:W5:Y:S02]  /*40a0*/  LDG.E R0, desc[UR36][R16.64] ;  /* 0x0000002410007981 */ /* 0x000164000c1e1900 */
.L_x_3900:
[----:B------:R-:W-:Y:S05]  /*40b0*/  BSYNC B6 ;  /* 0x0000000000067941 */ /* 0x000fea0003800000 */
.L_x_3899:
[----:B-----5:R-:W-:-:S04]  /*40c0*/  FSETP.GTU.FTZ.AND P0, PT, R33, R0, PT ;  /* 0x000000002100720b */ /* 0x020fc80003f1c000 */
[----:B------:R-:W-:-:S05]  /*40d0*/  SEL R3, RZ, 0x1, P0 ;  /* 0x00000001ff037807 */ /* 0x000fca0000000000 */
[----:B------:R1:W-:Y:S04]  /*40e0*/  STG.E.U16 desc[UR36][R18.64], R3 ;  /* 0x0000000312007986 */ /* 0x0003e8000c101524 */
.L_x_3897:
[----:B------:R-:W-:Y:S05]  /*40f0*/  BSYNC B7 ;  /* 0x0000000000077941 */ /* 0x000fea0003800000 */
.L_x_3896:
        /* <DEDUP_REMOVED lines=28> */
.L_x_3904:
[----:B------:R0:W5:Y:S02]  /*42c0*/  LDG.E R3, desc[UR36][R16.64] ;  /* 0x0000002410037981 */ /* 0x000164000c1e1900 */
.L_x_3903:
[----:B------:R-:W-:Y:S05]  /*42d0*/  BSYNC B6 ;  /* 0x0000000000067941 */ /* 0x000fea0003800000 */
.L_x_3902:
[----:B-----5:R-:W-:-:S04]  /*42e0*/  FSETP.GTU.FTZ.AND P0, PT, R2, R3, PT ;  /* 0x000000030200720b */ /* 0x020fc80003f1c000 */
[----:B------:R-:W-:-:S05]  /*42f0*/  SEL R3, RZ, 0x1, P0 ;  /* 0x00000001ff037807 */ /* 0x000fca0000000000 */
[----:B------:R1:W-:Y:S04]  /*4300*/  STG.E.U16 desc[UR36][R22.64], R3 ;  /* 0x0000000316007986 */ /* 0x0003e8000c101524 */
.L_x_7236:
        /* <DEDUP_REMOVED lines=28> */
.L_x_3907:
[----:B------:R0:W5:Y:S02]  /*44d0*/  LDG.E R3, desc[UR36][R16.64] ;  /* 0x0000002410037981 */ /* 0x000164000c1e1900 */
.L_x_3906:
[----:B------:R-:W-:Y:S05]  /*44e0*/  BSYNC B6 ;  /* 0x0000000000067941 */ /* 0x000fea0003800000 */
.L_x_3905:
[----:B-----5:R-:W-:-:S04]  /*44f0*/  FSETP.GTU.FTZ.AND P0, PT, R28, R3, PT ;  /* 0x000000031c00720b */ /* 0x020fc80003f1c000 */
[----:B------:R-:W-:-:S05]  /*4500*/  SEL R3, RZ, 0x1, P0 ;  /* 0x00000001ff037807 */ /* 0x000fca0000000000 */
[----:B------:R1:W-:Y:S04]  /*4510*/  STG.E.U16 desc[UR36][R24.64], R3 ;  /* 0x0000000318007986 */ /* 0x0003e8000c101524 */
.L_x_7235:
[----:B------:R-:W-:Y:S05]  /*4520*/  BSYNC B8 ;  /* 0x0000000000087941 */ /* 0x000fea0003800000 */
.L_x_3894:
        /* <DEDUP_REMOVED lines=29> */
.L_x_3910:
[----:B------:R0:W5:Y:S02]  /*4700*/  LDG.E R0, desc[UR36][R16.64] ;  /* 0x0000002410007981 */ /* 0x000164000c1e1900 */
.L_x_3909:
[----:B------:R-:W-:Y:S05]  /*4710*/  BSYNC B6 ;  /* 0x0000000000067941 */ /* 0x000fea0003800000 */
.L_x_3908:
[----:B-----5:R-:W-:-:S04]  /*4720*/  FSETP.GTU.FTZ.AND P0, PT, R29, R0, PT ;  /* 0x000000001d00720b */ /* 0x020fc80003f1c000 */
[----:B------:R-:W-:-:S05]  /*4730*/  SEL R3, RZ, 0x1, P0 ;  /* 0x00000001ff037807 */ /* 0x000fca0000000000 */
[----:B------:R1:W-:Y:S01]  /*4740*/  STG.E.U16 desc[UR36][R26.64], R3 ;  /* 0x000000031a007986 */ /* 0x0003e2000c101524 */
[----:B------:R-:W-:Y:S05]  /*4750*/  BRA `(.L_x_3898) ;  /* 0x0000000000047947 */ /* 0x000fea0003800000 */
.L_x_7237:
[----:B------:R-:W-:Y:S05]  /*4760*/  BREAK B8 ;  /* 0x0000000000087942 */ /* 0x000fea0003800000 */
.L_x_3898:
[----:B------:R-:W-:Y:S05]  /*4770*/  BSYNC B9 ;  /* 0x0000000000097941 */ /* 0x000fea0003800000 */
.L_x_3893:
        /* <DEDUP_REMOVED lines=8> */
.L_x_3912:
        /* <DEDUP_REMOVED lines=16> */
.L_x_7627:


//--------------------- .text._ZN2at4cuda57_GLOBAL__N__cd6b329d_24_DistributionBernoulli_cu_7537a20d21kernelPointwiseApply2IZNS_6native9templates4cuda28bernoulli_tensor_cuda_kernelIsfEEvRKNS_10TensorBaseES9_NS_15PhiloxCudaStateEEUliRsSB_SB_SB_RKfSD_SD_SD_E_sSC_jLi2ELin1ELi4ELi512ELi2EEEvNS0_6detail10TensorInfoIT0_T2_EENSG_IT1_SI_EESI_T_ --------------------------
	.section	.text._ZN2at4cuda57_GLOBAL__N__cd6b329d_24_DistributionBernoulli_cu_7537a20d21kernelPointwiseApply2IZNS_6native9templates4cuda28bernoulli_tensor_cuda_kernelIsfEEvRKNS_10TensorBaseES9_NS_15PhiloxCudaStateEEUliRsSB_SB_SB_RKfSD_SD_SD_E_sSC_jLi2ELin1ELi4ELi512ELi2EEEvNS0_6detail10TensorInfoIT0_T2_EENSG_IT1_SI_EESI_T_,"ax",@progbits
	.align	128
.text._ZN2at4cuda57_GLOBAL__N__cd6b329d_24_DistributionBernoulli_cu_7537a20d21kernelPointwiseApply2IZNS_6native9templates4cuda28bernoulli_tensor_cuda_kernelIsfEEvRKNS_10TensorBaseES9_NS_15PhiloxCudaStateEEUliRsSB_SB_SB_RKfSD_SD_SD_E_sSC_jLi2ELin1ELi4ELi512ELi2EEEvNS0_6detail10TensorInfoIT0_T2_EENSG_IT1_SI_EESI_T_:
        .type           _ZN2at4cuda57_GLOBAL__N__cd6b329d_24_DistributionBernoulli_cu_7537a20d21kernelPointwiseApply2IZNS_6native9templates4cuda28bernoulli_tensor_cuda_kernelIsfEEvRKNS_10TensorBaseES9_NS_15PhiloxCudaStateEEUliRsSB_SB_SB_RKfSD_SD_SD_E_sSC_jLi2ELin1ELi4ELi512ELi2EEEvNS0_6detail10TensorInfoIT0_T2_EENSG_IT1_SI_EESI_T_,@function
        .size           _ZN2at4cuda57_GLOBAL__N__cd6b329d_24_DistributionBernoulli_cu_7537a20d21kernelPointwiseApply2IZNS_6native9templates4cuda28bernoulli_tensor_cuda_kernelIsfEEvRKNS_10TensorBaseES9_NS_15PhiloxCudaStateEEUliRsSB_SB_SB_RKfSD_SD_SD_E_sSC_jLi2ELin1ELi4ELi512ELi2EEEvNS0_6detail10TensorInfoIT0_T2_EENSG_IT1_SI_EESI_T_,(.L_x_7628 - _ZN2at4cuda57_GLOBAL__N__cd6b329d_24_DistributionBernoulli_cu_7537a20d21kernelPointwiseApply2IZNS_6native9templates4cuda28bernoulli_tensor_cuda_kernelIsfEEvRKNS_10TensorBaseES9_NS_15PhiloxCudaStateEEUliRsSB_SB_SB_RKfSD_SD_SD_E_sSC_jLi2ELin1ELi4ELi512ELi2EEEvNS0_6detail10TensorInfoIT0_T2_EENSG_IT1_SI_EESI_T_)
        .other          _ZN2at4cuda57_GLOBAL__N__cd6b329d_24_DistributionBernoulli_cu_7537a20d21kernelPointwiseApply2IZNS_6native9templates4cuda28bernoulli_tensor_cuda_kernelIsfEEvRKNS_10TensorBaseES9_NS_15PhiloxCudaStateEEUliRsSB_SB_SB_RKfSD_SD_SD_E_sSC_jLi2ELin1ELi4ELi512ELi2EEEvNS0_6detail10TensorInfoIT0_T2_EENSG_IT1_SI_EESI_T_,@"STO_CUDA_ENTRY STV_DEFAULT"
_ZN2at4cuda57_GLOBAL__N__cd6b329d_24_DistributionBernoulli_cu_7537a20d21kernelPointwiseApply2IZNS_6native9templates4cuda28bernoulli_tensor_cuda_kernelIsfEEvRKNS_10TensorBaseES9_NS_15PhiloxCudaStateEEUliRsSB_SB_SB_RKfSD_SD_SD_E_sSC_jLi2ELin1ELi4ELi512ELi2EEEvNS0_6detail10TensorInfoIT0_T2_EENSG_IT1_SI_EESI_T_:
        /* <DEDUP_REMOVED lines=11> */
.L_x_3953:
        /* <DEDUP_REMOVED lines=55> */
.L_x_3917:
        /* <DEDUP_REMOVED lines=101> */
.L_x_3916:
        /* <DEDUP_REMOVED lines=79> */
.L_x_3915:
[----:B------:R-:W-:Y:S02]  /*0f60*/  ULDC UR4, c[0x0][0x354] ;  /* 0x0000d50000047ab9 */ /* 0x000fe40000000800 */
[----:B------:R-:W-:-:S07]  /*0f70*/  IMAD R24, R7, UR4, R24 ;  /* 0x0000000407187c24 */ /* 0x000fce000f8e0218 */
.L_x_3914:
[----:B------:R-:W-:Y:S05]  /*0f80*/  BSYNC B0 ;  /* 0x0000000000007941 */ /* 0x000fea0003800000 */
.L_x_3913:
        /* <DEDUP_REMOVED lines=50> */
.L_x_3922:
        /* <DEDUP_REMOVED lines=101> */
.L_x_3921:
        /* <DEDUP_REMOVED lines=79> */
.L_x_3920:
[----:B------:R-:W-:Y:S02]  /*1df0*/  ULDC UR4, c[0x0][0x354] ;  /* 0x0000d50000047ab9 */ /* 0x000fe40000000800 */
[----:B------:R-:W-:-:S07]  /*1e00*/  IMAD R22, R22, UR4, R3 ;  /* 0x0000000416167c24 */ /* 0x000fce000f8e0203 */
.L_x_3919:
[----:B------:R-:W-:Y:S05]  /*1e10*/  BSYNC B0 ;  /* 0x0000000000007941 */ /* 0x000fea0003800000 */
.L_x_3918:
        /* <DEDUP_REMOVED lines=51> */
.L_x_3927:
        /* <DEDUP_REMOVED lines=101> */
.L_x_3926:
        /* <DEDUP_REMOVED lines=79> */
.L_x_3925:
[----:B------:R-:W-:Y:S02]  /*2c90*/  ULDC UR4, c[0x0][0x354] ;  /* 0x0000d50000047ab9 */ /* 0x000fe40000000800 */
[----:B------:R-:W-:-:S07]  /*2ca0*/  IMAD R18, R7, UR4, R18 ;  /* 0x0000000407127c24 */ /* 0x000fce000f8e0212 */
.L_x_3924:
[----:B------:R-:W-:Y:S05]  /*2cb0*/  BSYNC B0 ;  /* 0x0000000000007941 */ /* 0x000fea0003800000 */
.L_x_3923:
        /* <DEDUP_REMOVED lines=50> */
.L_x_3932:
        /* <DEDUP_REMOVED lines=101> */
.L_x_3931:
        /* <DEDUP_REMOVED lines=79> */
.L_x_3930:
[----:B------:R-:W-:Y:S02]  /*3b20*/  ULDC UR4, c[0x0][0x354] ;  /* 0x0000d50000047ab9 */ /* 0x000fe40000000800 */
[----:B------:R-:W-:-:S07]  /*3b30*/  IMAD R14, R7, UR4, R14 ;  /* 0x00000004070e7c24 */ /* 0x000fce000f8e020e */
.L_x_3929:
[----:B------:R-:W-:Y:S05]  /*3b40*/  BSYNC B0 ;  /* 0x0000000000007941 */ /* 0x000fea0003800000 */
.L_x_3928:
        /* <DEDUP_REMOVED lines=144> */
.L_x_3934:
[----:B------:R-:W-:Y:S01]  /*4450*/  MOV R20, R5 ;  /* 0x0000000500147202 */ /* 0x000fe20000000f00 */
[----:B------:R-:W-:Y:S01]  /*4460*/  IMAD.MOV.U32 R14, RZ, RZ, R3 ;  /* 0x000000ffff0e7224 */ /* 0x000fe200078e0003 */
[----:B------:R-:W-:Y:S01]  /*4470*/  MOV R15, R12 ;  /* 0x0000000c000f7202 */ /* 0x000fe20000000f00 */
[----:B------:R-:W-:-:S07]  /*4480*/  IMAD.MOV.U32 R5, RZ, RZ, R8 ;  /* 0x000000ffff057224 */ /* 0x000fce00078e0008 */
.L_x_3933:
        /* <DEDUP_REMOVED lines=18> */
.L_x_7238:
[----:B------:R-:W-:Y:S05]  /*45b0*/  BRX R4 -0x45c0                                                                                                                                                                                                                                                                                                                                                                                                                                                                               (*"BRANCH_TARGETS .L_x_7239,.L_x_7240,.L_x_7241"*) ;  /* 0xffffffb804907949 */ /* 0x000fea000383ffff */
.L_x_3937:
        /* <DEDUP_REMOVED lines=28> */
.L_x_3943:
[----:B------:R0:W5:Y:S02]  /*4780*/  LDG.E R3, desc[UR36][R16.64] ;  /* 0x0000002410037981 */ /* 0x000164000c1e1900 */
.L_x_3942:
[----:B------:R-:W-:Y:S05]  /*4790*/  BSYNC B6 ;  /* 0x0000000000067941 */ /* 0x000fea0003800000 */
.L_x_3941:
[----:B-----5:R-:W-:-:S04]  /*47a0*/  FSETP.GTU.FTZ.AND P0, PT, R34, R3, PT ;  /* 0x000000032200720b */ /* 0x020fc80003f1c000 */
[----:B------:R-:W-:-:S05]  /*47b0*/  SEL R3, RZ, 0x1, P0 ;  /* 0x00000001ff037807 */ /* 0x000fca0000000000 */
[----:B------:R1:W-:Y:S04]  /*47c0*/  STG.E.U16 desc[UR36][R26.64], R3 ;  /* 0x000000031a007986 */ /* 0x0003e8000c101524 */
.L_x_3939:
[----:B------:R-:W-:Y:S05]  /*47d0*/  BSYNC B7 ;  /* 0x0000000000077941 */ /* 0x000fea0003800000 */
.L_x_3938:
        /* <DEDUP_REMOVED lines=21> */
.L_x_3946:
[----:B------:R2:W5:Y:S02]  /*4930*/  LDG.E R0, desc[UR36][R18.64] ;  /* 0x0000002412007981 */ /* 0x000564000c1e1900 */
.L_x_3945:
[----:B------:R-:W-:Y:S05]  /*4940*/  BSYNC B6 ;  /* 0x0000000000067941 */ /* 0x000fea0003800000 */
.L_x_3944:
[----:B-----5:R-:W-:-:S04]  /*4950*/  FSETP.GTU.FTZ.AND P0, PT, R33, R0, PT ;  /* 0x000000002100720b */ /* 0x020fc80003f1c000 */
[----:B-1----:R-:W-:-:S05]  /*4960*/  SEL R3, RZ, 0x1, P0 ;  /* 0x00000001ff037807 */ /* 0x002fca0000000000 */
[----:B------:R1:W-:Y:S04]  /*4970*/  STG.E.U16 desc[UR36][R28.64], R3 ;  /* 0x000000031c007986 */ /* 0x0003e8000c101524 */
.L_x_7240:
        /* <DEDUP_REMOVED lines=21> */
.L_x_3949:
[----:B------:R1:W5:Y:S02]  /*4ad0*/  LDG.E R3, desc[UR36][R22.64] ;  /* 0x0000002416037981 */ /* 0x000364000c1e1900 */
.L_x_3948:
[----:B------:R-:W-:Y:S05]  /*4ae0*/  BSYNC B6 ;  /* 0x0000000000067941 */ /* 0x000fea0003800000 */
.L_x_3947:
[----:B-----5:R-:W-:-:S04]  /*4af0*/  FSETP.GTU.FTZ.AND P0, PT, R32, R3, PT ;  /* 0x000000032000720b */ /* 0x020fc80003f1c000 */
[----:B------:R-:W-:-:S05]  /*4b00*/  SEL R3, RZ, 0x1, P0 ;  /* 0x00000001ff037807 */ /* 0x000fca0000000000 */
[----:B------:R3:W-:Y:S04]  /*4b10*/  STG.E.U16 desc[UR36][R36.64], R3 ;  /* 0x0000000324007986 */ /* 0x0007e8000c101524 */
.L_x_7239:
[----:B------:R-:W-:Y:S05]  /*4b20*/  BSYNC B8 ;  /* 0x0000000000087941 */ /* 0x000fea0003800000 */
.L_x_3936:
        /* <DEDUP_REMOVED lines=21> */
.L_x_3952:
[----:B------:R4:W5:Y:S02]  /*4c80*/  LDG.E R0, desc[UR36][R24.64] ;  /* 0x0000002418007981 */ /* 0x000964000c1e1900 */
.L_x_3951:
[----:B------:R-:W-:Y:S05]  /*4c90*/  BSYNC B6 ;  /* 0x0000000000067941 */ /* 0x000fea0003800000 */
.L_x_3950:
[----:B-----5:R-:W-:-:S04]  /*4ca0*/  FSETP.GTU.FTZ.AND P0, PT, R31, R0, PT ;  /* 0x000000001f00720b */ /* 0x020fc80003f1c000 */
[----:B---3--:R-:W-:-:S05]  /*4cb0*/  SEL R3, RZ, 0x1, P0 ;  /* 0x00000001ff037807 */ /* 0x008fca0000000000 */
[----:B------:R3:W-:Y:S01]  /*4cc0*/  STG.E.U16 desc[UR36][R38.64], R3 ;  /* 0x0000000326007986 */ /* 0x0007e2000c101524 */
[----:B------:R-:W-:Y:S05]  /*4cd0*/  BRA `(.L_x_3940) ;  /* 0x0000000000047947 */ /* 0x000fea0003800000 */
.L_x_7241:
[----:B------:R-:W-:Y:S05]  /*4ce0*/  BREAK B8 ;  /* 0x0000000000087942 */ /* 0x000fea0003800000 */
.L_x_3940:
[----:B------:R-:W-:Y:S05]  /*4cf0*/  BSYNC B9 ;  /* 0x0000000000097941 */ /* 0x000fea0003800000 */
.L_x_3935:
        /* <DEDUP_REMOVED lines=8> */
.L_x_3954:
        /* <DEDUP_REMOVED lines=16> */
.L_x_7628:


//--------------------- .text._ZN2at4cuda57_GLOBAL__N__cd6b329d_24_DistributionBernoulli_cu_7537a20d21kernelPointwiseApply2IZNS_6native9templates4cuda28bernoulli_tensor_cuda_kernelIsfEEvRKNS_10TensorBaseES9_NS_15PhiloxCudaStateEEUliRsSB_SB_SB_RKfSD_SD_SD_E_sSC_jLi2ELi2ELi4ELi512ELi2EEEvNS0_6detail10TensorInfoIT0_T2_EENSG_IT1_SI_EESI_T_ --------------------------
	.section	.text._ZN2at4cuda57_GLOBAL__N__cd6b329d_24_DistributionBernoulli_cu_7537a20d21kernelPointwiseApply2IZNS_6native9templates4cuda28bernoulli_tensor_cuda_kernelIsfEEvRKNS_10TensorBaseES9_NS_15PhiloxCudaStateEEUliRsSB_SB_SB_RKfSD_SD_SD_E_sSC_jLi2ELi2ELi4ELi512ELi2EEEvNS0_6detail10TensorInfoIT0_T2_EENSG_IT1_SI_EESI_T_,"ax",@progbits
	.align	128
.text._ZN2at4cuda57_GLOBAL__N__cd6b329d_24_DistributionBernoulli_cu_7537a20d21kernelPointwiseApply2IZNS_6native9templates4cuda28bernoulli_tensor_cuda_kernelIsfEEvRKNS_10TensorBaseES9_NS_15PhiloxCudaStateEEUliRsSB_SB_SB_RKfSD_SD_SD_E_sSC_jLi2ELi2ELi4ELi512ELi2EEEvNS0_6detail10TensorInfoIT0_T2_EENSG_IT1_SI_EESI_T_:
        .type           _ZN2at4cuda57_GLOBAL__N__cd6b329d_24_DistributionBernoulli_cu_7537a20d21kernelPointwiseApply2IZNS_6native9templates4cuda28bernoulli_tensor_cuda_kernelIsfEEvRKNS_10TensorBaseES9_NS_15PhiloxCudaStateEEUliRsSB_SB_SB_RKfSD_SD_SD_E_sSC_jLi2ELi2ELi4ELi512ELi2EEEvNS0_6detail10TensorInfoIT0_T2_EENSG_IT1_SI_EESI_T_,@function
        .size           _ZN2at4cuda57_GLOBAL__N__cd6b329d_24_DistributionBernoulli_cu_7537a20d21kernelPointwiseApply2IZNS_6native9templates4cuda28bernoulli_tensor_cuda_kernelIsfEEvRKNS_10TensorBaseES9_NS_15PhiloxCudaStateEEUliRsSB_SB_SB_RKfSD_SD_SD_E_sSC_jLi2ELi2ELi4ELi512ELi2EEEvNS0_6detail10TensorInfoIT0_T2_EENSG_IT1_SI_EESI_T_,(.L_x_7629 - _ZN2at4cuda57_GLOBAL__N__cd6b329d_24_DistributionBernoulli_cu_7537a20d21kernelPointwiseApply2IZNS_6native9templates4cuda28bernoulli_tensor_cuda_kernelIsfEEvRKNS_10TensorBaseES9_NS_15PhiloxCudaStateEEUliRsSB_SB_SB_RKfSD_SD_SD_E_sSC_jLi2ELi2ELi4ELi512ELi2EEEvNS0_6detail10TensorInfoIT0_T2_EENSG_IT1_SI_EESI_T_)
        .other          _ZN2at4cuda57_GLOBAL__N__cd6b329d_24_DistributionBernoulli_cu_7537a20d21kernelPointwiseApply2IZNS_6native9templates4cuda28bernoulli_tensor_cuda_kernelIsfEEvRKNS_10TensorBaseES9_NS_15PhiloxCudaStateEEUliRsSB_SB_SB_RKfSD_SD_SD_E_sSC_jLi2ELi2ELi4ELi512ELi2EEEvNS0_6detail10TensorInfoIT0_T2_EENSG_IT1_SI_EESI_T_,@"STO_CUDA_ENTRY STV_DEFAULT"
_ZN2at4cuda57_GLOBAL__N__cd6b329d_24_DistributionBernoulli_cu_7537a20d21kernelPointwiseApply2IZNS_6native9templates4cuda28bernoulli_tensor_cuda_kernelIsfEEvRKNS_10TensorBaseES9_NS_15PhiloxCudaStateEEUliRsSB_SB_SB_RKfSD_SD_SD_E_sSC_jLi2ELi2ELi4ELi512ELi2EEEvNS0_6detail10TensorInfoIT0_T2_EENSG_IT1_SI_EESI_T_:
        /* <DEDUP_REMOVED lines=20> */
.L_x_3983:
        /* <DEDUP_REMOVED lines=170> */
.L_x_3956:
[----:B------:R-:W-:Y:S05]  /*0be0*/  BSYNC B0 ;  /* 0x0000000000007941 */ /* 0x000fea0003800000 */
.L_x_3955:
        /* <DEDUP_REMOVED lines=55> */
.L_x_3958:
[----:B------:R-:W-:Y:S05]  /*0f60*/  BSYNC B0 ;  /* 0x0000000000007941 */ /* 0x000fea0003800000 */
.L_x_3957:
        /* <DEDUP_REMOVED lines=47> */
.L_x_3960:
[----:B------:R-:W-:Y:S05]  /*1260*/  BSYNC B0 ;  /* 0x0000000000007941 */ /* 0x000fea0003800000 */
.L_x_3959:
        /* <DEDUP_REMOVED lines=47> */
.L_x_3962:
[----:B------:R-:W-:Y:S05]  /*1560*/  BSYNC B0 ;  /* 0x0000000000007941 */ /* 0x000fea0003800000 */
.L_x_3961:
        /* <DEDUP_REMOVED lines=24> */
.L_x_3964:
[----:B------:R-:W-:Y:S01]  /*16f0*/  MOV R15, R11 ;  /* 0x0000000b000f7202 */ /* 0x000fe20000000f00 */
[----:B------:R-:W-:Y:S01]  /*1700*/  IMAD.MOV.U32 R13, RZ, RZ, R8 ;  /* 0x000000ffff0d7224 */ /* 0x000fe200078e0008 */
[----:B------:R-:W-:Y:S01]  /*1710*/  MOV R14, R2 ;  /* 0x00000002000e7202 */ /* 0x000fe20000000f00 */
[----:B------:R-:W-:-:S07]  /*1720*/  IMAD.MOV.U32 R11, RZ, RZ, R6 ;  /* 0x000000ffff0b7224 */ /* 0x000fce00078e0006 */
.L_x_3963:
        /* <DEDUP_REMOVED lines=18> */
.L_x_7242:
[----:B------:R-:W-:Y:S05]  /*1850*/  BRX R2 -0x1860                                                                                                                                                                                                                                                                                                                                                                                                                                                                               (*"BRANCH_TARGETS .L_x_7243,.L_x_7244,.L_x_7245"*) ;  /* 0xffffffe402e87949 */ /* 0x000fea000383ffff */
.L_x_3967:
        /* <DEDUP_REMOVED lines=28> */
.L_x_3973:
[----:B------:R0:W5:Y:S02]  /*1a20*/  LDG.E R3, desc[UR36][R26.64] ;  /* 0x000000241a037981 */ /* 0x000164000c1e1900 */
.L_x_3972:
[----:B------:R-:W-:Y:S05]  /*1a30*/  BSYNC B6 ;  /* 0x0000000000067941 */ /* 0x000fea0003800000 */
.L_x_3971:
[----:B-----5:R-:W-:-:S04]  /*1a40*/  FSETP.GTU.FTZ.AND P0, PT, R2, R3, PT ;  /* 0x000000030200720b */ /* 0x020fc80003f1c000 */
[----:B------:R-:W-:-:S05]  /*1a50*/  SEL R3, RZ, 0x1, P0 ;  /* 0x00000001ff037807 */ /* 0x000fca0000000000 */
[----:B------:R1:W-:Y:S04]  /*1a60*/  STG.E.U16 desc[UR36][R16.64], R3 ;  /* 0x0000000310007986 */ /* 0x0003e8000c101524 */
.L_x_3969:
[----:B------:R-:W-:Y:S05]  /*1a70*/  BSYNC B7 ;  /* 0x0000000000077941 */ /* 0x000fea0003800000 */
.L_x_3968:
        /* <DEDUP_REMOVED lines=21> */
.L_x_3976:
[----:B------:R1:W5:Y:S02]  /*1bd0*/  LDG.E R3, desc[UR36][R24.64] ;  /* 0x0000002418037981 */ /* 0x000364000c1e1900 */
.L_x_3975:
[----:B------:R-:W-:Y:S05]  /*1be0*/  BSYNC B6 ;  /* 0x0000000000067941 */ /* 0x000fea0003800000 */
.L_x_3974:
[----:B-----5:R-:W-:-:S04]  /*1bf0*/  FSETP.GTU.FTZ.AND P0, PT, R38, R3, PT ;  /* 0x000000032600720b */ /* 0x020fc80003f1c000 */
[----:B------:R-:W-:-:S05]  /*1c00*/  SEL R3, RZ, 0x1, P0 ;  /* 0x00000001ff037807 */ /* 0x000fca0000000000 */
[----:B------:R2:W-:Y:S04]  /*1c10*/  STG.E.U16 desc[UR36][R28.64], R3 ;  /* 0x000000031c007986 */ /* 0x0005e8000c101524 */
.L_x_7244:
        /* <DEDUP_REMOVED lines=21> */
.L_x_3979:
[----:B------:R3:W5:Y:S02]  /*1d70*/  LDG.E R0, desc[UR36][R22.64] ;  /* 0x0000002416007981 */ /* 0x000764000c1e1900 */
.L_x_3978:
[----:B------:R-:W-:Y:S05]  /*1d80*/  BSYNC B6 ;  /* 0x0000000000067941 */ /* 0x000fea0003800000 */
.L_x_3977:
[----:B-----5:R-:W-:-:S04]  /*1d90*/  FSETP.GTU.FTZ.AND P0, PT, R39, R0, PT ;  /* 0x000000002700720b */ /* 0x020fc80003f1c000 */
[----:B--2---:R-:W-:-:S05]  /*1da0*/  SEL R3, RZ, 0x1, P0 ;  /* 0x00000001ff037807 */ /* 0x004fca0000000000 */
[----:B------:R2:W-:Y:S04]  /*1db0*/  STG.E.U16 desc[UR36][R30.64], R3 ;  /* 0x000000031e007986 */ /* 0x0005e8000c101524 */
.L_x_7243:
[----:B------:R-:W-:Y:S05]  /*1dc0*/  BSYNC B8 ;  /* 0x0000000000087941 */ /* 0x000fea0003800000 */
.L_x_3966:
        /* <DEDUP_REMOVED lines=21> */
.L_x_3982:
[----:B------:R2:W5:Y:S02]  /*1f20*/  LDG.E R3, desc[UR36][R18.64] ;  /* 0x0000002412037981 */ /* 0x000564000c1e1900 */
.L_x_3981:
[----:B------:R-:W-:Y:S05]  /*1f30*/  BSYNC B6 ;  /* 0x0000000000067941 */ /* 0x000fea0003800000 */
.L_x_3980:
[----:B-----5:R-:W-:-:S04]  /*1f40*/  FSETP.GTU.FTZ.AND P0, PT, R40, R3, PT ;  /* 0x000000032800720b */ /* 0x020fc80003f1c000 */
[----:B------:R-:W-:-:S05]  /*1f50*/  SEL R3, RZ, 0x1, P0 ;  /* 0x00000001ff037807 */ /* 0x000fca0000000000 */
[----:B------:R4:W-:Y:S01]  /*1f60*/  STG.E.U16 desc[UR36][R32.64], R3 ;  /* 0x0000000320007986 */ /* 0x0009e2000c101524 */
[----:B------:R-:W-:Y:S05]  /*1f70*/  BRA `(.L_x_3970) ;  /* 0x0000000000047947 */ /* 0x000fea0003800000 */
.L_x_7245:
[----:B------:R-:W-:Y:S05]  /*1f80*/  BREAK B8 ;  /* 0x0000000000087942 */ /* 0x000fea0003800000 */
.L_x_3970:
[----:B------:R-:W-:Y:S05]  /*1f90*/  BSYNC B9 ;  /* 0x0000000000097941 */ /* 0x000fea0003800000 */
.L_x_3965:
[----:B------:R-:W-:Y:S01]  /*1fa0*/  ULDC UR4, c[0x0][0x0] ;  /* 0x0000000000047ab9 */ /* 0x000fe20000000800 */
[----:B------:R-:W5:Y:S01]  /*1fb0*/  LDC R0, c[0x0][0xc] ;  /* 0x00000300ff007b82 */ /* 0x000f620000000800 */
[----:B------:R-:W-:-:S06]  /*1fc0*/  USHF.L.U32 UR4, UR4, 0x2, URZ ;  /* 0x0000000204047899 */ /* 0x000fcc000800063f */
[----:B-----5:R-:W-:-:S05]  /*1fd0*/  IMAD R41, R0, UR4, R41 ;  /* 0x0000000400297c24 */ /* 0x020fca000f8e0229 */
[----:B------:R-:W-:-:S13]  /*1fe0*/  ISETP.GE.U32.AND P0, PT, R41, UR45, PT ;  /* 0x0000002d29007c0c */ /* 0x000fda000bf06070 */
[----:B------:R-:W-:Y:S05]  /*1ff0*/  @!P0 BRA `(.L_x_3983) ;  /* 0xffffffe000508947 */ /* 0x000fea000383ffff */
[----:B------:R-:W-:Y:S05]  /*2000*/  EXIT ;  /* 0x000000000000794d */ /* 0x000fea0003800000 */
.L_x_3984:
        /* <DEDUP_REMOVED lines=15> */
.L_x_7629:


//--------------------- .text._ZN2at4cuda57_GLOBAL__N__cd6b329d_24_DistributionBernoulli_cu_7537a20d21kernelPointwiseApply2IZNS_6native9templates4cuda28bernoulli_tensor_cuda_kernelIsfEEvRKNS_10TensorBaseES9_NS_15PhiloxCudaStateEEUliRsSB_SB_SB_RKfSD_SD_SD_E_sSC_jLi2ELi1ELi4ELi512ELi2EEEvNS0_6detail10TensorInfoIT0_T2_EENSG_IT1_SI_EESI_T_ --------------------------
	.section	.text._ZN2at4cuda57_GLOBAL__N__cd6b329d_24_DistributionBernoulli_cu_7537a20d21kernelPointwiseApply2IZNS_6native9templates4cuda28bernoulli_tensor_cuda_kernelIsfEEvRKNS_10TensorBaseES9_NS_15PhiloxCudaStateEEUliRsSB_SB_SB_RKfSD_SD_SD_E_sSC_jLi2ELi1ELi4ELi512ELi2EEEvNS0_6detail10TensorInfoIT0_T2_EENSG_IT1_SI_EESI_T_,"ax",@progbits
	.align	128
.text._ZN2at4cuda57_GLOBAL__N__cd6b329d_24_DistributionBernoulli_cu_7537a20d21kernelPointwiseApply2IZNS_6native9templates4cuda28bernoulli_tensor_cuda_kernelIsfEEvRKNS_10TensorBaseES9_NS_15PhiloxCudaStateEEUliRsSB_SB_SB_RKfSD_SD_SD_E_sSC_jLi2ELi1ELi4ELi512ELi2EEEvNS0_6detail10TensorInfoIT0_T2_EENSG_IT1_SI_EESI_T_:
        .type           _ZN2at4cuda57_GLOBAL__N__cd6b329d_24_DistributionBernoulli_cu_7537a20d21kernelPointwiseApply2IZNS_6native9templates4cuda28bernoulli_tensor_cuda_kernelIsfEEvRKNS_10TensorBaseES9_NS_15PhiloxCudaStateEEUliRsSB_SB_SB_RKfSD_SD_SD_E_sSC_jLi2ELi1ELi4ELi512ELi2EEEvNS0_6detail10TensorInfoIT0_T2_EENSG_IT1_SI_EESI_T_,@function
        .size           _ZN2at4cuda57_GLOBAL__N__cd6b329d_24_DistributionBernoulli_cu_7537a20d21kernelPointwiseApply2IZNS_6native9templates4cuda28bernoulli_tensor_cuda_kernelIsfEEvRKNS_10TensorBaseES9_NS_15PhiloxCudaStateEEUliRsSB_SB_SB_RKfSD_SD_SD_E_sSC_jLi2ELi1ELi4ELi512ELi2EEEvNS0_6detail10TensorInfoIT0_T2_EENSG_IT1_SI_EESI_T_,(.L_x_7630 - _ZN2at4cuda57_GLOBAL__N__cd6b329d_24_DistributionBernoulli_cu_7537a20d21kernelPointwiseApply2IZNS_6native9templates4cuda28bernoulli_tensor_cuda_kernelIsfEEvRKNS_10TensorBaseES9_NS_15PhiloxCudaStateEEUliRsSB_SB_SB_RKfSD_SD_SD_E_sSC_jLi2ELi1ELi4ELi512ELi2EEEvNS0_6detail10TensorInfoIT0_T2_EENSG_IT1_SI_EESI_T_)
        .other          _ZN2at4cuda57_GLOBAL__N__cd6b329d_24_DistributionBernoulli_cu_7537a20d21kernelPointwiseApply2IZNS_6native9templates4cuda28bernoulli_tensor_cuda_kernelIsfEEvRKNS_10TensorBaseES9_NS_15PhiloxCudaStateEEUliRsSB_SB_SB_RKfSD_SD_SD_E_sSC_jLi2ELi1ELi4ELi512ELi2EEEvNS0_6detail10TensorInfoIT0_T2_EENSG_IT1_SI_EESI_T_,@"STO_CUDA_ENTRY STV_DEFAULT"
_ZN2at4cuda57_GLOBAL__N__cd6b329d_24_DistributionBernoulli_cu_7537a20d21kernelPointwiseApply2IZNS_6native9templates4cuda28bernoulli_tensor_cuda_kernelIsfEEvRKNS_10TensorBaseES9_NS_15PhiloxCudaStateEEUliRsSB_SB_SB_RKfSD_SD_SD_E_sSC_jLi2ELi1ELi4ELi512ELi2EEEvNS0_6detail10TensorInfoIT0_T2_EENSG_IT1_SI_EESI_T_:
        /* <DEDUP_REMOVED lines=18> */
.L_x_4013:
        /* <DEDUP_REMOVED lines=154> */
.L_x_3986:
[----:B------:R-:W-:Y:S05]  /*0ac0*/  BSYNC B0 ;  /* 0x0000000000007941 */ /* 0x000fea0003800000 */
.L_x_3985:
        /* <DEDUP_REMOVED lines=24> */
.L_x_3988:
[----:B------:R-:W-:Y:S05]  /*0c50*/  BSYNC B0 ;  /* 0x0000000000007941 */ /* 0x000fea0003800000 */
.L_x_3987:
        /* <DEDUP_REMOVED lines=24> */
.L_x_3990:
[----:B------:R-:W-:Y:S05]  /*0de0*/  BSYNC B0 ;  /* 0x0000000000007941 */ /* 0x000fea0003800000 */
.L_x_3989:
        /* <DEDUP_REMOVED lines=25> */
.L_x_3992:
[----:B------:R-:W-:Y:S05]  /*0f80*/  BSYNC B0 ;  /* 0x0000000000007941 */ /* 0x000fea0003800000 */
.L_x_3991:
        /* <DEDUP_REMOVED lines=20> */
.L_x_3994:
[----:B------:R-:W-:Y:S01]  /*10d0*/  IMAD.MOV.U32 R14, RZ, RZ, R11 ;  /* 0x000000ffff0e7224 */ /* 0x000fe200078e000b */
[----:B------:R-:W-:Y:S01]  /*10e0*/  MOV R13, R2 ;  /* 0x00000002000d7202 */ /* 0x000fe20000000f00 */
[----:B------:R-:W-:Y:S01]  /*10f0*/  IMAD.MOV.U32 R12, RZ, RZ, R9 ;  /* 0x000000ffff0c7224 */ /* 0x000fe200078e0009 */
[----:B------:R-:W-:-:S07]  /*1100*/  MOV R11, R4 ;  /* 0x00000004000b7202 */ /* 0x000fce0000000f00 */
.L_x_3993:
        /* <DEDUP_REMOVED lines=19> */
.L_x_7246:
[----:B------:R-:W-:Y:S05]  /*1240*/  BRX R2 -0x1250                                                                                                                                                                                                                                                                                                                                                                                                                                                                               (*"BRANCH_TARGETS .L_x_7247,.L_x_7248,.L_x_7249"*) ;  /* 0xffffffec026c7949 */ /* 0x000fea000383ffff */
.L_x_3997:
        /* <DEDUP_REMOVED lines=31> */
.L_x_4003:
[----:B------:R0:W5:Y:S02]  /*1440*/  LDG.E R0, desc[UR36][R26.64] ;  /* 0x000000241a007981 */ /* 0x000164000c1e1900 */
.L_x_4002:
[----:B------:R-:W-:Y:S05]  /*1450*/  BSYNC B6 ;  /* 0x0000000000067941 */ /* 0x000fea0003800000 */
.L_x_4001:
[----:B-----5:R-:W-:-:S04]  /*1460*/  FSETP.GTU.FTZ.AND P0, PT, R41, R0, PT ;  /* 0x000000002900720b */ /* 0x020fc80003f1c000 */
[----:B------:R-:W-:-:S05]  /*1470*/  SEL R3, RZ, 0x1, P0 ;  /* 0x00000001ff037807 */ /* 0x000fca0000000000 */
[----:B------:R1:W-:Y:S04]  /*1480*/  STG.E.U16 desc[UR36][R24.64], R3 ;  /* 0x0000000318007986 */ /* 0x0003e8000c101524 */
.L_x_3999:
[----:B------:R-:W-:Y:S05]  /*1490*/  BSYNC B7 ;  /* 0x0000000000077941 */ /* 0x000fea0003800000 */
.L_x_3998:
        /* <DEDUP_REMOVED lines=25> */
.L_x_4006:
[----:B------:R0:W5:Y:S02]  /*1630*/  LDG.E R3, desc[UR36][R24.64] ;  /* 0x0000002418037981 */ /* 0x000164000c1e1900 */
.L_x_4005:
[----:B------:R-:W-:Y:S05]  /*1640*/  BSYNC B6 ;  /* 0x0000000000067941 */ /* 0x000fea0003800000 */
.L_x_4004:
[----:B-----5:R-:W-:-:S04]  /*1650*/  FSETP.GTU.FTZ.AND P0, PT, R32, R3, PT ;  /* 0x000000032000720b */ /* 0x020fc80003f1c000 */
[----:B------:R-:W-:-:S05]  /*1660*/  SEL R3, RZ, 0x1, P0 ;  /* 0x00000001ff037807 */ /* 0x000fca0000000000 */
[----:B------:R1:W-:Y:S04]  /*1670*/  STG.E.U16 desc[UR36][R22.64], R3 ;  /* 0x0000000316007986 */ /* 0x0003e8000c101524 */
.L_x_7248:
        /* <DEDUP_REMOVED lines=25> */
.L_x_4009:
[----:B------:R0:W5:Y:S02]  /*1810*/  LDG.E R0, desc[UR36][R22.64] ;  /* 0x0000002416007981 */ /* 0x000164000c1e1900 */
.L_x_4008:
[----:B------:R-:W-:Y:S05]  /*1820*/  BSYNC B6 ;  /* 0x0000000000067941 */ /* 0x000fea0003800000 */
.L_x_4007:
[----:B-----5:R-:W-:-:S04]  /*1830*/  FSETP.GTU.FTZ.AND P0, PT, R33, R0, PT ;  /* 0x000000002100720b */ /* 0x020fc80003f1c000 */
[----:B------:R-:W-:-:S05]  /*1840*/  SEL R3, RZ, 0x1, P0 ;  /* 0x00000001ff037807 */ /* 0x000fca0000000000 */
[----:B------:R1:W-:Y:S04]  /*1850*/  STG.E.U16 desc[UR36][R18.64], R3 ;  /* 0x0000000312007986 */ /* 0x0003e8000c101524 */
.L_x_7247:
[----:B------:R-:W-:Y:S05]  /*1860*/  BSYNC B8 ;  /* 0x0000000000087941 */ /* 0x000fea0003800000 */
.L_x_3996:
        /* <DEDUP_REMOVED lines=25> */
.L_x_4012:
[----:B------:R0:W5:Y:S02]  /*1a00*/  LDG.E R3, desc[UR36][R18.64] ;  /* 0x0000002412037981 */ /* 0x000164000c1e1900 */
.L_x_4011:
[----:B------:R-:W-:Y:S05]  /*1a10*/  BSYNC B6 ;  /* 0x0000000000067941 */ /* 0x000fea0003800000 */
.L_x_4010:
[----:B-----5:R-:W-:-:S04]  /*1a20*/  FSETP.GTU.FTZ.AND P0, PT, R34, R3, PT ;  /* 0x000000032200720b */ /* 0x020fc80003f1c000 */
[----:B------:R-:W-:-:S05]  /*1a30*/  SEL R3, RZ, 0x1, P0 ;  /* 0x00000001ff037807 */ /* 0x000fca0000000000 */
[----:B------:R1:W-:Y:S01]  /*1a40*/  STG.E.U16 desc[UR36][R16.64], R3 ;  /* 0x0000000310007986 */ /* 0x0003e2000c101524 */
[----:B------:R-:W-:Y:S05]  /*1a50*/  BRA `(.L_x_4000) ;  /* 0x0000000000047947 */ /* 0x000fea0003800000 */
.L_x_7249:
[----:B------:R-:W-:Y:S05]  /*1a60*/  BREAK B8 ;  /* 0x0000000000087942 */ /* 0x000fea0003800000 */
.L_x_4000:
[----:B------:R-:W-:Y:S05]  /*1a70*/  BSYNC B9 ;  /* 0x0000000000097941 */ /* 0x000fea0003800000 */
.L_x_3995:
[----:B-1----:R-:W1:Y:S01]  /*1a80*/  LDC R3, c[0x0][0xc] ;  /* 0x00000300ff037b82 */ /* 0x002e620000000800 */
[----:B------:R-:W-:-:S06]  /*1a90*/  USHF.L.U32 UR4, UR38, 0x2, URZ ;  /* 0x0000000226047899 */ /* 0x000fcc000800063f */
[----:B-1----:R-:W-:-:S05]  /*1aa0*/  IMAD R38, R3, UR4, R38 ;  /* 0x0000000403267c24 */ /* 0x002fca000f8e0226 */
[----:B------:R-:W-:-:S13]  /*1ab0*/  ISETP.GE.U32.AND P0, PT, R38, UR44, PT ;  /* 0x0000002c26007c0c */ /* 0x000fda000bf06070 */
[----:B------:R-:W-:Y:S05]  /*1ac0*/  @!P0 BRA `(.L_x_4013) ;  /* 0xffffffe400948947 */ /* 0x000fea000383ffff */
[----:B------:R-:W-:Y:S05]  /*1ad0*/  EXIT ;  /* 0x000000000000794d */ /* 0x000fea0003800000 */
.L_x_4014:
        /* <DEDUP_REMOVED lines=10> */
.L_x_7630:


//--------------------- .text._ZN2at4cuda57_GLOBAL__N__cd6b329d_24_DistributionBernoulli_cu_7537a20d21kernelPointwiseApply2IZNS_6native9templates4cuda28bernoulli_tensor_cuda_kernelIsfEEvRKNS_10TensorBaseES9_NS_15PhiloxCudaStateEEUliRsSB_SB_SB_RKfSD_SD_SD_E_sSC_jLi1ELin1ELi4ELi512ELi2EEEvNS0_6detail10TensorInfoIT0_T2_EENSG_IT1_SI_EESI_T_ --------------------------
	.section	.text._ZN2at4cuda57_GLOBAL__N__cd6b329d_24_DistributionBernoulli_cu_7537a20d21kernelPointwiseApply2IZNS_6native9templates4cuda28bernoulli_tensor_cuda_kernelIsfEEvRKNS_10TensorBaseES9_NS_15PhiloxCudaStateEEUliRsSB_SB_SB_RKfSD_SD_SD_E_sSC_jLi1ELin1ELi4ELi512ELi2EEEvNS0_6detail10TensorInfoIT0_T2_EENSG_IT1_SI_EESI_T_,"ax",@progbits
	.align	128
.text._ZN2at4cuda57_GLOBAL__N__cd6b329d_24_DistributionBernoulli_cu_7537a20d21kernelPointwiseApply2IZNS_6native9templates4cuda28bernoulli_tensor_cuda_kernelIsfEEvRKNS_10TensorBaseES9_NS_15PhiloxCudaStateEEUliRsSB_SB_SB_RKfSD_SD_SD_E_sSC_jLi1ELin1ELi4ELi512ELi2EEEvNS0_6detail10TensorInfoIT0_T2_EENSG_IT1_SI_EESI_T_:
        .type           _ZN2at4cuda57_GLOBAL__N__cd6b329d_24_DistributionBernoulli_cu_7537a20d21kernelPointwiseApply2IZNS_6native9templates4cuda28bernoulli_tensor_cuda_kernelIsfEEvRKNS_10TensorBaseES9_NS_15PhiloxCudaStateEEUliRsSB_SB_SB_RKfSD_SD_SD_E_sSC_jLi1ELin1ELi4ELi512ELi2EEEvNS0_6detail10TensorInfoIT0_T2_EENSG_IT1_SI_EESI_T_,@function
        .size           _ZN2at4cuda57_GLOBAL__N__cd6b329d_24_DistributionBernoulli_cu_7537a20d21kernelPointwiseApply2IZNS_6native9templates4cuda28bernoulli_tensor_cuda_kernelIsfEEvRKNS_10TensorBaseES9_NS_15PhiloxCudaStateEEUliRsSB_SB_SB_RKfSD_SD_SD_E_sSC_jLi1ELin1ELi4ELi512ELi2EEEvNS0_6detail10TensorInfoIT0_T2_EENSG_IT1_SI_EESI_T_,(.L_x_7631 - _ZN2at4cuda57_GLOBAL__N__cd6b329d_24_DistributionBernoulli_cu_7537a20d21kernelPointwiseApply2IZNS_6native9templates4cuda28bernoulli_tensor_cuda_kernelIsfEEvRKNS_10TensorBaseES9_NS_15PhiloxCudaStateEEUliRsSB_SB_SB_RKfSD_SD_SD_E_sSC_jLi1ELin1ELi4ELi512ELi2EEEvNS0_6detail10TensorInfoIT0_T2_EENSG_IT1_SI_EESI_T_)
        .other          _ZN2at4cuda57_GLOBAL__N__cd6b329d_24_DistributionBernoulli_cu_7537a20d21kernelPointwiseApply2IZNS_6native9templates4cuda28bernoulli_tensor_cuda_kernelIsfEEvRKNS_10TensorBaseES9_NS_15PhiloxCudaStateEEUliRsSB_SB_SB_RKfSD_SD_SD_E_sSC_jLi1ELin1ELi4ELi512ELi2EEEvNS0_6detail10TensorInfoIT0_T2_EENSG_IT1_SI_EESI_T_,@"STO_CUDA_ENTRY STV_DEFAULT"
_ZN2at4cuda57_GLOBAL__N__cd6b329d_24_DistributionBernoulli_cu_7537a20d21kernelPointwiseApply2IZNS_6native9templates4cuda28bernoulli_tensor_cuda_kernelIsfEEvRKNS_10TensorBaseES9_NS_15PhiloxCudaStateEEUliRsSB_SB_SB_RKfSD_SD_SD_E_sSC_jLi1ELin1ELi4ELi512ELi2EEEvNS0_6detail10TensorInfoIT0_T2_EENSG_IT1_SI_EESI_T_:
        /* <DEDUP_REMOVED lines=11> */
.L_x_4055:
        /* <DEDUP_REMOVED lines=30> */
.L_x_4019:
        /* <DEDUP_REMOVED lines=101> */
.L_x_4018:
        /* <DEDUP_REMOVED lines=79> */
.L_x_4017:
[----:B------:R-:W-:Y:S02]  /*0dd0*/  ULDC UR4, c[0x0][0x354] ;  /* 0x0000d50000047ab9 */ /* 0x000fe40000000800 */
[----:B------:R-:W-:-:S07]  /*0de0*/  IMAD R25, R4, UR4, R25 ;  /* 0x0000000404197c24 */ /* 0x000fce000f8e0219 */
.L_x_4016:
[----:B------:R-:W-:Y:S05]  /*0df0*/  BSYNC B0 ;  /* 0x0000000000007941 */ /* 0x000fea0003800000 */
.L_x_4015:
        /* <DEDUP_REMOVED lines=25> */
.L_x_4024:
        /* <DEDUP_REMOVED lines=101> */
.L_x_4023:
        /* <DEDUP_REMOVED lines=79> */
.L_x_4022:
[----:B------:R-:W-:Y:S02]  /*1ad0*/  ULDC UR4, c[0x0][0x354] ;  /* 0x0000d50000047ab9 */ /* 0x000fe40000000800 */
[----:B------:R-:W-:-:S07]  /*1ae0*/  IMAD R31, R6, UR4, R31 ;  /* 0x00000004061f7c24 */ /* 0x000fce000f8e021f */
.L_x_4021:
[----:B------:R-:W-:Y:S05]  /*1af0*/  BSYNC B0 ;  /* 0x0000000000007941 */ /* 0x000fea0003800000 */
.L_x_4020:
        /* <DEDUP_REMOVED lines=25> */
.L_x_4029:
        /* <DEDUP_REMOVED lines=101> */
.L_x_4028:
        /* <DEDUP_REMOVED lines=79> */
.L_x_4027:
[----:B------:R-:W-:Y:S02]  /*27d0*/  ULDC UR4, c[0x0][0x354] ;  /* 0x0000d50000047ab9 */ /* 0x000fe40000000800 */
[----:B------:R-:W-:-:S07]  /*27e0*/  IMAD R27, R4, UR4, R27 ;  /* 0x00000004041b7c24 */ /* 0x000fce000f8e021b */
.L_x_4026:
[----:B------:R-:W-:Y:S05]  /*27f0*/  BSYNC B0 ;  /* 0x0000000000007941 */ /* 0x000fea0003800000 */
.L_x_4025:
        /* <DEDUP_REMOVED lines=24> */
.L_x_4034:
        /* <DEDUP_REMOVED lines=101> */
.L_x_4033:
        /* <DEDUP_REMOVED lines=79> */
.L_x_4032:
[----:B------:R-:W-:Y:S02]  /*34c0*/  ULDC UR4, c[0x0][0x354] ;  /* 0x0000d50000047ab9 */ /* 0x000fe40000000800 */
[----:B------:R-:W-:-:S07]  /*34d0*/  IMAD R7, R4, UR4, R7 ;  /* 0x0000000404077c24 */ /* 0x000fce000f8e0207 */
.L_x_4031:
[----:B------:R-:W-:Y:S05]  /*34e0*/  BSYNC B0 ;  /* 0x0000000000007941 */ /* 0x000fea0003800000 */
.L_x_4030:
        /* <DEDUP_REMOVED lines=139> */
.L_x_4036:
[----:B------:R-:W-:Y:S01]  /*3da0*/  IMAD.MOV.U32 R11, RZ, RZ, R14 ;  /* 0x000000ffff0b7224 */ /* 0x000fe200078e000e */
[----:B------:R-:W-:Y:S01]  /*3db0*/  MOV R7, R10 ;  /* 0x0000000a00077202 */ /* 0x000fe20000000f00 */
[----:B------:R-:W-:Y:S01]  /*3dc0*/  IMAD.MOV.U32 R9, RZ, RZ, R2 ;  /* 0x000000ffff097224 */ /* 0x000fe200078e0002 */
[----:B------:R-:W-:-:S07]  /*3dd0*/  MOV R14, R20 ;  /* 0x00000014000e7202 */ /* 0x000fce0000000f00 */
.L_x_4035:
        /* <DEDUP_REMOVED lines=19> */
.L_x_7250:
[----:B------:R-:W-:Y:S05]  /*3f10*/  BRX R2 -0x3f20                                                                                                                                                                                                                                                                                                                                                                                                                                                                               (*"BRANCH_TARGETS .L_x_7251,.L_x_7252,.L_x_7253"*) ;  /* 0xffffffc002387949 */ /* 0x000fea000383ffff */
.L_x_4039:
        /* <DEDUP_REMOVED lines=28> */
.L_x_4045:
[----:B------:R0:W5:Y:S02]  /*40e0*/  LDG.E R0, desc[UR36][R16.64] ;  /* 0x0000002410007981 */ /* 0x000164000c1e1900 */
.L_x_4044:
[----:B------:R-:W-:Y:S05]  /*40f0*/  BSYNC B6 ;  /* 0x0000000000067941 */ /* 0x000fea0003800000 */
.L_x_4043:
[----:B------:R-:W1:Y:S01]  /*4100*/  LDC.64 R2, c[0x0][0x210] ;  /* 0x00008400ff027b82 */ /* 0x000e620000000a00 */
[----:B------:R-:W-:Y:S01]  /*4110*/  VIADD R7, R29, 0x3 ;  /* 0x000000031d077836 */ /* 0x000fe20000000000 */
[----:B------:R-:W-:Y:S01]  /*4120*/  ULDC UR4, c[0x0][0x27c] ;  /* 0x00009f0000047ab9 */ /* 0x000fe20000000800 */
[----:B-----5:R-:W-:Y:S02]  /*4130*/  FSETP.GTU.FTZ.AND P0, PT, R33, R0, PT ;  /* 0x000000002100720b */ /* 0x020fe40003f1c000 */
[----:B------:R-:W-:Y:S02]  /*4140*/  IMAD R7, R7, UR4, RZ ;  /* 0x0000000407077c24 */ /* 0x000fe4000f8e02ff */
[----:B------:R-:W-:Y:S02]  /*4150*/  SEL R5, RZ, 0x1, P0 ;  /* 0x00000001ff057807 */ /* 0x000fe40000000000 */
[----:B-1----:R-:W-:-:S05]  /*4160*/  IMAD.WIDE.U32 R2, R7, 0x2, R2 ;  /* 0x0000000207027825 */ /* 0x002fca00078e0002 */
[----:B------:R1:W-:Y:S02]  /*4170*/  STG.E.U16 desc[UR36][R2.64], R5 ;  /* 0x0000000502007986 */ /* 0x0003e4000c101524 */
.L_x_4041:
[----:B------:R-:W-:Y:S05]  /*4180*/  BSYNC B7 ;  /* 0x0000000000077941 */ /* 0x000fea0003800000 */
.L_x_4040:
        /* <DEDUP_REMOVED lines=21> */
.L_x_4048:
[----:B------:R2:W5:Y:S02]  /*42e0*/  LDG.E R0, desc[UR36][R18.64] ;  /* 0x0000002412007981 */ /* 0x000564000c1e1900 */
.L_x_4047:
[----:B------:R-:W-:Y:S05]  /*42f0*/  BSYNC B6 ;  /* 0x0000000000067941 */ /* 0x000fea0003800000 */
.L_x_4046:
[----:B-1----:R-:W1:Y:S01]  /*4300*/  LDC.64 R2, c[0x0][0x210] ;  /* 0x00008400ff027b82 */ /* 0x002e620000000a00 */
[----:B------:R-:W-:Y:S01]  /*4310*/  VIADD R4, R29, 0x2 ;  /* 0x000000021d047836 */ /* 0x000fe20000000000 */
[----:B------:R-:W-:Y:S01]  /*4320*/  ULDC UR4, c[0x0][0x27c] ;  /* 0x00009f0000047ab9 */ /* 0x000fe20000000800 */
[----:B------:R-:W-:Y:S02]  /*4330*/  ISETP.NE.AND P1, PT, R32, RZ, PT ;  /* 0x000000ff2000720c */ /* 0x000fe40003f25270 */
[----:B------:R-:W-:Y:S01]  /*4340*/  IMAD R4, R4, UR4, RZ ;  /* 0x0000000404047c24 */ /* 0x000fe2000f8e02ff */
[----:B-----5:R-:W-:-:S04]  /*4350*/  FSETP.GTU.FTZ.AND P0, PT, R31, R0, PT ;  /* 0x000000001f00720b */ /* 0x020fc80003f1c000 */
[----:B------:R-:W-:Y:S02]  /*4360*/  SEL R7, R4, RZ, P1 ;  /* 0x000000ff04077207 */ /* 0x000fe40000800000 */
[----:B------:R-:W-:-:S03]  /*4370*/  SEL R5, RZ, 0x1, P0 ;  /* 0x00000001ff057807 */ /* 0x000fc60000000000 */
[----:B-1----:R-:W-:-:S05]  /*4380*/  IMAD.WIDE.U32 R2, R7, 0x2, R2 ;  /* 0x0000000207027825 */ /* 0x002fca00078e0002 */
[----:B------:R1:W-:Y:S02]  /*4390*/  STG.E.U16 desc[UR36][R2.64], R5 ;  /* 0x0000000502007986 */ /* 0x0003e4000c101524 */
.L_x_7252:
        /* <DEDUP_REMOVED lines=21> */
.L_x_4051:
[----:B------:R1:W5:Y:S02]  /*44f0*/  LDG.E R5, desc[UR36][R22.64] ;  /* 0x0000002416057981 */ /* 0x000364000c1e1900 */
.L_x_4050:
[----:B------:R-:W-:Y:S05]  /*4500*/  BSYNC B6 ;  /* 0x0000000000067941 */ /* 0x000fea0003800000 */
.L_x_4049:
[----:B------:R-:W3:Y:S01]  /*4510*/  LDC.64 R2, c[0x0][0x210] ;  /* 0x00008400ff027b82 */ /* 0x000ee20000000a00 */
[----:B------:R-:W-:Y:S01]  /*4520*/  VIADD R0, R29, 0x1 ;  /* 0x000000011d007836 */ /* 0x000fe20000000000 */
[----:B------:R-:W-:Y:S01]  /*4530*/  ULDC UR4, c[0x0][0x27c] ;  /* 0x00009f0000047ab9 */ /* 0x000fe20000000800 */
[----:B------:R-:W-:Y:S02]  /*4540*/  ISETP.GT.AND P0, PT, R28, 0x1, PT ;  /* 0x000000011c00780c */ /* 0x000fe40003f04270 */
[----:B------:R-:W-:Y:S01]  /*4550*/  IMAD R0, R0, UR4, RZ ;  /* 0x0000000400007c24 */ /* 0x000fe2000f8e02ff */
[----:B-----5:R-:W-:-:S04]  /*4560*/  FSETP.GTU.FTZ.AND P1, PT, R26, R5, PT ;  /* 0x000000051a00720b */ /* 0x020fc80003f3c000 */
[----:B------:R-:W-:Y:S02]  /*4570*/  SEL R7, R0, RZ, P0 ;  /* 0x000000ff00077207 */ /* 0x000fe40000000000 */
[----:B------:R-:W-:-:S03]  /*4580*/  SEL R5, RZ, 0x1, P1 ;  /* 0x00000001ff057807 */ /* 0x000fc60000800000 */
[----:B---3--:R-:W-:-:S05]  /*4590*/  IMAD.WIDE.U32 R2, R7, 0x2, R2 ;  /* 0x0000000207027825 */ /* 0x008fca00078e0002 */
[----:B------:R3:W-:Y:S02]  /*45a0*/  STG.E.U16 desc[UR36][R2.64], R5 ;  /* 0x0000000502007986 */ /* 0x0007e4000c101524 */
.L_x_7251:
[----:B------:R-:W-:Y:S05]  /*45b0*/  BSYNC B8 ;  /* 0x0000000000087941 */ /* 0x000fea0003800000 */
.L_x_4038:
        /* <DEDUP_REMOVED lines=18> */
[----:B---3--:R-:W-:-:S07]  /*46e0*/  IMAD.MOV.U32 R12, RZ, RZ, 0x1 ;  /* 0x00000001ff0c7424 */ /* 0x008fce00078e00ff */
[----:B------:R-:W-:-:S07]  /*46f0*/  LEPC R20, `(.L_x_4054) ;  /* 0x000000001014794e */ /* 0x000fce0000000000 */
[----:B012-4-:R-:W-:Y:S05]  /*4700*/  CALL.ABS.NOINC R2 ;  /* 0x0000000002007343 */ /* 0x017fea0003c00000 */
.L_x_4054:
[----:B------:R4:W5:Y:S02]  /*4710*/  LDG.E R4, desc[UR36][R24.64] ;  /* 0x0000002418047981 */ /* 0x000964000c1e1900 */
.L_x_4053:
[----:B------:R-:W-:Y:S05]  /*4720*/  BSYNC B6 ;  /* 0x0000000000067941 */ /* 0x000fea0003800000 */
.L_x_4052:
[----:B---3--:R-:W3:Y:S01]  /*4730*/  LDC.64 R2, c[0x0][0x210] ;  /* 0x00008400ff027b82 */ /* 0x008ee20000000a00 */
[----:B------:R-:W-:Y:S01]  /*4740*/  ULDC UR4, c[0x0][0x3c0] ;  /* 0x0000f00000047ab9 */ /* 0x000fe20000000800 */
[----:B-----5:R-:W-:Y:S01]  /*4750*/  FSETP.GTU.FTZ.AND P1, PT, R27, R4, PT ;  /* 0x000000041b00720b */ /* 0x020fe20003f3c000 */
[----:B------:R-:W-:Y:S01]  /*4760*/  IMAD.U32 R0, RZ, RZ, UR4 ;  /* 0x00000004ff007e24 */ /* 0x000fe2000f8e00ff */
[----:B------:R-:W-:Y:S02]  /*4770*/  ULDC UR4, c[0x0][0x27c] ;  /* 0x00009f0000047ab9 */ /* 0x000fe40000000800 */
[C---:B------:R-:W-:Y:S02]  /*4780*/  IMAD R5, R29.reuse, UR4, RZ ;  /* 0x000000041d057c24 */ /* 0x040fe4000f8e02ff */
[----:B------:R-:W-:-:S04]  /*4790*/  IADD3 R6, -R29, R0, RZ ;  /* 0x000000001d067210 */ /* 0x000fc80007ffe1ff */
[----:B------:R-:W-:-:S04]  /*47a0*/  ISETP.GT.AND P0, PT, R6, RZ, PT ;  /* 0x000000ff0600720c */ /* 0x000fc80003f04270 */
[----:B------:R-:W-:Y:S02]  /*47b0*/  SEL R7, R5, RZ, P0 ;  /* 0x000000ff05077207 */ /* 0x000fe40000000000 */
[----:B------:R-:W-:-:S03]  /*47c0*/  SEL R5, RZ, 0x1, P1 ;  /* 0x00000001ff057807 */ /* 0x000fc60000800000 */
[----:B---3--:R-:W-:-:S05]  /*47d0*/  IMAD.WIDE.U32 R2, R7, 0x2, R2 ;  /* 0x0000000207027825 */ /* 0x008fca00078e0002 */
[----:B------:R3:W-:Y:S01]  /*47e0*/  STG.E.U16 desc[UR36][R2.64], R5 ;  /* 0x0000000502007986 */ /* 0x0007e2000c101524 */
[----:B------:R-:W-:Y:S05]  /*47f0*/  BRA `(.L_x_4042) ;  /* 0x0000000000047947 */ /* 0x000fea0003800000 */
.L_x_7253:
[----:B------:R-:W-:Y:S05]  /*4800*/  BREAK B8 ;  /* 0x0000000000087942 */ /* 0x000fea0003800000 */
.L_x_4042:
[----:B------:R-:W-:Y:S05]  /*4810*/  BSYNC B9 ;  /* 0x0000000000097941 */ /* 0x000fea0003800000 */
.L_x_4037:
[----:B------:R-:W-:Y:S01]  /*4820*/  ULDC UR4, c[0x0][0x0] ;  /* 0x0000000000047ab9 */ /* 0x000fe20000000800 */
[----:B---3--:R-:W3:Y:S01]  /*4830*/  LDC R2, c[0x0][0xc] ;  /* 0x00000300ff027b82 */ /* 0x008ee20000000800 */
[----:B------:R-:W-:-:S06]  /*4840*/  USHF.L.U32 UR4, UR4, 0x2, URZ ;  /* 0x0000000204047899 */ /* 0x000fcc000800063f */
[----:B---3--:R-:W-:-:S05]  /*4850*/  IMAD R29, R2, UR4, R29 ;  /* 0x00000004021d7c24 */ /* 0x008fca000f8e021d */
[----:B------:R-:W-:-:S13]  /*4860*/  ISETP.GE.U32.AND P0, PT, R29, R0, PT ;  /* 0x000000001d00720c */ /* 0x000fda0003f06070 */
[----:B------:R-:W-:Y:S05]  /*4870*/  @!P0 BRA `(.L_x_4055) ;  /* 0xffffffb8000c8947 */ /* 0x000fea000383ffff */
[----:B------:R-:W-:Y:S05]  /*4880*/  EXIT ;  /* 0x000000000000794d */ /* 0x000fea0003800000 */
.L_x_4056:
        /* <DEDUP_REMOVED lines=15> */
.L_x_7631:


//--------------------- .text._ZN2at4cuda57_GLOBAL__N__cd6b329d_24_DistributionBernoulli_cu_7537a20d21kernelPointwiseApply2IZNS_6native9templates4cuda28bernoulli_tensor_cuda_kernelIsfEEvRKNS_10TensorBaseES9_NS_15PhiloxCudaStateEEUliRsSB_SB_SB_RKfSD_SD_SD_E_sSC_jLi1ELi2ELi4ELi512ELi2EEEvNS0_6detail10TensorInfoIT0_T2_EENSG_IT1_SI_EESI_T_ --------------------------
	.section	.text._ZN2at4cuda57_GLOBAL__N__cd6b329d_24_DistributionBernoulli_cu_7537a20d21kernelPointwiseApply2IZNS_6native9templates4cuda28bernoulli_tensor_cuda_kernelIsfEEvRKNS_10TensorBaseES9_NS_15PhiloxCudaStateEEUliRsSB_SB_SB_RKfSD_SD_SD_E_sSC_jLi1ELi2ELi4ELi512ELi2EEEvNS0_6detail10TensorInfoIT0_T2_EENSG_IT1_SI_EESI_T_,"ax",@progbits
	.align	128
.text._ZN2at4cuda57_GLOBAL__N__cd6b329d_24_DistributionBernoulli_cu_7537a20d21kernelPointwiseApply2IZNS_6native9templates4cuda28bernoulli_tensor_cuda_kernelIsfEEvRKNS_10TensorBaseES9_NS_15PhiloxCudaStateEEUliRsSB_SB_SB_RKfSD_SD_SD_E_sSC_jLi1ELi2ELi4ELi512ELi2EEEvNS0_6detail10TensorInfoIT0_T2_EENSG_IT1_SI_EESI_T_:
        .type           _ZN2at4cuda57_GLOBAL__N__cd6b329d_24_DistributionBernoulli_cu_7537a20d21kernelPointwiseApply2IZNS_6native9templates4cuda28bernoulli_tensor_cuda_kernelIsfEEvRKNS_10TensorBaseES9_NS_15PhiloxCudaStateEEUliRsSB_SB_SB_RKfSD_SD_SD_E_sSC_jLi1ELi2ELi4ELi512ELi2EEEvNS0_6detail10TensorInfoIT0_T2_EENSG_IT1_SI_EESI_T_,@function
        .size           _ZN2at4cuda57_GLOBAL__N__cd6b329d_24_DistributionBernoulli_cu_7537a20d21kernelPointwiseApply2IZNS_6native9templates4cuda28bernoulli_tensor_cuda_kernelIsfEEvRKNS_10TensorBaseES9_NS_15PhiloxCudaStateEEUliRsSB_SB_SB_RKfSD_SD_SD_E_sSC_jLi1ELi2ELi4ELi512ELi2EEEvNS0_6detail10TensorInfoIT0_T2_EENSG_IT1_SI_EESI_T_,(.L_x_7632 - _ZN2at4cuda57_GLOBAL__N__cd6b329d_24_DistributionBernoulli_cu_7537a20d21kernelPointwiseApply2IZNS_6native9templates4cuda28bernoulli_tensor_cuda_kernelIsfEEvRKNS_10TensorBaseES9_NS_15PhiloxCudaStateEEUliRsSB_SB_SB_RKfSD_SD_SD_E_sSC_jLi1ELi2ELi4ELi512ELi2EEEvNS0_6detail10TensorInfoIT0_T2_EENSG_IT1_SI_EESI_T_)
        .other          _ZN2at4cuda57_GLOBAL__N__cd6b329d_24_DistributionBernoulli_cu_7537a20d21kernelPointwiseApply2IZNS_6native9templates4cuda28bernoulli_tensor_cuda_kernelIsfEEvRKNS_10TensorBaseES9_NS_15PhiloxCudaStateEEUliRsSB_SB_SB_RKfSD_SD_SD_E_sSC_jLi1ELi2ELi4ELi512ELi2EEEvNS0_6detail10TensorInfoIT0_T2_EENSG_IT1_SI_EESI_T_,@"STO_CUDA_ENTRY STV_DEFAULT"
_ZN2at4cuda57_GLOBAL__N__cd6b329d_24_DistributionBernoulli_cu_7537a20d21kernelPointwiseApply2IZNS_6native9templates4cuda28bernoulli_tensor_cuda_kernelIsfEEvRKNS_10TensorBaseES9_NS_15PhiloxCudaStateEEUliRsSB_SB_SB_RKfSD_SD_SD_E_sSC_jLi1ELi2ELi4ELi512ELi2EEEvNS0_6detail10TensorInfoIT0_T2_EENSG_IT1_SI_EESI_T_:
        /* <DEDUP_REMOVED lines=18> */
.L_x_4085:
        /* <DEDUP_REMOVED lines=152> */
.L_x_4058:
[----:B------:R-:W-:Y:S05]  /*0aa0*/  BSYNC B0 ;  /* 0x0000000000007941 */ /* 0x000fea0003800000 */
.L_x_4057:
        /* <DEDUP_REMOVED lines=25> */
.L_x_4060:
[----:B------:R-:W-:Y:S05]  /*0c40*/  BSYNC B0 ;  /* 0x0000000000007941 */ /* 0x000fea0003800000 */
.L_x_4059:
        /* <DEDUP_REMOVED lines=25> */
.L_x_4062:
[----:B------:R-:W-:Y:S05]  /*0de0*/  BSYNC B0 ;  /* 0x0000000000007941 */ /* 0x000fea0003800000 */
.L_x_4061:
        /* <DEDUP_REMOVED lines=25> */
.L_x_4064:
[----:B------:R-:W-:Y:S05]  /*0f80*/  BSYNC B0 ;  /* 0x0000000000007941 */ /* 0x000fea0003800000 */
.L_x_4063:
        /* <DEDUP_REMOVED lines=20> */
.L_x_4066:
[----:B------:R-:W-:Y:S01]  /*10d0*/  IMAD.MOV.U32 R15, RZ, RZ, R3 ;  /* 0x000000ffff0f7224 */ /* 0x000fe200078e0003 */
[----:B------:R-:W-:Y:S01]  /*10e0*/  MOV R14, R4 ;  /* 0x00000004000e7202 */ /* 0x000fe20000000f00 */
[----:B------:R-:W-:Y:S01]  /*10f0*/  IMAD.MOV.U32 R13, RZ, RZ, R7 ;  /* 0x000000ffff0d7224 */ /* 0x000fe200078e0007 */
[----:B------:R-:W-:-:S07]  /*1100*/  MOV R3, R10 ;  /* 0x0000000a00037202 */ /* 0x000fce0000000f00 */
.L_x_4065:
        /* <DEDUP_REMOVED lines=19> */
.L_x_7254:
[----:B------:R-:W-:Y:S05]  /*1240*/  BRX R4 -0x1250                                                                                                                                                                                                                                                                                                                                                                                                                                                                               (*"BRANCH_TARGETS .L_x_7255,.L_x_7256,.L_x_7257"*) ;  /* 0xffffffec046c7949 */ /* 0x000fea000383ffff */
.L_x_4069:
        /* <DEDUP_REMOVED lines=28> */
.L_x_4075:
[----:B------:R1:W5:Y:S02]  /*1410*/  LDG.E R3, desc[UR36][R16.64] ;  /* 0x0000002410037981 */ /* 0x000364000c1e1900 */
.L_x_4074:
[----:B------:R-:W-:Y:S05]  /*1420*/  BSYNC B6 ;  /* 0x0000000000067941 */ /* 0x000fea0003800000 */
.L_x_4073:
[----:B------:R-:W-:Y:S01]  /*1430*/  VIADD R5, R28, 0x3 ;  /* 0x000000031c057836 */ /* 0x000fe20000000000 */
[----:B-----5:R-:W-:-:S03]  /*1440*/  FSETP.GTU.FTZ.AND P0, PT, R34, R3, PT ;  /* 0x000000032200720b */ /* 0x020fc60003f1c000 */
[----:B------:R-:W-:Y:S01]  /*1450*/  IMAD R5, R5, UR43, RZ ;  /* 0x0000002b05057c24 */ /* 0x000fe2000f8e02ff */
[----:B------:R-:W-:-:S03]  /*1460*/  SEL R3, RZ, 0x1, P0 ;  /* 0x00000001ff037807 */ /* 0x000fc60000000000 */
[----:B0-----:R-:W-:-:S05]  /*1470*/  IMAD.WIDE.U32 R4, R5, 0x2, R26 ;  /* 0x0000000205047825 */ /* 0x001fca00078e001a */
[----:B------:R2:W-:Y:S02]  /*1480*/  STG.E.U16 desc[UR36][R4.64], R3 ;  /* 0x0000000304007986 */ /* 0x0005e4000c101524 */
.L_x_4071:
[----:B------:R-:W-:Y:S05]  /*1490*/  BSYNC B7 ;  /* 0x0000000000077941 */ /* 0x000fea0003800000 */
.L_x_4070:
        /* <DEDUP_REMOVED lines=21> */
.L_x_4078:
[----:B------:R3:W5:Y:S02]  /*15f0*/  LDG.E R0, desc[UR36][R18.64] ;  /* 0x0000002412007981 */ /* 0x000764000c1e1900 */
.L_x_4077:
[----:B------:R-:W-:Y:S05]  /*1600*/  BSYNC B6 ;  /* 0x0000000000067941 */ /* 0x000fea0003800000 */
.L_x_4076:
[----:B--2---:R-:W-:Y:S01]  /*1610*/  VIADD R3, R28, 0x2 ;  /* 0x000000021c037836 */ /* 0x004fe20000000000 */
[----:B------:R-:W-:Y:S02]  /*1620*/  ISETP.NE.AND P1, PT, R35, RZ, PT ;  /* 0x000000ff2300720c */ /* 0x000fe40003f25270 */
[----:B-----5:R-:W-:Y:S01]  /*1630*/  FSETP.GTU.FTZ.AND P0, PT, R33, R0, PT ;  /* 0x000000002100720b */ /* 0x020fe20003f1c000 */
[----:B------:R-:W-:-:S05]  /*1640*/  IMAD R3, R3, UR43, RZ ;  /* 0x0000002b03037c24 */ /* 0x000fca000f8e02ff */
[----:B------:R-:W-:Y:S02]  /*1650*/  SEL R5, R3, RZ, P1 ;  /* 0x000000ff03057207 */ /* 0x000fe40000800000 */
[----:B------:R-:W-:-:S03]  /*1660*/  SEL R3, RZ, 0x1, P0 ;  /* 0x00000001ff037807 */ /* 0x000fc60000000000 */
[----:B0-----:R-:W-:-:S05]  /*1670*/  IMAD.WIDE.U32 R4, R5, 0x2, R26 ;  /* 0x0000000205047825 */ /* 0x001fca00078e001a */
[----:B------:R2:W-:Y:S02]  /*1680*/  STG.E.U16 desc[UR36][R4.64], R3 ;  /* 0x0000000304007986 */ /* 0x0005e4000c101524 */
.L_x_7256:
        /* <DEDUP_REMOVED lines=21> */
.L_x_4081:
[----:B------:R2:W5:Y:S02]  /*17e0*/  LDG.E R3, desc[UR36][R22.64] ;  /* 0x0000002416037981 */ /* 0x000564000c1e1900 */
.L_x_4080:
[----:B------:R-:W-:Y:S05]  /*17f0*/  BSYNC B6 ;  /* 0x0000000000067941 */ /* 0x000fea0003800000 */
.L_x_4079:
[----:B------:R-:W-:Y:S01]  /*1800*/  VIADD R0, R28, 0x1 ;  /* 0x000000011c007836 */ /* 0x000fe20000000000 */
[----:B------:R-:W-:Y:S02]  /*1810*/  ISETP.GT.AND P0, PT, R30, 0x1, PT ;  /* 0x000000011e00780c */ /* 0x000fe40003f04270 */
[----:B-----5:R-:W-:Y:S01]  /*1820*/  FSETP.GTU.FTZ.AND P1, PT, R32, R3, PT ;  /* 0x000000032000720b */ /* 0x020fe20003f3c000 */
[----:B------:R-:W-:-:S03]  /*1830*/  IMAD R0, R0, UR43, RZ ;  /* 0x0000002b00007c24 */ /* 0x000fc6000f8e02ff */
[----:B------:R-:W-:Y:S02]  /*1840*/  SEL R3, RZ, 0x1, P1 ;  /* 0x00000001ff037807 */ /* 0x000fe40000800000 */
[----:B------:R-:W-:-:S05]  /*1850*/  SEL R5, R0, RZ, P0 ;  /* 0x000000ff00057207 */ /* 0x000fca0000000000 */
[----:B0-----:R-:W-:-:S05]  /*1860*/  IMAD.WIDE.U32 R4, R5, 0x2, R26 ;  /* 0x0000000205047825 */ /* 0x001fca00078e001a */
[----:B------:R4:W-:Y:S02]  /*1870*/  STG.E.U16 desc[UR36][R4.64], R3 ;  /* 0x0000000304007986 */ /* 0x0009e4000c101524 */
.L_x_7255:
[----:B------:R-:W-:Y:S05]  /*1880*/  BSYNC B8 ;  /* 0x0000000000087941 */ /* 0x000fea0003800000 */
.L_x_4068:
        /* <DEDUP_REMOVED lines=8> */
[----:B----4-:R-:W-:Y:S01]  /*1910*/  MOV R4, UR4 ;  /* 0x0000000400047c02 */ /* 0x010fe20008000f00 */
[----:B------:R-:W-:Y:S01]  /*1920*/  IMAD.U32 R5, RZ, RZ, UR5 ;  /* 0x00000005ff057e24 */ /* 0x000fe2000f8e00ff */
[----:B------:R-:W-:Y:S01]  /*1930*/  ULDC.64 UR4, c[0x4][0x178] ;  /* 0x01005e0000047ab9 */ /* 0x000fe20000000a00 */
[----:B------:R-:W4:Y:S01]  /*1940*/  LDC.64 R14, c[0x4][R14] ;  /* 0x010000000e0e7b82 */ /* 0x000f220000000a00 */
        /* <DEDUP_REMOVED lines=9> */
.L_x_4084:
[----:B------:R0:W5:Y:S02]  /*19e0*/  LDG.E R0, desc[UR36][R24.64] ;  /* 0x0000002418007981 */ /* 0x000164000c1e1900 */
.L_x_4083:
[----:B------:R-:W-:Y:S05]  /*19f0*/  BSYNC B6 ;  /* 0x0000000000067941 */ /* 0x000fea0003800000 */
.L_x_4082:
[----:B----4-:R-:W-:Y:S01]  /*1a00*/  IMAD R3, R28, UR43, RZ ;  /* 0x0000002b1c037c24 */ /* 0x010fe2000f8e02ff */
[----:B------:R-:W-:Y:S02]  /*1a10*/  ISETP.GT.AND P0, PT, R29, RZ, PT ;  /* 0x000000ff1d00720c */ /* 0x000fe40003f04270 */
[----:B-----5:R-:W-:Y:S02]  /*1a20*/  FSETP.GTU.FTZ.AND P1, PT, R31, R0, PT ;  /* 0x000000001f00720b */ /* 0x020fe40003f3c000 */
[----:B------:R-:W-:Y:S02]  /*1a30*/  SEL R5, R3, RZ, P0 ;  /* 0x000000ff03057207 */ /* 0x000fe40000000000 */
[----:B------:R-:W-:-:S03]  /*1a40*/  SEL R3, RZ, 0x1, P1 ;  /* 0x00000001ff037807 */ /* 0x000fc60000800000 */
[----:B0-----:R-:W-:-:S05]  /*1a50*/  IMAD.WIDE.U32 R4, R5, 0x2, R26 ;  /* 0x0000000205047825 */ /* 0x001fca00078e001a */
[----:B------:R4:W-:Y:S01]  /*1a60*/  STG.E.U16 desc[UR36][R4.64], R3 ;  /* 0x0000000304007986 */ /* 0x0009e2000c101524 */
[----:B------:R-:W-:Y:S05]  /*1a70*/  BRA `(.L_x_4072) ;  /* 0x0000000000047947 */ /* 0x000fea0003800000 */
.L_x_7257:
[----:B------:R-:W-:Y:S05]  /*1a80*/  BREAK B8 ;  /* 0x0000000000087942 */ /* 0x000fea0003800000 */
.L_x_4072:
[----:B------:R-:W-:Y:S05]  /*1a90*/  BSYNC B9 ;  /* 0x0000000000097941 */ /* 0x000fea0003800000 */
.L_x_4067:
[----:B----4-:R-:W4:Y:S01]  /*1aa0*/  LDC R3, c[0x0][0xc] ;  /* 0x00000300ff037b82 */ /* 0x010f220000000800 */
[----:B------:R-:W-:-:S06]  /*1ab0*/  USHF.L.U32 UR4, UR38, 0x2, URZ ;  /* 0x0000000226047899 */ /* 0x000fcc000800063f */
[----:B----4-:R-:W-:-:S05]  /*1ac0*/  IMAD R28, R3, UR4, R28 ;  /* 0x00000004031c7c24 */ /* 0x010fca000f8e021c */
[----:B------:R-:W-:-:S13]  /*1ad0*/  ISETP.GE.U32.AND P0, PT, R28, UR44, PT ;  /* 0x0000002c1c007c0c */ /* 0x000fda000bf06070 */
[----:B------:R-:W-:Y:S05]  /*1ae0*/  @!P0 BRA `(.L_x_4085) ;  /* 0xffffffe4008c8947 */ /* 0x000fea000383ffff */
[----:B------:R-:W-:Y:S05]  /*1af0*/  EXIT ;  /* 0x000000000000794d */ /* 0x000fea0003800000 */
.L_x_4086:
        /* <DEDUP_REMOVED lines=16> */
.L_x_7632:


//--------------------- .text._ZN2at4cuda57_GLOBAL__N__cd6b329d_24_DistributionBernoulli_cu_7537a20d21kernelPointwiseApply2IZNS_6native9templates4cuda28bernoulli_tensor_cuda_kernelIsfEEvRKNS_10TensorBaseES9_NS_15PhiloxCudaStateEEUliRsSB_SB_SB_RKfSD_SD_SD_E_sSC_jLi1ELi1ELi4ELi512ELi2EEEvNS0_6detail10TensorInfoIT0_T2_EENSG_IT1_SI_EESI_T_ --------------------------
	.section	.text._ZN2at4cuda57_GLOBAL__N__cd6b329d_24_DistributionBernoulli_cu_7537a20d21kernelPointwiseApply2IZNS_6native9templates4cuda28bernoulli_tensor_cuda_kernelIsfEEvRKNS_10TensorBaseES9_NS_15PhiloxCudaStateEEUliRsSB_SB_SB_RKfSD_SD_SD_E_sSC_jLi1ELi1ELi4ELi512ELi2EEEvNS0_6detail10TensorInfoIT0_T2_EENSG_IT1_SI_EESI_T_,"ax",@progbits
	.align	128
.text._ZN2at4cuda57_GLOBAL__N__cd6b329d_24_DistributionBernoulli_cu_7537a20d21kernelPointwiseApply2IZNS_6native9templates4cuda28bernoulli_tensor_cuda_kernelIsfEEvRKNS_10TensorBaseES9_NS_15PhiloxCudaStateEEUliRsSB_SB_SB_RKfSD_SD_SD_E_sSC_jLi1ELi1ELi4ELi512ELi2EEEvNS0_6detail10TensorInfoIT0_T2_EENSG_IT1_SI_EESI_T_:
        .type           _ZN2at4cuda57_GLOBAL__N__cd6b329d_24_DistributionBernoulli_cu_7537a20d21kernelPointwiseApply2IZNS_6native9templates4cuda28bernoulli_tensor_cuda_kernelIsfEEvRKNS_10TensorBaseES9_NS_15PhiloxCudaStateEEUliRsSB_SB_SB_RKfSD_SD_SD_E_sSC_jLi1ELi1ELi4ELi512ELi2EEEvNS0_6detail10TensorInfoIT0_T2_EENSG_IT1_SI_EESI_T_,@function
        .size           _ZN2at4cuda57_GLOBAL__N__cd6b329d_24_DistributionBernoulli_cu_7537a20d21kernelPointwiseApply2IZNS_6native9templates4cuda28bernoulli_tensor_cuda_kernelIsfEEvRKNS_10TensorBaseES9_NS_15PhiloxCudaStateEEUliRsSB_SB_SB_RKfSD_SD_SD_E_sSC_jLi1ELi1ELi4ELi512ELi2EEEvNS0_6detail10TensorInfoIT0_T2_EENSG_IT1_SI_EESI_T_,(.L_x_7633 - _ZN2at4cuda57_GLOBAL__N__cd6b329d_24_DistributionBernoulli_cu_7537a20d21kernelPointwiseApply2IZNS_6native9templates4cuda28bernoulli_tensor_cuda_kernelIsfEEvRKNS_10TensorBaseES9_NS_15PhiloxCudaStateEEUliRsSB_SB_SB_RKfSD_SD_SD_E_sSC_jLi1ELi1ELi4ELi512ELi2EEEvNS0_6detail10TensorInfoIT0_T2_EENSG_IT1_SI_EESI_T_)
        .other          _ZN2at4cuda57_GLOBAL__N__cd6b329d_24_DistributionBernoulli_cu_7537a20d21kernelPointwiseApply2IZNS_6native9templates4cuda28bernoulli_tensor_cuda_kernelIsfEEvRKNS_10TensorBaseES9_NS_15PhiloxCudaStateEEUliRsSB_SB_SB_RKfSD_SD_SD_E_sSC_jLi1ELi1ELi4ELi512ELi2EEEvNS0_6detail10TensorInfoIT0_T2_EENSG_IT1_SI_EESI_T_,@"STO_CUDA_ENTRY STV_DEFAULT"
_ZN2at4cuda57_GLOBAL__N__cd6b329d_24_DistributionBernoulli_cu_7537a20d21kernelPointwiseApply2IZNS_6native9templates4cuda28bernoulli_tensor_cuda_kernelIsfEEvRKNS_10TensorBaseES9_NS_15PhiloxCudaStateEEUliRsSB_SB_SB_RKfSD_SD_SD_E_sSC_jLi1ELi1ELi4ELi512ELi2EEEvNS0_6detail10TensorInfoIT0_T2_EENSG_IT1_SI_EESI_T_:
        /* <DEDUP_REMOVED lines=17> */
.L_x_4107:
        /* <DEDUP_REMOVED lines=33> */
[----:B--2---:R-:W-:Y:S01]  /*0320*/  IMAD.WIDE.U32 R16, R10, -0x2daee0ad, RZ ;  /* 0xd2511f530a107825 */ /* 0x004fe200078e00ff */
        /* <DEDUP_REMOVED lines=101> */
[----:B-1----:R-:W-:Y:S02]  /*0980*/  SEL R27, R14, RZ, P0 ;  /* 0x000000ff0e1b7207 */ /* 0x002fe40000000000 */
        /* <DEDUP_REMOVED lines=24> */
.L_x_4088:
[----:B------:R-:W-:Y:S01]  /*0b10*/  IMAD.MOV.U32 R20, RZ, RZ, R13 ;  /* 0x000000ffff147224 */ /* 0x000fe200078e000d */
[----:B------:R-:W-:Y:S01]  /*0b20*/  MOV R15, R4 ;  /* 0x00000004000f7202 */ /* 0x000fe20000000f00 */
[----:B------:R-:W-:Y:S02]  /*0b30*/  IMAD.MOV.U32 R14, RZ, RZ, R3 ;  /* 0x000000ffff0e7224 */ /* 0x000fe400078e0003 */
[----:B------:R-:W-:-:S07]  /*0b40*/  IMAD.MOV.U32 R13, RZ, RZ, R6 ;  /* 0x000000ffff0d7224 */ /* 0x000fce00078e0006 */
.L_x_4087:
        /* <DEDUP_REMOVED lines=17> */
.L_x_7258:
[----:B------:R-:W-:Y:S05]  /*0c60*/  BRX R4 -0xc70                                                                                                                                                                                                                                                                                                                                                                                                                                                                                (*"BRANCH_TARGETS .L_x_7259,.L_x_7260,.L_x_7261"*) ;  /* 0xfffffff004e47949 */ /* 0x000fea000383ffff */
.L_x_4091:
        /* <DEDUP_REMOVED lines=28> */
.L_x_4097:
[----:B------:R0:W5:Y:S02]  /*0e30*/  LDG.E R0, desc[UR36][R24.64] ;  /* 0x0000002418007981 */ /* 0x000164000c1e1900 */
.L_x_4096:
[----:B------:R-:W-:Y:S05]  /*0e40*/  BSYNC B6 ;  /* 0x0000000000067941 */ /* 0x000fea0003800000 */
.L_x_4095:
[----:B-----5:R-:W-:-:S04]  /*0e50*/  FSETP.GTU.FTZ.AND P0, PT, R35, R0, PT ;  /* 0x000000002300720b */ /* 0x020fc80003f1c000 */
[----:B------:R-:W-:-:S05]  /*0e60*/  SEL R3, RZ, 0x1, P0 ;  /* 0x00000001ff037807 */ /* 0x000fca0000000000 */
[----:B------:R1:W-:Y:S04]  /*0e70*/  STG.E.U16 desc[UR36][R22.64], R3 ;  /* 0x0000000316007986 */ /* 0x0003e8000c101524 */
.L_x_4093:
[----:B------:R-:W-:Y:S05]  /*0e80*/  BSYNC B7 ;  /* 0x0000000000077941 */ /* 0x000fea0003800000 */
.L_x_4092:
        /* <DEDUP_REMOVED lines=21> */
.L_x_4100:
[----:B------:R1:W5:Y:S02]  /*0fe0*/  LDG.E R3, desc[UR36][R26.64] ;  /* 0x000000241a037981 */ /* 0x000364000c1e1900 */
.L_x_4099:
[----:B------:R-:W-:Y:S05]  /*0ff0*/  BSYNC B6 ;  /* 0x0000000000067941 */ /* 0x000fea0003800000 */
.L_x_4098:
[----:B-----5:R-:W-:-:S04]  /*1000*/  FSETP.GTU.FTZ.AND P0, PT, R34, R3, PT ;  /* 0x000000032200720b */ /* 0x020fc80003f1c000 */
[----:B------:R-:W-:-:S05]  /*1010*/  SEL R3, RZ, 0x1, P0 ;  /* 0x00000001ff037807 */ /* 0x000fca0000000000 */
[----:B------:R2:W-:Y:S04]  /*1020*/  STG.E.U16 desc[UR36][R18.64], R3 ;  /* 0x0000000312007986 */ /* 0x0005e8000c101524 */
.L_x_7260:
        /* <DEDUP_REMOVED lines=20> */
[----:B0123--:R-:W-:Y:S05]  /*1170*/  CALL.ABS.NOINC R14 ;  /* 0x000000000e007343 */ /* 0x00ffea0003c00000 */
.L_x_4103:
[----:B------:R3:W5:Y:S02]  /*1180*/  LDG.E R0, desc[UR36][R28.64] ;  /* 0x000000241c007981 */ /* 0x000764000c1e1900 */
.L_x_4102:
[----:B------:R-:W-:Y:S05]  /*1190*/  BSYNC B6 ;  /* 0x0000000000067941 */ /* 0x000fea0003800000 */
.L_x_4101:
[----:B-----5:R-:W-:-:S04]  /*11a0*/  FSETP.GTU.FTZ.AND P0, PT, R33, R0, PT ;  /* 0x000000002100720b */ /* 0x020fc80003f1c000 */
[----:B--2---:R-:W-:-:S05]  /*11b0*/  SEL R3, RZ, 0x1, P0 ;  /* 0x00000001ff037807 */ /* 0x004fca0000000000 */
[----:B------:R2:W-:Y:S04]  /*11c0*/  STG.E.U16 desc[UR36][R16.64], R3 ;  /* 0x0000000310007986 */ /* 0x0005e8000c101524 */
.L_x_7259:
[----:B------:R-:W-:Y:S05]  /*11d0*/  BSYNC B8 ;  /* 0x0000000000087941 */ /* 0x000fea0003800000 */
.L_x_4090:
[C---:B--2---:R-:W-:Y:S01]  /*11e0*/  IADD3 R3, -R31.reuse, UR40, RZ ;  /* 0x000000281f037c10 */ /* 0x044fe2000fffe1ff */
[----:B------:R-:W-:-:S03]  /*11f0*/  IMAD R0, R31, UR41, RZ ;  /* 0x000000291f007c24 */ /* 0x000fc6000f8e02ff */
[----:B------:R-:W-:-:S04]  /*1200*/  ISETP.GT.AND P0, PT, R3, RZ, PT ;  /* 0x000000ff0300720c */ /* 0x000fc80003f04270 */
[----:B------:R-:W-:Y:S02]  /*1210*/  SEL R17, R0, RZ, P0 ;  /* 0x000000ff00117207 */ /* 0x000fe40000000000 */
[----:B------:R-:W-:-:S03]  /*1220*/  P2R R18, PR, RZ, 0x1 ;  /* 0x00000001ff127803 */ /* 0x000fc60000000000 */
        /* <DEDUP_REMOVED lines=22> */
.L_x_4106:
[----:B------:R2:W5:Y:S02]  /*1390*/  LDG.E R3, desc[UR36][R16.64] ;  /* 0x0000002410037981 */ /* 0x000564000c1e1900 */
.L_x_4105:
[----:B------:R-:W-:Y:S05]  /*13a0*/  BSYNC B6 ;  /* 0x0000000000067941 */ /* 0x000fea0003800000 */
.L_x_4104:
[----:B------:R-:W-:Y:S01]  /*13b0*/  IMAD R0, R31, UR42, RZ ;  /* 0x0000002a1f007c24 */ /* 0x000fe2000f8e02ff */
[----:B------:R-:W-:Y:S02]  /*13c0*/  ISETP.NE.AND P1, PT, R18, RZ, PT ;  /* 0x000000ff1200720c */ /* 0x000fe40003f25270 */
[----:B-----5:R-:W-:Y:S02]  /*13d0*/  FSETP.GTU.FTZ.AND P0, PT, R32, R3, PT ;  /* 0x000000032000720b */ /* 0x020fe40003f1c000 */
[----:B------:R-:W-:Y:S02]  /*13e0*/  SEL R5, R0, RZ, P1 ;  /* 0x000000ff00057207 */ /* 0x000fe40000800000 */
[----:B------:R-:W-:-:S03]  /*13f0*/  SEL R3, RZ, 0x1, P0 ;  /* 0x00000001ff037807 */ /* 0x000fc60000000000 */
[----:B------:R-:W-:-:S05]  /*1400*/  IMAD.WIDE.U32 R4, R5, 0x2, R36 ;  /* 0x0000000205047825 */ /* 0x000fca00078e0024 */
[----:B------:R4:W-:Y:S01]  /*1410*/  STG.E.U16 desc[UR36][R4.64], R3 ;  /* 0x0000000304007986 */ /* 0x0009e2000c101524 */
[----:B------:R-:W-:Y:S05]  /*1420*/  BRA `(.L_x_4094) ;  /* 0x0000000000047947 */ /* 0x000fea0003800000 */
.L_x_7261:
[----:B------:R-:W-:Y:S05]  /*1430*/  BREAK B8 ;  /* 0x0000000000087942 */ /* 0x000fea0003800000 */
.L_x_4094:
[----:B------:R-:W-:Y:S05]  /*1440*/  BSYNC B9 ;  /* 0x0000000000097941 */ /* 0x000fea0003800000 */
.L_x_4089:
[----:B------:R-:W5:Y:S01]  /*1450*/  LDC R0, c[0x0][0xc] ;  /* 0x00000300ff007b82 */ /* 0x000f620000000800 */
[----:B------:R-:W-:-:S06]  /*1460*/  USHF.L.U32 UR4, UR38, 0x2, URZ ;  /* 0x0000000226047899 */ /* 0x000fcc000800063f */
[----:B-----5:R-:W-:-:S05]  /*1470*/  IMAD R31, R0, UR4, R31 ;  /* 0x00000004001f7c24 */ /* 0x020fca000f8e021f */
[----:B------:R-:W-:-:S13]  /*1480*/  ISETP.GE.U32.AND P0, PT, R31, UR40, PT ;  /* 0x000000281f007c0c */ /* 0x000fda000bf06070 */
[----:B------:R-:W-:Y:S05]  /*1490*/  @!P0 BRA `(.L_x_4107) ;  /* 0xffffffec001c8947 */ /* 0x000fea000383ffff */
[----:B------:R-:W-:Y:S05]  /*14a0*/  EXIT ;  /* 0x000000000000794d */ /* 0x000fea0003800000 */
.L_x_4108:
        /* <DEDUP_REMOVED lines=13> */
.L_x_7633:


//--------------------- .text._ZN2at4cuda57_GLOBAL__N__cd6b329d_24_DistributionBernoulli_cu_7537a20d21kernelPointwiseApply2IZNS_6native9templates4cuda28bernoulli_tensor_cuda_kernelIlfEEvRKNS_10TensorBaseES9_NS_15PhiloxCudaStateEEUliRlSB_SB_SB_RKfSD_SD_SD_E_lSC_mLin1ELin1ELi4ELi512ELi2EEEvNS0_6detail10TensorInfoIT0_T2_EENSG_IT1_SI_EESI_T_ --------------------------
	.section	.text._ZN2at4cuda57_GLOBAL__N__cd6b329d_24_DistributionBernoulli_cu_7537a20d21kernelPointwiseApply2IZNS_6native9templates4cuda28bernoulli_tensor_cuda_kernelIlfEEvRKNS_10TensorBaseES9_NS_15PhiloxCudaStateEEUliRlSB_SB_SB_RKfSD_SD_SD_E_lSC_mLin1ELin1ELi4ELi512ELi2EEEvNS0_6detail10TensorInfoIT0_T2_EENSG_IT1_SI_EESI_T_,"ax",@progbits
	.align	128
.text._ZN2at4cuda57_GLOBAL__N__cd6b329d_24_DistributionBernoulli_cu_7537a20d21kernelPointwiseApply2IZNS_6native9templates4cuda28bernoulli_tensor_cuda_kernelIlfEEvRKNS_10TensorBaseES9_NS_15PhiloxCudaStateEEUliRlSB_SB_SB_RKfSD_SD_SD_E_lSC_mLin1ELin1ELi4ELi512ELi2EEEvNS0_6detail10TensorInfoIT0_T2_EENSG_IT1_SI_EESI_T_:
        .type           _ZN2at4cuda57_GLOBAL__N__cd6b329d_24_DistributionBernoulli_cu_7537a20d21kernelPointwiseApply2IZNS_6native9templates4cuda28bernoulli_tensor_cuda_kernelIlfEEvRKNS_10TensorBaseES9_NS_15PhiloxCudaStateEEUliRlSB_SB_SB_RKfSD_SD_SD_E_lSC_mLin1ELin1ELi4ELi512ELi2EEEvNS0_6detail10TensorInfoIT0_T2_EENSG_IT1_SI_EESI_T_,@function
        .size           _ZN2at4cuda57_GLOBAL__N__cd6b329d_24_DistributionBernoulli_cu_7537a20d21kernelPointwiseApply2IZNS_6native9templates4cuda28bernoulli_tensor_cuda_kernelIlfEEvRKNS_10TensorBaseES9_NS_15PhiloxCudaStateEEUliRlSB_SB_SB_RKfSD_SD_SD_E_lSC_mLin1ELin1ELi4ELi512ELi2EEEvNS0_6detail10TensorInfoIT0_T2_EENSG_IT1_SI_EESI_T_,(.L_x_7634 - _ZN2at4cuda57_GLOBAL__N__cd6b329d_24_DistributionBernoulli_cu_7537a20d21kernelPointwiseApply2IZNS_6native9templates4cuda28bernoulli_tensor_cuda_kernelIlfEEvRKNS_10TensorBaseES9_NS_15PhiloxCudaStateEEUliRlSB_SB_SB_RKfSD_SD_SD_E_lSC_mLin1ELin1ELi4ELi512ELi2EEEvNS0_6detail10TensorInfoIT0_T2_EENSG_IT1_SI_EESI_T_)
        .other          _ZN2at4cuda57_GLOBAL__N__cd6b329d_24_DistributionBernoulli_cu_7537a20d21kernelPointwiseApply2IZNS_6native9templates4cuda28bernoulli_tensor_cuda_kernelIlfEEvRKNS_10TensorBaseES9_NS_15PhiloxCudaStateEEUliRlSB_SB_SB_RKfSD_SD_SD_E_lSC_mLin1ELin1ELi4ELi512ELi2EEEvNS0_6detail10TensorInfoIT0_T2_EENSG_IT1_SI_EESI_T_,@"STO_CUDA_ENTRY STV_DEFAULT"
_ZN2at4cuda57_GLOBAL__N__cd6b329d_24_DistributionBernoulli_cu_7537a20d21kernelPointwiseApply2IZNS_6native9templates4cuda28bernoulli_tensor_cuda_kernelIlfEEvRKNS_10TensorBaseES9_NS_15PhiloxCudaStateEEUliRlSB_SB_SB_RKfSD_SD_SD_E_lSC_mLin1ELin1ELi4ELi512ELi2EEEvNS0_6detail10TensorInfoIT0_T2_EENSG_IT1_SI_EESI_T_:
        /* <DEDUP_REMOVED lines=13> */
.L_x_4329:
        /* <DEDUP_REMOVED lines=35> */
.L_x_4125:
        /* <DEDUP_REMOVED lines=13> */
[----:B------:R-:W-:Y:S05]  /*03d0*/  CALL.REL.NOINC `($__internal_46_$__cuda_sm20_div_u64) ;  /* 0x000000dc00207944 */ /* 0x000fea0003c00000 */
        /* <DEDUP_REMOVED lines=10> */
.L_x_4114:
        /* <DEDUP_REMOVED lines=23> */
.L_x_4115:
[----:B------:R-:W-:Y:S05]  /*05f0*/  BSYNC B2 ;  /* 0x0000000000027941 */ /* 0x000fea0003800000 */
.L_x_4113:
        /* <DEDUP_REMOVED lines=15> */
[----:B------:R-:W-:Y:S05]  /*06f0*/  CALL.REL.NOINC `($__internal_46_$__cuda_sm20_div_u64) ;  /* 0x000000d800587944 */ /* 0x000fea0003c00000 */
        /* <DEDUP_REMOVED lines=12> */
.L_x_4117:
        /* <DEDUP_REMOVED lines=23> */
.L_x_4118:
[----:B------:R-:W-:Y:S05]  /*0930*/  BSYNC B2 ;  /* 0x0000000000027941 */ /* 0x000fea0003800000 */
.L_x_4116:
        /* <DEDUP_REMOVED lines=29> */
.L_x_4120:
        /* <DEDUP_REMOVED lines=23> */
.L_x_4121:
[----:B------:R-:W-:Y:S05]  /*0c80*/  BSYNC B2 ;  /* 0x0000000000027941 */ /* 0x000fea0003800000 */
.L_x_4119:
        /* <DEDUP_REMOVED lines=17> */
[----:B------:R-:W-:Y:S05]  /*0da0*/  CALL.REL.NOINC `($__internal_46_$__cuda_sm20_div_u64) ;  /* 0x000000d000ac7944 */ /* 0x000fea0003c00000 */
        /* <DEDUP_REMOVED lines=12> */
.L_x_4123:
        /* <DEDUP_REMOVED lines=23> */
.L_x_4124:
[----:B------:R-:W-:Y:S05]  /*0fe0*/  BSYNC B2 ;  /* 0x0000000000027941 */ /* 0x000fea0003800000 */
.L_x_4122:
        /* <DEDUP_REMOVED lines=8> */
.L_x_4112:
        /* <DEDUP_REMOVED lines=13> */
[----:B------:R-:W-:Y:S05]  /*1140*/  CALL.REL.NOINC `($__internal_46_$__cuda_sm20_div_u64) ;  /* 0x000000cc00c47944 */ /* 0x000fea0003c00000 */
        /* <DEDUP_REMOVED lines=10> */
.L_x_4127:
        /* <DEDUP_REMOVED lines=23> */
.L_x_4128:
[----:B------:R-:W-:Y:S05]  /*1360*/  BSYNC B1 ;  /* 0x0000000000017941 */ /* 0x000fea0003800000 */
.L_x_4126:
        /* <DEDUP_REMOVED lines=28> */
.L_x_4130:
        /* <DEDUP_REMOVED lines=23> */
.L_x_4131:
[----:B------:R-:W-:Y:S05]  /*16a0*/  BSYNC B1 ;  /* 0x0000000000017941 */ /* 0x000fea0003800000 */
.L_x_4129:
        /* <DEDUP_REMOVED lines=27> */
.L_x_4133:
        /* <DEDUP_REMOVED lines=23> */
.L_x_4134:
[----:B------:R-:W-:Y:S05]  /*19d0*/  BSYNC B1 ;  /* 0x0000000000017941 */ /* 0x000fea0003800000 */
.L_x_4132:
[----:B------:R-:W0:Y:S02]  /*19e0*/  LDC.64 R12, c[0x0][R12+0x2c8] ;  /* 0x0000b2000c0c7b82 */ /* 0x000e240000000a00 */
[-C--:B0-----:R-:W-:Y:S02]  /*19f0*/  IMAD R3, R13, R4.reuse, RZ ;  /* 0x000000040d037224 */ /* 0x081fe400078e02ff */
[----:B------:R-:W-:-:S04]  /*1a00*/  IMAD.WIDE.U32 R16, R12, R4, R16 ;  /* 0x000000040c107225 */ /* 0x000fc800078e0010 */
[----:B------:R-:W-:-:S04]  /*1a10*/  IMAD R3, R12, R7, R3 ;  /* 0x000000070c037224 */ /* 0x000fc800078e0203 */
[----:B------:R-:W-:-:S07]  /*1a20*/  IMAD.IADD R17, R17, 0x1, R3 ;  /* 0x0000000111117824 */ /* 0x000fce00078e0203 */
.L_x_4111:
        /* <DEDUP_REMOVED lines=31> */
.L_x_4149:
        /* <DEDUP_REMOVED lines=25> */
.L_x_4138:
        /* <DEDUP_REMOVED lines=23> */
.L_x_4139:
[----:B------:R-:W-:Y:S05]  /*1f20*/  BSYNC B2 ;  /* 0x0000000000027941 */ /* 0x000fea0003800000 */
.L_x_4137:
        /* <DEDUP_REMOVED lines=29> */
.L_x_4141:
        /* <DEDUP_REMOVED lines=23> */
.L_x_4142:
[----:B------:R-:W-:Y:S05]  /*2270*/  BSYNC B2 ;  /* 0x0000000000027941 */ /* 0x000fea0003800000 */
.L_x_4140:
        /* <DEDUP_REMOVED lines=29> */
.L_x_4144:
        /* <DEDUP_REMOVED lines=23> */
.L_x_4145:
[----:B------:R-:W-:Y:S05]  /*25c0*/  BSYNC B2 ;  /* 0x0000000000027941 */ /* 0x000fea0003800000 */
.L_x_4143:
        /* <DEDUP_REMOVED lines=29> */
.L_x_4147:
        /* <DEDUP_REMOVED lines=23> */
.L_x_4148:
[----:B------:R-:W-:Y:S05]  /*2910*/  BSYNC B2 ;  /* 0x0000000000027941 */ /* 0x000fea0003800000 */
.L_x_4146:
        /* <DEDUP_REMOVED lines=9> */
.L_x_4136:
        /* <DEDUP_REMOVED lines=25> */
.L_x_4151:
        /* <DEDUP_REMOVED lines=23> */
.L_x_4152:
[----:B------:R-:W-:Y:S05]  /*2cb0*/  BSYNC B1 ;  /* 0x0000000000017941 */ /* 0x000fea0003800000 */
.L_x_4150:
        /* <DEDUP_REMOVED lines=29> */
.L_x_4154:
        /* <DEDUP_REMOVED lines=23> */
.L_x_4155:
[----:B------:R-:W-:Y:S05]  /*3000*/  BSYNC B1 ;  /* 0x0000000000017941 */ /* 0x000fea0003800000 */
.L_x_4153:
        /* <DEDUP_REMOVED lines=28> */
.L_x_4157:
        /* <DEDUP_REMOVED lines=23> */
.L_x_4158:
[----:B------:R-:W-:Y:S05]  /*3340*/  BSYNC B1 ;  /* 0x0000000000017941 */ /* 0x000fea0003800000 */
.L_x_4156:
[----:B------:R-:W0:Y:S01]  /*3350*/  LDC.64 R10, c[0x0][R10+0x2c8] ;  /* 0x0000b2000a0a7b82 */ /* 0x000e220000000a00 */
[----:B------:R-:W-:Y:S01]  /*3360*/  MOV R3, R0 ;  /* 0x0000000000037202 */ /* 0x000fe20000000f00 */
[-C--:B0-----:R-:W-:Y:S02]  /*3370*/  IMAD R5, R11, R4.reuse, RZ ;  /* 0x000000040b057224 */ /* 0x081fe400078e02ff */
[----:B------:R-:W-:-:S04]  /*3380*/  IMAD.WIDE.U32 R2, R10, R4, R2 ;  /* 0x000000040a027225 */ /* 0x000fc800078e0002 */
[----:B------:R-:W-:-:S04]  /*3390*/  IMAD R5, R10, R7, R5 ;  /* 0x000000070a057224 */ /* 0x000fc800078e0205 */
[----:B------:R-:W-:-:S07]  /*33a0*/  IMAD.IADD R0, R3, 0x1, R5 ;  /* 0x0000000103007824 */ /* 0x000fce00078e0205 */
.L_x_4135:
[----:B------:R-:W-:Y:S01]  /*33b0*/  ULDC.64 UR4, c[0x0][0x480] ;  /* 0x0001200000047ab9 */ /* 0x000fe20000000a00 */
[----:B------:R-:W-:Y:S01]  /*33c0*/  MOV R3, R0 ;  /* 0x0000000000037202 */ /* 0x000fe20000000f00 */
[----:B------:R-:W-:Y:S02]  /*33d0*/  IMAD R5, R17, UR4, RZ ;  /* 0x0000000411057c24 */ /* 0x000fe4000f8e02ff */
[----:B------:R-:W-:-:S04]  /*33e0*/  IMAD.WIDE.U32 R2, R16, UR4, R2 ;  /* 0x0000000410027c25 */ /* 0x000fc8000f8e0002 */
[----:B------:R-:W-:Y:S02]  /*33f0*/  IMAD R5, R16, UR5, R5 ;  /* 0x0000000510057c24 */ /* 0x000fe4000f8e0205 */
[----:B------:R-:W-:-:S03]  /*3400*/  IMAD.MOV.U32 R35, RZ, RZ, R2 ;  /* 0x000000ffff237224 */ /* 0x000fc600078e0002 */
[----:B------:R-:W-:-:S07]  /*3410*/  IADD3 R39, R3, R5, RZ ;  /* 0x0000000503277210 */ /* 0x000fce0007ffe0ff */
.L_x_4110:
[----:B------:R-:W-:Y:S05]  /*3420*/  BSYNC B0 ;  /* 0x0000000000007941 */ /* 0x000fea0003800000 */
.L_x_4109:
        /* <DEDUP_REMOVED lines=34> */
.L_x_4175:
        /* <DEDUP_REMOVED lines=24> */
.L_x_4164:
        /* <DEDUP_REMOVED lines=23> */
.L_x_4165:
[----:B------:R-:W-:Y:S05]  /*3940*/  BSYNC B2 ;  /* 0x0000000000027941 */ /* 0x000fea0003800000 */
.L_x_4163:
        /* <DEDUP_REMOVED lines=28> */
.L_x_4167:
        /* <DEDUP_REMOVED lines=23> */
.L_x_4168:
[----:B------:R-:W-:Y:S05]  /*3c80*/  BSYNC B2 ;  /* 0x0000000000027941 */ /* 0x000fea0003800000 */
.L_x_4166:
        /* <DEDUP_REMOVED lines=29> */
.L_x_4170:
        /* <DEDUP_REMOVED lines=23> */
.L_x_4171:
[----:B------:R-:W-:Y:S05]  /*3fd0*/  BSYNC B2 ;  /* 0x0000000000027941 */ /* 0x000fea0003800000 */
.L_x_4169:
        /* <DEDUP_REMOVED lines=29> */
.L_x_4173:
        /* <DEDUP_REMOVED lines=23> */
.L_x_4174:
[----:B------:R-:W-:Y:S05]  /*4320*/  BSYNC B2 ;  /* 0x0000000000027941 */ /* 0x000fea0003800000 */
.L_x_4172:
        /* <DEDUP_REMOVED lines=9> */
.L_x_4162:
        /* <DEDUP_REMOVED lines=24> */
.L_x_4177:
        /* <DEDUP_REMOVED lines=23> */
.L_x_4178:
[----:B------:R-:W-:Y:S05]  /*46b0*/  BSYNC B1 ;  /* 0x0000000000017941 */ /* 0x000fea0003800000 */
.L_x_4176:
        /* <DEDUP_REMOVED lines=28> */
.L_x_4180:
        /* <DEDUP_REMOVED lines=23> */
.L_x_4181:
[----:B------:R-:W-:Y:S05]  /*49f0*/  BSYNC B1 ;  /* 0x0000000000017941 */ /* 0x000fea0003800000 */
.L_x_4179:
        /* <DEDUP_REMOVED lines=27> */
.L_x_4183:
        /* <DEDUP_REMOVED lines=23> */
.L_x_4184:
[----:B------:R-:W-:Y:S05]  /*4d20*/  BSYNC B1 ;  /* 0x0000000000017941 */ /* 0x000fea0003800000 */
.L_x_4182:
[----:B------:R-:W0:Y:S02]  /*4d30*/  LDC.64 R12, c[0x0][R12+0x2c8] ;  /* 0x0000b2000c0c7b82 */ /* 0x000e240000000a00 */
[-C--:B0-----:R-:W-:Y:S02]  /*4d40*/  IMAD R3, R13, R4.reuse, RZ ;  /* 0x000000040d037224 */ /* 0x081fe400078e02ff */
[----:B------:R-:W-:-:S04]  /*4d50*/  IMAD.WIDE.U32 R24, R12, R4, R24 ;  /* 0x000000040c187225 */ /* 0x000fc800078e0018 */
[----:B------:R-:W-:-:S04]  /*4d60*/  IMAD R3, R12, R7, R3 ;  /* 0x000000070c037224 */ /* 0x000fc800078e0203 */
[----:B------:R-:W-:-:S07]  /*4d70*/  IMAD.IADD R25, R25, 0x1, R3 ;  /* 0x0000000119197824 */ /* 0x000fce00078e0203 */
.L_x_4161:
        /* <DEDUP_REMOVED lines=25> */
.L_x_4199:
        /* <DEDUP_REMOVED lines=27> */
.L_x_4188:
        /* <DEDUP_REMOVED lines=23> */
.L_x_4189:
[----:B------:R-:W-:Y:S05]  /*5230*/  BSYNC B2 ;  /* 0x0000000000027941 */ /* 0x000fea0003800000 */
.L_x_4187:
        /* <DEDUP_REMOVED lines=29> */
.L_x_4191:
        /* <DEDUP_REMOVED lines=23> */
.L_x_4192:
[----:B------:R-:W-:Y:S05]  /*5580*/  BSYNC B2 ;  /* 0x0000000000027941 */ /* 0x000fea0003800000 */
.L_x_4190:
        /* <DEDUP_REMOVED lines=30> */
.L_x_4194:
        /* <DEDUP_REMOVED lines=22> */
.L_x_4195:
[----:B------:R-:W-:Y:S05]  /*58d0*/  BSYNC B2 ;  /* 0x0000000000027941 */ /* 0x000fea0003800000 */
.L_x_4193:
        /* <DEDUP_REMOVED lines=30> */
.L_x_4197:
        /* <DEDUP_REMOVED lines=22> */
.L_x_4198:
[----:B------:R-:W-:Y:S05]  /*5c20*/  BSYNC B2 ;  /* 0x0000000000027941 */ /* 0x000fea0003800000 */
.L_x_4196:
        /* <DEDUP_REMOVED lines=9> */
.L_x_4186:
        /* <DEDUP_REMOVED lines=27> */
.L_x_4201:
        /* <DEDUP_REMOVED lines=23> */
.L_x_4202:
[----:B------:R-:W-:Y:S05]  /*5fe0*/  BSYNC B1 ;  /* 0x0000000000017941 */ /* 0x000fea0003800000 */
.L_x_4200:
        /* <DEDUP_REMOVED lines=31> */
.L_x_4204:
        /* <DEDUP_REMOVED lines=23> */
.L_x_4205:
[----:B------:R-:W-:Y:S05]  /*6350*/  BSYNC B1 ;  /* 0x0000000000017941 */ /* 0x000fea0003800000 */
.L_x_4203:
        /* <DEDUP_REMOVED lines=30> */
.L_x_4207:
        /* <DEDUP_REMOVED lines=23> */
.L_x_4208:
[----:B------:R-:W-:Y:S05]  /*66b0*/  BSYNC B1 ;  /* 0x0000000000017941 */ /* 0x000fea0003800000 */
.L_x_4206:
[----:B------:R-:W0:Y:S01]  /*66c0*/  LDC.64 R12, c[0x0][R12+0x2c8] ;  /* 0x0000b2000c0c7b82 */ /* 0x000e220000000a00 */
[----:B------:R-:W-:Y:S01]  /*66d0*/  MOV R3, R0 ;  /* 0x0000000000037202 */ /* 0x000fe20000000f00 */
[-C--:B0-----:R-:W-:Y:S02]  /*66e0*/  IMAD R6, R13, R4.reuse, RZ ;  /* 0x000000040d067224 */ /* 0x081fe400078e02ff */
[----:B------:R-:W-:-:S04]  /*66f0*/  IMAD.WIDE.U32 R2, R12, R4, R2 ;  /* 0x000000040c027225 */ /* 0x000fc800078e0002 */
[----:B------:R-:W-:-:S04]  /*6700*/  IMAD R5, R12, R5, R6 ;  /* 0x000000050c057224 */ /* 0x000fc800078e0206 */
[----:B------:R-:W-:-:S07]  /*6710*/  IMAD.IADD R0, R3, 0x1, R5 ;  /* 0x0000000103007824 */ /* 0x000fce00078e0205 */
.L_x_4185:
[----:B------:R-:W-:Y:S01]  /*6720*/  ULDC.64 UR4, c[0x0][0x480] ;  /* 0x0001200000047ab9 */ /* 0x000fe20000000a00 */
[----:B------:R-:W-:Y:S01]  /*6730*/  MOV R3, R0 ;  /* 0x0000000000037202 */ /* 0x000fe20000000f00 */
[----:B------:R-:W-:Y:S02]  /*6740*/  IMAD R8, R8, UR4, RZ ;  /* 0x0000000408087c24 */ /* 0x000fe4000f8e02ff */
[----:B------:R-:W-:-:S04]  /*6750*/  IMAD.WIDE.U32 R32, R9, UR4, R2 ;  /* 0x0000000409207c25 */ /* 0x000fc8000f8e0002 */
[----:B------:R-:W-:-:S04]  /*6760*/  IMAD R9, R9, UR5, R8 ;  /* 0x0000000509097c24 */ /* 0x000fc8000f8e0208 */
[----:B------:R-:W-:-:S07]  /*6770*/  IMAD.IADD R36, R33, 0x1, R9 ;  /* 0x0000000121247824 */ /* 0x000fce00078e0209 */
.L_x_4160:
[----:B------:R-:W-:Y:S05]  /*6780*/  BSYNC B0 ;  /* 0x0000000000007941 */ /* 0x000fea0003800000 */
.L_x_4159:
        /* <DEDUP_REMOVED lines=30> */
.L_x_4225:
        /* <DEDUP_REMOVED lines=24> */
.L_x_4214:
        /* <DEDUP_REMOVED lines=23> */
.L_x_4215:
[----:B------:R-:W-:Y:S05]  /*6c60*/  BSYNC B2 ;  /* 0x0000000000027941 */ /* 0x000fea0003800000 */
.L_x_4213:
        /* <DEDUP_REMOVED lines=28> */
.L_x_4217:
        /* <DEDUP_REMOVED lines=23> */
.L_x_4218:
[----:B------:R-:W-:Y:S05]  /*6fa0*/  BSYNC B2 ;  /* 0x0000000000027941 */ /* 0x000fea0003800000 */
.L_x_4216:
        /* <DEDUP_REMOVED lines=29> */
.L_x_4220:
        /* <DEDUP_REMOVED lines=23> */
.L_x_4221:
[----:B------:R-:W-:Y:S05]  /*72f0*/  BSYNC B2 ;  /* 0x0000000000027941 */ /* 0x000fea0003800000 */
.L_x_4219:
        /* <DEDUP_REMOVED lines=30> */
.L_x_4223:
        /* <DEDUP_REMOVED lines=23> */
.L_x_4224:
[----:B------:R-:W-:Y:S05]  /*7650*/  BSYNC B2 ;  /* 0x0000000000027941 */ /* 0x000fea0003800000 */
.L_x_4222:
        /* <DEDUP_REMOVED lines=8> */
.L_x_4212:
        /* <DEDUP_REMOVED lines=24> */
.L_x_4227:
        /* <DEDUP_REMOVED lines=23> */
.L_x_4228:
[----:B------:R-:W-:Y:S05]  /*79d0*/  BSYNC B1 ;  /* 0x0000000000017941 */ /* 0x000fea0003800000 */
.L_x_4226:
        /* <DEDUP_REMOVED lines=28> */
.L_x_4230:
        /* <DEDUP_REMOVED lines=23> */
.L_x_4231:
[----:B------:R-:W-:Y:S05]  /*7d10*/  BSYNC B1 ;  /* 0x0000000000017941 */ /* 0x000fea0003800000 */
.L_x_4229:
        /* <DEDUP_REMOVED lines=27> */
.L_x_4233:
        /* <DEDUP_REMOVED lines=23> */
.L_x_4234:
[----:B------:R-:W-:Y:S05]  /*8040*/  BSYNC B1 ;  /* 0x0000000000017941 */ /* 0x000fea0003800000 */
.L_x_4232:
[----:B------:R-:W0:Y:S02]  /*8050*/  LDC.64 R12, c[0x0][R12+0x2c8] ;  /* 0x0000b2000c0c7b82 */ /* 0x000e240000000a00 */
[-C--:B0-----:R-:W-:Y:S02]  /*8060*/  IMAD R3, R13, R4.reuse, RZ ;  /* 0x000000040d037224 */ /* 0x081fe400078e02ff */
[----:B------:R-:W-:-:S04]  /*8070*/  IMAD.WIDE.U32 R16, R12, R4, R16 ;  /* 0x000000040c107225 */ /* 0x000fc800078e0010 */
[----:B------:R-:W-:-:S05]  /*8080*/  IMAD R3, R12, R7, R3 ;  /* 0x000000070c037224 */ /* 0x000fca00078e0203 */
[----:B------:R-:W-:-:S07]  /*8090*/  IADD3 R17, R17, R3, RZ ;  /* 0x0000000311117210 */ /* 0x000fce0007ffe0ff */
.L_x_4211:
        /* <DEDUP_REMOVED lines=30> */
.L_x_4249:
        /* <DEDUP_REMOVED lines=25> */
.L_x_4238:
        /* <DEDUP_REMOVED lines=23> */
.L_x_4239:
[----:B------:R-:W-:Y:S05]  /*8580*/  BSYNC B2 ;  /* 0x0000000000027941 */ /* 0x000fea0003800000 */
.L_x_4237:
        /* <DEDUP_REMOVED lines=29> */
.L_x_4241:
        /* <DEDUP_REMOVED lines=23> */
.L_x_4242:
[----:B------:R-:W-:Y:S05]  /*88d0*/  BSYNC B2 ;  /* 0x0000000000027941 */ /* 0x000fea0003800000 */
.L_x_4240:
        /* <DEDUP_REMOVED lines=29> */
.L_x_4244:
        /* <DEDUP_REMOVED lines=23> */
.L_x_4245:
[----:B------:R-:W-:Y:S05]  /*8c20*/  BSYNC B2 ;  /* 0x0000000000027941 */ /* 0x000fea0003800000 */
.L_x_4243:
        /* <DEDUP_REMOVED lines=29> */
.L_x_4247:
        /* <DEDUP_REMOVED lines=23> */
.L_x_4248:
[----:B------:R-:W-:Y:S05]  /*8f70*/  BSYNC B2 ;  /* 0x0000000000027941 */ /* 0x000fea0003800000 */
.L_x_4246:
        /* <DEDUP_REMOVED lines=9> */
.L_x_4236:
        /* <DEDUP_REMOVED lines=25> */
.L_x_4251:
        /* <DEDUP_REMOVED lines=23> */
.L_x_4252:
[----:B------:R-:W-:Y:S05]  /*9310*/  BSYNC B1 ;  /* 0x0000000000017941 */ /* 0x000fea0003800000 */
.L_x_4250:
        /* <DEDUP_REMOVED lines=29> */
.L_x_4254:
        /* <DEDUP_REMOVED lines=23> */
.L_x_4255:
[----:B------:R-:W-:Y:S05]  /*9660*/  BSYNC B1 ;  /* 0x0000000000017941 */ /* 0x000fea0003800000 */
.L_x_4253:
        /* <DEDUP_REMOVED lines=28> */
.L_x_4257:
        /* <DEDUP_REMOVED lines=23> */
.L_x_4258:
[----:B------:R-:W-:Y:S05]  /*99a0*/  BSYNC B1 ;  /* 0x0000000000017941 */ /* 0x000fea0003800000 */
.L_x_4256:
[----:B------:R-:W0:Y:S01]  /*99b0*/  LDC.64 R10, c[0x0][R10+0x2c8] ;  /* 0x0000b2000a0a7b82 */ /* 0x000e220000000a00 */
[----:B------:R-:W-:Y:S02]  /*99c0*/  IMAD.MOV.U32 R3, RZ, RZ, R0 ;  /* 0x000000ffff037224 */ /* 0x000fe400078e0000 */
[-C--:B0-----:R-:W-:Y:S02]  /*99d0*/  IMAD R5, R11, R4.reuse, RZ ;  /* 0x000000040b057224 */ /* 0x081fe400078e02ff */
[----:B------:R-:W-:-:S04]  /*99e0*/  IMAD.WIDE.U32 R2, R10, R4, R2 ;  /* 0x000000040a027225 */ /* 0x000fc800078e0002 */
[----:B------:R-:W-:-:S05]  /*99f0*/  IMAD R5, R10, R7, R5 ;  /* 0x000000070a057224 */ /* 0x000fca00078e0205 */
[----:B------:R-:W-:-:S07]  /*9a00*/  IADD3 R0, R3, R5, RZ ;  /* 0x0000000503007210 */ /* 0x000fce0007ffe0ff */
.L_x_4235:
[----:B------:R-:W-:Y:S01]  /*9a10*/  ULDC.64 UR4, c[0x0][0x480] ;  /* 0x0001200000047ab9 */ /* 0x000fe20000000a00 */
[----:B------:R-:W-:Y:S02]  /*9a20*/  IMAD.MOV.U32 R3, RZ, RZ, R0 ;  /* 0x000000ffff037224 */ /* 0x000fe400078e0000 */
[----:B------:R-:W-:Y:S02]  /*9a30*/  IMAD R17, R17, UR4, RZ ;  /* 0x0000000411117c24 */ /* 0x000fe4000f8e02ff */
[----:B------:R-:W-:-:S04]  /*9a40*/  IMAD.WIDE.U32 R2, R16, UR4, R2 ;  /* 0x0000000410027c25 */ /* 0x000fc8000f8e0002 */
[----:B------:R-:W-:Y:S01]  /*9a50*/  IMAD R17, R16, UR5, R17 ;  /* 0x0000000510117c24 */ /* 0x000fe2000f8e0211 */
[----:B------:R-:W-:-:S03]  /*9a60*/  MOV R24, R2 ;  /* 0x0000000200187202 */ /* 0x000fc60000000f00 */
[----:B------:R-:W-:-:S07]  /*9a70*/  IMAD.IADD R31, R3, 0x1, R17 ;  /* 0x00000001031f7824 */ /* 0x000fce00078e0211 */
.L_x_4210:
[----:B------:R-:W-:Y:S05]  /*9a80*/  BSYNC B0 ;  /* 0x0000000000007941 */ /* 0x000fea0003800000 */
.L_x_4209:
        /* <DEDUP_REMOVED lines=27> */
.L_x_4275:
        /* <DEDUP_REMOVED lines=22> */
.L_x_4264:
        /* <DEDUP_REMOVED lines=23> */
.L_x_4265:
[----:B------:R-:W-:Y:S05]  /*9f10*/  BSYNC B2 ;  /* 0x0000000000027941 */ /* 0x000fea0003800000 */
.L_x_4263:
        /* <DEDUP_REMOVED lines=28> */
.L_x_4267:
        /* <DEDUP_REMOVED lines=23> */
.L_x_4268:
[----:B------:R-:W-:Y:S05]  /*a250*/  BSYNC B2 ;  /* 0x0000000000027941 */ /* 0x000fea0003800000 */
.L_x_4266:
        /* <DEDUP_REMOVED lines=29> */
.L_x_4270:
        /* <DEDUP_REMOVED lines=23> */
.L_x_4271:
[----:B------:R-:W-:Y:S05]  /*a5a0*/  BSYNC B2 ;  /* 0x0000000000027941 */ /* 0x000fea0003800000 */
.L_x_4269:
        /* <DEDUP_REMOVED lines=29> */
.L_x_4273:
        /* <DEDUP_REMOVED lines=23> */
.L_x_4274:
[----:B------:R-:W-:Y:S05]  /*a8f0*/  BSYNC B2 ;  /* 0x0000000000027941 */ /* 0x000fea0003800000 */
.L_x_4272:
        /* <DEDUP_REMOVED lines=11> */
.L_x_4262:
        /* <DEDUP_REMOVED lines=24> */
.L_x_4277:
        /* <DEDUP_REMOVED lines=23> */
.L_x_4278:
[----:B------:R-:W-:Y:S05]  /*aca0*/  BSYNC B1 ;  /* 0x0000000000017941 */ /* 0x000fea0003800000 */
.L_x_4276:
        /* <DEDUP_REMOVED lines=28> */
.L_x_4280:
        /* <DEDUP_REMOVED lines=23> */
.L_x_4281:
[----:B------:R-:W-:Y:S05]  /*afe0*/  BSYNC B1 ;  /* 0x0000000000017941 */ /* 0x000fea0003800000 */
.L_x_4279:
        /* <DEDUP_REMOVED lines=27> */
.L_x_4283:
        /* <DEDUP_REMOVED lines=23> */
.L_x_4284:
[----:B------:R-:W-:Y:S05]  /*b310*/  BSYNC B1 ;  /* 0x0000000000017941 */ /* 0x000fea0003800000 */
.L_x_4282:
[----:B------:R-:W0:Y:S02]  /*b320*/  LDC.64 R12, c[0x0][R12+0x2c8] ;  /* 0x0000b2000c0c7b82 */ /* 0x000e240000000a00 */
[-C--:B0-----:R-:W-:Y:S02]  /*b330*/  IMAD R3, R13, R4.reuse, RZ ;  /* 0x000000040d037224 */ /* 0x081fe400078e02ff */
[----:B------:R-:W-:-:S04]  /*b340*/  IMAD.WIDE.U32 R16, R12, R4, R16 ;  /* 0x000000040c107225 */ /* 0x000fc800078e0010 */
[----:B------:R-:W-:-:S05]  /*b350*/  IMAD R3, R12, R7, R3 ;  /* 0x000000070c037224 */ /* 0x000fca00078e0203 */
[----:B------:R-:W-:-:S07]  /*b360*/  IADD3 R17, R17, R3, RZ ;  /* 0x0000000311117210 */ /* 0x000fce0007ffe0ff */
.L_x_4261:
        /* <DEDUP_REMOVED lines=30> */
.L_x_4299:
        /* <DEDUP_REMOVED lines=25> */
.L_x_4288:
        /* <DEDUP_REMOVED lines=23> */
.L_x_4289:
[----:B------:R-:W-:Y:S05]  /*b850*/  BSYNC B2 ;  /* 0x0000000000027941 */ /* 0x000fea0003800000 */
.L_x_4287:
        /* <DEDUP_REMOVED lines=29> */
.L_x_4291:
        /* <DEDUP_REMOVED lines=23> */
.L_x_4292:
[----:B------:R-:W-:Y:S05]  /*bba0*/  BSYNC B2 ;  /* 0x0000000000027941 */ /* 0x000fea0003800000 */
.L_x_4290:
        /* <DEDUP_REMOVED lines=29> */
.L_x_4294:
        /* <DEDUP_REMOVED lines=23> */
.L_x_4295:
[----:B------:R-:W-:Y:S05]  /*bef0*/  BSYNC B2 ;  /* 0x0000000000027941 */ /* 0x000fea0003800000 */
.L_x_4293:
        /* <DEDUP_REMOVED lines=29> */
.L_x_4297:
        /* <DEDUP_REMOVED lines=23> */
.L_x_4298:
[----:B------:R-:W-:Y:S05]  /*c240*/  BSYNC B2 ;  /* 0x0000000000027941 */ /* 0x000fea0003800000 */
.L_x_4296:
        /* <DEDUP_REMOVED lines=9> */
.L_x_4286:
        /* <DEDUP_REMOVED lines=25> */
.L_x_4301:
        /* <DEDUP_REMOVED lines=23> */
.L_x_4302:
[----:B------:R-:W-:Y:S05]  /*c5e0*/  BSYNC B1 ;  /* 0x0000000000017941 */ /* 0x000fea0003800000 */
.L_x_4300:
        /* <DEDUP_REMOVED lines=29> */
.L_x_4304:
        /* <DEDUP_REMOVED lines=23> */
.L_x_4305:
[----:B------:R-:W-:Y:S05]  /*c930*/  BSYNC B1 ;  /* 0x0000000000017941 */ /* 0x000fea0003800000 */
.L_x_4303:
        /* <DEDUP_REMOVED lines=28> */
.L_x_4307:
        /* <DEDUP_REMOVED lines=23> */
.L_x_4308:
[----:B------:R-:W-:Y:S05]  /*cc70*/  BSYNC B1 ;  /* 0x0000000000017941 */ /* 0x000fea0003800000 */
.L_x_4306:
[----:B------:R-:W0:Y:S01]  /*cc80*/  LDC.64 R10, c[0x0][R10+0x2c8] ;  /* 0x0000b2000a0a7b82 */ /* 0x000e220000000a00 */
[----:B------:R-:W-:Y:S02]  /*cc90*/  IMAD.MOV.U32 R3, RZ, RZ, R0 ;  /* 0x000000ffff037224 */ /* 0x000fe400078e0000 */
[-C--:B0-----:R-:W-:Y:S02]  /*cca0*/  IMAD R5, R11, R4.reuse, RZ ;  /* 0x000000040b057224 */ /* 0x081fe400078e02ff */
[----:B------:R-:W-:-:S04]  /*ccb0*/  IMAD.WIDE.U32 R2, R10, R4, R2 ;  /* 0x000000040a027225 */ /* 0x000fc800078e0002 */
[----:B------:R-:W-:-:S05]  /*ccc0*/  IMAD R5, R10, R7, R5 ;  /* 0x000000070a057224 */ /* 0x000fca00078e0205 */
[----:B------:R-:W-:-:S07]  /*ccd0*/  IADD3 R0, R3, R5, RZ ;  /* 0x0000000503007210 */ /* 0x000fce0007ffe0ff */
.L_x_4285:
[----:B------:R-:W-:Y:S01]  /*cce0*/  ULDC.64 UR4, c[0x0][0x480] ;  /* 0x0001200000047ab9 */ /* 0x000fe20000000a00 */
[----:B------:R-:W-:Y:S02]  /*ccf0*/  IMAD.MOV.U32 R3, RZ, RZ, R0 ;  /* 0x000000ffff037224 */ /* 0x000fe400078e0000 */
[----:B------:R-:W-:Y:S02]  /*cd00*/  IMAD R17, R17, UR4, RZ ;  /* 0x0000000411117c24 */ /* 0x000fe4000f8e02ff */
[----:B------:R-:W-:-:S04]  /*cd10*/  IMAD.WIDE.U32 R44, R16, UR4, R2 ;  /* 0x00000004102c7c25 */ /* 0x000fc8000f8e0002 */
[----:B------:R-:W-:-:S05]  /*cd20*/  IMAD R17, R16, UR5, R17 ;  /* 0x0000000510117c24 */ /* 0x000fca000f8e0211 */
[----:B------:R-:W-:-:S07]  /*cd30*/  IADD3 R43, R45, R17, RZ ;  /* 0x000000112d2b7210 */ /* 0x000fce0007ffe0ff */
.L_x_4260:
[----:B------:R-:W-:Y:S05]  /*cd40*/  BSYNC B0 ;  /* 0x0000000000007941 */ /* 0x000fea0003800000 */
.L_x_4259:
        /* <DEDUP_REMOVED lines=152> */
.L_x_4310:
[----:B------:R-:W-:Y:S01]  /*d6d0*/  MOV R6, R5 ;  /* 0x0000000500067202 */ /* 0x000fe20000000f00 */
[----:B------:R-:W-:Y:S01]  /*d6e0*/  IMAD.MOV.U32 R0, RZ, RZ, R20 ;  /* 0x000000ffff007224 */ /* 0x000fe200078e0014 */
[----:B------:R-:W-:Y:S02]  /*d6f0*/  MOV R4, R2 ;  /* 0x0000000200047202 */ /* 0x000fe40000000f00 */
[----:B------:R-:W-:-:S07]  /*d700*/  MOV R5, R14 ;  /* 0x0000000e00057202 */ /* 0x000fce0000000f00 */
.L_x_4309:
        /* <DEDUP_REMOVED lines=18> */
.L_x_7262:
[----:B------:R-:W-:Y:S05]  /*d830*/  BRX R2 -0xd840                                                                                                                                                                                                                                                                                                                                                                                                                                                                               (*"BRANCH_TARGETS .L_x_7263,.L_x_7264,.L_x_7265"*) ;  /* 0xffffff2402f07949 */ /* 0x000fea000383ffff */
.L_x_4313:
        /* <DEDUP_REMOVED lines=28> */
.L_x_4319:
[----:B------:R0:W5:Y:S02]  /*da00*/  LDG.E R0, desc[UR36][R24.64] ;  /* 0x0000002418007981 */ /* 0x000164000c1e1900 */
.L_x_4318:
[----:B------:R-:W-:Y:S05]  /*da10*/  BSYNC B9 ;  /* 0x0000000000097941 */ /* 0x000fea0003800000 */
.L_x_4317:
[----:B-----5:R-:W-:Y:S01]  /*da20*/  FSETP.GTU.FTZ.AND P0, PT, R41, R0, PT ;  /* 0x000000002900720b */ /* 0x020fe20003f1c000 */
[----:B------:R-:W-:-:S03]  /*da30*/  IMAD.MOV.U32 R3, RZ, RZ, RZ ;  /* 0x000000ffff037224 */ /* 0x000fc600078e00ff */
[----:B------:R-:W-:-:S05]  /*da40*/  SEL R2, RZ, 0x1, P0 ;  /* 0x00000001ff027807 */ /* 0x000fca0000000000 */
[----:B------:R1:W-:Y:S04]  /*da50*/  STG.E.64 desc[UR36][R26.64], R2 ;  /* 0x000000021a007986 */ /* 0x0003e8000c101b24 */
.L_x_4315:
[----:B------:R-:W-:Y:S05]  /*da60*/  BSYNC B8 ;  /* 0x0000000000087941 */ /* 0x000fea0003800000 */
.L_x_4314:
        /* <DEDUP_REMOVED lines=21> */
.L_x_4322:
[----:B------:R2:W5:Y:S02]  /*dbc0*/  LDG.E R0, desc[UR36][R32.64] ;  /* 0x0000002420007981 */ /* 0x000564000c1e1900 */
.L_x_4321:
[----:B------:R-:W-:Y:S05]  /*dbd0*/  BSYNC B8 ;  /* 0x0000000000087941 */ /* 0x000fea0003800000 */
.L_x_4320:
[----:B-----5:R-:W-:Y:S01]  /*dbe0*/  FSETP.GTU.FTZ.AND P0, PT, R37, R0, PT ;  /* 0x000000002500720b */ /* 0x020fe20003f1c000 */
[----:B-1----:R-:W-:-:S03]  /*dbf0*/  HFMA2.MMA R3, -RZ, RZ, 0, 0 ;  /* 0x00000000ff037435 */ /* 0x002fc600000001ff */
[----:B------:R-:W-:-:S05]  /*dc00*/  SEL R2, RZ, 0x1, P0 ;  /* 0x00000001ff027807 */ /* 0x000fca0000000000 */
[----:B------:R1:W-:Y:S04]  /*dc10*/  STG.E.64 desc[UR36][R22.64], R2 ;  /* 0x0000000216007986 */ /* 0x0003e8000c101b24 */
.L_x_7264:
        /* <DEDUP_REMOVED lines=21> */
.L_x_4325:
[----:B------:R1:W5:Y:S02]  /*dd70*/  LDG.E R3, desc[UR36][R38.64] ;  /* 0x0000002426037981 */ /* 0x000364000c1e1900 */
.L_x_4324:
[----:B------:R-:W-:Y:S05]  /*dd80*/  BSYNC B8 ;  /* 0x0000000000087941 */ /* 0x000fea0003800000 */
.L_x_4323:
[----:B-----5:R-:W-:Y:S01]  /*dd90*/  FSETP.GTU.FTZ.AND P0, PT, R36, R3, PT ;  /* 0x000000032400720b */ /* 0x020fe20003f1c000 */
[----:B------:R-:W-:-:S03]  /*dda0*/  HFMA2.MMA R3, -RZ, RZ, 0, 0 ;  /* 0x00000000ff037435 */ /* 0x000fc600000001ff */
[----:B------:R-:W-:-:S05]  /*ddb0*/  SEL R2, RZ, 0x1, P0 ;  /* 0x00000001ff027807 */ /* 0x000fca0000000000 */
[----:B------:R3:W-:Y:S04]  /*ddc0*/  STG.E.64 desc[UR36][R18.64], R2 ;  /* 0x0000000212007986 */ /* 0x0007e8000c101b24 */
.L_x_7263:
[----:B------:R-:W-:Y:S05]  /*ddd0*/  BSYNC B6 ;  /* 0x0000000000067941 */ /* 0x000fea0003800000 */
.L_x_4312:
        /* <DEDUP_REMOVED lines=21> */
.L_x_4328:
[----:B------:R4:W5:Y:S02]  /*df30*/  LDG.E R0, desc[UR36][R34.64] ;  /* 0x0000002422007981 */ /* 0x000964000c1e1900 */
.L_x_4327:
[----:B------:R-:W-:Y:S05]  /*df40*/  BSYNC B8 ;  /* 0x0000000000087941 */ /* 0x000fea0003800000 */
.L_x_4326:
[----:B-----5:R-:W-:Y:S01]  /*df50*/  FSETP.GTU.FTZ.AND P0, PT, R31, R0, PT ;  /* 0x000000001f00720b */ /* 0x020fe20003f1c000 */
[----:B---3--:R-:W-:-:S03]  /*df60*/  IMAD.MOV.U32 R3, RZ, RZ, RZ ;  /* 0x000000ffff037224 */ /* 0x008fc600078e00ff */
[----:B------:R-:W-:-:S05]  /*df70*/  SEL R2, RZ, 0x1, P0 ;  /* 0x00000001ff027807 */ /* 0x000fca0000000000 */
[----:B------:R3:W-:Y:S01]  /*df80*/  STG.E.64 desc[UR36][R16.64], R2 ;  /* 0x0000000210007986 */ /* 0x0007e2000c101b24 */
[----:B------:R-:W-:Y:S05]  /*df90*/  BRA `(.L_x_4316) ;  /* 0x0000000000047947 */ /* 0x000fea0003800000 */
.L_x_7265:
[----:B------:R-:W-:Y:S05]  /*dfa0*/  BREAK B6 ;  /* 0x0000000000067942 */ /* 0x000fea0003800000 */
.L_x_4316:
[----:B------:R-:W-:Y:S05]  /*dfb0*/  BSYNC B7 ;  /* 0x0000000000077941 */ /* 0x000fea0003800000 */
.L_x_4311:
        /* <DEDUP_REMOVED lines=10> */
        .weak           $__internal_46_$__cuda_sm20_div_u64
        .type           $__internal_46_$__cuda_sm20_div_u64,@function
        .size           $__internal_46_$__cuda_sm20_div_u64,(.L_x_7634 - $__internal_46_$__cuda_sm20_div_u64)
$__internal_46_$__cuda_sm20_div_u64:
        /* <DEDUP_REMOVED lines=68> */
[----:B------:R-:W-:Y:S06]  /*e4a0*/  RET.REL.NODEC R6 `(_ZN2at4cuda57_GLOBAL__N__cd6b329d_24_DistributionBernoulli_cu_7537a20d21kernelPointwiseApply2IZNS_6native9templates4cuda28bernoulli_tensor_cuda_kernelIlfEEvRKNS_10TensorBaseES9_NS_15PhiloxCudaStateEEUliRlSB_SB_SB_RKfSD_SD_SD_E_lSC_mLin1ELin1ELi4ELi512ELi2EEEvNS0_6detail10TensorInfoIT0_T2_EENSG_IT1_SI_EESI_T_) ;  /* 0xffffff1806d47950 */ /* 0x000fec0003c3ffff */
.L_x_4330:
        /* <DEDUP_REMOVED lines=13> */
.L_x_7634:


//--------------------- .text._ZN2at4cuda57_GLOBAL__N__cd6b329d_24_DistributionBernoulli_cu_7537a20d21kernelPointwiseApply2IZNS_6native9templates4cuda28bernoulli_tensor_cuda_kernelIlfEEvRKNS_10TensorBaseES9_NS_15PhiloxCudaStateEEUliRlSB_SB_SB_RKfSD_SD_SD_E_lSC_mLi1ELi1ELi4ELi512ELi2EEEvNS0_6detail10TensorInfoIT0_T2_EENSG_IT1_SI_EESI_T_ --------------------------
	.section	.text._ZN2at4cuda57_GLOBAL__N__cd6b329d_24_DistributionBernoulli_cu_7537a20d21kernelPointwiseApply2IZNS_6native9templates4cuda28bernoulli_tensor_cuda_kernelIlfEEvRKNS_10TensorBaseES9_NS_15PhiloxCudaStateEEUliRlSB_SB_SB_RKfSD_SD_SD_E_lSC_mLi1ELi1ELi4ELi512ELi2EEEvNS0_6detail10TensorInfoIT0_T2_EENSG_IT1_SI_EESI_T_,"ax",@progbits
	.align	128
.text._ZN2at4cuda57_GLOBAL__N__cd6b329d_24_DistributionBernoulli_cu_7537a20d21kernelPointwiseApply2IZNS_6native9templates4cuda28bernoulli_tensor_cuda_kernelIlfEEvRKNS_10TensorBaseES9_NS_15PhiloxCudaStateEEUliRlSB_SB_SB_RKfSD_SD_SD_E_lSC_mLi1ELi1ELi4ELi512ELi2EEEvNS0_6detail10TensorInfoIT0_T2_EENSG_IT1_SI_EESI_T_:
        .type           _ZN2at4cuda57_GLOBAL__N__cd6b329d_24_DistributionBernoulli_cu_7537a20d21kernelPointwiseApply2IZNS_6native9templates4cuda28bernoulli_tensor_cuda_kernelIlfEEvRKNS_10TensorBaseES9_NS_15PhiloxCudaStateEEUliRlSB_SB_SB_RKfSD_SD_SD_E_lSC_mLi1ELi1ELi4ELi512ELi2EEEvNS0_6detail10TensorInfoIT0_T2_EENSG_IT1_SI_EESI_T_,@function
        .size           _ZN2at4cuda57_GLOBAL__N__cd6b329d_24_DistributionBernoulli_cu_7537a20d21kernelPointwiseApply2IZNS_6native9templates4cuda28bernoulli_tensor_cuda_kernelIlfEEvRKNS_10TensorBaseES9_NS_15PhiloxCudaStateEEUliRlSB_SB_SB_RKfSD_SD_SD_E_lSC_mLi1ELi1ELi4ELi512ELi2EEEvNS0_6detail10TensorInfoIT0_T2_EENSG_IT1_SI_EESI_T_,(.L_x_7636 - _ZN2at4cuda57_GLOBAL__N__cd6b329d_24_DistributionBernoulli_cu_7537a20d21kernelPointwiseApply2IZNS_6native9templates4cuda28bernoulli_tensor_cuda_kernelIlfEEvRKNS_10TensorBaseES9_NS_15PhiloxCudaStateEEUliRlSB_SB_SB_RKfSD_SD_SD_E_lSC_mLi1ELi1ELi4ELi512ELi2EEEvNS0_6detail10TensorInfoIT0_T2_EENSG_IT1_SI_EESI_T_)
        .other          _ZN2at4cuda57_GLOBAL__N__cd6b329d_24_DistributionBernoulli_cu_7537a20d21kernelPointwiseApply2IZNS_6native9templates4cuda28bernoulli_tensor_cuda_kernelIlfEEvRKNS_10TensorBaseES9_NS_15PhiloxCudaStateEEUliRlSB_SB_SB_RKfSD_SD_SD_E_lSC_mLi1ELi1ELi4ELi512ELi2EEEvNS0_6detail10TensorInfoIT0_T2_EENSG_IT1_SI_EESI_T_,@"STO_CUDA_ENTRY STV_DEFAULT"
_ZN2at4cuda57_GLOBAL__N__cd6b329d_24_DistributionBernoulli_cu_7537a20d21kernelPointwiseApply2IZNS_6native9templates4cuda28bernoulli_tensor_cuda_kernelIlfEEvRKNS_10TensorBaseES9_NS_15PhiloxCudaStateEEUliRlSB_SB_SB_RKfSD_SD_SD_E_lSC_mLi1ELi1ELi4ELi512ELi2EEEvNS0_6detail10TensorInfoIT0_T2_EENSG_IT1_SI_EESI_T_:
        /* <DEDUP_REMOVED lines=21> */
.L_x_4352:
        /* <DEDUP_REMOVED lines=192> */
.L_x_4333:
[----:B------:R-:W-:Y:S01]  /*0d50*/  IMAD.MOV.U32 R9, RZ, RZ, R6 ;  /* 0x000000ffff097224 */ /* 0x000fe200078e0006 */
[----:B------:R-:W-:Y:S01]  /*0d60*/  MOV R3, R38 ;  /* 0x0000002600037202 */ /* 0x000fe20000000f00 */
[----:B------:R-:W-:Y:S02]  /*0d70*/  IMAD.MOV.U32 R8, RZ, RZ, R32 ;  /* 0x000000ffff087224 */ /* 0x000fe400078e0020 */
[----:B------:R-:W-:-:S07]  /*0d80*/  IMAD.MOV.U32 R6, RZ, RZ, R4 ;  /* 0x000000ffff067224 */ /* 0x000fce00078e0004 */
.L_x_4332:
        /* <DEDUP_REMOVED lines=17> */
.L_x_7266:
[----:B------:R-:W-:Y:S05]  /*0ea0*/  BRX R4 -0xeb0                                                                                                                                                                                                                                                                                                                                                                                                                                                                                (*"BRANCH_TARGETS .L_x_7267,.L_x_7268,.L_x_7269"*) ;  /* 0xfffffff004547949 */ /* 0x000fea000383ffff */
.L_x_4336:
        /* <DEDUP_REMOVED lines=28> */
.L_x_4342:
[----:B------:R0:W5:Y:S02]  /*1070*/  LDG.E R3, desc[UR36][R16.64] ;  /* 0x0000002410037981 */ /* 0x000164000c1e1900 */
.L_x_4341:
[----:B------:R-:W-:Y:S05]  /*1080*/  BSYNC B6 ;  /* 0x0000000000067941 */ /* 0x000fea0003800000 */
.L_x_4340:
[----:B-----5:R-:W-:Y:S01]  /*1090*/  FSETP.GTU.FTZ.AND P0, PT, R34, R3, PT ;  /* 0x000000032200720b */ /* 0x020fe20003f1c000 */
[----:B------:R-:W-:-:S03]  /*10a0*/  HFMA2.MMA R5, -RZ, RZ, 0, 0 ;  /* 0x00000000ff057435 */ /* 0x000fc600000001ff */
[----:B------:R-:W-:-:S05]  /*10b0*/  SEL R4, RZ, 0x1, P0 ;  /* 0x00000001ff047807 */ /* 0x000fca0000000000 */
[----:B------:R1:W-:Y:S04]  /*10c0*/  STG.E.64 desc[UR36][R36.64], R4 ;  /* 0x0000000424007986 */ /* 0x0003e8000c101b24 */
.L_x_4338:
[----:B------:R-:W-:Y:S05]  /*10d0*/  BSYNC B7 ;  /* 0x0000000000077941 */ /* 0x000fea0003800000 */
.L_x_4337:
        /* <DEDUP_REMOVED lines=21> */
.L_x_4345:
[----:B------:R2:W5:Y:S02]  /*1230*/  LDG.E R0, desc[UR36][R18.64] ;  /* 0x0000002412007981 */ /* 0x000564000c1e1900 */
.L_x_4344:
[----:B------:R-:W-:Y:S05]  /*1240*/  BSYNC B6 ;  /* 0x0000000000067941 */ /* 0x000fea0003800000 */
.L_x_4343:
[----:B-----5:R-:W-:Y:S01]  /*1250*/  FSETP.GTU.FTZ.AND P0, PT, R33, R0, PT ;  /* 0x000000002100720b */ /* 0x020fe20003f1c000 */
[----:B-1----:R-:W-:-:S03]  /*1260*/  HFMA2.MMA R5, -RZ, RZ, 0, 0 ;  /* 0x00000000ff057435 */ /* 0x002fc600000001ff */
[----:B------:R-:W-:-:S05]  /*1270*/  SEL R4, RZ, 0x1, P0 ;  /* 0x00000001ff047807 */ /* 0x000fca0000000000 */
[----:B------:R1:W-:Y:S04]  /*1280*/  STG.E.64 desc[UR36][R26.64], R4 ;  /* 0x000000041a007986 */ /* 0x0003e8000c101b24 */
.L_x_7268:
        /* <DEDUP_REMOVED lines=21> */
.L_x_4348:
[----:B------:R3:W5:Y:S02]  /*13e0*/  LDG.E R3, desc[UR36][R22.64] ;  /* 0x0000002416037981 */ /* 0x000764000c1e1900 */
.L_x_4347:
[----:B------:R-:W-:Y:S05]  /*13f0*/  BSYNC B6 ;  /* 0x0000000000067941 */ /* 0x000fea0003800000 */
.L_x_4346:
[----:B-----5:R-:W-:Y:S01]  /*1400*/  FSETP.GTU.FTZ.AND P0, PT, R32, R3, PT ;  /* 0x000000032000720b */ /* 0x020fe20003f1c000 */
[----:B-1----:R-:W-:-:S03]  /*1410*/  HFMA2.MMA R5, -RZ, RZ, 0, 0 ;  /* 0x00000000ff057435 */ /* 0x002fc600000001ff */
[----:B------:R-:W-:-:S05]  /*1420*/  SEL R4, RZ, 0x1, P0 ;  /* 0x00000001ff047807 */ /* 0x000fca0000000000 */
[----:B------:R1:W-:Y:S04]  /*1430*/  STG.E.64 desc[UR36][R24.64], R4 ;  /* 0x0000000418007986 */ /* 0x0003e8000c101b24 */
.L_x_7267:
[----:B------:R-:W-:Y:S05]  /*1440*/  BSYNC B8 ;  /* 0x0000000000087941 */ /* 0x000fea0003800000 */
.L_x_4335:
        /* <DEDUP_REMOVED lines=32> */
.L_x_4351:
[----:B------:R0:W5:Y:S02]  /*1650*/  LDG.E R0, desc[UR36][R16.64] ;  /* 0x0000002410007981 */ /* 0x000164000c1e1900 */
.L_x_4350:
[----:B------:R-:W-:Y:S05]  /*1660*/  BSYNC B6 ;  /* 0x0000000000067941 */ /* 0x000fea0003800000 */
.L_x_4349:
[----:B------:R-:W-:Y:S01]  /*1670*/  IMAD R6, R28, UR42, RZ ;  /* 0x0000002a1c067c24 */ /* 0x000fe2000f8e02ff */
[----:B------:R-:W-:Y:S01]  /*1680*/  ISETP.NE.AND P2, PT, R18, RZ, PT ;  /* 0x000000ff1200720c */ /* 0x000fe20003f45270 */
[----:B------:R-:W-:Y:S01]  /*1690*/  IMAD.WIDE.U32 R4, R29, UR42, RZ ;  /* 0x0000002a1d047c25 */ /* 0x000fe2000f8e00ff */
[----:B-----5:R-:W-:-:S03]  /*16a0*/  FSETP.GTU.FTZ.AND P0, PT, R31, R0, PT ;  /* 0x000000001f00720b */ /* 0x020fc60003f1c000 */
[----:B------:R-:W-:Y:S01]  /*16b0*/  IMAD R7, R29, UR43, R6 ;  /* 0x0000002b1d077c24 */ /* 0x000fe2000f8e0206 */
[----:B------:R-:W-:-:S03]  /*16c0*/  SEL R3, R4, RZ, P2 ;  /* 0x000000ff04037207 */ /* 0x000fc60001000000 */
[----:B------:R-:W-:Y:S01]  /*16d0*/  IMAD.IADD R4, R5, 0x1, R7 ;  /* 0x0000000105047824 */ /* 0x000fe200078e0207 */
[----:B------:R-:W-:Y:S01]  /*16e0*/  LEA R6, P1, R3, UR44, 0x3 ;  /* 0x0000002c03067c11 */ /* 0x000fe2000f8218ff */
[----:B------:R-:W-:-:S03]  /*16f0*/  IMAD.MOV.U32 R5, RZ, RZ, RZ ;  /* 0x000000ffff057224 */ /* 0x000fc600078e00ff */
[----:B------:R-:W-:Y:S02]  /*1700*/  SEL R0, R4, RZ, P2 ;  /* 0x000000ff04007207 */ /* 0x000fe40001000000 */
[----:B------:R-:W-:Y:S02]  /*1710*/  SEL R4, RZ, 0x1, P0 ;  /* 0x00000001ff047807 */ /* 0x000fe40000000000 */
[----:B------:R-:W-:-:S05]  /*1720*/  LEA.HI.X R7, R3, UR45, R0, 0x3, P1 ;  /* 0x0000002d03077c11 */ /* 0x000fca00088f1c00 */
[----:B------:R1:W-:Y:S01]  /*1730*/  STG.E.64 desc[UR36][R6.64], R4 ;  /* 0x0000000406007986 */ /* 0x0003e2000c101b24 */
[----:B------:R-:W-:Y:S05]  /*1740*/  BRA `(.L_x_4339) ;  /* 0x0000000000047947 */ /* 0x000fea0003800000 */
.L_x_7269:
[----:B------:R-:W-:Y:S05]  /*1750*/  BREAK B8 ;  /* 0x0000000000087942 */ /* 0x000fea0003800000 */
.L_x_4339:
[----:B------:R-:W-:Y:S05]  /*1760*/  BSYNC B9 ;  /* 0x0000000000097941 */ /* 0x000fea0003800000 */
.L_x_4334:
        /* <DEDUP_REMOVED lines=9> */
.L_x_4331:
[----:B------:R-:W-:Y:S05]  /*1800*/  EXIT ;  /* 0x000000000000794d */ /* 0x000fea0003800000 */
.L_x_4353:
        /* <DEDUP_REMOVED lines=15> */
.L_x_7636:


//--------------------- .text._ZN2at4cuda57_GLOBAL__N__cd6b329d_24_DistributionBernoulli_cu_7537a20d21kernelPointwiseApply2IZNS_6native9templates4cuda28bernoulli_tensor_cuda_kernelIlfEEvRKNS_10TensorBaseES9_NS_15PhiloxCudaStateEEUliRlSB_SB_SB_RKfSD_SD_SD_E_lSC_jLin1ELin1ELi4ELi512ELi2EEEvNS0_6detail10TensorInfoIT0_T2_EENSG_IT1_SI_EESI_T_ --------------------------
	.section	.text._ZN2at4cuda57_GLOBAL__N__cd6b329d_24_DistributionBernoulli_cu_7537a20d21kernelPointwiseApply2IZNS_6native9templates4cuda28bernoulli_tensor_cuda_kernelIlfEEvRKNS_10TensorBaseES9_NS_15PhiloxCudaStateEEUliRlSB_SB_SB_RKfSD_SD_SD_E_lSC_jLin1ELin1ELi4ELi512ELi2EEEvNS0_6detail10TensorInfoIT0_T2_EENSG_IT1_SI_EESI_T_,"ax",@progbits
	.align	128
.text._ZN2at4cuda57_GLOBAL__N__cd6b329d_24_DistributionBernoulli_cu_7537a20d21kernelPointwiseApply2IZNS_6native9templates4cuda28bernoulli_tensor_cuda_kernelIlfEEvRKNS_10TensorBaseES9_NS_15PhiloxCudaStateEEUliRlSB_SB_SB_RKfSD_SD_SD_E_lSC_jLin1ELin1ELi4ELi512ELi2EEEvNS0_6detail10TensorInfoIT0_T2_EENSG_IT1_SI_EESI_T_:
        .type           _ZN2at4cuda57_GLOBAL__N__cd6b329d_24_DistributionBernoulli_cu_7537a20d21kernelPointwiseApply2IZNS_6native9templates4cuda28bernoulli_tensor_cuda_kernelIlfEEvRKNS_10TensorBaseES9_NS_15PhiloxCudaStateEEUliRlSB_SB_SB_RKfSD_SD_SD_E_lSC_jLin1ELin1ELi4ELi512ELi2EEEvNS0_6detail10TensorInfoIT0_T2_EENSG_IT1_SI_EESI_T_,@function
        .size           _ZN2at4cuda57_GLOBAL__N__cd6b329d_24_DistributionBernoulli_cu_7537a20d21kernelPointwiseApply2IZNS_6native9templates4cuda28bernoulli_tensor_cuda_kernelIlfEEvRKNS_10TensorBaseES9_NS_15PhiloxCudaStateEEUliRlSB_SB_SB_RKfSD_SD_SD_E_lSC_jLin1ELin1ELi4ELi512ELi2EEEvNS0_6detail10TensorInfoIT0_T2_EENSG_IT1_SI_EESI_T_,(.L_x_7637 - _ZN2at4cuda57_GLOBAL__N__cd6b329d_24_DistributionBernoulli_cu_7537a20d21kernelPointwiseApply2IZNS_6native9templates4cuda28bernoulli_tensor_cuda_kernelIlfEEvRKNS_10TensorBaseES9_NS_15PhiloxCudaStateEEUliRlSB_SB_SB_RKfSD_SD_SD_E_lSC_jLin1ELin1ELi4ELi512ELi2EEEvNS0_6detail10TensorInfoIT0_T2_EENSG_IT1_SI_EESI_T_)
        .other          _ZN2at4cuda57_GLOBAL__N__cd6b329d_24_DistributionBernoulli_cu_7537a20d21kernelPointwiseApply2IZNS_6native9templates4cuda28bernoulli_tensor_cuda_kernelIlfEEvRKNS_10TensorBaseES9_NS_15PhiloxCudaStateEEUliRlSB_SB_SB_RKfSD_SD_SD_E_lSC_jLin1ELin1ELi4ELi512ELi2EEEvNS0_6detail10TensorInfoIT0_T2_EENSG_IT1_SI_EESI_T_,@"STO_CUDA_ENTRY STV_DEFAULT"
_ZN2at4cuda57_GLOBAL__N__cd6b329d_24_DistributionBernoulli_cu_7537a20d21kernelPointwiseApply2IZNS_6native9templates4cuda28bernoulli_tensor_cuda_kernelIlfEEvRKNS_10TensorBaseES9_NS_15PhiloxCudaStateEEUliRlSB_SB_SB_RKfSD_SD_SD_E_lSC_jLin1ELin1ELi4ELi512ELi2EEEvNS0_6detail10TensorInfoIT0_T2_EENSG_IT1_SI_EESI_T_:
        /* <DEDUP_REMOVED lines=11> */
.L_x_4406:
        /* <DEDUP_REMOVED lines=31> */
.L_x_4358:
        /* <DEDUP_REMOVED lines=100> */
.L_x_4357:
        /* <DEDUP_REMOVED lines=79> */
.L_x_4356:
        /* <DEDUP_REMOVED lines=23> */
.L_x_4361:
        /* <DEDUP_REMOVED lines=101> */
.L_x_4360:
        /* <DEDUP_REMOVED lines=79> */
.L_x_4359:
[----:B------:R-:W-:Y:S02]  /*1a80*/  ULDC UR4, c[0x0][0x354] ;  /* 0x0000d50000047ab9 */ /* 0x000fe40000000800 */
[----:B------:R-:W-:-:S07]  /*1a90*/  IMAD R24, R7, UR4, R24 ;  /* 0x0000000407187c24 */ /* 0x000fce000f8e0218 */
.L_x_4355:
[----:B------:R-:W-:Y:S05]  /*1aa0*/  BSYNC B0 ;  /* 0x0000000000007941 */ /* 0x000fea0003800000 */
.L_x_4354:
        /* <DEDUP_REMOVED lines=29> */
.L_x_4366:
        /* <DEDUP_REMOVED lines=100> */
.L_x_4365:
        /* <DEDUP_REMOVED lines=78> */
.L_x_4364:
        /* <DEDUP_REMOVED lines=20> */
.L_x_4369:
        /* <DEDUP_REMOVED lines=101> */
.L_x_4368:
        /* <DEDUP_REMOVED lines=79> */
.L_x_4367:
[----:B------:R-:W-:Y:S02]  /*3420*/  ULDC UR4, c[0x0][0x354] ;  /* 0x0000d50000047ab9 */ /* 0x000fe40000000800 */
[----:B------:R-:W-:-:S07]  /*3430*/  IMAD R22, R22, UR4, R3 ;  /* 0x0000000416167c24 */ /* 0x000fce000f8e0203 */
.L_x_4363:
[----:B------:R-:W-:Y:S05]  /*3440*/  BSYNC B0 ;  /* 0x0000000000007941 */ /* 0x000fea0003800000 */
.L_x_4362:
        /* <DEDUP_REMOVED lines=30> */
.L_x_4374:
        /* <DEDUP_REMOVED lines=100> */
.L_x_4373:
        /* <DEDUP_REMOVED lines=78> */
.L_x_4372:
        /* <DEDUP_REMOVED lines=20> */
.L_x_4377:
        /* <DEDUP_REMOVED lines=101> */
.L_x_4376:
        /* <DEDUP_REMOVED lines=80> */
.L_x_4375:
[----:B------:R-:W-:Y:S02]  /*4de0*/  ULDC UR4, c[0x0][0x354] ;  /* 0x0000d50000047ab9 */ /* 0x000fe40000000800 */
[----:B------:R-:W-:-:S07]  /*4df0*/  IMAD R18, R3, UR4, R18 ;  /* 0x0000000403127c24 */ /* 0x000fce000f8e0212 */
.L_x_4371:
[----:B------:R-:W-:Y:S05]  /*4e00*/  BSYNC B0 ;  /* 0x0000000000007941 */ /* 0x000fea0003800000 */
.L_x_4370:
        /* <DEDUP_REMOVED lines=28> */
.L_x_4382:
        /* <DEDUP_REMOVED lines=100> */
.L_x_4381:
        /* <DEDUP_REMOVED lines=78> */
.L_x_4380:
        /* <DEDUP_REMOVED lines=20> */
.L_x_4385:
        /* <DEDUP_REMOVED lines=101> */
.L_x_4384:
        /* <DEDUP_REMOVED lines=79> */
.L_x_4383:
[----:B------:R-:W-:Y:S02]  /*6770*/  ULDC UR4, c[0x0][0x354] ;  /* 0x0000d50000047ab9 */ /* 0x000fe40000000800 */
[----:B------:R-:W-:-:S07]  /*6780*/  IMAD R14, R14, UR4, R3 ;  /* 0x000000040e0e7c24 */ /* 0x000fce000f8e0203 */
.L_x_4379:
[----:B------:R-:W-:Y:S05]  /*6790*/  BSYNC B0 ;  /* 0x0000000000007941 */ /* 0x000fea0003800000 */
.L_x_4378:
        /* <DEDUP_REMOVED lines=144> */
.L_x_4387:
[----:B------:R-:W-:Y:S01]  /*70a0*/  IMAD.MOV.U32 R20, RZ, RZ, R5 ;  /* 0x000000ffff147224 */ /* 0x000fe200078e0005 */
[----:B------:R-:W-:Y:S01]  /*70b0*/  MOV R14, R3 ;  /* 0x00000003000e7202 */ /* 0x000fe20000000f00 */
[----:B------:R-:W-:Y:S01]  /*70c0*/  IMAD.MOV.U32 R15, RZ, RZ, R12 ;  /* 0x000000ffff0f7224 */ /* 0x000fe200078e000c */
[----:B------:R-:W-:-:S07]  /*70d0*/  MOV R5, R8 ;  /* 0x0000000800057202 */ /* 0x000fce0000000f00 */
.L_x_4386:
        /* <DEDUP_REMOVED lines=18> */
.L_x_7270:
[----:B------:R-:W-:Y:S05]  /*7200*/  BRX R4 -0x7210                                                                                                                                                                                                                                                                                                                                                                                                                                                                               (*"BRANCH_TARGETS .L_x_7271,.L_x_7272,.L_x_7273"*) ;  /* 0xffffff8c047c7949 */ /* 0x000fea000383ffff */
.L_x_4390:
        /* <DEDUP_REMOVED lines=28> */
.L_x_4396:
[----:B------:R0:W5:Y:S02]  /*73d0*/  LDG.E R3, desc[UR36][R16.64] ;  /* 0x0000002410037981 */ /* 0x000164000c1e1900 */
.L_x_4395:
[----:B------:R-:W-:Y:S05]  /*73e0*/  BSYNC B6 ;  /* 0x0000000000067941 */ /* 0x000fea0003800000 */
.L_x_4394:
[----:B-----5:R-:W-:Y:S01]  /*73f0*/  FSETP.GTU.FTZ.AND P0, PT, R34, R3, PT ;  /* 0x000000032200720b */ /* 0x020fe20003f1c000 */
[----:B------:R-:W-:-:S03]  /*7400*/  IMAD.MOV.U32 R5, RZ, RZ, RZ ;  /* 0x000000ffff057224 */ /* 0x000fc600078e00ff */
[----:B------:R-:W-:-:S05]  /*7410*/  SEL R4, RZ, 0x1, P0 ;  /* 0x00000001ff047807 */ /* 0x000fca0000000000 */
[----:B------:R1:W-:Y:S04]  /*7420*/  STG.E.64 desc[UR36][R26.64], R4 ;  /* 0x000000041a007986 */ /* 0x0003e8000c101b24 */
.L_x_4392:
[----:B------:R-:W-:Y:S05]  /*7430*/  BSYNC B7 ;  /* 0x0000000000077941 */ /* 0x000fea0003800000 */
.L_x_4391:
        /* <DEDUP_REMOVED lines=21> */
.L_x_4399:
[----:B------:R2:W5:Y:S02]  /*7590*/  LDG.E R0, desc[UR36][R18.64] ;  /* 0x0000002412007981 */ /* 0x000564000c1e1900 */
.L_x_4398:
[----:B------:R-:W-:Y:S05]  /*75a0*/  BSYNC B6 ;  /* 0x0000000000067941 */ /* 0x000fea0003800000 */
.L_x_4397:
[----:B-----5:R-:W-:Y:S01]  /*75b0*/  FSETP.GTU.FTZ.AND P0, PT, R33, R0, PT ;  /* 0x000000002100720b */ /* 0x020fe20003f1c000 */
[----:B-1----:R-:W-:-:S03]  /*75c0*/  IMAD.MOV.U32 R5, RZ, RZ, RZ ;  /* 0x000000ffff057224 */ /* 0x002fc600078e00ff */
[----:B------:R-:W-:-:S05]  /*75d0*/  SEL R4, RZ, 0x1, P0 ;  /* 0x00000001ff047807 */ /* 0x000fca0000000000 */
[----:B------:R1:W-:Y:S04]  /*75e0*/  STG.E.64 desc[UR36][R28.64], R4 ;  /* 0x000000041c007986 */ /* 0x0003e8000c101b24 */
.L_x_7272:
        /* <DEDUP_REMOVED lines=21> */
.L_x_4402:
[----:B------:R3:W5:Y:S02]  /*7740*/  LDG.E R3, desc[UR36][R22.64] ;  /* 0x0000002416037981 */ /* 0x000764000c1e1900 */
.L_x_4401:
[----:B------:R-:W-:Y:S05]  /*7750*/  BSYNC B6 ;  /* 0x0000000000067941 */ /* 0x000fea0003800000 */
.L_x_4400:
[----:B-----5:R-:W-:Y:S01]  /*7760*/  FSETP.GTU.FTZ.AND P0, PT, R32, R3, PT ;  /* 0x000000032000720b */ /* 0x020fe20003f1c000 */
[----:B-1----:R-:W-:-:S03]  /*7770*/  IMAD.MOV.U32 R5, RZ, RZ, RZ ;  /* 0x000000ffff057224 */ /* 0x002fc600078e00ff */
[----:B------:R-:W-:-:S05]  /*7780*/  SEL R4, RZ, 0x1, P0 ;  /* 0x00000001ff047807 */ /* 0x000fca0000000000 */
[----:B------:R1:W-:Y:S04]  /*7790*/  STG.E.64 desc[UR36][R36.64], R4 ;  /* 0x0000000424007986 */ /* 0x0003e8000c101b24 */
.L_x_7271:
[----:B------:R-:W-:Y:S05]  /*77a0*/  BSYNC B8 ;  /* 0x0000000000087941 */ /* 0x000fea0003800000 */
.L_x_4389:
        /* <DEDUP_REMOVED lines=21> */
.L_x_4405:
[----:B------:R4:W5:Y:S02]  /*7900*/  LDG.E R0, desc[UR36][R24.64] ;  /* 0x0000002418007981 */ /* 0x000964000c1e1900 */
.L_x_4404:
[----:B------:R-:W-:Y:S05]  /*7910*/  BSYNC B6 ;  /* 0x0000000000067941 */ /* 0x000fea0003800000 */
.L_x_4403:
[----:B-----5:R-:W-:Y:S01]  /*7920*/  FSETP.GTU.FTZ.AND P0, PT, R31, R0, PT ;  /* 0x000000001f00720b */ /* 0x020fe20003f1c000 */
[----:B-1----:R-:W-:-:S03]  /*7930*/  HFMA2.MMA R5, -RZ, RZ, 0, 0 ;  /* 0x00000000ff057435 */ /* 0x002fc600000001ff */
[----:B------:R-:W-:-:S05]  /*7940*/  SEL R4, RZ, 0x1, P0 ;  /* 0x00000001ff047807 */ /* 0x000fca0000000000 */
[----:B------:R1:W-:Y:S01]  /*7950*/  STG.E.64 desc[UR36][R38.64], R4 ;  /* 0x0000000426007986 */ /* 0x0003e2000c101b24 */
[----:B------:R-:W-:Y:S05]  /*7960*/  BRA `(.L_x_4393) ;  /* 0x0000000000047947 */ /* 0x000fea0003800000 */
.L_x_7273:
[----:B------:R-:W-:Y:S05]  /*7970*/  BREAK B8 ;  /* 0x0000000000087942 */ /* 0x000fea0003800000 */
.L_x_4393:
[----:B------:R-:W-:Y:S05]  /*7980*/  BSYNC B9 ;  /* 0x0000000000097941 */ /* 0x000fea0003800000 */
.L_x_4388:
        /* <DEDUP_REMOVED lines=8> */
.L_x_4407:
        /* <DEDUP_REMOVED lines=15> */
.L_x_7637:


//--------------------- .text._ZN2at4cuda57_GLOBAL__N__cd6b329d_24_DistributionBernoulli_cu_7537a20d21kernelPointwiseApply2IZNS_6native9templates4cuda28bernoulli_tensor_cuda_kernelIlfEEvRKNS_10TensorBaseES9_NS_15PhiloxCudaStateEEUliRlSB_SB_SB_RKfSD_SD_SD_E_lSC_jLin1ELi2ELi4ELi512ELi2EEEvNS0_6detail10TensorInfoIT0_T2_EENSG_IT1_SI_EESI_T_ --------------------------
	.section	.text._ZN2at4cuda57_GLOBAL__N__cd6b329d_24_DistributionBernoulli_cu_7537a20d21kernelPointwiseApply2IZNS_6native9templates4cuda28bernoulli_tensor_cuda_kernelIlfEEvRKNS_10TensorBaseES9_NS_15PhiloxCudaStateEEUliRlSB_SB_SB_RKfSD_SD_SD_E_lSC_jLin1ELi2ELi4ELi512ELi2EEEvNS0_6detail10TensorInfoIT0_T2_EENSG_IT1_SI_EESI_T_,"ax",@progbits
	.align	128
.text._ZN2at4cuda57_GLOBAL__N__cd6b329d_24_DistributionBernoulli_cu_7537a20d21kernelPointwiseApply2IZNS_6native9templates4cuda28bernoulli_tensor_cuda_kernelIlfEEvRKNS_10TensorBaseES9_NS_15PhiloxCudaStateEEUliRlSB_SB_SB_RKfSD_SD_SD_E_lSC_jLin1ELi2ELi4ELi512ELi2EEEvNS0_6detail10TensorInfoIT0_T2_EENSG_IT1_SI_EESI_T_:
        .type           _ZN2at4cuda57_GLOBAL__N__cd6b329d_24_DistributionBernoulli_cu_7537a20d21kernelPointwiseApply2IZNS_6native9templates4cuda28bernoulli_tensor_cuda_kernelIlfEEvRKNS_10TensorBaseES9_NS_15PhiloxCudaStateEEUliRlSB_SB_SB_RKfSD_SD_SD_E_lSC_jLin1ELi2ELi4ELi512ELi2EEEvNS0_6detail10TensorInfoIT0_T2_EENSG_IT1_SI_EESI_T_,@function
        .size           _ZN2at4cuda57_GLOBAL__N__cd6b329d_24_DistributionBernoulli_cu_7537a20d21kernelPointwiseApply2IZNS_6native9templates4cuda28bernoulli_tensor_cuda_kernelIlfEEvRKNS_10TensorBaseES9_NS_15PhiloxCudaStateEEUliRlSB_SB_SB_RKfSD_SD_SD_E_lSC_jLin1ELi2ELi4ELi512ELi2EEEvNS0_6detail10TensorInfoIT0_T2_EENSG_IT1_SI_EESI_T_,(.L_x_7638 - _ZN2at4cuda57_GLOBAL__N__cd6b329d_24_DistributionBernoulli_cu_7537a20d21kernelPointwiseApply2IZNS_6native9templates4cuda28bernoulli_tensor_cuda_kernelIlfEEvRKNS_10TensorBaseES9_NS_15PhiloxCudaStateEEUliRlSB_SB_SB_RKfSD_SD_SD_E_lSC_jLin1ELi2ELi4ELi512ELi2EEEvNS0_6detail10TensorInfoIT0_T2_EENSG_IT1_SI_EESI_T_)
        .other          _ZN2at4cuda57_GLOBAL__N__cd6b329d_24_DistributionBernoulli_cu_7537a20d21kernelPointwiseApply2IZNS_6native9templates4cuda28bernoulli_tensor_cuda_kernelIlfEEvRKNS_10TensorBaseES9_NS_15PhiloxCudaStateEEUliRlSB_SB_SB_RKfSD_SD_SD_E_lSC_jLin1ELi2ELi4ELi512ELi2EEEvNS0_6detail10TensorInfoIT0_T2_EENSG_IT1_SI_EESI_T_,@"STO_CUDA_ENTRY STV_DEFAULT"
_ZN2at4cuda57_GLOBAL__N__cd6b329d_24_DistributionBernoulli_cu_7537a20d21kernelPointwiseApply2IZNS_6native9templates4cuda28bernoulli_tensor_cuda_kernelIlfEEvRKNS_10TensorBaseES9_NS_15PhiloxCudaStateEEUliRlSB_SB_SB_RKfSD_SD_SD_E_lSC_jLin1ELi2ELi4ELi512ELi2EEEvNS0_6detail10TensorInfoIT0_T2_EENSG_IT1_SI_EESI_T_:
        /* <DEDUP_REMOVED lines=11> */
.L_x_4448:
        /* <DEDUP_REMOVED lines=30> */
.L_x_4412:
        /* <DEDUP_REMOVED lines=100> */
.L_x_4411:
        /* <DEDUP_REMOVED lines=79> */
.L_x_4410:
        /* <DEDUP_REMOVED lines=27> */
.L_x_4409:
[----:B------:R-:W-:Y:S05]  /*0f70*/  BSYNC B0 ;  /* 0x0000000000007941 */ /* 0x000fea0003800000 */
.L_x_4408:
        /* <DEDUP_REMOVED lines=28> */
.L_x_4417:
        /* <DEDUP_REMOVED lines=100> */
.L_x_4416:
        /* <DEDUP_REMOVED lines=78> */
.L_x_4415:
        /* <DEDUP_REMOVED lines=27> */
.L_x_4414:
[----:B------:R-:W-:Y:S05]  /*1e10*/  BSYNC B0 ;  /* 0x0000000000007941 */ /* 0x000fea0003800000 */
.L_x_4413:
        /* <DEDUP_REMOVED lines=29> */
.L_x_4422:
        /* <DEDUP_REMOVED lines=100> */
.L_x_4421:
        /* <DEDUP_REMOVED lines=78> */
.L_x_4420:
        /* <DEDUP_REMOVED lines=27> */
.L_x_4419:
[----:B------:R-:W-:Y:S05]  /*2cc0*/  BSYNC B0 ;  /* 0x0000000000007941 */ /* 0x000fea0003800000 */
.L_x_4418:
        /* <DEDUP_REMOVED lines=28> */
.L_x_4427:
        /* <DEDUP_REMOVED lines=100> */
.L_x_4426:
        /* <DEDUP_REMOVED lines=78> */
.L_x_4425:
        /* <DEDUP_REMOVED lines=27> */
.L_x_4424:
[----:B------:R-:W-:Y:S05]  /*3b60*/  BSYNC B0 ;  /* 0x0000000000007941 */ /* 0x000fea0003800000 */
.L_x_4423:
        /* <DEDUP_REMOVED lines=144> */
.L_x_4429:
[----:B------:R-:W-:Y:S01]  /*4470*/  IMAD.MOV.U32 R20, RZ, RZ, R5 ;  /* 0x000000ffff147224 */ /* 0x000fe200078e0005 */
[----:B------:R-:W-:Y:S01]  /*4480*/  MOV R14, R3 ;  /* 0x00000003000e7202 */ /* 0x000fe20000000f00 */
[----:B------:R-:W-:Y:S01]  /*4490*/  IMAD.MOV.U32 R15, RZ, RZ, R12 ;  /* 0x000000ffff0f7224 */ /* 0x000fe200078e000c */
[----:B------:R-:W-:-:S07]  /*44a0*/  MOV R5, R8 ;  /* 0x0000000800057202 */ /* 0x000fce0000000f00 */
.L_x_4428:
        /* <DEDUP_REMOVED lines=18> */
.L_x_7274:
[----:B------:R-:W-:Y:S05]  /*45d0*/  BRX R4 -0x45e0                                                                                                                                                                                                                                                                                                                                                                                                                                                                               (*"BRANCH_TARGETS .L_x_7275,.L_x_7276,.L_x_7277"*) ;  /* 0xffffffb804887949 */ /* 0x000fea000383ffff */
.L_x_4432:
        /* <DEDUP_REMOVED lines=28> */
.L_x_4438:
[----:B------:R0:W5:Y:S02]  /*47a0*/  LDG.E R3, desc[UR36][R16.64] ;  /* 0x0000002410037981 */ /* 0x000164000c1e1900 */
.L_x_4437:
[----:B------:R-:W-:Y:S05]  /*47b0*/  BSYNC B6 ;  /* 0x0000000000067941 */ /* 0x000fea0003800000 */
.L_x_4436:
[----:B-----5:R-:W-:Y:S01]  /*47c0*/  FSETP.GTU.FTZ.AND P0, PT, R34, R3, PT ;  /* 0x000000032200720b */ /* 0x020fe20003f1c000 */
[----:B------:R-:W-:-:S03]  /*47d0*/  IMAD.MOV.U32 R5, RZ, RZ, RZ ;  /* 0x000000ffff057224 */ /* 0x000fc600078e00ff */
[----:B------:R-:W-:-:S05]  /*47e0*/  SEL R4, RZ, 0x1, P0 ;  /* 0x00000001ff047807 */ /* 0x000fca0000000000 */
[----:B------:R1:W-:Y:S04]  /*47f0*/  STG.E.64 desc[UR36][R26.64], R4 ;  /* 0x000000041a007986 */ /* 0x0003e8000c101b24 */
.L_x_4434:
[----:B------:R-:W-:Y:S05]  /*4800*/  BSYNC B7 ;  /* 0x0000000000077941 */ /* 0x000fea0003800000 */
.L_x_4433:
        /* <DEDUP_REMOVED lines=21> */
.L_x_4441:
[----:B------:R2:W5:Y:S02]  /*4960*/  LDG.E R0, desc[UR36][R18.64] ;  /* 0x0000002412007981 */ /* 0x000564000c1e1900 */
.L_x_4440:
[----:B------:R-:W-:Y:S05]  /*4970*/  BSYNC B6 ;  /* 0x0000000000067941 */ /* 0x000fea0003800000 */
.L_x_4439:
[----:B-----5:R-:W-:Y:S01]  /*4980*/  FSETP.GTU.FTZ.AND P0, PT, R33, R0, PT ;  /* 0x000000002100720b */ /* 0x020fe20003f1c000 */
[----:B-1----:R-:W-:-:S03]  /*4990*/  IMAD.MOV.U32 R5, RZ, RZ, RZ ;  /* 0x000000ffff057224 */ /* 0x002fc600078e00ff */
[----:B------:R-:W-:-:S05]  /*49a0*/  SEL R4, RZ, 0x1, P0 ;  /* 0x00000001ff047807 */ /* 0x000fca0000000000 */
[----:B------:R1:W-:Y:S04]  /*49b0*/  STG.E.64 desc[UR36][R28.64], R4 ;  /* 0x000000041c007986 */ /* 0x0003e8000c101b24 */
.L_x_7276:
        /* <DEDUP_REMOVED lines=21> */
.L_x_4444:
[----:B------:R3:W5:Y:S02]  /*4b10*/  LDG.E R3, desc[UR36][R22.64] ;  /* 0x0000002416037981 */ /* 0x000764000c1e1900 */
.L_x_4443:
[----:B------:R-:W-:Y:S05]  /*4b20*/  BSYNC B6 ;  /* 0x0000000000067941 */ /* 0x000fea0003800000 */
.L_x_4442:
[----:B-----5:R-:W-:Y:S01]  /*4b30*/  FSETP.GTU.FTZ.AND P0, PT, R32, R3, PT ;  /* 0x000000032000720b */ /* 0x020fe20003f1c000 */
[----:B-1----:R-:W-:-:S03]  /*4b40*/  IMAD.MOV.U32 R5, RZ, RZ, RZ ;  /* 0x000000ffff057224 */ /* 0x002fc600078e00ff */
[----:B------:R-:W-:-:S05]  /*4b50*/  SEL R4, RZ, 0x1, P0 ;  /* 0x00000001ff047807 */ /* 0x000fca0000000000 */
[----:B------:R1:W-:Y:S04]  /*4b60*/  STG.E.64 desc[UR36][R36.64], R4 ;  /* 0x0000000424007986 */ /* 0x0003e8000c101b24 */
.L_x_7275:
[----:B------:R-:W-:Y:S05]  /*4b70*/  BSYNC B8 ;  /* 0x0000000000087941 */ /* 0x000fea0003800000 */
.L_x_4431:
        /* <DEDUP_REMOVED lines=21> */
.L_x_4447:
[----:B------:R4:W5:Y:S02]  /*4cd0*/  LDG.E R0, desc[UR36][R24.64] ;  /* 0x0000002418007981 */ /* 0x000964000c1e1900 */
.L_x_4446:
[----:B------:R-:W-:Y:S05]  /*4ce0*/  BSYNC B6 ;  /* 0x0000000000067941 */ /* 0x000fea0003800000 */
.L_x_4445:
[----:B-----5:R-:W-:Y:S01]  /*4cf0*/  FSETP.GTU.FTZ.AND P0, PT, R31, R0, PT ;  /* 0x000000001f00720b */ /* 0x020fe20003f1c000 */
[----:B-1----:R-:W-:-:S03]  /*4d00*/  IMAD.MOV.U32 R5, RZ, RZ, RZ ;  /* 0x000000ffff057224 */ /* 0x002fc600078e00ff */
[----:B------:R-:W-:-:S05]  /*4d10*/  SEL R4, RZ, 0x1, P0 ;  /* 0x00000001ff047807 */ /* 0x000fca0000000000 */
[----:B------:R1:W-:Y:S01]  /*4d20*/  STG.E.64 desc[UR36][R38.64], R4 ;  /* 0x0000000426007986 */ /* 0x0003e2000c101b24 */
[----:B------:R-:W-:Y:S05]  /*4d30*/  BRA `(.L_x_4435) ;  /* 0x0000000000047947 */ /* 0x000fea0003800000 */
.L_x_7277:
[----:B------:R-:W-:Y:S05]  /*4d40*/  BREAK B8 ;  /* 0x0000000000087942 */ /* 0x000fea0003800000 */
.L_x_4435:
[----:B------:R-:W-:Y:S05]  /*4d50*/  BSYNC B9 ;  /* 0x0000000000097941 */ /* 0x000fea0003800000 */
.L_x_4430:
        /* <DEDUP_REMOVED lines=8> */
.L_x_4449:
        /* <DEDUP_REMOVED lines=10> */
.L_x_7638:


//--------------------- .text._ZN2at4cuda57_GLOBAL__N__cd6b329d_24_DistributionBernoulli_cu_7537a20d21kernelPointwiseApply2IZNS_6native9templates4cuda28bernoulli_tensor_cuda_kernelIlfEEvRKNS_10TensorBaseES9_NS_15PhiloxCudaStateEEUliRlSB_SB_SB_RKfSD_SD_SD_E_lSC_jLin1ELi1ELi4ELi512ELi2EEEvNS0_6detail10TensorInfoIT0_T2_EENSG_IT1_SI_EESI_T_ --------------------------
	.section	.text._ZN2at4cuda57_GLOBAL__N__cd6b329d_24_DistributionBernoulli_cu_7537a20d21kernelPointwiseApply2IZNS_6native9templates4cuda28bernoulli_tensor_cuda_kernelIlfEEvRKNS_10TensorBaseES9_NS_15PhiloxCudaStateEEUliRlSB_SB_SB_RKfSD_SD_SD_E_lSC_jLin1ELi1ELi4ELi512ELi2EEEvNS0_6detail10TensorInfoIT0_T2_EENSG_IT1_SI_EESI_T_,"ax",@progbits
	.align	128
.text._ZN2at4cuda57_GLOBAL__N__cd6b329d_24_DistributionBernoulli_cu_7537a20d21kernelPointwiseApply2IZNS_6native9templates4cuda28bernoulli_tensor_cuda_kernelIlfEEvRKNS_10TensorBaseES9_NS_15PhiloxCudaStateEEUliRlSB_SB_SB_RKfSD_SD_SD_E_lSC_jLin1ELi1ELi4ELi512ELi2EEEvNS0_6detail10TensorInfoIT0_T2_EENSG_IT1_SI_EESI_T_:
        .type           _ZN2at4cuda57_GLOBAL__N__cd6b329d_24_DistributionBernoulli_cu_7537a20d21kernelPointwiseApply2IZNS_6native9templates4cuda28bernoulli_tensor_cuda_kernelIlfEEvRKNS_10TensorBaseES9_NS_15PhiloxCudaStateEEUliRlSB_SB_SB_RKfSD_SD_SD_E_lSC_jLin1ELi1ELi4ELi512ELi2EEEvNS0_6detail10TensorInfoIT0_T2_EENSG_IT1_SI_EESI_T_,@function
        .size           _ZN2at4cuda57_GLOBAL__N__cd6b329d_24_DistributionBernoulli_cu_7537a20d21kernelPointwiseApply2IZNS_6native9templates4cuda28bernoulli_tensor_cuda_kernelIlfEEvRKNS_10TensorBaseES9_NS_15PhiloxCudaStateEEUliRlSB_SB_SB_RKfSD_SD_SD_E_lSC_jLin1ELi1ELi4ELi512ELi2EEEvNS0_6detail10TensorInfoIT0_T2_EENSG_IT1_SI_EESI_T_,(.L_x_7639 - _ZN2at4cuda57_GLOBAL__N__cd6b329d_24_DistributionBernoulli_cu_7537a20d21kernelPointwiseApply2IZNS_6native9templates4cuda28bernoulli_tensor_cuda_kernelIlfEEvRKNS_10TensorBaseES9_NS_15PhiloxCudaStateEEUliRlSB_SB_SB_RKfSD_SD_SD_E_lSC_jLin1ELi1ELi4ELi512ELi2EEEvNS0_6detail10TensorInfoIT0_T2_EENSG_IT1_SI_EESI_T_)
        .other          _ZN2at4cuda57_GLOBAL__N__cd6b329d_24_DistributionBernoulli_cu_7537a20d21kernelPointwiseApply2IZNS_6native9templates4cuda28bernoulli_tensor_cuda_kernelIlfEEvRKNS_10TensorBaseES9_NS_15PhiloxCudaStateEEUliRlSB_SB_SB_RKfSD_SD_SD_E_lSC_jLin1ELi1ELi4ELi512ELi2EEEvNS0_6detail10TensorInfoIT0_T2_EENSG_IT1_SI_EESI_T_,@"STO_CUDA_ENTRY STV_DEFAULT"
_ZN2at4cuda57_GLOBAL__N__cd6b329d_24_DistributionBernoulli_cu_7537a20d21kernelPointwiseApply2IZNS_6native9templates4cuda28bernoulli_tensor_cuda_kernelIlfEEvRKNS_10TensorBaseES9_NS_15PhiloxCudaStateEEUliRlSB_SB_SB_RKfSD_SD_SD_E_lSC_jLin1ELi1ELi4ELi512ELi2EEEvNS0_6detail10TensorInfoIT0_T2_EENSG_IT1_SI_EESI_T_:
        /* <DEDUP_REMOVED lines=11> */
.L_x_4490:
        /* <DEDUP_REMOVED lines=29> */
.L_x_4454:
        /* <DEDUP_REMOVED lines=100> */
.L_x_4453:
        /* <DEDUP_REMOVED lines=78> */
.L_x_4452:
[----:B------:R-:W-:Y:S02]  /*0da0*/  ULDC UR4, c[0x0][0x27c] ;  /* 0x00009f0000047ab9 */ /* 0x000fe40000000800 */
[----:B------:R-:W-:-:S07]  /*0db0*/  IMAD R29, R2, UR4, R29 ;  /* 0x00000004021d7c24 */ /* 0x000fce000f8e021d */
.L_x_4451:
[----:B------:R-:W-:Y:S05]  /*0dc0*/  BSYNC B0 ;  /* 0x0000000000007941 */ /* 0x000fea0003800000 */
.L_x_4450:
        /* <DEDUP_REMOVED lines=25> */
.L_x_4459:
        /* <DEDUP_REMOVED lines=100> */
.L_x_4458:
        /* <DEDUP_REMOVED lines=78> */
.L_x_4457:
[----:B------:R-:W-:Y:S02]  /*1a80*/  ULDC UR4, c[0x0][0x27c] ;  /* 0x00009f0000047ab9 */ /* 0x000fe40000000800 */
[----:B------:R-:W-:-:S07]  /*1a90*/  IMAD R25, R2, UR4, R25 ;  /* 0x0000000402197c24 */ /* 0x000fce000f8e0219 */
.L_x_4456:
[----:B------:R-:W-:Y:S05]  /*1aa0*/  BSYNC B0 ;  /* 0x0000000000007941 */ /* 0x000fea0003800000 */
.L_x_4455:
        /* <DEDUP_REMOVED lines=25> */
.L_x_4464:
        /* <DEDUP_REMOVED lines=100> */
.L_x_4463:
        /* <DEDUP_REMOVED lines=78> */
.L_x_4462:
[----:B------:R-:W-:Y:S02]  /*2760*/  ULDC UR4, c[0x0][0x27c] ;  /* 0x00009f0000047ab9 */ /* 0x000fe40000000800 */
[----:B------:R-:W-:-:S07]  /*2770*/  IMAD R23, R0, UR4, R23 ;  /* 0x0000000400177c24 */ /* 0x000fce000f8e0217 */
.L_x_4461:
[----:B------:R-:W-:Y:S05]  /*2780*/  BSYNC B0 ;  /* 0x0000000000007941 */ /* 0x000fea0003800000 */
.L_x_4460:
        /* <DEDUP_REMOVED lines=24> */
.L_x_4469:
        /* <DEDUP_REMOVED lines=100> */
.L_x_4468:
        /* <DEDUP_REMOVED lines=78> */
.L_x_4467:
[----:B------:R-:W-:Y:S02]  /*3430*/  ULDC UR4, c[0x0][0x27c] ;  /* 0x00009f0000047ab9 */ /* 0x000fe40000000800 */
[----:B------:R-:W-:-:S07]  /*3440*/  IMAD R7, R4, UR4, R7 ;  /* 0x0000000404077c24 */ /* 0x000fce000f8e0207 */
.L_x_4466:
[----:B------:R-:W-:Y:S05]  /*3450*/  BSYNC B0 ;  /* 0x0000000000007941 */ /* 0x000fea0003800000 */
.L_x_4465:
        /* <DEDUP_REMOVED lines=139> */
.L_x_4471:
[----:B------:R-:W-:Y:S01]  /*3d10*/  IMAD.MOV.U32 R9, RZ, RZ, R14 ;  /* 0x000000ffff097224 */ /* 0x000fe200078e000e */
[----:B------:R-:W-:Y:S01]  /*3d20*/  MOV R6, R10 ;  /* 0x0000000a00067202 */ /* 0x000fe20000000f00 */
[----:B------:R-:W-:Y:S01]  /*3d30*/  IMAD.MOV.U32 R7, RZ, RZ, R2 ;  /* 0x000000ffff077224 */ /* 0x000fe200078e0002 */
[----:B------:R-:W-:-:S07]  /*3d40*/  MOV R14, R16 ;  /* 0x00000010000e7202 */ /* 0x000fce0000000f00 */
.L_x_4470:
        /* <DEDUP_REMOVED lines=19> */
.L_x_7278:
[----:B------:R-:W-:Y:S05]  /*3e80*/  BRX R2 -0x3e90                                                                                                                                                                                                                                                                                                                                                                                                                                                                               (*"BRANCH_TARGETS .L_x_7279,.L_x_7280,.L_x_7281"*) ;  /* 0xffffffc0025c7949 */ /* 0x000fea000383ffff */
.L_x_4474:
        /* <DEDUP_REMOVED lines=33> */
.L_x_4480:
[----:B------:R0:W5:Y:S02]  /*40a0*/  LDG.E R0, desc[UR36][R16.64] ;  /* 0x0000002410007981 */ /* 0x000164000c1e1900 */
.L_x_4479:
[----:B------:R-:W-:Y:S05]  /*40b0*/  BSYNC B6 ;  /* 0x0000000000067941 */ /* 0x000fea0003800000 */
.L_x_4478:
[----:B-----5:R-:W-:Y:S02]  /*40c0*/  FSETP.GTU.FTZ.AND P0, PT, R33, R0, PT ;  /* 0x000000002100720b */ /* 0x020fe40003f1c000 */
[----:B------:R-:W-:Y:S02]  /*40d0*/  MOV R5, RZ ;  /* 0x000000ff00057202 */ /* 0x000fe40000000f00 */
[----:B------:R-:W-:-:S05]  /*40e0*/  SEL R4, RZ, 0x1, P0 ;  /* 0x00000001ff047807 */ /* 0x000fca0000000000 */
[----:B------:R1:W-:Y:S04]  /*40f0*/  STG.E.64 desc[UR36][R18.64], R4 ;  /* 0x0000000412007986 */ /* 0x0003e8000c101b24 */
.L_x_4476:
[----:B------:R-:W-:Y:S05]  /*4100*/  BSYNC B7 ;  /* 0x0000000000077941 */ /* 0x000fea0003800000 */
.L_x_4475:
        /* <DEDUP_REMOVED lines=28> */
.L_x_4483:
[----:B------:R0:W5:Y:S02]  /*42d0*/  LDG.E R3, desc[UR36][R16.64] ;  /* 0x0000002410037981 */ /* 0x000164000c1e1900 */
.L_x_4482:
[----:B------:R-:W-:Y:S05]  /*42e0*/  BSYNC B6 ;  /* 0x0000000000067941 */ /* 0x000fea0003800000 */
.L_x_4481:
[----:B-----5:R-:W-:Y:S01]  /*42f0*/  FSETP.GTU.FTZ.AND P0, PT, R2, R3, PT ;  /* 0x000000030200720b */ /* 0x020fe20003f1c000 */
[----:B------:R-:W-:-:S03]  /*4300*/  IMAD.MOV.U32 R3, RZ, RZ, RZ ;  /* 0x000000ffff037224 */ /* 0x000fc600078e00ff */
[----:B------:R-:W-:-:S05]  /*4310*/  SEL R2, RZ, 0x1, P0 ;  /* 0x00000001ff027807 */ /* 0x000fca0000000000 */
[----:B------:R2:W-:Y:S04]  /*4320*/  STG.E.64 desc[UR36][R22.64], R2 ;  /* 0x0000000216007986 */ /* 0x0005e8000c101b24 */
.L_x_7280:
        /* <DEDUP_REMOVED lines=28> */
.L_x_4486:
[----:B------:R0:W5:Y:S02]  /*44f0*/  LDG.E R3, desc[UR36][R16.64] ;  /* 0x0000002410037981 */ /* 0x000164000c1e1900 */
.L_x_4485:
[----:B------:R-:W-:Y:S05]  /*4500*/  BSYNC B6 ;  /* 0x0000000000067941 */ /* 0x000fea0003800000 */
.L_x_4484:
[----:B-----5:R-:W-:Y:S02]  /*4510*/  FSETP.GTU.FTZ.AND P0, PT, R28, R3, PT ;  /* 0x000000031c00720b */ /* 0x020fe40003f1c000 */
[----:B------:R-:W-:Y:S02]  /*4520*/  MOV R3, RZ ;  /* 0x000000ff00037202 */ /* 0x000fe40000000f00 */
[----:B------:R-:W-:-:S05]  /*4530*/  SEL R2, RZ, 0x1, P0 ;  /* 0x00000001ff027807 */ /* 0x000fca0000000000 */
[----:B------:R2:W-:Y:S04]  /*4540*/  STG.E.64 desc[UR36][R24.64], R2 ;  /* 0x0000000218007986 */ /* 0x0005e8000c101b24 */
.L_x_7279:
[----:B------:R-:W-:Y:S05]  /*4550*/  BSYNC B8 ;  /* 0x0000000000087941 */ /* 0x000fea0003800000 */
.L_x_4473:
        /* <DEDUP_REMOVED lines=29> */
.L_x_4489:
[----:B------:R0:W5:Y:S02]  /*4730*/  LDG.E R0, desc[UR36][R16.64] ;  /* 0x0000002410007981 */ /* 0x000164000c1e1900 */
.L_x_4488:
[----:B------:R-:W-:Y:S05]  /*4740*/  BSYNC B6 ;  /* 0x0000000000067941 */ /* 0x000fea0003800000 */
.L_x_4487:
[----:B-----5:R-:W-:Y:S02]  /*4750*/  FSETP.GTU.FTZ.AND P0, PT, R29, R0, PT ;  /* 0x000000001d00720b */ /* 0x020fe40003f1c000 */
[----:B------:R-:W-:Y:S02]  /*4760*/  MOV R3, RZ ;  /* 0x000000ff00037202 */ /* 0x000fe40000000f00 */
[----:B------:R-:W-:-:S05]  /*4770*/  SEL R2, RZ, 0x1, P0 ;  /* 0x00000001ff027807 */ /* 0x000fca0000000000 */
[----:B------:R2:W-:Y:S01]  /*4780*/  STG.E.64 desc[UR36][R26.64], R2 ;  /* 0x000000021a007986 */ /* 0x0005e2000c101b24 */
[----:B------:R-:W-:Y:S05]  /*4790*/  BRA `(.L_x_4477) ;  /* 0x0000000000047947 */ /* 0x000fea0003800000 */
.L_x_7281:
[----:B------:R-:W-:Y:S05]  /*47a0*/  BREAK B8 ;  /* 0x0000000000087942 */ /* 0x000fea0003800000 */
.L_x_4477:
[----:B------:R-:W-:Y:S05]  /*47b0*/  BSYNC B9 ;  /* 0x0000000000097941 */ /* 0x000fea0003800000 */
.L_x_4472:
        /* <DEDUP_REMOVED lines=8> */
.L_x_4491:
        /* <DEDUP_REMOVED lines=12> */
.L_x_7639:


//--------------------- .text._ZN2at4cuda57_GLOBAL__N__cd6b329d_24_DistributionBernoulli_cu_7537a20d21kernelPointwiseApply2IZNS_6native9templates4cuda28bernoulli_tensor_cuda_kernelIlfEEvRKNS_10TensorBaseES9_NS_15PhiloxCudaStateEEUliRlSB_SB_SB_RKfSD_SD_SD_E_lSC_jLi2ELin1ELi4ELi512ELi2EEEvNS0_6detail10TensorInfoIT0_T2_EENSG_IT1_SI_EESI_T_ --------------------------
	.section	.text._ZN2at4cuda57_GLOBAL__N__cd6b329d_24_DistributionBernoulli_cu_7537a20d21kernelPointwiseApply2IZNS_6native9templates4cuda28bernoulli_tensor_cuda_kernelIlfEEvRKNS_10TensorBaseES9_NS_15PhiloxCudaStateEEUliRlSB_SB_SB_RKfSD_SD_SD_E_lSC_jLi2ELin1ELi4ELi512ELi2EEEvNS0_6detail10TensorInfoIT0_T2_EENSG_IT1_SI_EESI_T_,"ax",@progbits
	.align	128
.text._ZN2at4cuda57_GLOBAL__N__cd6b329d_24_DistributionBernoulli_cu_7537a20d21kernelPointwiseApply2IZNS_6native9templates4cuda28bernoulli_tensor_cuda_kernelIlfEEvRKNS_10TensorBaseES9_NS_15PhiloxCudaStateEEUliRlSB_SB_SB_RKfSD_SD_SD_E_lSC_jLi2ELin1ELi4ELi512ELi2EEEvNS0_6detail10TensorInfoIT0_T2_EENSG_IT1_SI_EESI_T_:
        .type           _ZN2at4cuda57_GLOBAL__N__cd6b329d_24_DistributionBernoulli_cu_7537a20d21kernelPointwiseApply2IZNS_6native9templates4cuda28bernoulli_tensor_cuda_kernelIlfEEvRKNS_10TensorBaseES9_NS_15PhiloxCudaStateEEUliRlSB_SB_SB_RKfSD_SD_SD_E_lSC_jLi2ELin1ELi4ELi512ELi2EEEvNS0_6detail10TensorInfoIT0_T2_EENSG_IT1_SI_EESI_T_,@function
        .size           _ZN2at4cuda57_GLOBAL__N__cd6b329d_24_DistributionBernoulli_cu_7537a20d21kernelPointwiseApply2IZNS_6native9templates4cuda28bernoulli_tensor_cuda_kernelIlfEEvRKNS_10TensorBaseES9_NS_15PhiloxCudaStateEEUliRlSB_SB_SB_RKfSD_SD_SD_E_lSC_jLi2ELin1ELi4ELi512ELi2EEEvNS0_6detail10TensorInfoIT0_T2_EENSG_IT1_SI_EESI_T_,(.L_x_7640 - _ZN2at4cuda57_GLOBAL__N__cd6b329d_24_DistributionBernoulli_cu_7537a20d21kernelPointwiseApply2IZNS_6native9templates4cuda28bernoulli_tensor_cuda_kernelIlfEEvRKNS_10TensorBaseES9_NS_15PhiloxCudaStateEEUliRlSB_SB_SB_RKfSD_SD_SD_E_lSC_jLi2ELin1ELi4ELi512ELi2EEEvNS0_6detail10TensorInfoIT0_T2_EENSG_IT1_SI_EESI_T_)
        .other          _ZN2at4cuda57_GLOBAL__N__cd6b329d_24_DistributionBernoulli_cu_7537a20d21kernelPointwiseApply2IZNS_6native9templates4cuda28bernoulli_tensor_cuda_kernelIlfEEvRKNS_10TensorBaseES9_NS_15PhiloxCudaStateEEUliRlSB_SB_SB_RKfSD_SD_SD_E_lSC_jLi2ELin1ELi4ELi512ELi2EEEvNS0_6detail10TensorInfoIT0_T2_EENSG_IT1_SI_EESI_T_,@"STO_CUDA_ENTRY STV_DEFAULT"
_ZN2at4cuda57_GLOBAL__N__cd6b329d_24_DistributionBernoulli_cu_7537a20d21kernelPointwiseApply2IZNS_6native9templates4cuda28bernoulli_tensor_cuda_kernelIlfEEvRKNS_10TensorBaseES9_NS_15PhiloxCudaStateEEUliRlSB_SB_SB_RKfSD_SD_SD_E_lSC_jLi2ELin1ELi4ELi512ELi2EEEvNS0_6detail10TensorInfoIT0_T2_EENSG_IT1_SI_EESI_T_:
        /* <DEDUP_REMOVED lines=11> */
.L_x_4532:
        /* <DEDUP_REMOVED lines=55> */
.L_x_4496:
        /* <DEDUP_REMOVED lines=101> */
.L_x_4495:
        /* <DEDUP_REMOVED lines=79> */
.L_x_4494:
[----:B------:R-:W-:Y:S02]  /*0f60*/  ULDC UR4, c[0x0][0x354] ;  /* 0x0000d50000047ab9 */ /* 0x000fe40000000800 */
[----:B------:R-:W-:-:S07]  /*0f70*/  IMAD R24, R7, UR4, R24 ;  /* 0x0000000407187c24 */ /* 0x000fce000f8e0218 */
.L_x_4493:
[----:B------:R-:W-:Y:S05]  /*0f80*/  BSYNC B0 ;  /* 0x0000000000007941 */ /* 0x000fea0003800000 */
.L_x_4492:
        /* <DEDUP_REMOVED lines=50> */
.L_x_4501:
        /* <DEDUP_REMOVED lines=101> */
.L_x_4500:
        /* <DEDUP_REMOVED lines=79> */
.L_x_4499:
[----:B------:R-:W-:Y:S02]  /*1df0*/  ULDC UR4, c[0x0][0x354] ;  /* 0x0000d50000047ab9 */ /* 0x000fe40000000800 */
[----:B------:R-:W-:-:S07]  /*1e00*/  IMAD R22, R22, UR4, R3 ;  /* 0x0000000416167c24 */ /* 0x000fce000f8e0203 */
.L_x_4498:
[----:B------:R-:W-:Y:S05]  /*1e10*/  BSYNC B0 ;  /* 0x0000000000007941 */ /* 0x000fea0003800000 */
.L_x_4497:
        /* <DEDUP_REMOVED lines=51> */
.L_x_4506:
        /* <DEDUP_REMOVED lines=101> */
.L_x_4505:
        /* <DEDUP_REMOVED lines=79> */
.L_x_4504:
[----:B------:R-:W-:Y:S02]  /*2c90*/  ULDC UR4, c[0x0][0x354] ;  /* 0x0000d50000047ab9 */ /* 0x000fe40000000800 */
[----:B------:R-:W-:-:S07]  /*2ca0*/  IMAD R18, R7, UR4, R18 ;  /* 0x0000000407127c24 */ /* 0x000fce000f8e0212 */
.L_x_4503:
[----:B------:R-:W-:Y:S05]  /*2cb0*/  BSYNC B0 ;  /* 0x0000000000007941 */ /* 0x000fea0003800000 */
.L_x_4502:
        /* <DEDUP_REMOVED lines=50> */
.L_x_4511:
        /* <DEDUP_REMOVED lines=101> */
.L_x_4510:
        /* <DEDUP_REMOVED lines=79> */
.L_x_4509:
[----:B------:R-:W-:Y:S02]  /*3b20*/  ULDC UR4, c[0x0][0x354] ;  /* 0x0000d50000047ab9 */ /* 0x000fe40000000800 */
[----:B------:R-:W-:-:S07]  /*3b30*/  IMAD R14, R7, UR4, R14 ;  /* 0x00000004070e7c24 */ /* 0x000fce000f8e020e */
.L_x_4508:
[----:B------:R-:W-:Y:S05]  /*3b40*/  BSYNC B0 ;  /* 0x0000000000007941 */ /* 0x000fea0003800000 */
.L_x_4507:
        /* <DEDUP_REMOVED lines=144> */
.L_x_4513:
[----:B------:R-:W-:Y:S01]  /*4450*/  MOV R20, R5 ;  /* 0x0000000500147202 */ /* 0x000fe20000000f00 */
[----:B------:R-:W-:Y:S01]  /*4460*/  IMAD.MOV.U32 R14, RZ, RZ, R3 ;  /* 0x000000ffff0e7224 */ /* 0x000fe200078e0003 */
[----:B------:R-:W-:Y:S01]  /*4470*/  MOV R15, R12 ;  /* 0x0000000c000f7202 */ /* 0x000fe20000000f00 */
[----:B------:R-:W-:-:S07]  /*4480*/  IMAD.MOV.U32 R5, RZ, RZ, R8 ;  /* 0x000000ffff057224 */ /* 0x000fce00078e0008 */
.L_x_4512:
        /* <DEDUP_REMOVED lines=18> */
.L_x_7282:
[----:B------:R-:W-:Y:S05]  /*45b0*/  BRX R4 -0x45c0                                                                                                                                                                                                                                                                                                                                                                                                                                                                               (*"BRANCH_TARGETS .L_x_7283,.L_x_7284,.L_x_7285"*) ;  /* 0xffffffb804907949 */ /* 0x000fea000383ffff */
.L_x_4516:
        /* <DEDUP_REMOVED lines=28> */
.L_x_4522:
[----:B------:R0:W5:Y:S02]  /*4780*/  LDG.E R3, desc[UR36][R16.64] ;  /* 0x0000002410037981 */ /* 0x000164000c1e1900 */
.L_x_4521:
[----:B------:R-:W-:Y:S05]  /*4790*/  BSYNC B6 ;  /* 0x0000000000067941 */ /* 0x000fea0003800000 */
.L_x_4520:
[----:B-----5:R-:W-:Y:S02]  /*47a0*/  FSETP.GTU.FTZ.AND P0, PT, R34, R3, PT ;  /* 0x000000032200720b */ /* 0x020fe40003f1c000 */
[----:B------:R-:W-:Y:S02]  /*47b0*/  MOV R5, RZ ;  /* 0x000000ff00057202 */ /* 0x000fe40000000f00 */
[----:B------:R-:W-:-:S05]  /*47c0*/  SEL R4, RZ, 0x1, P0 ;  /* 0x00000001ff047807 */ /* 0x000fca0000000000 */
[----:B------:R1:W-:Y:S04]  /*47d0*/  STG.E.64 desc[UR36][R26.64], R4 ;  /* 0x000000041a007986 */ /* 0x0003e8000c101b24 */
.L_x_4518:
[----:B------:R-:W-:Y:S05]  /*47e0*/  BSYNC B7 ;  /* 0x0000000000077941 */ /* 0x000fea0003800000 */
.L_x_4517:
        /* <DEDUP_REMOVED lines=21> */
.L_x_4525:
[----:B------:R2:W5:Y:S02]  /*4940*/  LDG.E R0, desc[UR36][R18.64] ;  /* 0x0000002412007981 */ /* 0x000564000c1e1900 */
.L_x_4524:
[----:B------:R-:W-:Y:S05]  /*4950*/  BSYNC B6 ;  /* 0x0000000000067941 */ /* 0x000fea0003800000 */
.L_x_4523:
[----:B-----5:R-:W-:Y:S02]  /*4960*/  FSETP.GTU.FTZ.AND P0, PT, R33, R0, PT ;  /* 0x000000002100720b */ /* 0x020fe40003f1c000 */
[----:B-1----:R-:W-:Y:S02]  /*4970*/  MOV R5, RZ ;  /* 0x000000ff00057202 */ /* 0x002fe40000000f00 */
[----:B------:R-:W-:-:S05]  /*4980*/  SEL R4, RZ, 0x1, P0 ;  /* 0x00000001ff047807 */ /* 0x000fca0000000000 */
[----:B------:R1:W-:Y:S04]  /*4990*/  STG.E.64 desc[UR36][R28.64], R4 ;  /* 0x000000041c007986 */ /* 0x0003e8000c101b24 */
.L_x_7284:
        /* <DEDUP_REMOVED lines=21> */
.L_x_4528:
[----:B------:R3:W5:Y:S02]  /*4af0*/  LDG.E R3, desc[UR36][R22.64] ;  /* 0x0000002416037981 */ /* 0x000764000c1e1900 */
.L_x_4527:
[----:B------:R-:W-:Y:S05]  /*4b00*/  BSYNC B6 ;  /* 0x0000000000067941 */ /* 0x000fea0003800000 */
.L_x_4526:
[----:B-----5:R-:W-:Y:S02]  /*4b10*/  FSETP.GTU.FTZ.AND P0, PT, R32, R3, PT ;  /* 0x000000032000720b */ /* 0x020fe40003f1c000 */
[----:B-1----:R-:W-:Y:S02]  /*4b20*/  MOV R5, RZ ;  /* 0x000000ff00057202 */ /* 0x002fe40000000f00 */
[----:B------:R-:W-:-:S05]  /*4b30*/  SEL R4, RZ, 0x1, P0 ;  /* 0x00000001ff047807 */ /* 0x000fca0000000000 */
[----:B------:R1:W-:Y:S04]  /*4b40*/  STG.E.64 desc[UR36][R36.64], R4 ;  /* 0x0000000424007986 */ /* 0x0003e8000c101b24 */
.L_x_7283:
[----:B------:R-:W-:Y:S05]  /*4b50*/  BSYNC B8 ;  /* 0x0000000000087941 */ /* 0x000fea0003800000 */
.L_x_4515:
        /* <DEDUP_REMOVED lines=21> */
.L_x_4531:
[----:B------:R4:W5:Y:S02]  /*4cb0*/  LDG.E R0, desc[UR36][R24.64] ;  /* 0x0000002418007981 */ /* 0x000964000c1e1900 */
.L_x_4530:
[----:B------:R-:W-:Y:S05]  /*4cc0*/  BSYNC B6 ;  /* 0x0000000000067941 */ /* 0x000fea0003800000 */
.L_x_4529:
[----:B-----5:R-:W-:Y:S02]  /*4cd0*/  FSETP.GTU.FTZ.AND P0, PT, R31, R0, PT ;  /* 0x000000001f00720b */ /* 0x020fe40003f1c000 */
[----:B-1----:R-:W-:Y:S02]  /*4ce0*/  MOV R5, RZ ;  /* 0x000000ff00057202 */ /* 0x002fe40000000f00 */
[----:B------:R-:W-:-:S05]  /*4cf0*/  SEL R4, RZ, 0x1, P0 ;  /* 0x00000001ff047807 */ /* 0x000fca0000000000 */
[----:B------:R1:W-:Y:S01]  /*4d00*/  STG.E.64 desc[UR36][R38.64], R4 ;  /* 0x0000000426007986 */ /* 0x0003e2000c101b24 */
[----:B------:R-:W-:Y:S05]  /*4d10*/  BRA `(.L_x_4519) ;  /* 0x0000000000047947 */ /* 0x000fea0003800000 */
.L_x_7285:
[----:B------:R-:W-:Y:S05]  /*4d20*/  BREAK B8 ;  /* 0x0000000000087942 */ /* 0x000fea0003800000 */
.L_x_4519:
[----:B------:R-:W-:Y:S05]  /*4d30*/  BSYNC B9 ;  /* 0x0000000000097941 */ /* 0x000fea0003800000 */
.L_x_4514:
        /* <DEDUP_REMOVED lines=8> */
.L_x_4533:
        /* <DEDUP_REMOVED lines=12> */
.L_x_7640:


//--------------------- .text._ZN2at4cuda57_GLOBAL__N__cd6b329d_24_DistributionBernoulli_cu_7537a20d21kernelPointwiseApply2IZNS_6native9templates4cuda28bernoulli_tensor_cuda_kernelIlfEEvRKNS_10TensorBaseES9_NS_15PhiloxCudaStateEEUliRlSB_SB_SB_RKfSD_SD_SD_E_lSC_jLi2ELi2ELi4ELi512ELi2EEEvNS0_6detail10TensorInfoIT0_T2_EENSG_IT1_SI_EESI_T_ --------------------------
	.section	.text._ZN2at4cuda57_GLOBAL__N__cd6b329d_24_DistributionBernoulli_cu_7537a20d21kernelPointwiseApply2IZNS_6native9templates4cuda28bernoulli_tensor_cuda_kernelIlfEEvRKNS_10TensorBaseES9_NS_15PhiloxCudaStateEEUliRlSB_SB_SB_RKfSD_SD_SD_E_lSC_jLi2ELi2ELi4ELi512ELi2EEEvNS0_6detail10TensorInfoIT0_T2_EENSG_IT1_SI_EESI_T_,"ax",@progbits
	.align	128
.text._ZN2at4cuda57_GLOBAL__N__cd6b329d_24_DistributionBernoulli_cu_7537a20d21kernelPointwiseApply2IZNS_6native9templates4cuda28bernoulli_tensor_cuda_kernelIlfEEvRKNS_10TensorBaseES9_NS_15PhiloxCudaStateEEUliRlSB_SB_SB_RKfSD_SD_SD_E_lSC_jLi2ELi2ELi4ELi512ELi2EEEvNS0_6detail10TensorInfoIT0_T2_EENSG_IT1_SI_EESI_T_:
        .type           _ZN2at4cuda57_GLOBAL__N__cd6b329d_24_DistributionBernoulli_cu_7537a20d21kernelPointwiseApply2IZNS_6native9templates4cuda28bernoulli_tensor_cuda_kernelIlfEEvRKNS_10TensorBaseES9_NS_15PhiloxCudaStateEEUliRlSB_SB_SB_RKfSD_SD_SD_E_lSC_jLi2ELi2ELi4ELi512ELi2EEEvNS0_6detail10TensorInfoIT0_T2_EENSG_IT1_SI_EESI_T_,@function
        .size           _ZN2at4cuda57_GLOBAL__N__cd6b329d_24_DistributionBernoulli_cu_7537a20d21kernelPointwiseApply2IZNS_6native9templates4cuda28bernoulli_tensor_cuda_kernelIlfEEvRKNS_10TensorBaseES9_NS_15PhiloxCudaStateEEUliRlSB_SB_SB_RKfSD_SD_SD_E_lSC_jLi2ELi2ELi4ELi512ELi2EEEvNS0_6detail10TensorInfoIT0_T2_EENSG_IT1_SI_EESI_T_,(.L_x_7641 - _ZN2at4cuda57_GLOBAL__N__cd6b329d_24_DistributionBernoulli_cu_7537a20d21kernelPointwiseApply2IZNS_6native9templates4cuda28bernoulli_tensor_cuda_kernelIlfEEvRKNS_10TensorBaseES9_NS_15PhiloxCudaStateEEUliRlSB_SB_SB_RKfSD_SD_SD_E_lSC_jLi2ELi2ELi4ELi512ELi2EEEvNS0_6detail10TensorInfoIT0_T2_EENSG_IT1_SI_EESI_T_)
        .other          _ZN2at4cuda57_GLOBAL__N__cd6b329d_24_DistributionBernoulli_cu_7537a20d21kernelPointwiseApply2IZNS_6native9templates4cuda28bernoulli_tensor_cuda_kernelIlfEEvRKNS_10TensorBaseES9_NS_15PhiloxCudaStateEEUliRlSB_SB_SB_RKfSD_SD_SD_E_lSC_jLi2ELi2ELi4ELi512ELi2EEEvNS0_6detail10TensorInfoIT0_T2_EENSG_IT1_SI_EESI_T_,@"STO_CUDA_ENTRY STV_DEFAULT"
_ZN2at4cuda57_GLOBAL__N__cd6b329d_24_DistributionBernoulli_cu_7537a20d21kernelPointwiseApply2IZNS_6native9templates4cuda28bernoulli_tensor_cuda_kernelIlfEEvRKNS_10TensorBaseES9_NS_15PhiloxCudaStateEEUliRlSB_SB_SB_RKfSD_SD_SD_E_lSC_jLi2ELi2ELi4ELi512ELi2EEEvNS0_6detail10TensorInfoIT0_T2_EENSG_IT1_SI_EESI_T_:
        /* <DEDUP_REMOVED lines=20> */
.L_x_4562:
        /* <DEDUP_REMOVED lines=170> */
.L_x_4535:
[----:B------:R-:W-:Y:S05]  /*0be0*/  BSYNC B0 ;  /* 0x0000000000007941 */ /* 0x000fea0003800000 */
.L_x_4534:
        /* <DEDUP_REMOVED lines=55> */
.L_x_4537:
[----:B------:R-:W-:Y:S05]  /*0f60*/  BSYNC B0 ;  /* 0x0000000000007941 */ /* 0x000fea0003800000 */
.L_x_4536:
        /* <DEDUP_REMOVED lines=47> */
.L_x_4539:
[----:B------:R-:W-:Y:S05]  /*1260*/  BSYNC B0 ;  /* 0x0000000000007941 */ /* 0x000fea0003800000 */
.L_x_4538:
        /* <DEDUP_REMOVED lines=47> */
.L_x_4541:
[----:B------:R-:W-:Y:S05]  /*1560*/  BSYNC B0 ;  /* 0x0000000000007941 */ /* 0x000fea0003800000 */
.L_x_4540:
        /* <DEDUP_REMOVED lines=24> */
.L_x_4543:
[----:B------:R-:W-:Y:S01]  /*16f0*/  MOV R15, R11 ;  /* 0x0000000b000f7202 */ /* 0x000fe20000000f00 */
[----:B------:R-:W-:Y:S01]  /*1700*/  IMAD.MOV.U32 R13, RZ, RZ, R8 ;  /* 0x000000ffff0d7224 */ /* 0x000fe200078e0008 */
[----:B------:R-:W-:Y:S01]  /*1710*/  MOV R14, R2 ;  /* 0x00000002000e7202 */ /* 0x000fe20000000f00 */
[----:B------:R-:W-:-:S07]  /*1720*/  IMAD.MOV.U32 R11, RZ, RZ, R6 ;  /* 0x000000ffff0b7224 */ /* 0x000fce00078e0006 */
.L_x_4542:
        /* <DEDUP_REMOVED lines=18> */
.L_x_7286:
[----:B------:R-:W-:Y:S05]  /*1850*/  BRX R2 -0x1860                                                                                                                                                                                                                                                                                                                                                                                                                                                                               (*"BRANCH_TARGETS .L_x_7287,.L_x_7288,.L_x_7289"*) ;  /* 0xffffffe402e87949 */ /* 0x000fea000383ffff */
.L_x_4546:
        /* <DEDUP_REMOVED lines=28> */
.L_x_4552:
[----:B------:R0:W5:Y:S02]  /*1a20*/  LDG.E R3, desc[UR36][R26.64] ;  /* 0x000000241a037981 */ /* 0x000164000c1e1900 */
.L_x_4551:
[----:B------:R-:W-:Y:S05]  /*1a30*/  BSYNC B6 ;  /* 0x0000000000067941 */ /* 0x000fea0003800000 */
.L_x_4550:
[----:B-----5:R-:W-:Y:S02]  /*1a40*/  FSETP.GTU.FTZ.AND P0, PT, R2, R3, PT ;  /* 0x000000030200720b */ /* 0x020fe40003f1c000 */
[----:B------:R-:W-:Y:S02]  /*1a50*/  MOV R3, RZ ;  /* 0x000000ff00037202 */ /* 0x000fe40000000f00 */
[----:B------:R-:W-:-:S05]  /*1a60*/  SEL R2, RZ, 0x1, P0 ;  /* 0x00000001ff027807 */ /* 0x000fca0000000000 */
[----:B------:R1:W-:Y:S04]  /*1a70*/  STG.E.64 desc[UR36][R16.64], R2 ;  /* 0x0000000210007986 */ /* 0x0003e8000c101b24 */
.L_x_4548:
[----:B------:R-:W-:Y:S05]  /*1a80*/  BSYNC B7 ;  /* 0x0000000000077941 */ /* 0x000fea0003800000 */
.L_x_4547:
        /* <DEDUP_REMOVED lines=21> */
.L_x_4555:
[----:B------:R1:W5:Y:S02]  /*1be0*/  LDG.E R3, desc[UR36][R24.64] ;  /* 0x0000002418037981 */ /* 0x000364000c1e1900 */
.L_x_4554:
[----:B------:R-:W-:Y:S05]  /*1bf0*/  BSYNC B6 ;  /* 0x0000000000067941 */ /* 0x000fea0003800000 */
.L_x_4553:
[----:B-----5:R-:W-:Y:S02]  /*1c00*/  FSETP.GTU.FTZ.AND P0, PT, R38, R3, PT ;  /* 0x000000032600720b */ /* 0x020fe40003f1c000 */
[----:B------:R-:W-:Y:S02]  /*1c10*/  MOV R3, RZ ;  /* 0x000000ff00037202 */ /* 0x000fe40000000f00 */
[----:B------:R-:W-:-:S05]  /*1c20*/  SEL R2, RZ, 0x1, P0 ;  /* 0x00000001ff027807 */ /* 0x000fca0000000000 */
[----:B------:R2:W-:Y:S04]  /*1c30*/  STG.E.64 desc[UR36][R28.64], R2 ;  /* 0x000000021c007986 */ /* 0x0005e8000c101b24 */
.L_x_7288:
        /* <DEDUP_REMOVED lines=21> */
.L_x_4558:
[----:B------:R3:W5:Y:S02]  /*1d90*/  LDG.E R0, desc[UR36][R22.64] ;  /* 0x0000002416007981 */ /* 0x000764000c1e1900 */
.L_x_4557:
[----:B------:R-:W-:Y:S05]  /*1da0*/  BSYNC B6 ;  /* 0x0000000000067941 */ /* 0x000fea0003800000 */
.L_x_4556:
[----:B-----5:R-:W-:Y:S02]  /*1db0*/  FSETP.GTU.FTZ.AND P0, PT, R39, R0, PT ;  /* 0x000000002700720b */ /* 0x020fe40003f1c000 */
[----:B--2---:R-:W-:Y:S02]  /*1dc0*/  MOV R3, RZ ;  /* 0x000000ff00037202 */ /* 0x004fe40000000f00 */
[----:B------:R-:W-:-:S05]  /*1dd0*/  SEL R2, RZ, 0x1, P0 ;  /* 0x00000001ff027807 */ /* 0x000fca0000000000 */
[----:B------:R2:W-:Y:S04]  /*1de0*/  STG.E.64 desc[UR36][R30.64], R2 ;  /* 0x000000021e007986 */ /* 0x0005e8000c101b24 */
.L_x_7287:
[----:B------:R-:W-:Y:S05]  /*1df0*/  BSYNC B8 ;  /* 0x0000000000087941 */ /* 0x000fea0003800000 */
.L_x_4545:
        /* <DEDUP_REMOVED lines=21> */
.L_x_4561:
[----:B------:R2:W5:Y:S02]  /*1f50*/  LDG.E R3, desc[UR36][R18.64] ;  /* 0x0000002412037981 */ /* 0x000564000c1e1900 */
.L_x_4560:
[----:B------:R-:W-:Y:S05]  /*1f60*/  BSYNC B6 ;  /* 0x0000000000067941 */ /* 0x000fea0003800000 */
.L_x_4559:
[----:B-----5:R-:W-:Y:S02]  /*1f70*/  FSETP.GTU.FTZ.AND P0, PT, R40, R3, PT ;  /* 0x000000032800720b */ /* 0x020fe40003f1c000 */
[----:B------:R-:W-:Y:S02]  /*1f80*/  MOV R3, RZ ;  /* 0x000000ff00037202 */ /* 0x000fe40000000f00 */
[----:B------:R-:W-:-:S05]  /*1f90*/  SEL R2, RZ, 0x1, P0 ;  /* 0x00000001ff027807 */ /* 0x000fca0000000000 */
[----:B------:R4:W-:Y:S01]  /*1fa0*/  STG.E.64 desc[UR36][R32.64], R2 ;  /* 0x0000000220007986 */ /* 0x0009e2000c101b24 */
[----:B------:R-:W-:Y:S05]  /*1fb0*/  BRA `(.L_x_4549) ;  /* 0x0000000000047947 */ /* 0x000fea0003800000 */
.L_x_7289:
[----:B------:R-:W-:Y:S05]  /*1fc0*/  BREAK B8 ;  /* 0x0000000000087942 */ /* 0x000fea0003800000 */
.L_x_4549:
[----:B------:R-:W-:Y:S05]  /*1fd0*/  BSYNC B9 ;  /* 0x0000000000097941 */ /* 0x000fea0003800000 */
.L_x_4544:
[----:B------:R-:W-:Y:S01]  /*1fe0*/  ULDC UR4, c[0x0][0x0] ;  /* 0x0000000000047ab9 */ /* 0x000fe20000000800 */
[----:B------:R-:W5:Y:S01]  /*1ff0*/  LDC R0, c[0x0][0xc] ;  /* 0x00000300ff007b82 */ /* 0x000f620000000800 */
[----:B------:R-:W-:-:S06]  /*2000*/  USHF.L.U32 UR4, UR4, 0x2, URZ ;  /* 0x0000000204047899 */ /* 0x000fcc000800063f */
[----:B-----5:R-:W-:-:S05]  /*2010*/  IMAD R41, R0, UR4, R41 ;  /* 0x0000000400297c24 */ /* 0x020fca000f8e0229 */
[----:B------:R-:W-:-:S13]  /*2020*/  ISETP.GE.U32.AND P0, PT, R41, UR45, PT ;  /* 0x0000002d29007c0c */ /* 0x000fda000bf06070 */
[----:B------:R-:W-:Y:S05]  /*2030*/  @!P0 BRA `(.L_x_4562) ;  /* 0xffffffe000408947 */ /* 0x000fea000383ffff */
[----:B------:R-:W-:Y:S05]  /*2040*/  EXIT ;  /* 0x000000000000794d */ /* 0x000fea0003800000 */
.L_x_4563:
        /* <DEDUP_REMOVED lines=11> */
.L_x_7641:


//--------------------- .text._ZN2at4cuda57_GLOBAL__N__cd6b329d_24_DistributionBernoulli_cu_7537a20d21kernelPointwiseApply2IZNS_6native9templates4cuda28bernoulli_tensor_cuda_kernelIlfEEvRKNS_10TensorBaseES9_NS_15PhiloxCudaStateEEUliRlSB_SB_SB_RKfSD_SD_SD_E_lSC_jLi2ELi1ELi4ELi512ELi2EEEvNS0_6detail10TensorInfoIT0_T2_EENSG_IT1_SI_EESI_T_ --------------------------
	.section	.text._ZN2at4cuda57_GLOBAL__N__cd6b329d_24_DistributionBernoulli_cu_7537a20d21kernelPointwiseApply2IZNS_6native9templates4cuda28bernoulli_tensor_cuda_kernelIlfEEvRKNS_10TensorBaseES9_NS_15PhiloxCudaStateEEUliRlSB_SB_SB_RKfSD_SD_SD_E_lSC_jLi2ELi1ELi4ELi512ELi2EEEvNS0_6detail10TensorInfoIT0_T2_EENSG_IT1_SI_EESI_T_,"ax",@progbits
	.align	128
.text._ZN2at4cuda57_GLOBAL__N__cd6b329d_24_DistributionBernoulli_cu_7537a20d21kernelPointwiseApply2IZNS_6native9templates4cuda28bernoulli_tensor_cuda_kernelIlfEEvRKNS_10TensorBaseES9_NS_15PhiloxCudaStateEEUliRlSB_SB_SB_RKfSD_SD_SD_E_lSC_jLi2ELi1ELi4ELi512ELi2EEEvNS0_6detail10TensorInfoIT0_T2_EENSG_IT1_SI_EESI_T_:
        .type           _ZN2at4cuda57_GLOBAL__N__cd6b329d_24_DistributionBernoulli_cu_7537a20d21kernelPointwiseApply2IZNS_6native9templates4cuda28bernoulli_tensor_cuda_kernelIlfEEvRKNS_10TensorBaseES9_NS_15PhiloxCudaStateEEUliRlSB_SB_SB_RKfSD_SD_SD_E_lSC_jLi2ELi1ELi4ELi512ELi2EEEvNS0_6detail10TensorInfoIT0_T2_EENSG_IT1_SI_EESI_T_,@function
        .size           _ZN2at4cuda57_GLOBAL__N__cd6b329d_24_DistributionBernoulli_cu_7537a20d21kernelPointwiseApply2IZNS_6native9templates4cuda28bernoulli_tensor_cuda_kernelIlfEEvRKNS_10TensorBaseES9_NS_15PhiloxCudaStateEEUliRlSB_SB_SB_RKfSD_SD_SD_E_lSC_jLi2ELi1ELi4ELi512ELi2EEEvNS0_6detail10TensorInfoIT0_T2_EENSG_IT1_SI_EESI_T_,(.L_x_7642 - _ZN2at4cuda57_GLOBAL__N__cd6b329d_24_DistributionBernoulli_cu_7537a20d21kernelPointwiseApply2IZNS_6native9templates4cuda28bernoulli_tensor_cuda_kernelIlfEEvRKNS_10TensorBaseES9_NS_15PhiloxCudaStateEEUliRlSB_SB_SB_RKfSD_SD_SD_E_lSC_jLi2ELi1ELi4ELi512ELi2EEEvNS0_6detail10TensorInfoIT0_T2_EENSG_IT1_SI_EESI_T_)
        .other          _ZN2at4cuda57_GLOBAL__N__cd6b329d_24_DistributionBernoulli_cu_7537a20d21kernelPointwiseApply2IZNS_6native9templates4cuda28bernoulli_tensor_cuda_kernelIlfEEvRKNS_10TensorBaseES9_NS_15PhiloxCudaStateEEUliRlSB_SB_SB_RKfSD_SD_SD_E_lSC_jLi2ELi1ELi4ELi512ELi2EEEvNS0_6detail10TensorInfoIT0_T2_EENSG_IT1_SI_EESI_T_,@"STO_CUDA_ENTRY STV_DEFAULT"
_ZN2at4cuda57_GLOBAL__N__cd6b329d_24_DistributionBernoulli_cu_7537a20d21kernelPointwiseApply2IZNS_6native9templates4cuda28bernoulli_tensor_cuda_kernelIlfEEvRKNS_10TensorBaseES9_NS_15PhiloxCudaStateEEUliRlSB_SB_SB_RKfSD_SD_SD_E_lSC_jLi2ELi1ELi4ELi512ELi2EEEvNS0_6detail10TensorInfoIT0_T2_EENSG_IT1_SI_EESI_T_:
        /* <DEDUP_REMOVED lines=18> */
.L_x_4592:
        /* <DEDUP_REMOVED lines=154> */
.L_x_4565:
[----:B------:R-:W-:Y:S05]  /*0ac0*/  BSYNC B0 ;  /* 0x0000000000007941 */ /* 0x000fea0003800000 */
.L_x_4564:
        /* <DEDUP_REMOVED lines=24> */
.L_x_4567:
[----:B------:R-:W-:Y:S05]  /*0c50*/  BSYNC B0 ;  /* 0x0000000000007941 */ /* 0x000fea0003800000 */
.L_x_4566:
        /* <DEDUP_REMOVED lines=24> */
.L_x_4569:
[----:B------:R-:W-:Y:S05]  /*0de0*/  BSYNC B0 ;  /* 0x0000000000007941 */ /* 0x000fea0003800000 */
.L_x_4568:
        /* <DEDUP_REMOVED lines=25> */
.L_x_4571:
[----:B------:R-:W-:Y:S05]  /*0f80*/  BSYNC B0 ;  /* 0x0000000000007941 */ /* 0x000fea0003800000 */
.L_x_4570:
        /* <DEDUP_REMOVED lines=20> */
.L_x_4573:
[----:B------:R-:W-:Y:S01]  /*10d0*/  IMAD.MOV.U32 R14, RZ, RZ, R11 ;  /* 0x000000ffff0e7224 */ /* 0x000fe200078e000b */
[----:B------:R-:W-:Y:S01]  /*10e0*/  MOV R13, R2 ;  /* 0x00000002000d7202 */ /* 0x000fe20000000f00 */
[----:B------:R-:W-:Y:S01]  /*10f0*/  IMAD.MOV.U32 R12, RZ, RZ, R9 ;  /* 0x000000ffff0c7224 */ /* 0x000fe200078e0009 */
[----:B------:R-:W-:-:S07]  /*1100*/  MOV R11, R4 ;  /* 0x00000004000b7202 */ /* 0x000fce0000000f00 */
.L_x_4572:
        /* <DEDUP_REMOVED lines=19> */
.L_x_7290:
[----:B------:R-:W-:Y:S05]  /*1240*/  BRX R2 -0x1250                                                                                                                                                                                                                                                                                                                                                                                                                                                                               (*"BRANCH_TARGETS .L_x_7291,.L_x_7292,.L_x_7293"*) ;  /* 0xffffffec026c7949 */ /* 0x000fea000383ffff */
.L_x_4576:
        /* <DEDUP_REMOVED lines=31> */
.L_x_4582:
[----:B------:R0:W5:Y:S02]  /*1440*/  LDG.E R0, desc[UR36][R26.64] ;  /* 0x000000241a007981 */ /* 0x000164000c1e1900 */
.L_x_4581:
[----:B------:R-:W-:Y:S05]  /*1450*/  BSYNC B6 ;  /* 0x0000000000067941 */ /* 0x000fea0003800000 */
.L_x_4580:
[----:B-----5:R-:W-:Y:S02]  /*1460*/  FSETP.GTU.FTZ.AND P0, PT, R41, R0, PT ;  /* 0x000000002900720b */ /* 0x020fe40003f1c000 */
[----:B------:R-:W-:Y:S02]  /*1470*/  MOV R3, RZ ;  /* 0x000000ff00037202 */ /* 0x000fe40000000f00 */
[----:B------:R-:W-:-:S05]  /*1480*/  SEL R2, RZ, 0x1, P0 ;  /* 0x00000001ff027807 */ /* 0x000fca0000000000 */
[----:B------:R1:W-:Y:S04]  /*1490*/  STG.E.64 desc[UR36][R24.64], R2 ;  /* 0x0000000218007986 */ /* 0x0003e8000c101b24 */
.L_x_4578:
[----:B------:R-:W-:Y:S05]  /*14a0*/  BSYNC B7 ;  /* 0x0000000000077941 */ /* 0x000fea0003800000 */
.L_x_4577:
        /* <DEDUP_REMOVED lines=25> */
.L_x_4585:
[----:B------:R0:W5:Y:S02]  /*1640*/  LDG.E R3, desc[UR36][R24.64] ;  /* 0x0000002418037981 */ /* 0x000164000c1e1900 */
.L_x_4584:
[----:B------:R-:W-:Y:S05]  /*1650*/  BSYNC B6 ;  /* 0x0000000000067941 */ /* 0x000fea0003800000 */
.L_x_4583:
[----:B-----5:R-:W-:Y:S02]  /*1660*/  FSETP.GTU.FTZ.AND P0, PT, R32, R3, PT ;  /* 0x000000032000720b */ /* 0x020fe40003f1c000 */
[----:B------:R-:W-:Y:S02]  /*1670*/  MOV R3, RZ ;  /* 0x000000ff00037202 */ /* 0x000fe40000000f00 */
[----:B------:R-:W-:-:S05]  /*1680*/  SEL R2, RZ, 0x1, P0 ;  /* 0x00000001ff027807 */ /* 0x000fca0000000000 */
[----:B------:R1:W-:Y:S04]  /*1690*/  STG.E.64 desc[UR36][R22.64], R2 ;  /* 0x0000000216007986 */ /* 0x0003e8000c101b24 */
.L_x_7292:
        /* <DEDUP_REMOVED lines=25> */
.L_x_4588:
[----:B------:R0:W5:Y:S02]  /*1830*/  LDG.E R0, desc[UR36][R22.64] ;  /* 0x0000002416007981 */ /* 0x000164000c1e1900 */
.L_x_4587:
[----:B------:R-:W-:Y:S05]  /*1840*/  BSYNC B6 ;  /* 0x0000000000067941 */ /* 0x000fea0003800000 */
.L_x_4586:
[----:B-----5:R-:W-:Y:S02]  /*1850*/  FSETP.GTU.FTZ.AND P0, PT, R33, R0, PT ;  /* 0x000000002100720b */ /* 0x020fe40003f1c000 */
[----:B------:R-:W-:Y:S02]  /*1860*/  MOV R3, RZ ;  /* 0x000000ff00037202 */ /* 0x000fe40000000f00 */
[----:B------:R-:W-:-:S05]  /*1870*/  SEL R2, RZ, 0x1, P0 ;  /* 0x00000001ff027807 */ /* 0x000fca0000000000 */
[----:B------:R1:W-:Y:S04]  /*1880*/  STG.E.64 desc[UR36][R18.64], R2 ;  /* 0x0000000212007986 */ /* 0x0003e8000c101b24 */
.L_x_7291:
[----:B------:R-:W-:Y:S05]  /*1890*/  BSYNC B8 ;  /* 0x0000000000087941 */ /* 0x000fea0003800000 */
.L_x_4575:
        /* <DEDUP_REMOVED lines=25> */
.L_x_4591:
[----:B------:R0:W5:Y:S02]  /*1a30*/  LDG.E R3, desc[UR36][R18.64] ;  /* 0x0000002412037981 */ /* 0x000164000c1e1900 */
.L_x_4590:
[----:B------:R-:W-:Y:S05]  /*1a40*/  BSYNC B6 ;  /* 0x0000000000067941 */ /* 0x000fea0003800000 */
.L_x_4589:
[----:B-----5:R-:W-:Y:S02]  /*1a50*/  FSETP.GTU.FTZ.AND P0, PT, R34, R3, PT ;  /* 0x000000032200720b */ /* 0x020fe40003f1c000 */
[----:B------:R-:W-:Y:S02]  /*1a60*/  MOV R3, RZ ;  /* 0x000000ff00037202 */ /* 0x000fe40000000f00 */
[----:B------:R-:W-:-:S05]  /*1a70*/  SEL R2, RZ, 0x1, P0 ;  /* 0x00000001ff027807 */ /* 0x000fca0000000000 */
[----:B------:R1:W-:Y:S01]  /*1a80*/  STG.E.64 desc[UR36][R16.64], R2 ;  /* 0x0000000210007986 */ /* 0x0003e2000c101b24 */
[----:B------:R-:W-:Y:S05]  /*1a90*/  BRA `(.L_x_4579) ;  /* 0x0000000000047947 */ /* 0x000fea0003800000 */
.L_x_7293:
[----:B------:R-:W-:Y:S05]  /*1aa0*/  BREAK B8 ;  /* 0x0000000000087942 */ /* 0x000fea0003800000 */
.L_x_4579:
[----:B------:R-:W-:Y:S05]  /*1ab0*/  BSYNC B9 ;  /* 0x0000000000097941 */ /* 0x000fea0003800000 */
.L_x_4574:
[----:B-1----:R-:W1:Y:S01]  /*1ac0*/  LDC R3, c[0x0][0xc] ;  /* 0x00000300ff037b82 */ /* 0x002e620000000800 */
[----:B------:R-:W-:-:S06]  /*1ad0*/  USHF.L.U32 UR4, UR38, 0x2, URZ ;  /* 0x0000000226047899 */ /* 0x000fcc000800063f */
[----:B-1----:R-:W-:-:S05]  /*1ae0*/  IMAD R38, R3, UR4, R38 ;  /* 0x0000000403267c24 */ /* 0x002fca000f8e0226 */
[----:B------:R-:W-:-:S13]  /*1af0*/  ISETP.GE.U32.AND P0, PT, R38, UR44, PT ;  /* 0x0000002c26007c0c */ /* 0x000fda000bf06070 */
[----:B------:R-:W-:Y:S05]  /*1b00*/  @!P0 BRA `(.L_x_4592) ;  /* 0xffffffe400848947 */ /* 0x000fea000383ffff */
[----:B------:R-:W-:Y:S05]  /*1b10*/  EXIT ;  /* 0x000000000000794d */ /* 0x000fea0003800000 */
.L_x_4593:
        /* <DEDUP_REMOVED lines=14> */
.L_x_7642:


//--------------------- .text._ZN2at4cuda57_GLOBAL__N__cd6b329d_24_DistributionBernoulli_cu_7537a20d21kernelPointwiseApply2IZNS_6native9templates4cuda28bernoulli_tensor_cuda_kernelIlfEEvRKNS_10TensorBaseES9_NS_15PhiloxCudaStateEEUliRlSB_SB_SB_RKfSD_SD_SD_E_lSC_jLi1ELin1ELi4ELi512ELi2EEEvNS0_6detail10TensorInfoIT0_T2_EENSG_IT1_SI_EESI_T_ --------------------------
	.section	.text._ZN2at4cuda57_GLOBAL__N__cd6b329d_24_DistributionBernoulli_cu_7537a20d21kernelPointwiseApply2IZNS_6native9templates4cuda28bernoulli_tensor_cuda_kernelIlfEEvRKNS_10TensorBaseES9_NS_15PhiloxCudaStateEEUliRlSB_SB_SB_RKfSD_SD_SD_E_lSC_jLi1ELin1ELi4ELi512ELi2EEEvNS0_6detail10TensorInfoIT0_T2_EENSG_IT1_SI_EESI_T_,"ax",@progbits
	.align	128
.text._ZN2at4cuda57_GLOBAL__N__cd6b329d_24_DistributionBernoulli_cu_7537a20d21kernelPointwiseApply2IZNS_6native9templates4cuda28bernoulli_tensor_cuda_kernelIlfEEvRKNS_10TensorBaseES9_NS_15PhiloxCudaStateEEUliRlSB_SB_SB_RKfSD_SD_SD_E_lSC_jLi1ELin1ELi4ELi512ELi2EEEvNS0_6detail10TensorInfoIT0_T2_EENSG_IT1_SI_EESI_T_:
        .type           _ZN2at4cuda57_GLOBAL__N__cd6b329d_24_DistributionBernoulli_cu_7537a20d21kernelPointwiseApply2IZNS_6native9templates4cuda28bernoulli_tensor_cuda_kernelIlfEEvRKNS_10TensorBaseES9_NS_15PhiloxCudaStateEEUliRlSB_SB_SB_RKfSD_SD_SD_E_lSC_jLi1ELin1ELi4ELi512ELi2EEEvNS0_6detail10TensorInfoIT0_T2_EENSG_IT1_SI_EESI_T_,@function
        .size           _ZN2at4cuda57_GLOBAL__N__cd6b329d_24_DistributionBernoulli_cu_7537a20d21kernelPointwiseApply2IZNS_6native9templates4cuda28bernoulli_tensor_cuda_kernelIlfEEvRKNS_10TensorBaseES9_NS_15PhiloxCudaStateEEUliRlSB_SB_SB_RKfSD_SD_SD_E_lSC_jLi1ELin1ELi4ELi512ELi2EEEvNS0_6detail10TensorInfoIT0_T2_EENSG_IT1_SI_EESI_T_,(.L_x_7643 - _ZN2at4cuda57_GLOBAL__N__cd6b329d_24_DistributionBernoulli_cu_7537a20d21kernelPointwiseApply2IZNS_6native9templates4cuda28bernoulli_tensor_cuda_kernelIlfEEvRKNS_10TensorBaseES9_NS_15PhiloxCudaStateEEUliRlSB_SB_SB_RKfSD_SD_SD_E_lSC_jLi1ELin1ELi4ELi512ELi2EEEvNS0_6detail10TensorInfoIT0_T2_EENSG_IT1_SI_EESI_T_)
        .other          _ZN2at4cuda57_GLOBAL__N__cd6b329d_24_DistributionBernoulli_cu_7537a20d21kernelPointwiseApply2IZNS_6native9templates4cuda28bernoulli_tensor_cuda_kernelIlfEEvRKNS_10TensorBaseES9_NS_15PhiloxCudaStateEEUliRlSB_SB_SB_RKfSD_SD_SD_E_lSC_jLi1ELin1ELi4ELi512ELi2EEEvNS0_6detail10TensorInfoIT0_T2_EENSG_IT1_SI_EESI_T_,@"STO_CUDA_ENTRY STV_DEFAULT"
_ZN2at4cuda57_GLOBAL__N__cd6b329d_24_DistributionBernoulli_cu_7537a20d21kernelPointwiseApply2IZNS_6native9templates4cuda28bernoulli_tensor_cuda_kernelIlfEEvRKNS_10TensorBaseES9_NS_15PhiloxCudaStateEEUliRlSB_SB_SB_RKfSD_SD_SD_E_lSC_jLi1ELin1ELi4ELi512ELi2EEEvNS0_6detail10TensorInfoIT0_T2_EENSG_IT1_SI_EESI_T_:
        /* <DEDUP_REMOVED lines=11> */
.L_x_4634:
        /* <DEDUP_REMOVED lines=30> */
.L_x_4598:
        /* <DEDUP_REMOVED lines=101> */
.L_x_4597:
        /* <DEDUP_REMOVED lines=79> */
.L_x_4596:
[----:B------:R-:W-:Y:S02]  /*0dd0*/  ULDC UR4, c[0x0][0x354] ;  /* 0x0000d50000047ab9 */ /* 0x000fe40000000800 */
[----:B------:R-:W-:-:S07]  /*0de0*/  IMAD R25, R4, UR4, R25 ;  /* 0x0000000404197c24 */ /* 0x000fce000f8e0219 */
.L_x_4595:
[----:B------:R-:W-:Y:S05]  /*0df0*/  BSYNC B0 ;  /* 0x0000000000007941 */ /* 0x000fea0003800000 */
.L_x_4594:
        /* <DEDUP_REMOVED lines=25> */
.L_x_4603:
        /* <DEDUP_REMOVED lines=101> */
.L_x_4602:
        /* <DEDUP_REMOVED lines=79> */
.L_x_4601:
[----:B------:R-:W-:Y:S02]  /*1ad0*/  ULDC UR4, c[0x0][0x354] ;  /* 0x0000d50000047ab9 */ /* 0x000fe40000000800 */
[----:B------:R-:W-:-:S07]  /*1ae0*/  IMAD R31, R6, UR4, R31 ;  /* 0x00000004061f7c24 */ /* 0x000fce000f8e021f */
.L_x_4600:
[----:B------:R-:W-:Y:S05]  /*1af0*/  BSYNC B0 ;  /* 0x0000000000007941 */ /* 0x000fea0003800000 */
.L_x_4599:
        /* <DEDUP_REMOVED lines=25> */
.L_x_4608:
        /* <DEDUP_REMOVED lines=101> */
.L_x_4607:
        /* <DEDUP_REMOVED lines=79> */
.L_x_4606:
[----:B------:R-:W-:Y:S02]  /*27d0*/  ULDC UR4, c[0x0][0x354] ;  /* 0x0000d50000047ab9 */ /* 0x000fe40000000800 */
[----:B------:R-:W-:-:S07]  /*27e0*/  IMAD R27, R4, UR4, R27 ;  /* 0x00000004041b7c24 */ /* 0x000fce000f8e021b */
.L_x_4605:
[----:B------:R-:W-:Y:S05]  /*27f0*/  BSYNC B0 ;  /* 0x0000000000007941 */ /* 0x000fea0003800000 */
.L_x_4604:
        /* <DEDUP_REMOVED lines=24> */
.L_x_4613:
        /* <DEDUP_REMOVED lines=101> */
.L_x_4612:
        /* <DEDUP_REMOVED lines=79> */
.L_x_4611:
[----:B------:R-:W-:Y:S02]  /*34c0*/  ULDC UR4, c[0x0][0x354] ;  /* 0x0000d50000047ab9 */ /* 0x000fe40000000800 */
[----:B------:R-:W-:-:S07]  /*34d0*/  IMAD R7, R4, UR4, R7 ;  /* 0x0000000404077c24 */ /* 0x000fce000f8e0207 */
.L_x_4610:
[----:B------:R-:W-:Y:S05]  /*34e0*/  BSYNC B0 ;  /* 0x0000000000007941 */ /* 0x000fea0003800000 */
.L_x_4609:
        /* <DEDUP_REMOVED lines=139> */
.L_x_4615:
[----:B------:R-:W-:Y:S01]  /*3da0*/  IMAD.MOV.U32 R11, RZ, RZ, R14 ;  /* 0x000000ffff0b7224 */ /* 0x000fe200078e000e */
[----:B------:R-:W-:Y:S01]  /*3db0*/  MOV R7, R10 ;  /* 0x0000000a00077202 */ /* 0x000fe20000000f00 */
[----:B------:R-:W-:Y:S01]  /*3dc0*/  IMAD.MOV.U32 R9, RZ, RZ, R2 ;  /* 0x000000ffff097224 */ /* 0x000fe200078e0002 */
[----:B------:R-:W-:-:S07]  /*3dd0*/  MOV R14, R20 ;  /* 0x00000014000e7202 */ /* 0x000fce0000000f00 */
.L_x_4614:
        /* <DEDUP_REMOVED lines=19> */
.L_x_7294:
[----:B------:R-:W-:Y:S05]  /*3f10*/  BRX R2 -0x3f20                                                                                                                                                                                                                                                                                                                                                                                                                                                                               (*"BRANCH_TARGETS .L_x_7295,.L_x_7296,.L_x_7297"*) ;  /* 0xffffffc002387949 */ /* 0x000fea000383ffff */
.L_x_4618:
        /* <DEDUP_REMOVED lines=28> */
.L_x_4624:
[----:B------:R0:W5:Y:S02]  /*40e0*/  LDG.E R0, desc[UR36][R16.64] ;  /* 0x0000002410007981 */ /* 0x000164000c1e1900 */
.L_x_4623:
[----:B------:R-:W-:Y:S05]  /*40f0*/  BSYNC B6 ;  /* 0x0000000000067941 */ /* 0x000fea0003800000 */
.L_x_4622:
[----:B------:R-:W1:Y:S01]  /*4100*/  LDC.64 R2, c[0x0][0x210] ;  /* 0x00008400ff027b82 */ /* 0x000e620000000a00 */
[----:B------:R-:W-:Y:S01]  /*4110*/  VIADD R5, R29, 0x3 ;  /* 0x000000031d057836 */ /* 0x000fe20000000000 */
[----:B------:R-:W-:Y:S01]  /*4120*/  ULDC UR4, c[0x0][0x27c] ;  /* 0x00009f0000047ab9 */ /* 0x000fe20000000800 */
[----:B-----5:R-:W-:Y:S02]  /*4130*/  FSETP.GTU.FTZ.AND P0, PT, R33, R0, PT ;  /* 0x000000002100720b */ /* 0x020fe40003f1c000 */
[----:B------:R-:W-:Y:S02]  /*4140*/  IMAD R5, R5, UR4, RZ ;  /* 0x0000000405057c24 */ /* 0x000fe4000f8e02ff */
[----:B------:R-:W-:Y:S02]  /*4150*/  SEL R4, RZ, 0x1, P0 ;  /* 0x00000001ff047807 */ /* 0x000fe40000000000 */
[----:B-1----:R-:W-:Y:S01]  /*4160*/  IMAD.WIDE.U32 R2, R5, 0x8, R2 ;  /* 0x0000000805027825 */ /* 0x002fe200078e0002 */
[----:B------:R-:W-:-:S07]  /*4170*/  HFMA2.MMA R5, -RZ, RZ, 0, 0 ;  /* 0x00000000ff057435 */ /* 0x000fce00000001ff */
[----:B------:R1:W-:Y:S04]  /*4180*/  STG.E.64 desc[UR36][R2.64], R4 ;  /* 0x0000000402007986 */ /* 0x0003e8000c101b24 */
.L_x_4620:
[----:B------:R-:W-:Y:S05]  /*4190*/  BSYNC B7 ;  /* 0x0000000000077941 */ /* 0x000fea0003800000 */
.L_x_4619:
        /* <DEDUP_REMOVED lines=21> */
.L_x_4627:
[----:B------:R2:W5:Y:S02]  /*42f0*/  LDG.E R0, desc[UR36][R18.64] ;  /* 0x0000002412007981 */ /* 0x000564000c1e1900 */
.L_x_4626:
[----:B------:R-:W-:Y:S05]  /*4300*/  BSYNC B6 ;  /* 0x0000000000067941 */ /* 0x000fea0003800000 */
.L_x_4625:
[----:B-1----:R-:W1:Y:S01]  /*4310*/  LDC.64 R2, c[0x0][0x210] ;  /* 0x00008400ff027b82 */ /* 0x002e620000000a00 */
[----:B------:R-:W-:Y:S01]  /*4320*/  IADD3 R4, R29, 0x2, RZ ;  /* 0x000000021d047810 */ /* 0x000fe20007ffe0ff */
[----:B------:R-:W-:Y:S01]  /*4330*/  ULDC UR4, c[0x0][0x27c] ;  /* 0x00009f0000047ab9 */ /* 0x000fe20000000800 */
[----:B------:R-:W-:Y:S02]  /*4340*/  ISETP.NE.AND P1, PT, R32, RZ, PT ;  /* 0x000000ff2000720c */ /* 0x000fe40003f25270 */
[----:B-----5:R-:W-:Y:S01]  /*4350*/  FSETP.GTU.FTZ.AND P0, PT, R31, R0, PT ;  /* 0x000000001f00720b */ /* 0x020fe20003f1c000 */
[----:B------:R-:W-:-:S05]  /*4360*/  IMAD R4, R4, UR4, RZ ;  /* 0x0000000404047c24 */ /* 0x000fca000f8e02ff */
[----:B------:R-:W-:Y:S02]  /*4370*/  SEL R5, R4, RZ, P1 ;  /* 0x000000ff04057207 */ /* 0x000fe40000800000 */
[----:B------:R-:W-:-:S03]  /*4380*/  SEL R4, RZ, 0x1, P0 ;  /* 0x00000001ff047807 */ /* 0x000fc60000000000 */
[----:B-1----:R-:W-:-:S04]  /*4390*/  IMAD.WIDE.U32 R2, R5, 0x8, R2 ;  /* 0x0000000805027825 */ /* 0x002fc800078e0002 */
[----:B------:R-:W-:-:S05]  /*43a0*/  IMAD.MOV.U32 R5, RZ, RZ, RZ ;  /* 0x000000ffff057224 */ /* 0x000fca00078e00ff */
[----:B------:R1:W-:Y:S02]  /*43b0*/  STG.E.64 desc[UR36][R2.64], R4 ;  /* 0x0000000402007986 */ /* 0x0003e4000c101b24 */
.L_x_7296:
        /* <DEDUP_REMOVED lines=21> */
.L_x_4630:
[----:B------:R1:W5:Y:S02]  /*4510*/  LDG.E R5, desc[UR36][R22.64] ;  /* 0x0000002416057981 */ /* 0x000364000c1e1900 */
.L_x_4629:
[----:B------:R-:W-:Y:S05]  /*4520*/  BSYNC B6 ;  /* 0x0000000000067941 */ /* 0x000fea0003800000 */
.L_x_4628:
        /* <DEDUP_REMOVED lines=8> */
[----:B---3--:R-:W-:Y:S01]  /*45b0*/  IMAD.WIDE.U32 R2, R5, 0x8, R2 ;  /* 0x0000000805027825 */ /* 0x008fe200078e0002 */
[----:B------:R-:W-:-:S07]  /*45c0*/  HFMA2.MMA R5, -RZ, RZ, 0, 0 ;  /* 0x00000000ff057435 */ /* 0x000fce00000001ff */
[----:B------:R3:W-:Y:S04]  /*45d0*/  STG.E.64 desc[UR36][R2.64], R4 ;  /* 0x0000000402007986 */ /* 0x0007e8000c101b24 */
.L_x_7295:
[----:B------:R-:W-:Y:S05]  /*45e0*/  BSYNC B8 ;  /* 0x0000000000087941 */ /* 0x000fea0003800000 */
.L_x_4617:
        /* <DEDUP_REMOVED lines=21> */
.L_x_4633:
[----:B------:R3:W5:Y:S02]  /*4740*/  LDG.E R4, desc[UR36][R24.64] ;  /* 0x0000002418047981 */ /* 0x000764000c1e1900 */
.L_x_4632:
[----:B------:R-:W-:Y:S05]  /*4750*/  BSYNC B6 ;  /* 0x0000000000067941 */ /* 0x000fea0003800000 */
.L_x_4631:
[----:B------:R-:W4:Y:S01]  /*4760*/  LDC.64 R2, c[0x0][0x210] ;  /* 0x00008400ff027b82 */ /* 0x000f220000000a00 */
[----:B------:R-:W-:Y:S01]  /*4770*/  ULDC UR4, c[0x0][0x3c0] ;  /* 0x0000f00000047ab9 */ /* 0x000fe20000000800 */
[----:B-----5:R-:W-:Y:S02]  /*4780*/  FSETP.GTU.FTZ.AND P1, PT, R27, R4, PT ;  /* 0x000000041b00720b */ /* 0x020fe40003f3c000 */
[----:B------:R-:W-:Y:S01]  /*4790*/  MOV R0, UR4 ;  /* 0x0000000400007c02 */ /* 0x000fe20008000f00 */
[----:B------:R-:W-:Y:S01]  /*47a0*/  ULDC UR4, c[0x0][0x27c] ;  /* 0x00009f0000047ab9 */ /* 0x000fe20000000800 */
[----:B------:R-:W-:Y:S01]  /*47b0*/  SEL R4, RZ, 0x1, P1 ;  /* 0x00000001ff047807 */ /* 0x000fe20000800000 */
[----:B------:R-:W-:Y:S02]  /*47c0*/  IMAD R5, R29, UR4, RZ ;  /* 0x000000041d057c24 */ /* 0x000fe4000f8e02ff */
[----:B------:R-:W-:-:S05]  /*47d0*/  IMAD.IADD R6, R0, 0x1, -R29 ;  /* 0x0000000100067824 */ /* 0x000fca00078e0a1d */
[----:B------:R-:W-:-:S04]  /*47e0*/  ISETP.GT.AND P0, PT, R6, RZ, PT ;  /* 0x000000ff0600720c */ /* 0x000fc80003f04270 */
[----:B------:R-:W-:-:S05]  /*47f0*/  SEL R5, R5, RZ, P0 ;  /* 0x000000ff05057207 */ /* 0x000fca0000000000 */
[----:B----4-:R-:W-:Y:S01]  /*4800*/  IMAD.WIDE.U32 R2, R5, 0x8, R2 ;  /* 0x0000000805027825 */ /* 0x010fe200078e0002 */
[----:B------:R-:W-:-:S05]  /*4810*/  MOV R5, RZ ;  /* 0x000000ff00057202 */ /* 0x000fca0000000f00 */
[----:B------:R4:W-:Y:S01]  /*4820*/  STG.E.64 desc[UR36][R2.64], R4 ;  /* 0x0000000402007986 */ /* 0x0009e2000c101b24 */
[----:B------:R-:W-:Y:S05]  /*4830*/  BRA `(.L_x_4621) ;  /* 0x0000000000047947 */ /* 0x000fea0003800000 */
.L_x_7297:
[----:B------:R-:W-:Y:S05]  /*4840*/  BREAK B8 ;  /* 0x0000000000087942 */ /* 0x000fea0003800000 */
.L_x_4621:
[----:B------:R-:W-:Y:S05]  /*4850*/  BSYNC B9 ;  /* 0x0000000000097941 */ /* 0x000fea0003800000 */
.L_x_4616:
[----:B------:R-:W-:Y:S01]  /*4860*/  ULDC UR4, c[0x0][0x0] ;  /* 0x0000000000047ab9 */ /* 0x000fe20000000800 */
[----:B----4-:R-:W4:Y:S01]  /*4870*/  LDC R2, c[0x0][0xc] ;  /* 0x00000300ff027b82 */ /* 0x010f220000000800 */
[----:B------:R-:W-:-:S06]  /*4880*/  USHF.L.U32 UR4, UR4, 0x2, URZ ;  /* 0x0000000204047899 */ /* 0x000fcc000800063f */
[----:B----4-:R-:W-:-:S05]  /*4890*/  IMAD R29, R2, UR4, R29 ;  /* 0x00000004021d7c24 */ /* 0x010fca000f8e021d */
[----:B------:R-:W-:-:S13]  /*48a0*/  ISETP.GE.U32.AND P0, PT, R29, R0, PT ;  /* 0x000000001d00720c */ /* 0x000fda0003f06070 */
[----:B------:R-:W-:Y:S05]  /*48b0*/  @!P0 BRA `(.L_x_4634) ;  /* 0xffffffb400fc8947 */ /* 0x000fea000383ffff */
[----:B------:R-:W-:Y:S05]  /*48c0*/  EXIT ;  /* 0x000000000000794d */ /* 0x000fea0003800000 */
.L_x_4635:
        /* <DEDUP_REMOVED lines=11> */
.L_x_7643:


//--------------------- .text._ZN2at4cuda57_GLOBAL__N__cd6b329d_24_DistributionBernoulli_cu_7537a20d21kernelPointwiseApply2IZNS_6native9templates4cuda28bernoulli_tensor_cuda_kernelIlfEEvRKNS_10TensorBaseES9_NS_15PhiloxCudaStateEEUliRlSB_SB_SB_RKfSD_SD_SD_E_lSC_jLi1ELi2ELi4ELi512ELi2EEEvNS0_6detail10TensorInfoIT0_T2_EENSG_IT1_SI_EESI_T_ --------------------------
	.section	.text._ZN2at4cuda57_GLOBAL__N__cd6b329d_24_DistributionBernoulli_cu_7537a20d21kernelPointwiseApply2IZNS_6native9templates4cuda28bernoulli_tensor_cuda_kernelIlfEEvRKNS_10TensorBaseES9_NS_15PhiloxCudaStateEEUliRlSB_SB_SB_RKfSD_SD_SD_E_lSC_jLi1ELi2ELi4ELi512ELi2EEEvNS0_6detail10TensorInfoIT0_T2_EENSG_IT1_SI_EESI_T_,"ax",@progbits
	.align	128
.text._ZN2at4cuda57_GLOBAL__N__cd6b329d_24_DistributionBernoulli_cu_7537a20d21kernelPointwiseApply2IZNS_6native9templates4cuda28bernoulli_tensor_cuda_kernelIlfEEvRKNS_10TensorBaseES9_NS_15PhiloxCudaStateEEUliRlSB_SB_SB_RKfSD_SD_SD_E_lSC_jLi1ELi2ELi4ELi512ELi2EEEvNS0_6detail10TensorInfoIT0_T2_EENSG_IT1_SI_EESI_T_:
        .type           _ZN2at4cuda57_GLOBAL__N__cd6b329d_24_DistributionBernoulli_cu_7537a20d21kernelPointwiseApply2IZNS_6native9templates4cuda28bernoulli_tensor_cuda_kernelIlfEEvRKNS_10TensorBaseES9_NS_15PhiloxCudaStateEEUliRlSB_SB_SB_RKfSD_SD_SD_E_lSC_jLi1ELi2ELi4ELi512ELi2EEEvNS0_6detail10TensorInfoIT0_T2_EENSG_IT1_SI_EESI_T_,@function
        .size           _ZN2at4cuda57_GLOBAL__N__cd6b329d_24_DistributionBernoulli_cu_7537a20d21kernelPointwiseApply2IZNS_6native9templates4cuda28bernoulli_tensor_cuda_kernelIlfEEvRKNS_10TensorBaseES9_NS_15PhiloxCudaStateEEUliRlSB_SB_SB_RKfSD_SD_SD_E_lSC_jLi1ELi2ELi4ELi512ELi2EEEvNS0_6detail10TensorInfoIT0_T2_EENSG_IT1_SI_EESI_T_,(.L_x_7644 - _ZN2at4cuda57_GLOBAL__N__cd6b329d_24_DistributionBernoulli_cu_7537a20d21kernelPointwiseApply2IZNS_6native9templates4cuda28bernoulli_tensor_cuda_kernelIlfEEvRKNS_10TensorBaseES9_NS_15PhiloxCudaStateEEUliRlSB_SB_SB_RKfSD_SD_SD_E_lSC_jLi1ELi2ELi4ELi512ELi2EEEvNS0_6detail10TensorInfoIT0_T2_EENSG_IT1_SI_EESI_T_)
        .other          _ZN2at4cuda57_GLOBAL__N__cd6b329d_24_DistributionBernoulli_cu_7537a20d21kernelPointwiseApply2IZNS_6native9templates4cuda28bernoulli_tensor_cuda_kernelIlfEEvRKNS_10TensorBaseES9_NS_15PhiloxCudaStateEEUliRlSB_SB_SB_RKfSD_SD_SD_E_lSC_jLi1ELi2ELi4ELi512ELi2EEEvNS0_6detail10TensorInfoIT0_T2_EENSG_IT1_SI_EESI_T_,@"STO_CUDA_ENTRY STV_DEFAULT"
_ZN2at4cuda57_GLOBAL__N__cd6b329d_24_DistributionBernoulli_cu_7537a20d21kernelPointwiseApply2IZNS_6native9templates4cuda28bernoulli_tensor_cuda_kernelIlfEEvRKNS_10TensorBaseES9_NS_15PhiloxCudaStateEEUliRlSB_SB_SB_RKfSD_SD_SD_E_lSC_jLi1ELi2ELi4ELi512ELi2EEEvNS0_6detail10TensorInfoIT0_T2_EENSG_IT1_SI_EESI_T_:
        /* <DEDUP_REMOVED lines=18> */
.L_x_4664:
        /* <DEDUP_REMOVED lines=152> */
.L_x_4637:
[----:B------:R-:W-:Y:S05]  /*0aa0*/  BSYNC B0 ;  /* 0x0000000000007941 */ /* 0x000fea0003800000 */
.L_x_4636:
        /* <DEDUP_REMOVED lines=25> */
.L_x_4639:
[----:B------:R-:W-:Y:S05]  /*0c40*/  BSYNC B0 ;  /* 0x0000000000007941 */ /* 0x000fea0003800000 */
.L_x_4638:
        /* <DEDUP_REMOVED lines=25> */
.L_x_4641:
[----:B------:R-:W-:Y:S05]  /*0de0*/  BSYNC B0 ;  /* 0x0000000000007941 */ /* 0x000fea0003800000 */
.L_x_4640:
        /* <DEDUP_REMOVED lines=25> */
.L_x_4643:
[----:B------:R-:W-:Y:S05]  /*0f80*/  BSYNC B0 ;  /* 0x0000000000007941 */ /* 0x000fea0003800000 */
.L_x_4642:
        /* <DEDUP_REMOVED lines=20> */
.L_x_4645:
[----:B------:R-:W-:Y:S01]  /*10d0*/  IMAD.MOV.U32 R15, RZ, RZ, R3 ;  /* 0x000000ffff0f7224 */ /* 0x000fe200078e0003 */
[----:B------:R-:W-:Y:S01]  /*10e0*/  MOV R14, R4 ;  /* 0x00000004000e7202 */ /* 0x000fe20000000f00 */
[----:B------:R-:W-:Y:S01]  /*10f0*/  IMAD.MOV.U32 R13, RZ, RZ, R7 ;  /* 0x000000ffff0d7224 */ /* 0x000fe200078e0007 */
[----:B------:R-:W-:-:S07]  /*1100*/  MOV R3, R10 ;  /* 0x0000000a00037202 */ /* 0x000fce0000000f00 */
.L_x_4644:
        /* <DEDUP_REMOVED lines=19> */
.L_x_7298:
[----:B------:R-:W-:Y:S05]  /*1240*/  BRX R4 -0x1250                                                                                                                                                                                                                                                                                                                                                                                                                                                                               (*"BRANCH_TARGETS .L_x_7299,.L_x_7300,.L_x_7301"*) ;  /* 0xffffffec046c7949 */ /* 0x000fea000383ffff */
.L_x_4648:
        /* <DEDUP_REMOVED lines=28> */
.L_x_4654:
[----:B------:R1:W5:Y:S02]  /*1410*/  LDG.E R3, desc[UR36][R16.64] ;  /* 0x0000002410037981 */ /* 0x000364000c1e1900 */
.L_x_4653:
[----:B------:R-:W-:Y:S05]  /*1420*/  BSYNC B6 ;  /* 0x0000000000067941 */ /* 0x000fea0003800000 */
.L_x_4652:
[----:B------:R-:W-:Y:S01]  /*1430*/  VIADD R5, R28, 0x3 ;  /* 0x000000031c057836 */ /* 0x000fe20000000000 */
[----:B-----5:R-:W-:Y:S01]  /*1440*/  FSETP.GTU.FTZ.AND P0, PT, R34, R3, PT ;  /* 0x000000032200720b */ /* 0x020fe20003f1c000 */
[----:B------:R-:W-:Y:S02]  /*1450*/  HFMA2.MMA R7, -RZ, RZ, 0, 0 ;  /* 0x00000000ff077435 */ /* 0x000fe400000001ff */
[----:B------:R-:W-:Y:S01]  /*1460*/  IMAD R5, R5, UR43, RZ ;  /* 0x0000002b05057c24 */ /* 0x000fe2000f8e02ff */
[----:B------:R-:W-:-:S03]  /*1470*/  SEL R6, RZ, 0x1, P0 ;  /* 0x00000001ff067807 */ /* 0x000fc60000000000 */
[----:B0-----:R-:W-:-:S05]  /*1480*/  IMAD.WIDE.U32 R4, R5, 0x8, R26 ;  /* 0x0000000805047825 */ /* 0x001fca00078e001a */
[----:B------:R2:W-:Y:S02]  /*1490*/  STG.E.64 desc[UR36][R4.64], R6 ;  /* 0x0000000604007986 */ /* 0x0005e4000c101b24 */
.L_x_4650:
[----:B------:R-:W-:Y:S05]  /*14a0*/  BSYNC B7 ;  /* 0x0000000000077941 */ /* 0x000fea0003800000 */
.L_x_4649:
        /* <DEDUP_REMOVED lines=21> */
.L_x_4657:
[----:B------:R3:W5:Y:S02]  /*1600*/  LDG.E R0, desc[UR36][R18.64] ;  /* 0x0000002412007981 */ /* 0x000764000c1e1900 */
.L_x_4656:
[----:B------:R-:W-:Y:S05]  /*1610*/  BSYNC B6 ;  /* 0x0000000000067941 */ /* 0x000fea0003800000 */
.L_x_4655:
[----:B------:R-:W-:Y:S01]  /*1620*/  IADD3 R3, R28, 0x2, RZ ;  /* 0x000000021c037810 */ /* 0x000fe20007ffe0ff */
[----:B--2---:R-:W-:Y:S01]  /*1630*/  IMAD.MOV.U32 R7, RZ, RZ, RZ ;  /* 0x000000ffff077224 */ /* 0x004fe200078e00ff */
[----:B------:R-:W-:Y:S02]  /*1640*/  ISETP.NE.AND P1, PT, R35, RZ, PT ;  /* 0x000000ff2300720c */ /* 0x000fe40003f25270 */
[----:B-----5:R-:W-:Y:S01]  /*1650*/  FSETP.GTU.FTZ.AND P0, PT, R33, R0, PT ;  /* 0x000000002100720b */ /* 0x020fe20003f1c000 */
[----:B------:R-:W-:-:S03]  /*1660*/  IMAD R3, R3, UR43, RZ ;  /* 0x0000002b03037c24 */ /* 0x000fc6000f8e02ff */
[----:B------:R-:W-:Y:S02]  /*1670*/  SEL R6, RZ, 0x1, P0 ;  /* 0x00000001ff067807 */ /* 0x000fe40000000000 */
[----:B------:R-:W-:-:S05]  /*1680*/  SEL R3, R3, RZ, P1 ;  /* 0x000000ff03037207 */ /* 0x000fca0000800000 */
[----:B0-----:R-:W-:-:S05]  /*1690*/  IMAD.WIDE.U32 R4, R3, 0x8, R26 ;  /* 0x0000000803047825 */ /* 0x001fca00078e001a */
[----:B------:R2:W-:Y:S02]  /*16a0*/  STG.E.64 desc[UR36][R4.64], R6 ;  /* 0x0000000604007986 */ /* 0x0005e4000c101b24 */
.L_x_7300:
        /* <DEDUP_REMOVED lines=21> */
.L_x_4660:
[----:B------:R4:W5:Y:S02]  /*1800*/  LDG.E R3, desc[UR36][R22.64] ;  /* 0x0000002416037981 */ /* 0x000964000c1e1900 */
.L_x_4659:
[----:B------:R-:W-:Y:S05]  /*1810*/  BSYNC B6 ;  /* 0x0000000000067941 */ /* 0x000fea0003800000 */
.L_x_4658:
[----:B------:R-:W-:Y:S01]  /*1820*/  VIADD R0, R28, 0x1 ;  /* 0x000000011c007836 */ /* 0x000fe20000000000 */
[----:B------:R-:W-:Y:S01]  /*1830*/  ISETP.GT.AND P0, PT, R30, 0x1, PT ;  /* 0x000000011e00780c */ /* 0x000fe20003f04270 */
[----:B--2---:R-:W-:Y:S01]  /*1840*/  HFMA2.MMA R7, -RZ, RZ, 0, 0 ;  /* 0x00000000ff077435 */ /* 0x004fe200000001ff */
[----:B-----5:R-:W-:Y:S01]  /*1850*/  FSETP.GTU.FTZ.AND P1, PT, R32, R3, PT ;  /* 0x000000032000720b */ /* 0x020fe20003f3c000 */
[----:B------:R-:W-:-:S03]  /*1860*/  IMAD R0, R0, UR43, RZ ;  /* 0x0000002b00007c24 */ /* 0x000fc6000f8e02ff */
[----:B------:R-:W-:Y:S02]  /*1870*/  SEL R6, RZ, 0x1, P1 ;  /* 0x00000001ff067807 */ /* 0x000fe40000800000 */
[----:B------:R-:W-:-:S05]  /*1880*/  SEL R5, R0, RZ, P0 ;  /* 0x000000ff00057207 */ /* 0x000fca0000000000 */
[----:B0-----:R-:W-:-:S05]  /*1890*/  IMAD.WIDE.U32 R4, R5, 0x8, R26 ;  /* 0x0000000805047825 */ /* 0x001fca00078e001a */
[----:B------:R2:W-:Y:S02]  /*18a0*/  STG.E.64 desc[UR36][R4.64], R6 ;  /* 0x0000000604007986 */ /* 0x0005e4000c101b24 */
.L_x_7299:
[----:B------:R-:W-:Y:S05]  /*18b0*/  BSYNC B8 ;  /* 0x0000000000087941 */ /* 0x000fea0003800000 */
.L_x_4647:
        /* <DEDUP_REMOVED lines=21> */
.L_x_4663:
[----:B------:R0:W5:Y:S02]  /*1a10*/  LDG.E R0, desc[UR36][R24.64] ;  /* 0x0000002418007981 */ /* 0x000164000c1e1900 */
.L_x_4662:
[----:B------:R-:W-:Y:S05]  /*1a20*/  BSYNC B6 ;  /* 0x0000000000067941 */ /* 0x000fea0003800000 */
.L_x_4661:
[----:B------:R-:W-:Y:S01]  /*1a30*/  IMAD R3, R28, UR43, RZ ;  /* 0x0000002b1c037c24 */ /* 0x000fe2000f8e02ff */
[----:B------:R-:W-:Y:S02]  /*1a40*/  ISETP.GT.AND P0, PT, R29, RZ, PT ;  /* 0x000000ff1d00720c */ /* 0x000fe40003f04270 */
[----:B-----5:R-:W-:Y:S02]  /*1a50*/  FSETP.GTU.FTZ.AND P1, PT, R31, R0, PT ;  /* 0x000000001f00720b */ /* 0x020fe40003f3c000 */
[----:B------:R-:W-:Y:S02]  /*1a60*/  SEL R3, R3, RZ, P0 ;  /* 0x000000ff03037207 */ /* 0x000fe40000000000 */
[----:B--2---:R-:W-:Y:S02]  /*1a70*/  SEL R6, RZ, 0x1, P1 ;  /* 0x00000001ff067807 */ /* 0x004fe40000800000 */
[----:B------:R-:W-:Y:S01]  /*1a80*/  MOV R7, RZ ;  /* 0x000000ff00077202 */ /* 0x000fe20000000f00 */
[----:B0-----:R-:W-:-:S05]  /*1a90*/  IMAD.WIDE.U32 R4, R3, 0x8, R26 ;  /* 0x0000000803047825 */ /* 0x001fca00078e001a */
[----:B------:R2:W-:Y:S01]  /*1aa0*/  STG.E.64 desc[UR36][R4.64], R6 ;  /* 0x0000000604007986 */ /* 0x0005e2000c101b24 */
[----:B------:R-:W-:Y:S05]  /*1ab0*/  BRA `(.L_x_4651) ;  /* 0x0000000000047947 */ /* 0x000fea0003800000 */
.L_x_7301:
[----:B------:R-:W-:Y:S05]  /*1ac0*/  BREAK B8 ;  /* 0x0000000000087942 */ /* 0x000fea0003800000 */
.L_x_4651:
[----:B------:R-:W-:Y:S05]  /*1ad0*/  BSYNC B9 ;  /* 0x0000000000097941 */ /* 0x000fea0003800000 */
.L_x_4646:
[----:B------:R-:W5:Y:S01]  /*1ae0*/  LDC R3, c[0x0][0xc] ;  /* 0x00000300ff037b82 */ /* 0x000f620000000800 */
[----:B------:R-:W-:-:S06]  /*1af0*/  USHF.L.U32 UR4, UR38, 0x2, URZ ;  /* 0x0000000226047899 */ /* 0x000fcc000800063f */
[----:B-----5:R-:W-:-:S05]  /*1b00*/  IMAD R28, R3, UR4, R28 ;  /* 0x00000004031c7c24 */ /* 0x020fca000f8e021c */
[----:B------:R-:W-:-:S13]  /*1b10*/  ISETP.GE.U32.AND P0, PT, R28, UR44, PT ;  /* 0x0000002c1c007c0c */ /* 0x000fda000bf06070 */
[----:B------:R-:W-:Y:S05]  /*1b20*/  @!P0 BRA `(.L_x_4664) ;  /* 0xffffffe4007c8947 */ /* 0x000fea000383ffff */
[----:B------:R-:W-:Y:S05]  /*1b30*/  EXIT ;  /* 0x000000000000794d */ /* 0x000fea0003800000 */
.L_x_4665:
        /* <DEDUP_REMOVED lines=12> */
.L_x_7644:


//--------------------- .text._ZN2at4cuda57_GLOBAL__N__cd6b329d_24_DistributionBernoulli_cu_7537a20d21kernelPointwiseApply2IZNS_6native9templates4cuda28bernoulli_tensor_cuda_kernelIlfEEvRKNS_10TensorBaseES9_NS_15PhiloxCudaStateEEUliRlSB_SB_SB_RKfSD_SD_SD_E_lSC_jLi1ELi1ELi4ELi512ELi2EEEvNS0_6detail10TensorInfoIT0_T2_EENSG_IT1_SI_EESI_T_ --------------------------
	.section	.text._ZN2at4cuda57_GLOBAL__N__cd6b329d_24_DistributionBernoulli_cu_7537a20d21kernelPointwiseApply2IZNS_6native9templates4cuda28bernoulli_tensor_cuda_kernelIlfEEvRKNS_10TensorBaseES9_NS_15PhiloxCudaStateEEUliRlSB_SB_SB_RKfSD_SD_SD_E_lSC_jLi1ELi1ELi4ELi512ELi2EEEvNS0_6detail10TensorInfoIT0_T2_EENSG_IT1_SI_EESI_T_,"ax",@progbits
	.align	128
.text._ZN2at4cuda57_GLOBAL__N__cd6b329d_24_DistributionBernoulli_cu_7537a20d21kernelPointwiseApply2IZNS_6native9templates4cuda28bernoulli_tensor_cuda_kernelIlfEEvRKNS_10TensorBaseES9_NS_15PhiloxCudaStateEEUliRlSB_SB_SB_RKfSD_SD_SD_E_lSC_jLi1ELi1ELi4ELi512ELi2EEEvNS0_6detail10TensorInfoIT0_T2_EENSG_IT1_SI_EESI_T_:
        .type           _ZN2at4cuda57_GLOBAL__N__cd6b329d_24_DistributionBernoulli_cu_7537a20d21kernelPointwiseApply2IZNS_6native9templates4cuda28bernoulli_tensor_cuda_kernelIlfEEvRKNS_10TensorBaseES9_NS_15PhiloxCudaStateEEUliRlSB_SB_SB_RKfSD_SD_SD_E_lSC_jLi1ELi1ELi4ELi512ELi2EEEvNS0_6detail10TensorInfoIT0_T2_EENSG_IT1_SI_EESI_T_,@function
        .size           _ZN2at4cuda57_GLOBAL__N__cd6b329d_24_DistributionBernoulli_cu_7537a20d21kernelPointwiseApply2IZNS_6native9templates4cuda28bernoulli_tensor_cuda_kernelIlfEEvRKNS_10TensorBaseES9_NS_15PhiloxCudaStateEEUliRlSB_SB_SB_RKfSD_SD_SD_E_lSC_jLi1ELi1ELi4ELi512ELi2EEEvNS0_6detail10TensorInfoIT0_T2_EENSG_IT1_SI_EESI_T_,(.L_x_7645 - _ZN2at4cuda57_GLOBAL__N__cd6b329d_24_DistributionBernoulli_cu_7537a20d21kernelPointwiseApply2IZNS_6native9templates4cuda28bernoulli_tensor_cuda_kernelIlfEEvRKNS_10TensorBaseES9_NS_15PhiloxCudaStateEEUliRlSB_SB_SB_RKfSD_SD_SD_E_lSC_jLi1ELi1ELi4ELi512ELi2EEEvNS0_6detail10TensorInfoIT0_T2_EENSG_IT1_SI_EESI_T_)
        .other          _ZN2at4cuda57_GLOBAL__N__cd6b329d_24_DistributionBernoulli_cu_7537a20d21kernelPointwiseApply2IZNS_6native9templates4cuda28bernoulli_tensor_cuda_kernelIlfEEvRKNS_10TensorBaseES9_NS_15PhiloxCudaStateEEUliRlSB_SB_SB_RKfSD_SD_SD_E_lSC_jLi1ELi1ELi4ELi512ELi2EEEvNS0_6detail10TensorInfoIT0_T2_EENSG_IT1_SI_EESI_T_,@"STO_CUDA_ENTRY STV_DEFAULT"
_ZN2at4cuda57_GLOBAL__N__cd6b329d_24_DistributionBernoulli_cu_7537a20d21kernelPointwiseApply2IZNS_6native9templates4cuda28bernoulli_tensor_cuda_kernelIlfEEvRKNS_10TensorBaseES9_NS_15PhiloxCudaStateEEUliRlSB_SB_SB_RKfSD_SD_SD_E_lSC_jLi1ELi1ELi4ELi512ELi2EEEvNS0_6detail10TensorInfoIT0_T2_EENSG_IT1_SI_EESI_T_:
        /* <DEDUP_REMOVED lines=17> */
.L_x_4686:
        /* <DEDUP_REMOVED lines=160> */
.L_x_4667:
[----:B------:R-:W-:Y:S01]  /*0b10*/  IMAD.MOV.U32 R20, RZ, RZ, R13 ;  /* 0x000000ffff147224 */ /* 0x000fe200078e000d */
[----:B------:R-:W-:Y:S01]  /*0b20*/  MOV R15, R4 ;  /* 0x00000004000f7202 */ /* 0x000fe20000000f00 */
[----:B------:R-:W-:Y:S01]  /*0b30*/  IMAD.MOV.U32 R14, RZ, RZ, R3 ;  /* 0x000000ffff0e7224 */ /* 0x000fe200078e0003 */
[----:B------:R-:W-:-:S07]  /*0b40*/  MOV R13, R6 ;  /* 0x00000006000d7202 */ /* 0x000fce0000000f00 */
.L_x_4666:
        /* <DEDUP_REMOVED lines=17> */
.L_x_7302:
[----:B------:R-:W-:Y:S05]  /*0c60*/  BRX R4 -0xc70                                                                                                                                                                                                                                                                                                                                                                                                                                                                                (*"BRANCH_TARGETS .L_x_7303,.L_x_7304,.L_x_7305"*) ;  /* 0xfffffff004e47949 */ /* 0x000fea000383ffff */
.L_x_4670:
        /* <DEDUP_REMOVED lines=28> */
.L_x_4676:
[----:B------:R0:W5:Y:S02]  /*0e30*/  LDG.E R0, desc[UR36][R24.64] ;  /* 0x0000002418007981 */ /* 0x000164000c1e1900 */
.L_x_4675:
[----:B------:R-:W-:Y:S05]  /*0e40*/  BSYNC B6 ;  /* 0x0000000000067941 */ /* 0x000fea0003800000 */
.L_x_4674:
[----:B-----5:R-:W-:Y:S01]  /*0e50*/  FSETP.GTU.FTZ.AND P0, PT, R35, R0, PT ;  /* 0x000000002300720b */ /* 0x020fe20003f1c000 */
[----:B------:R-:W-:-:S03]  /*0e60*/  IMAD.MOV.U32 R5, RZ, RZ, RZ ;  /* 0x000000ffff057224 */ /* 0x000fc600078e00ff */
[----:B------:R-:W-:-:S05]  /*0e70*/  SEL R4, RZ, 0x1, P0 ;  /* 0x00000001ff047807 */ /* 0x000fca0000000000 */
[----:B------:R1:W-:Y:S04]  /*0e80*/  STG.E.64 desc[UR36][R22.64], R4 ;  /* 0x0000000416007986 */ /* 0x0003e8000c101b24 */
.L_x_4672:
[----:B------:R-:W-:Y:S05]  /*0e90*/  BSYNC B7 ;  /* 0x0000000000077941 */ /* 0x000fea0003800000 */
.L_x_4671:
        /* <DEDUP_REMOVED lines=21> */
.L_x_4679:
[----:B------:R2:W5:Y:S02]  /*0ff0*/  LDG.E R3, desc[UR36][R26.64] ;  /* 0x000000241a037981 */ /* 0x000564000c1e1900 */
.L_x_4678:
[----:B------:R-:W-:Y:S05]  /*1000*/  BSYNC B6 ;  /* 0x0000000000067941 */ /* 0x000fea0003800000 */
.L_x_4677:
[----:B-----5:R-:W-:Y:S01]  /*1010*/  FSETP.GTU.FTZ.AND P0, PT, R34, R3, PT ;  /* 0x000000032200720b */ /* 0x020fe20003f1c000 */
[----:B-1----:R-:W-:-:S03]  /*1020*/  IMAD.MOV.U32 R5, RZ, RZ, RZ ;  /* 0x000000ffff057224 */ /* 0x002fc600078e00ff */
[----:B------:R-:W-:-:S05]  /*1030*/  SEL R4, RZ, 0x1, P0 ;  /* 0x00000001ff047807 */ /* 0x000fca0000000000 */
[----:B------:R1:W-:Y:S04]  /*1040*/  STG.E.64 desc[UR36][R18.64], R4 ;  /* 0x0000000412007986 */ /* 0x0003e8000c101b24 */
.L_x_7304:
        /* <DEDUP_REMOVED lines=21> */
.L_x_4682:
[----:B------:R3:W5:Y:S02]  /*11a0*/  LDG.E R0, desc[UR36][R28.64] ;  /* 0x000000241c007981 */ /* 0x000764000c1e1900 */
.L_x_4681:
[----:B------:R-:W-:Y:S05]  /*11b0*/  BSYNC B6 ;  /* 0x0000000000067941 */ /* 0x000fea0003800000 */
.L_x_4680:
[----:B-----5:R-:W-:Y:S02]  /*11c0*/  FSETP.GTU.FTZ.AND P0, PT, R33, R0, PT ;  /* 0x000000002100720b */ /* 0x020fe40003f1c000 */
[----:B-1----:R-:W-:Y:S02]  /*11d0*/  MOV R5, RZ ;  /* 0x000000ff00057202 */ /* 0x002fe40000000f00 */
[----:B------:R-:W-:-:S05]  /*11e0*/  SEL R4, RZ, 0x1, P0 ;  /* 0x00000001ff047807 */ /* 0x000fca0000000000 */
[----:B------:R1:W-:Y:S04]  /*11f0*/  STG.E.64 desc[UR36][R16.64], R4 ;  /* 0x0000000410007986 */ /* 0x0003e8000c101b24 */
.L_x_7303:
[----:B------:R-:W-:Y:S05]  /*1200*/  BSYNC B8 ;  /* 0x0000000000087941 */ /* 0x000fea0003800000 */
.L_x_4669:
        /* <DEDUP_REMOVED lines=27> */
.L_x_4685:
[----:B------:R1:W5:Y:S02]  /*13c0*/  LDG.E R3, desc[UR36][R16.64] ;  /* 0x0000002410037981 */ /* 0x000364000c1e1900 */
.L_x_4684:
[----:B------:R-:W-:Y:S05]  /*13d0*/  BSYNC B6 ;  /* 0x0000000000067941 */ /* 0x000fea0003800000 */
.L_x_4683:
[----:B------:R-:W-:Y:S01]  /*13e0*/  IMAD R0, R31, UR42, RZ ;  /* 0x0000002a1f007c24 */ /* 0x000fe2000f8e02ff */
[----:B------:R-:W-:Y:S01]  /*13f0*/  ISETP.NE.AND P1, PT, R18, RZ, PT ;  /* 0x000000ff1200720c */ /* 0x000fe20003f25270 */
[----:B------:R-:W-:Y:S01]  /*1400*/  IMAD.MOV.U32 R7, RZ, RZ, RZ ;  /* 0x000000ffff077224 */ /* 0x000fe200078e00ff */
[----:B-----5:R-:W-:Y:S02]  /*1410*/  FSETP.GTU.FTZ.AND P0, PT, R32, R3, PT ;  /* 0x000000032000720b */ /* 0x020fe40003f1c000 */
[----:B------:R-:W-:Y:S02]  /*1420*/  SEL R5, R0, RZ, P1 ;  /* 0x000000ff00057207 */ /* 0x000fe40000800000 */
[----:B------:R-:W-:-:S03]  /*1430*/  SEL R6, RZ, 0x1, P0 ;  /* 0x00000001ff067807 */ /* 0x000fc60000000000 */
[----:B------:R-:W-:-:S05]  /*1440*/  IMAD.WIDE.U32 R4, R5, 0x8, R36 ;  /* 0x0000000805047825 */ /* 0x000fca00078e0024 */
[----:B------:R4:W-:Y:S01]  /*1450*/  STG.E.64 desc[UR36][R4.64], R6 ;  /* 0x0000000604007986 */ /* 0x0009e2000c101b24 */
[----:B------:R-:W-:Y:S05]  /*1460*/  BRA `(.L_x_4673) ;  /* 0x0000000000047947 */ /* 0x000fea0003800000 */
.L_x_7305:
[----:B------:R-:W-:Y:S05]  /*1470*/  BREAK B8 ;  /* 0x0000000000087942 */ /* 0x000fea0003800000 */
.L_x_4673:
[----:B------:R-:W-:Y:S05]  /*1480*/  BSYNC B9 ;  /* 0x0000000000097941 */ /* 0x000fea0003800000 */
.L_x_4668:
[----:B------:R-:W5:Y:S01]  /*1490*/  LDC R0, c[0x0][0xc] ;  /* 0x00000300ff007b82 */ /* 0x000f620000000800 */
[----:B------:R-:W-:-:S06]  /*14a0*/  USHF.L.U32 UR4, UR38, 0x2, URZ ;  /* 0x0000000226047899 */ /* 0x000fcc000800063f */
[----:B-----5:R-:W-:-:S05]  /*14b0*/  IMAD R31, R0, UR4, R31 ;  /* 0x00000004001f7c24 */ /* 0x020fca000f8e021f */
[----:B------:R-:W-:-:S13]  /*14c0*/  ISETP.GE.U32.AND P0, PT, R31, UR40, PT ;  /* 0x000000281f007c0c */ /* 0x000fda000bf06070 */
[----:B------:R-:W-:Y:S05]  /*14d0*/  @!P0 BRA `(.L_x_4686) ;  /* 0xffffffec000c8947 */ /* 0x000fea000383ffff */
[----:B------:R-:W-:Y:S05]  /*14e0*/  EXIT ;  /* 0x000000000000794d */ /* 0x000fea0003800000 */
.L_x_4687:
        /* <DEDUP_REMOVED lines=9> */
.L_x_7645:


//--------------------- .text._ZN2at4cuda57_GLOBAL__N__cd6b329d_24_DistributionBernoulli_cu_7537a20d21kernelPointwiseApply2IZNS_6native9templates4cuda28bernoulli_tensor_cuda_kernelIifEEvRKNS_10TensorBaseES9_NS_15PhiloxCudaStateEEUliRiSB_SB_SB_RKfSD_SD_SD_E_iSC_mLin1ELin1ELi4ELi512ELi2EEEvNS0_6detail10TensorInfoIT0_T2_EENSG_IT1_SI_EESI_T_ --------------------------
	.section	.text._ZN2at4cuda57_GLOBAL__N__cd6b329d_24_DistributionBernoulli_cu_7537a20d21kernelPointwiseApply2IZNS_6native9templates4cuda28bernoulli_tensor_cuda_kernelIifEEvRKNS_10TensorBaseES9_NS_15PhiloxCudaStateEEUliRiSB_SB_SB_RKfSD_SD_SD_E_iSC_mLin1ELin1ELi4ELi512ELi2EEEvNS0_6detail10TensorInfoIT0_T2_EENSG_IT1_SI_EESI_T_,"ax",@progbits
	.align	128
.text._ZN2at4cuda57_GLOBAL__N__cd6b329d_24_DistributionBernoulli_cu_7537a20d21kernelPointwiseApply2IZNS_6native9templates4cuda28bernoulli_tensor_cuda_kernelIifEEvRKNS_10TensorBaseES9_NS_15PhiloxCudaStateEEUliRiSB_SB_SB_RKfSD_SD_SD_E_iSC_mLin1ELin1ELi4ELi512ELi2EEEvNS0_6detail10TensorInfoIT0_T2_EENSG_IT1_SI_EESI_T_:
        .type           _ZN2at4cuda57_GLOBAL__N__cd6b329d_24_DistributionBernoulli_cu_7537a20d21kernelPointwiseApply2IZNS_6native9templates4cuda28bernoulli_tensor_cuda_kernelIifEEvRKNS_10TensorBaseES9_NS_15PhiloxCudaStateEEUliRiSB_SB_SB_RKfSD_SD_SD_E_iSC_mLin1ELin1ELi4ELi512ELi2EEEvNS0_6detail10TensorInfoIT0_T2_EENSG_IT1_SI_EESI_T_,@function
        .size           _ZN2at4cuda57_GLOBAL__N__cd6b329d_24_DistributionBernoulli_cu_7537a20d21kernelPointwiseApply2IZNS_6native9templates4cuda28bernoulli_tensor_cuda_kernelIifEEvRKNS_10TensorBaseES9_NS_15PhiloxCudaStateEEUliRiSB_SB_SB_RKfSD_SD_SD_E_iSC_mLin1ELin1ELi4ELi512ELi2EEEvNS0_6detail10TensorInfoIT0_T2_EENSG_IT1_SI_EESI_T_,(.L_x_7646 - _ZN2at4cuda57_GLOBAL__N__cd6b329d_24_DistributionBernoulli_cu_7537a20d21kernelPointwiseApply2IZNS_6native9templates4cuda28bernoulli_tensor_cuda_kernelIifEEvRKNS_10TensorBaseES9_NS_15PhiloxCudaStateEEUliRiSB_SB_SB_RKfSD_SD_SD_E_iSC_mLin1ELin1ELi4ELi512ELi2EEEvNS0_6detail10TensorInfoIT0_T2_EENSG_IT1_SI_EESI_T_)
        .other          _ZN2at4cuda57_GLOBAL__N__cd6b329d_24_DistributionBernoulli_cu_7537a20d21kernelPointwiseApply2IZNS_6native9templates4cuda28bernoulli_tensor_cuda_kernelIifEEvRKNS_10TensorBaseES9_NS_15PhiloxCudaStateEEUliRiSB_SB_SB_RKfSD_SD_SD_E_iSC_mLin1ELin1ELi4ELi512ELi2EEEvNS0_6detail10TensorInfoIT0_T2_EENSG_IT1_SI_EESI_T_,@"STO_CUDA_ENTRY STV_DEFAULT"
_ZN2at4cuda57_GLOBAL__N__cd6b329d_24_DistributionBernoulli_cu_7537a20d21kernelPointwiseApply2IZNS_6native9templates4cuda28bernoulli_tensor_cuda_kernelIifEEvRKNS_10TensorBaseES9_NS_15PhiloxCudaStateEEUliRiSB_SB_SB_RKfSD_SD_SD_E_iSC_mLin1ELin1ELi4ELi512ELi2EEEvNS0_6detail10TensorInfoIT0_T2_EENSG_IT1_SI_EESI_T_:
        /* <DEDUP_REMOVED lines=13> */
.L_x_4908:
        /* <DEDUP_REMOVED lines=35> */
.L_x_4704:
        /* <DEDUP_REMOVED lines=13> */
[----:B------:R-:W-:Y:S05]  /*03d0*/  CALL.REL.NOINC `($__internal_47_$__cuda_sm20_div_u64) ;  /* 0x000000dc00107944 */ /* 0x000fea0003c00000 */
        /* <DEDUP_REMOVED lines=10> */
.L_x_4693:
        /* <DEDUP_REMOVED lines=23> */
.L_x_4694:
[----:B------:R-:W-:Y:S05]  /*05f0*/  BSYNC B2 ;  /* 0x0000000000027941 */ /* 0x000fea0003800000 */
.L_x_4692:
        /* <DEDUP_REMOVED lines=15> */
[----:B------:R-:W-:Y:S05]  /*06f0*/  CALL.REL.NOINC `($__internal_47_$__cuda_sm20_div_u64) ;  /* 0x000000d800487944 */ /* 0x000fea0003c00000 */
        /* <DEDUP_REMOVED lines=12> */
.L_x_4696:
        /* <DEDUP_REMOVED lines=23> */
.L_x_4697:
[----:B------:R-:W-:Y:S05]  /*0930*/  BSYNC B2 ;  /* 0x0000000000027941 */ /* 0x000fea0003800000 */
.L_x_4695:
        /* <DEDUP_REMOVED lines=29> */
.L_x_4699:
        /* <DEDUP_REMOVED lines=23> */
.L_x_4700:
[----:B------:R-:W-:Y:S05]  /*0c80*/  BSYNC B2 ;  /* 0x0000000000027941 */ /* 0x000fea0003800000 */
.L_x_4698:
        /* <DEDUP_REMOVED lines=17> */
[----:B------:R-:W-:Y:S05]  /*0da0*/  CALL.REL.NOINC `($__internal_47_$__cuda_sm20_div_u64) ;  /* 0x000000d0009c7944 */ /* 0x000fea0003c00000 */
        /* <DEDUP_REMOVED lines=12> */
.L_x_4702:
        /* <DEDUP_REMOVED lines=23> */
.L_x_4703:
[----:B------:R-:W-:Y:S05]  /*0fe0*/  BSYNC B2 ;  /* 0x0000000000027941 */ /* 0x000fea0003800000 */
.L_x_4701:
        /* <DEDUP_REMOVED lines=8> */
.L_x_4691:
        /* <DEDUP_REMOVED lines=13> */
[----:B------:R-:W-:Y:S05]  /*1140*/  CALL.REL.NOINC `($__internal_47_$__cuda_sm20_div_u64) ;  /* 0x000000cc00b47944 */ /* 0x000fea0003c00000 */
        /* <DEDUP_REMOVED lines=10> */
.L_x_4706:
        /* <DEDUP_REMOVED lines=23> */
.L_x_4707:
[----:B------:R-:W-:Y:S05]  /*1360*/  BSYNC B1 ;  /* 0x0000000000017941 */ /* 0x000fea0003800000 */
.L_x_4705:
        /* <DEDUP_REMOVED lines=28> */
.L_x_4709:
        /* <DEDUP_REMOVED lines=23> */
.L_x_4710:
[----:B------:R-:W-:Y:S05]  /*16a0*/  BSYNC B1 ;  /* 0x0000000000017941 */ /* 0x000fea0003800000 */
.L_x_4708:
        /* <DEDUP_REMOVED lines=27> */
.L_x_4712:
        /* <DEDUP_REMOVED lines=23> */
.L_x_4713:
[----:B------:R-:W-:Y:S05]  /*19d0*/  BSYNC B1 ;  /* 0x0000000000017941 */ /* 0x000fea0003800000 */
.L_x_4711:
[----:B------:R-:W0:Y:S02]  /*19e0*/  LDC.64 R12, c[0x0][R12+0x2c8] ;  /* 0x0000b2000c0c7b82 */ /* 0x000e240000000a00 */
[-C--:B0-----:R-:W-:Y:S02]  /*19f0*/  IMAD R3, R13, R4.reuse, RZ ;  /* 0x000000040d037224 */ /* 0x081fe400078e02ff */
[----:B------:R-:W-:-:S04]  /*1a00*/  IMAD.WIDE.U32 R16, R12, R4, R16 ;  /* 0x000000040c107225 */ /* 0x000fc800078e0010 */
[----:B------:R-:W-:-:S04]  /*1a10*/  IMAD R3, R12, R7, R3 ;  /* 0x000000070c037224 */ /* 0x000fc800078e0203 */
[----:B------:R-:W-:-:S07]  /*1a20*/  IMAD.IADD R17, R17, 0x1, R3 ;  /* 0x0000000111117824 */ /* 0x000fce00078e0203 */
.L_x_4690:
        /* <DEDUP_REMOVED lines=31> */
.L_x_4728:
        /* <DEDUP_REMOVED lines=25> */
.L_x_4717:
        /* <DEDUP_REMOVED lines=23> */
.L_x_4718:
[----:B------:R-:W-:Y:S05]  /*1f20*/  BSYNC B2 ;  /* 0x0000000000027941 */ /* 0x000fea0003800000 */
.L_x_4716:
        /* <DEDUP_REMOVED lines=29> */
.L_x_4720:
        /* <DEDUP_REMOVED lines=23> */
.L_x_4721:
[----:B------:R-:W-:Y:S05]  /*2270*/  BSYNC B2 ;  /* 0x0000000000027941 */ /* 0x000fea0003800000 */
.L_x_4719:
        /* <DEDUP_REMOVED lines=29> */
.L_x_4723:
        /* <DEDUP_REMOVED lines=23> */
.L_x_4724:
[----:B------:R-:W-:Y:S05]  /*25c0*/  BSYNC B2 ;  /* 0x0000000000027941 */ /* 0x000fea0003800000 */
.L_x_4722:
        /* <DEDUP_REMOVED lines=29> */
.L_x_4726:
        /* <DEDUP_REMOVED lines=23> */
.L_x_4727:
[----:B------:R-:W-:Y:S05]  /*2910*/  BSYNC B2 ;  /* 0x0000000000027941 */ /* 0x000fea0003800000 */
.L_x_4725:
        /* <DEDUP_REMOVED lines=9> */
.L_x_4715:
        /* <DEDUP_REMOVED lines=25> */
.L_x_4730:
        /* <DEDUP_REMOVED lines=23> */
.L_x_4731:
[----:B------:R-:W-:Y:S05]  /*2cb0*/  BSYNC B1 ;  /* 0x0000000000017941 */ /* 0x000fea0003800000 */
.L_x_4729:
        /* <DEDUP_REMOVED lines=29> */
.L_x_4733:
        /* <DEDUP_REMOVED lines=23> */
.L_x_4734:
[----:B------:R-:W-:Y:S05]  /*3000*/  BSYNC B1 ;  /* 0x0000000000017941 */ /* 0x000fea0003800000 */
.L_x_4732:
        /* <DEDUP_REMOVED lines=28> */
.L_x_4736:
        /* <DEDUP_REMOVED lines=23> */
.L_x_4737:
[----:B------:R-:W-:Y:S05]  /*3340*/  BSYNC B1 ;  /* 0x0000000000017941 */ /* 0x000fea0003800000 */
.L_x_4735:
[----:B------:R-:W0:Y:S01]  /*3350*/  LDC.64 R10, c[0x0][R10+0x2c8] ;  /* 0x0000b2000a0a7b82 */ /* 0x000e220000000a00 */
[----:B------:R-:W-:Y:S01]  /*3360*/  MOV R3, R0 ;  /* 0x0000000000037202 */ /* 0x000fe20000000f00 */
[-C--:B0-----:R-:W-:Y:S02]  /*3370*/  IMAD R5, R11, R4.reuse, RZ ;  /* 0x000000040b057224 */ /* 0x081fe400078e02ff */
[----:B------:R-:W-:-:S04]  /*3380*/  IMAD.WIDE.U32 R2, R10, R4, R2 ;  /* 0x000000040a027225 */ /* 0x000fc800078e0002 */
[----:B------:R-:W-:-:S04]  /*3390*/  IMAD R5, R10, R7, R5 ;  /* 0x000000070a057224 */ /* 0x000fc800078e0205 */
[----:B------:R-:W-:-:S07]  /*33a0*/  IMAD.IADD R0, R3, 0x1, R5 ;  /* 0x0000000103007824 */ /* 0x000fce00078e0205 */
.L_x_4714:
[----:B------:R-:W-:Y:S01]  /*33b0*/  ULDC.64 UR4, c[0x0][0x480] ;  /* 0x0001200000047ab9 */ /* 0x000fe20000000a00 */
[----:B------:R-:W-:Y:S01]  /*33c0*/  MOV R3, R0 ;  /* 0x0000000000037202 */ /* 0x000fe20000000f00 */
[----:B------:R-:W-:Y:S02]  /*33d0*/  IMAD R5, R17, UR4, RZ ;  /* 0x0000000411057c24 */ /* 0x000fe4000f8e02ff */
[----:B------:R-:W-:-:S04]  /*33e0*/  IMAD.WIDE.U32 R2, R16, UR4, R2 ;  /* 0x0000000410027c25 */ /* 0x000fc8000f8e0002 */
[----:B------:R-:W-:Y:S02]  /*33f0*/  IMAD R5, R16, UR5, R5 ;  /* 0x0000000510057c24 */ /* 0x000fe4000f8e0205 */
[----:B------:R-:W-:-:S03]  /*3400*/  IMAD.MOV.U32 R35, RZ, RZ, R2 ;  /* 0x000000ffff237224 */ /* 0x000fc600078e0002 */
[----:B------:R-:W-:-:S07]  /*3410*/  IADD3 R39, R3, R5, RZ ;  /* 0x0000000503277210 */ /* 0x000fce0007ffe0ff */
.L_x_4689:
[----:B------:R-:W-:Y:S05]  /*3420*/  BSYNC B0 ;  /* 0x0000000000007941 */ /* 0x000fea0003800000 */
.L_x_4688:
        /* <DEDUP_REMOVED lines=34> */
.L_x_4754:
        /* <DEDUP_REMOVED lines=24> */
.L_x_4743:
        /* <DEDUP_REMOVED lines=23> */
.L_x_4744:
[----:B------:R-:W-:Y:S05]  /*3940*/  BSYNC B2 ;  /* 0x0000000000027941 */ /* 0x000fea0003800000 */
.L_x_4742:
        /* <DEDUP_REMOVED lines=28> */
.L_x_4746:
        /* <DEDUP_REMOVED lines=23> */
.L_x_4747:
[----:B------:R-:W-:Y:S05]  /*3c80*/  BSYNC B2 ;  /* 0x0000000000027941 */ /* 0x000fea0003800000 */
.L_x_4745:
        /* <DEDUP_REMOVED lines=29> */
.L_x_4749:
        /* <DEDUP_REMOVED lines=23> */
.L_x_4750:
[----:B------:R-:W-:Y:S05]  /*3fd0*/  BSYNC B2 ;  /* 0x0000000000027941 */ /* 0x000fea0003800000 */
.L_x_4748:
        /* <DEDUP_REMOVED lines=29> */
.L_x_4752:
        /* <DEDUP_REMOVED lines=23> */
.L_x_4753:
[----:B------:R-:W-:Y:S05]  /*4320*/  BSYNC B2 ;  /* 0x0000000000027941 */ /* 0x000fea0003800000 */
.L_x_4751:
        /* <DEDUP_REMOVED lines=9> */
.L_x_4741:
        /* <DEDUP_REMOVED lines=24> */
.L_x_4756:
        /* <DEDUP_REMOVED lines=23> */
.L_x_4757:
[----:B------:R-:W-:Y:S05]  /*46b0*/  BSYNC B1 ;  /* 0x0000000000017941 */ /* 0x000fea0003800000 */
.L_x_4755:
        /* <DEDUP_REMOVED lines=28> */
.L_x_4759:
        /* <DEDUP_REMOVED lines=23> */
.L_x_4760:
[----:B------:R-:W-:Y:S05]  /*49f0*/  BSYNC B1 ;  /* 0x0000000000017941 */ /* 0x000fea0003800000 */
.L_x_4758:
        /* <DEDUP_REMOVED lines=27> */
.L_x_4762:
        /* <DEDUP_REMOVED lines=23> */
.L_x_4763:
[----:B------:R-:W-:Y:S05]  /*4d20*/  BSYNC B1 ;  /* 0x0000000000017941 */ /* 0x000fea0003800000 */
.L_x_4761:
[----:B------:R-:W0:Y:S02]  /*4d30*/  LDC.64 R12, c[0x0][R12+0x2c8] ;  /* 0x0000b2000c0c7b82 */ /* 0x000e240000000a00 */
[-C--:B0-----:R-:W-:Y:S02]  /*4d40*/  IMAD R3, R13, R4.reuse, RZ ;  /* 0x000000040d037224 */ /* 0x081fe400078e02ff */
[----:B------:R-:W-:-:S04]  /*4d50*/  IMAD.WIDE.U32 R24, R12, R4, R24 ;  /* 0x000000040c187225 */ /* 0x000fc800078e0018 */
[----:B------:R-:W-:-:S04]  /*4d60*/  IMAD R3, R12, R7, R3 ;  /* 0x000000070c037224 */ /* 0x000fc800078e0203 */
[----:B------:R-:W-:-:S07]  /*4d70*/  IMAD.IADD R25, R25, 0x1, R3 ;  /* 0x0000000119197824 */ /* 0x000fce00078e0203 */
.L_x_4740:
        /* <DEDUP_REMOVED lines=25> */
.L_x_4778:
        /* <DEDUP_REMOVED lines=27> */
.L_x_4767:
        /* <DEDUP_REMOVED lines=23> */
.L_x_4768:
[----:B------:R-:W-:Y:S05]  /*5230*/  BSYNC B2 ;  /* 0x0000000000027941 */ /* 0x000fea0003800000 */
.L_x_4766:
        /* <DEDUP_REMOVED lines=29> */
.L_x_4770:
        /* <DEDUP_REMOVED lines=23> */
.L_x_4771:
[----:B------:R-:W-:Y:S05]  /*5580*/  BSYNC B2 ;  /* 0x0000000000027941 */ /* 0x000fea0003800000 */
.L_x_4769:
        /* <DEDUP_REMOVED lines=30> */
.L_x_4773:
        /* <DEDUP_REMOVED lines=22> */
.L_x_4774:
[----:B------:R-:W-:Y:S05]  /*58d0*/  BSYNC B2 ;  /* 0x0000000000027941 */ /* 0x000fea0003800000 */
.L_x_4772:
        /* <DEDUP_REMOVED lines=30> */
.L_x_4776:
        /* <DEDUP_REMOVED lines=22> */
.L_x_4777:
[----:B------:R-:W-:Y:S05]  /*5c20*/  BSYNC B2 ;  /* 0x0000000000027941 */ /* 0x000fea0003800000 */
.L_x_4775:
        /* <DEDUP_REMOVED lines=9> */
.L_x_4765:
        /* <DEDUP_REMOVED lines=27> */
.L_x_4780:
        /* <DEDUP_REMOVED lines=23> */
.L_x_4781:
[----:B------:R-:W-:Y:S05]  /*5fe0*/  BSYNC B1 ;  /* 0x0000000000017941 */ /* 0x000fea0003800000 */
.L_x_4779:
        /* <DEDUP_REMOVED lines=31> */
.L_x_4783:
        /* <DEDUP_REMOVED lines=23> */
.L_x_4784:
[----:B------:R-:W-:Y:S05]  /*6350*/  BSYNC B1 ;  /* 0x0000000000017941 */ /* 0x000fea0003800000 */
.L_x_4782:
        /* <DEDUP_REMOVED lines=30> */
.L_x_4786:
        /* <DEDUP_REMOVED lines=23> */
.L_x_4787:
[----:B------:R-:W-:Y:S05]  /*66b0*/  BSYNC B1 ;  /* 0x0000000000017941 */ /* 0x000fea0003800000 */
.L_x_4785:
[----:B------:R-:W0:Y:S01]  /*66c0*/  LDC.64 R12, c[0x0][R12+0x2c8] ;  /* 0x0000b2000c0c7b82 */ /* 0x000e220000000a00 */
[----:B------:R-:W-:Y:S01]  /*66d0*/  MOV R3, R0 ;  /* 0x0000000000037202 */ /* 0x000fe20000000f00 */
[-C--:B0-----:R-:W-:Y:S02]  /*66e0*/  IMAD R6, R13, R4.reuse, RZ ;  /* 0x000000040d067224 */ /* 0x081fe400078e02ff */
[----:B------:R-:W-:-:S04]  /*66f0*/  IMAD.WIDE.U32 R2, R12, R4, R2 ;  /* 0x000000040c027225 */ /* 0x000fc800078e0002 */
[----:B------:R-:W-:-:S04]  /*6700*/  IMAD R5, R12, R5, R6 ;  /* 0x000000050c057224 */ /* 0x000fc800078e0206 */
[----:B------:R-:W-:-:S07]  /*6710*/  IMAD.IADD R0, R3, 0x1, R5 ;  /* 0x0000000103007824 */ /* 0x000fce00078e0205 */
.L_x_4764:
[----:B------:R-:W-:Y:S01]  /*6720*/  ULDC.64 UR4, c[0x0][0x480] ;  /* 0x0001200000047ab9 */ /* 0x000fe20000000a00 */
[----:B------:R-:W-:Y:S01]  /*6730*/  MOV R3, R0 ;  /* 0x0000000000037202 */ /* 0x000fe20000000f00 */
[----:B------:R-:W-:Y:S02]  /*6740*/  IMAD R8, R8, UR4, RZ ;  /* 0x0000000408087c24 */ /* 0x000fe4000f8e02ff */
[----:B------:R-:W-:-:S04]  /*6750*/  IMAD.WIDE.U32 R32, R9, UR4, R2 ;  /* 0x0000000409207c25 */ /* 0x000fc8000f8e0002 */
[----:B------:R-:W-:-:S04]  /*6760*/  IMAD R9, R9, UR5, R8 ;  /* 0x0000000509097c24 */ /* 0x000fc8000f8e0208 */
[----:B------:R-:W-:-:S07]  /*6770*/  IMAD.IADD R36, R33, 0x1, R9 ;  /* 0x0000000121247824 */ /* 0x000fce00078e0209 */
.L_x_4739:
[----:B------:R-:W-:Y:S05]  /*6780*/  BSYNC B0 ;  /* 0x0000000000007941 */ /* 0x000fea0003800000 */
.L_x_4738:
        /* <DEDUP_REMOVED lines=30> */
.L_x_4804:
        /* <DEDUP_REMOVED lines=24> */
.L_x_4793:
        /* <DEDUP_REMOVED lines=23> */
.L_x_4794:
[----:B------:R-:W-:Y:S05]  /*6c60*/  BSYNC B2 ;  /* 0x0000000000027941 */ /* 0x000fea0003800000 */
.L_x_4792:
        /* <DEDUP_REMOVED lines=28> */
.L_x_4796:
        /* <DEDUP_REMOVED lines=23> */
.L_x_4797:
[----:B------:R-:W-:Y:S05]  /*6fa0*/  BSYNC B2 ;  /* 0x0000000000027941 */ /* 0x000fea0003800000 */
.L_x_4795:
        /* <DEDUP_REMOVED lines=29> */
.L_x_4799:
        /* <DEDUP_REMOVED lines=23> */
.L_x_4800:
[----:B------:R-:W-:Y:S05]  /*72f0*/  BSYNC B2 ;  /* 0x0000000000027941 */ /* 0x000fea0003800000 */
.L_x_4798:
        /* <DEDUP_REMOVED lines=30> */
.L_x_4802:
        /* <DEDUP_REMOVED lines=23> */
.L_x_4803:
[----:B------:R-:W-:Y:S05]  /*7650*/  BSYNC B2 ;  /* 0x0000000000027941 */ /* 0x000fea0003800000 */
.L_x_4801:
        /* <DEDUP_REMOVED lines=8> */
.L_x_4791:
        /* <DEDUP_REMOVED lines=24> */
.L_x_4806:
        /* <DEDUP_REMOVED lines=23> */
.L_x_4807:
[----:B------:R-:W-:Y:S05]  /*79d0*/  BSYNC B1 ;  /* 0x0000000000017941 */ /* 0x000fea0003800000 */
.L_x_4805:
        /* <DEDUP_REMOVED lines=28> */
.L_x_4809:
        /* <DEDUP_REMOVED lines=23> */
.L_x_4810:
[----:B------:R-:W-:Y:S05]  /*7d10*/  BSYNC B1 ;  /* 0x0000000000017941 */ /* 0x000fea0003800000 */
.L_x_4808:
        /* <DEDUP_REMOVED lines=27> */
.L_x_4812:
        /* <DEDUP_REMOVED lines=23> */
.L_x_4813:
[----:B------:R-:W-:Y:S05]  /*8040*/  BSYNC B1 ;  /* 0x0000000000017941 */ /* 0x000fea0003800000 */
.L_x_4811:
[----:B------:R-:W0:Y:S02]  /*8050*/  LDC.64 R12, c[0x0][R12+0x2c8] ;  /* 0x0000b2000c0c7b82 */ /* 0x000e240000000a00 */
[-C--:B0-----:R-:W-:Y:S02]  /*8060*/  IMAD R3, R13, R4.reuse, RZ ;  /* 0x000000040d037224 */ /* 0x081fe400078e02ff */
[----:B------:R-:W-:-:S04]  /*8070*/  IMAD.WIDE.U32 R16, R12, R4, R16 ;  /* 0x000000040c107225 */ /* 0x000fc800078e0010 */
[----:B------:R-:W-:-:S05]  /*8080*/  IMAD R3, R12, R7, R3 ;  /* 0x000000070c037224 */ /* 0x000fca00078e0203 */
[----:B------:R-:W-:-:S07]  /*8090*/  IADD3 R17, R17, R3, RZ ;  /* 0x0000000311117210 */ /* 0x000fce0007ffe0ff */
.L_x_4790:
        /* <DEDUP_REMOVED lines=30> */
.L_x_4828:
        /* <DEDUP_REMOVED lines=25> */
.L_x_4817:
        /* <DEDUP_REMOVED lines=23> */
.L_x_4818:
[----:B------:R-:W-:Y:S05]  /*8580*/  BSYNC B2 ;  /* 0x0000000000027941 */ /* 0x000fea0003800000 */
.L_x_4816:
        /* <DEDUP_REMOVED lines=29> */
.L_x_4820:
        /* <DEDUP_REMOVED lines=23> */
.L_x_4821:
[----:B------:R-:W-:Y:S05]  /*88d0*/  BSYNC B2 ;  /* 0x0000000000027941 */ /* 0x000fea0003800000 */
.L_x_4819:
        /* <DEDUP_REMOVED lines=29> */
.L_x_4823:
        /* <DEDUP_REMOVED lines=23> */
.L_x_4824:
[----:B------:R-:W-:Y:S05]  /*8c20*/  BSYNC B2 ;  /* 0x0000000000027941 */ /* 0x000fea0003800000 */
.L_x_4822:
        /* <DEDUP_REMOVED lines=29> */
.L_x_4826:
        /* <DEDUP_REMOVED lines=23> */
.L_x_4827:
[----:B------:R-:W-:Y:S05]  /*8f70*/  BSYNC B2 ;  /* 0x0000000000027941 */ /* 0x000fea0003800000 */
.L_x_4825:
        /* <DEDUP_REMOVED lines=9> */
.L_x_4815:
        /* <DEDUP_REMOVED lines=25> */
.L_x_4830:
        /* <DEDUP_REMOVED lines=23> */
.L_x_4831:
[----:B------:R-:W-:Y:S05]  /*9310*/  BSYNC B1 ;  /* 0x0000000000017941 */ /* 0x000fea0003800000 */
.L_x_4829:
        /* <DEDUP_REMOVED lines=29> */
.L_x_4833:
        /* <DEDUP_REMOVED lines=23> */
.L_x_4834:
[----:B------:R-:W-:Y:S05]  /*9660*/  BSYNC B1 ;  /* 0x0000000000017941 */ /* 0x000fea0003800000 */
.L_x_4832:
        /* <DEDUP_REMOVED lines=28> */
.L_x_4836:
        /* <DEDUP_REMOVED lines=23> */
.L_x_4837:
[----:B------:R-:W-:Y:S05]  /*99a0*/  BSYNC B1 ;  /* 0x0000000000017941 */ /* 0x000fea0003800000 */
.L_x_4835:
[----:B------:R-:W0:Y:S01]  /*99b0*/  LDC.64 R10, c[0x0][R10+0x2c8] ;  /* 0x0000b2000a0a7b82 */ /* 0x000e220000000a00 */
[----:B------:R-:W-:Y:S02]  /*99c0*/  IMAD.MOV.U32 R3, RZ, RZ, R0 ;  /* 0x000000ffff037224 */ /* 0x000fe400078e0000 */
[-C--:B0-----:R-:W-:Y:S02]  /*99d0*/  IMAD R5, R11, R4.reuse, RZ ;  /* 0x000000040b057224 */ /* 0x081fe400078e02ff */
[----:B------:R-:W-:-:S04]  /*99e0*/  IMAD.WIDE.U32 R2, R10, R4, R2 ;  /* 0x000000040a027225 */ /* 0x000fc800078e0002 */
[----:B------:R-:W-:-:S05]  /*99f0*/  IMAD R5, R10, R7, R5 ;  /* 0x000000070a057224 */ /* 0x000fca00078e0205 */
[----:B------:R-:W-:-:S07]  /*9a00*/  IADD3 R0, R3, R5, RZ ;  /* 0x0000000503007210 */ /* 0x000fce0007ffe0ff */
.L_x_4814:
[----:B------:R-:W-:Y:S01]  /*9a10*/  ULDC.64 UR4, c[0x0][0x480] ;  /* 0x0001200000047ab9 */ /* 0x000fe20000000a00 */
[----:B------:R-:W-:Y:S02]  /*9a20*/  IMAD.MOV.U32 R3, RZ, RZ, R0 ;  /* 0x000000ffff037224 */ /* 0x000fe400078e0000 */
[----:B------:R-:W-:Y:S02]  /*9a30*/  IMAD R17, R17, UR4, RZ ;  /* 0x0000000411117c24 */ /* 0x000fe4000f8e02ff */
[----:B------:R-:W-:-:S04]  /*9a40*/  IMAD.WIDE.U32 R2, R16, UR4, R2 ;  /* 0x0000000410027c25 */ /* 0x000fc8000f8e0002 */
[----:B------:R-:W-:Y:S01]  /*9a50*/  IMAD R17, R16, UR5, R17 ;  /* 0x0000000510117c24 */ /* 0x000fe2000f8e0211 */
[----:B------:R-:W-:-:S03]  /*9a60*/  MOV R24, R2 ;  /* 0x0000000200187202 */ /* 0x000fc60000000f00 */
[----:B------:R-:W-:-:S07]  /*9a70*/  IMAD.IADD R31, R3, 0x1, R17 ;  /* 0x00000001031f7824 */ /* 0x000fce00078e0211 */
.L_x_4789:
[----:B------:R-:W-:Y:S05]  /*9a80*/  BSYNC B0 ;  /* 0x0000000000007941 */ /* 0x000fea0003800000 */
.L_x_4788:
        /* <DEDUP_REMOVED lines=27> */
.L_x_4854:
        /* <DEDUP_REMOVED lines=22> */
.L_x_4843:
        /* <DEDUP_REMOVED lines=23> */
.L_x_4844:
[----:B------:R-:W-:Y:S05]  /*9f10*/  BSYNC B2 ;  /* 0x0000000000027941 */ /* 0x000fea0003800000 */
.L_x_4842:
        /* <DEDUP_REMOVED lines=28> */
.L_x_4846:
        /* <DEDUP_REMOVED lines=23> */
.L_x_4847:
[----:B------:R-:W-:Y:S05]  /*a250*/  BSYNC B2 ;  /* 0x0000000000027941 */ /* 0x000fea0003800000 */
.L_x_4845:
        /* <DEDUP_REMOVED lines=29> */
.L_x_4849:
        /* <DEDUP_REMOVED lines=23> */
.L_x_4850:
[----:B------:R-:W-:Y:S05]  /*a5a0*/  BSYNC B2 ;  /* 0x0000000000027941 */ /* 0x000fea0003800000 */
.L_x_4848:
        /* <DEDUP_REMOVED lines=29> */
.L_x_4852:
        /* <DEDUP_REMOVED lines=23> */
.L_x_4853:
[----:B------:R-:W-:Y:S05]  /*a8f0*/  BSYNC B2 ;  /* 0x0000000000027941 */ /* 0x000fea0003800000 */
.L_x_4851:
        /* <DEDUP_REMOVED lines=11> */
.L_x_4841:
        /* <DEDUP_REMOVED lines=24> */
.L_x_4856:
        /* <DEDUP_REMOVED lines=23> */
.L_x_4857:
[----:B------:R-:W-:Y:S05]  /*aca0*/  BSYNC B1 ;  /* 0x0000000000017941 */ /* 0x000fea0003800000 */
.L_x_4855:
        /* <DEDUP_REMOVED lines=28> */
.L_x_4859:
        /* <DEDUP_REMOVED lines=23> */
.L_x_4860:
[----:B------:R-:W-:Y:S05]  /*afe0*/  BSYNC B1 ;  /* 0x0000000000017941 */ /* 0x000fea0003800000 */
.L_x_4858:
        /* <DEDUP_REMOVED lines=27> */
.L_x_4862:
        /* <DEDUP_REMOVED lines=23> */
.L_x_4863:
[----:B------:R-:W-:Y:S05]  /*b310*/  BSYNC B1 ;  /* 0x0000000000017941 */ /* 0x000fea0003800000 */
.L_x_4861:
[----:B------:R-:W0:Y:S02]  /*b320*/  LDC.64 R12, c[0x0][R12+0x2c8] ;  /* 0x0000b2000c0c7b82 */ /* 0x000e240000000a00 */
[-C--:B0-----:R-:W-:Y:S02]  /*b330*/  IMAD R3, R13, R4.reuse, RZ ;  /* 0x000000040d037224 */ /* 0x081fe400078e02ff */
[----:B------:R-:W-:-:S04]  /*b340*/  IMAD.WIDE.U32 R16, R12, R4, R16 ;  /* 0x000000040c107225 */ /* 0x000fc800078e0010 */
[----:B------:R-:W-:-:S05]  /*b350*/  IMAD R3, R12, R7, R3 ;  /* 0x000000070c037224 */ /* 0x000fca00078e0203 */
[----:B------:R-:W-:-:S07]  /*b360*/  IADD3 R17, R17, R3, RZ ;  /* 0x0000000311117210 */ /* 0x000fce0007ffe0ff */
.L_x_4840:
        /* <DEDUP_REMOVED lines=30> */
.L_x_4878:
        /* <DEDUP_REMOVED lines=25> */
.L_x_4867:
        /* <DEDUP_REMOVED lines=23> */
.L_x_4868:
[----:B------:R-:W-:Y:S05]  /*b850*/  BSYNC B2 ;  /* 0x0000000000027941 */ /* 0x000fea0003800000 */
.L_x_4866:
        /* <DEDUP_REMOVED lines=29> */
.L_x_4870:
        /* <DEDUP_REMOVED lines=23> */
.L_x_4871:
[----:B------:R-:W-:Y:S05]  /*bba0*/  BSYNC B2 ;  /* 0x0000000000027941 */ /* 0x000fea0003800000 */
.L_x_4869:
        /* <DEDUP_REMOVED lines=29> */
.L_x_4873:
        /* <DEDUP_REMOVED lines=23> */
.L_x_4874:
[----:B------:R-:W-:Y:S05]  /*bef0*/  BSYNC B2 ;  /* 0x0000000000027941 */ /* 0x000fea0003800000 */
.L_x_4872:
        /* <DEDUP_REMOVED lines=29> */
.L_x_4876:
        /* <DEDUP_REMOVED lines=23> */
.L_x_4877:
[----:B------:R-:W-:Y:S05]  /*c240*/  BSYNC B2 ;  /* 0x0000000000027941 */ /* 0x000fea0003800000 */
.L_x_4875:
        /* <DEDUP_REMOVED lines=9> */
.L_x_4865:
        /* <DEDUP_REMOVED lines=25> */
.L_x_4880:
        /* <DEDUP_REMOVED lines=23> */
.L_x_4881:
[----:B------:R-:W-:Y:S05]  /*c5e0*/  BSYNC B1 ;  /* 0x0000000000017941 */ /* 0x000fea0003800000 */
.L_x_4879:
        /* <DEDUP_REMOVED lines=29> */
.L_x_4883:
        /* <DEDUP_REMOVED lines=23> */
.L_x_4884:
[----:B------:R-:W-:Y:S05]  /*c930*/  BSYNC B1 ;  /* 0x0000000000017941 */ /* 0x000fea0003800000 */
.L_x_4882:
        /* <DEDUP_REMOVED lines=28> */
.L_x_4886:
        /* <DEDUP_REMOVED lines=23> */
.L_x_4887:
[----:B------:R-:W-:Y:S05]  /*cc70*/  BSYNC B1 ;  /* 0x0000000000017941 */ /* 0x000fea0003800000 */
.L_x_4885:
[----:B------:R-:W0:Y:S01]  /*cc80*/  LDC.64 R10, c[0x0][R10+0x2c8] ;  /* 0x0000b2000a0a7b82 */ /* 0x000e220000000a00 */
[----:B------:R-:W-:Y:S02]  /*cc90*/  IMAD.MOV.U32 R3, RZ, RZ, R0 ;  /* 0x000000ffff037224 */ /* 0x000fe400078e0000 */
[-C--:B0-----:R-:W-:Y:S02]  /*cca0*/  IMAD R5, R11, R4.reuse, RZ ;  /* 0x000000040b057224 */ /* 0x081fe400078e02ff */
[----:B------:R-:W-:-:S04]  /*ccb0*/  IMAD.WIDE.U32 R2, R10, R4, R2 ;  /* 0x000000040a027225 */ /* 0x000fc800078e0002 */
[----:B------:R-:W-:-:S05]  /*ccc0*/  IMAD R5, R10, R7, R5 ;  /* 0x000000070a057224 */ /* 0x000fca00078e0205 */
[----:B------:R-:W-:-:S07]  /*ccd0*/  IADD3 R0, R3, R5, RZ ;  /* 0x0000000503007210 */ /* 0x000fce0007ffe0ff */
.L_x_4864:
[----:B------:R-:W-:Y:S01]  /*cce0*/  ULDC.64 UR4, c[0x0][0x480] ;  /* 0x0001200000047ab9 */ /* 0x000fe20000000a00 */
[----:B------:R-:W-:Y:S02]  /*ccf0*/  IMAD.MOV.U32 R3, RZ, RZ, R0 ;  /* 0x000000ffff037224 */ /* 0x000fe400078e0000 */
[----:B------:R-:W-:Y:S02]  /*cd00*/  IMAD R17, R17, UR4, RZ ;  /* 0x0000000411117c24 */ /* 0x000fe4000f8e02ff */
[----:B------:R-:W-:-:S04]  /*cd10*/  IMAD.WIDE.U32 R44, R16, UR4, R2 ;  /* 0x00000004102c7c25 */ /* 0x000fc8000f8e0002 */
[----:B------:R-:W-:-:S05]  /*cd20*/  IMAD R17, R16, UR5, R17 ;  /* 0x0000000510117c24 */ /* 0x000fca000f8e0211 */
[----:B------:R-:W-:-:S07]  /*cd30*/  IADD3 R43, R45, R17, RZ ;  /* 0x000000112d2b7210 */ /* 0x000fce0007ffe0ff */
.L_x_4839:
[----:B------:R-:W-:Y:S05]  /*cd40*/  BSYNC B0 ;  /* 0x0000000000007941 */ /* 0x000fea0003800000 */
.L_x_4838:
        /* <DEDUP_REMOVED lines=152> */
.L_x_4889:
[----:B------:R-:W-:Y:S01]  /*d6d0*/  MOV R6, R5 ;  /* 0x0000000500067202 */ /* 0x000fe20000000f00 */
[----:B------:R-:W-:Y:S01]  /*d6e0*/  IMAD.MOV.U32 R4, RZ, RZ, R2 ;  /* 0x000000ffff047224 */ /* 0x000fe200078e0002 */
[----:B------:R-:W-:Y:S01]  /*d6f0*/  MOV R0, R20 ;  /* 0x0000001400007202 */ /* 0x000fe20000000f00 */
[----:B------:R-:W-:-:S07]  /*d700*/  IMAD.MOV.U32 R5, RZ, RZ, R14 ;  /* 0x000000ffff057224 */ /* 0x000fce00078e000e */
.L_x_4888:
        /* <DEDUP_REMOVED lines=18> */
.L_x_7306:
[----:B------:R-:W-:Y:S05]  /*d830*/  BRX R2 -0xd840                                                                                                                                                                                                                                                                                                                                                                                                                                                                               (*"BRANCH_TARGETS .L_x_7307,.L_x_7308,.L_x_7309"*) ;  /* 0xffffff2402f07949 */ /* 0x000fea000383ffff */
.L_x_4892:
        /* <DEDUP_REMOVED lines=28> */
.L_x_4898:
[----:B------:R0:W5:Y:S02]  /*da00*/  LDG.E R0, desc[UR36][R24.64] ;  /* 0x0000002418007981 */ /* 0x000164000c1e1900 */
.L_x_4897:
[----:B------:R-:W-:Y:S05]  /*da10*/  BSYNC B9 ;  /* 0x0000000000097941 */ /* 0x000fea0003800000 */
.L_x_4896:
[----:B-----5:R-:W-:-:S04]  /*da20*/  FSETP.GTU.FTZ.AND P0, PT, R41, R0, PT ;  /* 0x000000002900720b */ /* 0x020fc80003f1c000 */
[----:B------:R-:W-:-:S05]  /*da30*/  SEL R3, RZ, 0x1, P0 ;  /* 0x00000001ff037807 */ /* 0x000fca0000000000 */
[----:B------:R1:W-:Y:S04]  /*da40*/  STG.E desc[UR36][R26.64], R3 ;  /* 0x000000031a007986 */ /* 0x0003e8000c101924 */
.L_x_4894:
[----:B------:R-:W-:Y:S05]  /*da50*/  BSYNC B8 ;  /* 0x0000000000087941 */ /* 0x000fea0003800000 */
.L_x_4893:
        /* <DEDUP_REMOVED lines=21> */
.L_x_4901:
[----:B------:R2:W5:Y:S02]  /*dbb0*/  LDG.E R0, desc[UR36][R32.64] ;  /* 0x0000002420007981 */ /* 0x000564000c1e1900 */
.L_x_4900:
[----:B------:R-:W-:Y:S05]  /*dbc0*/  BSYNC B8 ;  /* 0x0000000000087941 */ /* 0x000fea0003800000 */
.L_x_4899:
[----:B-----5:R-:W-:-:S04]  /*dbd0*/  FSETP.GTU.FTZ.AND P0, PT, R37, R0, PT ;  /* 0x000000002500720b */ /* 0x020fc80003f1c000 */
[----:B-1----:R-:W-:-:S05]  /*dbe0*/  SEL R3, RZ, 0x1, P0 ;  /* 0x00000001ff037807 */ /* 0x002fca0000000000 */
[----:B------:R1:W-:Y:S04]  /*dbf0*/  STG.E desc[UR36][R22.64], R3 ;  /* 0x0000000316007986 */ /* 0x0003e8000c101924 */
.L_x_7308:
        /* <DEDUP_REMOVED lines=21> */
.L_x_4904:
[----:B------:R1:W5:Y:S02]  /*dd50*/  LDG.E R3, desc[UR36][R38.64] ;  /* 0x0000002426037981 */ /* 0x000364000c1e1900 */
.L_x_4903:
[----:B------:R-:W-:Y:S05]  /*dd60*/  BSYNC B8 ;  /* 0x0000000000087941 */ /* 0x000fea0003800000 */
.L_x_4902:
[----:B-----5:R-:W-:-:S04]  /*dd70*/  FSETP.GTU.FTZ.AND P0, PT, R36, R3, PT ;  /* 0x000000032400720b */ /* 0x020fc80003f1c000 */
[----:B------:R-:W-:-:S05]  /*dd80*/  SEL R3, RZ, 0x1, P0 ;  /* 0x00000001ff037807 */ /* 0x000fca0000000000 */
[----:B------:R3:W-:Y:S04]  /*dd90*/  STG.E desc[UR36][R18.64], R3 ;  /* 0x0000000312007986 */ /* 0x0007e8000c101924 */
.L_x_7307:
[----:B------:R-:W-:Y:S05]  /*dda0*/  BSYNC B6 ;  /* 0x0000000000067941 */ /* 0x000fea0003800000 */
.L_x_4891:
        /* <DEDUP_REMOVED lines=21> */
.L_x_4907:
[----:B------:R4:W5:Y:S02]  /*df00*/  LDG.E R0, desc[UR36][R34.64] ;  /* 0x0000002422007981 */ /* 0x000964000c1e1900 */
.L_x_4906:
[----:B------:R-:W-:Y:S05]  /*df10*/  BSYNC B8 ;  /* 0x0000000000087941 */ /* 0x000fea0003800000 */
.L_x_4905:
[----:B-----5:R-:W-:-:S04]  /*df20*/  FSETP.GTU.FTZ.AND P0, PT, R31, R0, PT ;  /* 0x000000001f00720b */ /* 0x020fc80003f1c000 */
[----:B---3--:R-:W-:-:S05]  /*df30*/  SEL R3, RZ, 0x1, P0 ;  /* 0x00000001ff037807 */ /* 0x008fca0000000000 */
[----:B------:R3:W-:Y:S01]  /*df40*/  STG.E desc[UR36][R16.64], R3 ;  /* 0x0000000310007986 */ /* 0x0007e2000c101924 */
[----:B------:R-:W-:Y:S05]  /*df50*/  BRA `(.L_x_4895) ;  /* 0x0000000000047947 */ /* 0x000fea0003800000 */
.L_x_7309:
[----:B------:R-:W-:Y:S05]  /*df60*/  BREAK B6 ;  /* 0x0000000000067942 */ /* 0x000fea0003800000 */
.L_x_4895:
[----:B------:R-:W-:Y:S05]  /*df70*/  BSYNC B7 ;  /* 0x0000000000077941 */ /* 0x000fea0003800000 */
.L_x_4890:
        /* <DEDUP_REMOVED lines=10> */
        .weak           $__internal_47_$__cuda_sm20_div_u64
        .type           $__internal_47_$__cuda_sm20_div_u64,@function
        .size           $__internal_47_$__cuda_sm20_div_u64,(.L_x_7646 - $__internal_47_$__cuda_sm20_div_u64)
$__internal_47_$__cuda_sm20_div_u64:
        /* <DEDUP_REMOVED lines=68> */
[----:B------:R-:W-:Y:S06]  /*e460*/  RET.REL.NODEC R6 `(_ZN2at4cuda57_GLOBAL__N__cd6b329d_24_DistributionBernoulli_cu_7537a20d21kernelPointwiseApply2IZNS_6native9templates4cuda28bernoulli_tensor_cuda_kernelIifEEvRKNS_10TensorBaseES9_NS_15PhiloxCudaStateEEUliRiSB_SB_SB_RKfSD_SD_SD_E_iSC_mLin1ELin1ELi4ELi512ELi2EEEvNS0_6detail10TensorInfoIT0_T2_EENSG_IT1_SI_EESI_T_) ;  /* 0xffffff1806e47950 */ /* 0x000fec0003c3ffff */
.L_x_4909:
        /* <DEDUP_REMOVED lines=9> */
.L_x_7646:


//--------------------- .text._ZN2at4cuda57_GLOBAL__N__cd6b329d_24_DistributionBernoulli_cu_7537a20d21kernelPointwiseApply2IZNS_6native9templates4cuda28bernoulli_tensor_cuda_kernelIifEEvRKNS_10TensorBaseES9_NS_15PhiloxCudaStateEEUliRiSB_SB_SB_RKfSD_SD_SD_E_iSC_mLi1ELi1ELi4ELi512ELi2EEEvNS0_6detail10TensorInfoIT0_T2_EENSG_IT1_SI_EESI_T_ --------------------------
	.section	.text._ZN2at4cuda57_GLOBAL__N__cd6b329d_24_DistributionBernoulli_cu_7537a20d21kernelPointwiseApply2IZNS_6native9templates4cuda28bernoulli_tensor_cuda_kernelIifEEvRKNS_10TensorBaseES9_NS_15PhiloxCudaStateEEUliRiSB_SB_SB_RKfSD_SD_SD_E_iSC_mLi1ELi1ELi4ELi512ELi2EEEvNS0_6detail10TensorInfoIT0_T2_EENSG_IT1_SI_EESI_T_,"ax",@progbits
	.align	128
.text._ZN2at4cuda57_GLOBAL__N__cd6b329d_24_DistributionBernoulli_cu_7537a20d21kernelPointwiseApply2IZNS_6native9templates4cuda28bernoulli_tensor_cuda_kernelIifEEvRKNS_10TensorBaseES9_NS_15PhiloxCudaStateEEUliRiSB_SB_SB_RKfSD_SD_SD_E_iSC_mLi1ELi1ELi4ELi512ELi2EEEvNS0_6detail10TensorInfoIT0_T2_EENSG_IT1_SI_EESI_T_:
        .type           _ZN2at4cuda57_GLOBAL__N__cd6b329d_24_DistributionBernoulli_cu_7537a20d21kernelPointwiseApply2IZNS_6native9templates4cuda28bernoulli_tensor_cuda_kernelIifEEvRKNS_10TensorBaseES9_NS_15PhiloxCudaStateEEUliRiSB_SB_SB_RKfSD_SD_SD_E_iSC_mLi1ELi1ELi4ELi512ELi2EEEvNS0_6detail10TensorInfoIT0_T2_EENSG_IT1_SI_EESI_T_,@function
        .size           _ZN2at4cuda57_GLOBAL__N__cd6b329d_24_DistributionBernoulli_cu_7537a20d21kernelPointwiseApply2IZNS_6native9templates4cuda28bernoulli_tensor_cuda_kernelIifEEvRKNS_10TensorBaseES9_NS_15PhiloxCudaStateEEUliRiSB_SB_SB_RKfSD_SD_SD_E_iSC_mLi1ELi1ELi4ELi512ELi2EEEvNS0_6detail10TensorInfoIT0_T2_EENSG_IT1_SI_EESI_T_,(.L_x_7648 - _ZN2at4cuda57_GLOBAL__N__cd6b329d_24_DistributionBernoulli_cu_7537a20d21kernelPointwiseApply2IZNS_6native9templates4cuda28bernoulli_tensor_cuda_kernelIifEEvRKNS_10TensorBaseES9_NS_15PhiloxCudaStateEEUliRiSB_SB_SB_RKfSD_SD_SD_E_iSC_mLi1ELi1ELi4ELi512ELi2EEEvNS0_6detail10TensorInfoIT0_T2_EENSG_IT1_SI_EESI_T_)
        .other          _ZN2at4cuda57_GLOBAL__N__cd6b329d_24_DistributionBernoulli_cu_7537a20d21kernelPointwiseApply2IZNS_6native9templates4cuda28bernoulli_tensor_cuda_kernelIifEEvRKNS_10TensorBaseES9_NS_15PhiloxCudaStateEEUliRiSB_SB_SB_RKfSD_SD_SD_E_iSC_mLi1ELi1ELi4ELi512ELi2EEEvNS0_6detail10TensorInfoIT0_T2_EENSG_IT1_SI_EESI_T_,@"STO_CUDA_ENTRY STV_DEFAULT"
_ZN2at4cuda57_GLOBAL__N__cd6b329d_24_DistributionBernoulli_cu_7537a20d21kernelPointwiseApply2IZNS_6native9templates4cuda28bernoulli_tensor_cuda_kernelIifEEvRKNS_10TensorBaseES9_NS_15PhiloxCudaStateEEUliRiSB_SB_SB_RKfSD_SD_SD_E_iSC_mLi1ELi1ELi4ELi512ELi2EEEvNS0_6detail10TensorInfoIT0_T2_EENSG_IT1_SI_EESI_T_:
        /* <DEDUP_REMOVED lines=21> */
.L_x_4931:
        /* <DEDUP_REMOVED lines=192> */
.L_x_4912:
[----:B------:R-:W-:Y:S01]  /*0d50*/  MOV R9, R6 ;  /* 0x0000000600097202 */ /* 0x000fe20000000f00 */
[----:B------:R-:W-:Y:S02]  /*0d60*/  IMAD.MOV.U32 R8, RZ, RZ, R32 ;  /* 0x000000ffff087224 */ /* 0x000fe400078e0020 */
[----:B------:R-:W-:Y:S02]  /*0d70*/  IMAD.MOV.U32 R3, RZ, RZ, R38 ;  /* 0x000000ffff037224 */ /* 0x000fe400078e0026 */
[----:B------:R-:W-:-:S07]  /*0d80*/  IMAD.MOV.U32 R6, RZ, RZ, R4 ;  /* 0x000000ffff067224 */ /* 0x000fce00078e0004 */
.L_x_4911:
        /* <DEDUP_REMOVED lines=17> */
.L_x_7310:
[----:B------:R-:W-:Y:S05]  /*0ea0*/  BRX R4 -0xeb0                                                                                                                                                                                                                                                                                                                                                                                                                                                                                (*"BRANCH_TARGETS .L_x_7311,.L_x_7312,.L_x_7313"*) ;  /* 0xfffffff004547949 */ /* 0x000fea000383ffff */
.L_x_4915:
        /* <DEDUP_REMOVED lines=28> */
.L_x_4921:
[----:B------:R0:W5:Y:S02]  /*1070*/  LDG.E R3, desc[UR36][R16.64] ;  /* 0x0000002410037981 */ /* 0x000164000c1e1900 */
.L_x_4920:
[----:B------:R-:W-:Y:S05]  /*1080*/  BSYNC B6 ;  /* 0x0000000000067941 */ /* 0x000fea0003800000 */
.L_x_4919:
[----:B-----5:R-:W-:-:S04]  /*1090*/  FSETP.GTU.FTZ.AND P0, PT, R34, R3, PT ;  /* 0x000000032200720b */ /* 0x020fc80003f1c000 */
[----:B------:R-:W-:-:S05]  /*10a0*/  SEL R3, RZ, 0x1, P0 ;  /* 0x00000001ff037807 */ /* 0x000fca0000000000 */
[----:B------:R1:W-:Y:S04]  /*10b0*/  STG.E desc[UR36][R36.64], R3 ;  /* 0x0000000324007986 */ /* 0x0003e8000c101924 */
.L_x_4917:
[----:B------:R-:W-:Y:S05]  /*10c0*/  BSYNC B7 ;  /* 0x0000000000077941 */ /* 0x000fea0003800000 */
.L_x_4916:
        /* <DEDUP_REMOVED lines=21> */
.L_x_4924:
[----:B------:R2:W5:Y:S02]  /*1220*/  LDG.E R0, desc[UR36][R18.64] ;  /* 0x0000002412007981 */ /* 0x000564000c1e1900 */
.L_x_4923:
[----:B------:R-:W-:Y:S05]  /*1230*/  BSYNC B6 ;  /* 0x0000000000067941 */ /* 0x000fea0003800000 */
.L_x_4922:
[----:B-----5:R-:W-:-:S04]  /*1240*/  FSETP.GTU.FTZ.AND P0, PT, R33, R0, PT ;  /* 0x000000002100720b */ /* 0x020fc80003f1c000 */
[----:B-1----:R-:W-:-:S05]  /*1250*/  SEL R3, RZ, 0x1, P0 ;  /* 0x00000001ff037807 */ /* 0x002fca0000000000 */
[----:B------:R1:W-:Y:S04]  /*1260*/  STG.E desc[UR36][R26.64], R3 ;  /* 0x000000031a007986 */ /* 0x0003e8000c101924 */
.L_x_7312:
        /* <DEDUP_REMOVED lines=21> */
.L_x_4927:
[----:B------:R1:W5:Y:S02]  /*13c0*/  LDG.E R3, desc[UR36][R22.64] ;  /* 0x0000002416037981 */ /* 0x000364000c1e1900 */
.L_x_4926:
[----:B------:R-:W-:Y:S05]  /*13d0*/  BSYNC B6 ;  /* 0x0000000000067941 */ /* 0x000fea0003800000 */
.L_x_4925:
[----:B-----5:R-:W-:-:S04]  /*13e0*/  FSETP.GTU.FTZ.AND P0, PT, R32, R3, PT ;  /* 0x000000032000720b */ /* 0x020fc80003f1c000 */
[----:B------:R-:W-:-:S05]  /*13f0*/  SEL R3, RZ, 0x1, P0 ;  /* 0x00000001ff037807 */ /* 0x000fca0000000000 */
[----:B------:R3:W-:Y:S04]  /*1400*/  STG.E desc[UR36][R24.64], R3 ;  /* 0x0000000318007986 */ /* 0x0007e8000c101924 */
.L_x_7311:
[----:B------:R-:W-:Y:S05]  /*1410*/  BSYNC B8 ;  /* 0x0000000000087941 */ /* 0x000fea0003800000 */
.L_x_4914:
        /* <DEDUP_REMOVED lines=32> */
.L_x_4930:
[----:B------:R0:W5:Y:S02]  /*1620*/  LDG.E R0, desc[UR36][R16.64] ;  /* 0x0000002410007981 */ /* 0x000164000c1e1900 */
.L_x_4929:
[----:B------:R-:W-:Y:S05]  /*1630*/  BSYNC B6 ;  /* 0x0000000000067941 */ /* 0x000fea0003800000 */
.L_x_4928:
        /* <DEDUP_REMOVED lines=11> */
[----:B------:R2:W-:Y:S01]  /*16f0*/  STG.E desc[UR36][R4.64], R3 ;  /* 0x0000000304007986 */ /* 0x0005e2000c101924 */
[----:B------:R-:W-:Y:S05]  /*1700*/  BRA `(.L_x_4918) ;  /* 0x0000000000047947 */ /* 0x000fea0003800000 */
.L_x_7313:
[----:B------:R-:W-:Y:S05]  /*1710*/  BREAK B8 ;  /* 0x0000000000087942 */ /* 0x000fea0003800000 */
.L_x_4918:
[----:B------:R-:W-:Y:S05]  /*1720*/  BSYNC B9 ;  /* 0x0000000000097941 */ /* 0x000fea0003800000 */
.L_x_4913:
        /* <DEDUP_REMOVED lines=9> */
.L_x_4910:
[----:B------:R-:W-:Y:S05]  /*17c0*/  EXIT ;  /* 0x000000000000794d */ /* 0x000fea0003800000 */
.L_x_4932:
        /* <DEDUP_REMOVED lines=11> */
.L_x_7648:


//--------------------- .text._ZN2at4cuda57_GLOBAL__N__cd6b329d_24_DistributionBernoulli_cu_7537a20d21kernelPointwiseApply2IZNS_6native9templates4cuda28bernoulli_tensor_cuda_kernelIifEEvRKNS_10TensorBaseES9_NS_15PhiloxCudaStateEEUliRiSB_SB_SB_RKfSD_SD_SD_E_iSC_jLin1ELin1ELi4ELi512ELi2EEEvNS0_6detail10TensorInfoIT0_T2_EENSG_IT1_SI_EESI_T_ --------------------------
	.section	.text._ZN2at4cuda57_GLOBAL__N__cd6b329d_24_DistributionBernoulli_cu_7537a20d21kernelPointwiseApply2IZNS_6native9templates4cuda28bernoulli_tensor_cuda_kernelIifEEvRKNS_10TensorBaseES9_NS_15PhiloxCudaStateEEUliRiSB_SB_SB_RKfSD_SD_SD_E_iSC_jLin1ELin1ELi4ELi512ELi2EEEvNS0_6detail10TensorInfoIT0_T2_EENSG_IT1_SI_EESI_T_,"ax",@progbits
	.align	128
.text._ZN2at4cuda57_GLOBAL__N__cd6b329d_24_DistributionBernoulli_cu_7537a20d21kernelPointwiseApply2IZNS_6native9templates4cuda28bernoulli_tensor_cuda_kernelIifEEvRKNS_10TensorBaseES9_NS_15PhiloxCudaStateEEUliRiSB_SB_SB_RKfSD_SD_SD_E_iSC_jLin1ELin1ELi4ELi512ELi2EEEvNS0_6detail10TensorInfoIT0_T2_EENSG_IT1_SI_EESI_T_:
        .type           _ZN2at4cuda57_GLOBAL__N__cd6b329d_24_DistributionBernoulli_cu_7537a20d21kernelPointwiseApply2IZNS_6native9templates4cuda28bernoulli_tensor_cuda_kernelIifEEvRKNS_10TensorBaseES9_NS_15PhiloxCudaStateEEUliRiSB_SB_SB_RKfSD_SD_SD_E_iSC_jLin1ELin1ELi4ELi512ELi2EEEvNS0_6detail10TensorInfoIT0_T2_EENSG_IT1_SI_EESI_T_,@function
        .size           _ZN2at4cuda57_GLOBAL__N__cd6b329d_24_DistributionBernoulli_cu_7537a20d21kernelPointwiseApply2IZNS_6native9templates4cuda28bernoulli_tensor_cuda_kernelIifEEvRKNS_10TensorBaseES9_NS_15PhiloxCudaStateEEUliRiSB_SB_SB_RKfSD_SD_SD_E_iSC_jLin1ELin1ELi4ELi512ELi2EEEvNS0_6detail10TensorInfoIT0_T2_EENSG_IT1_SI_EESI_T_,(.L_x_7649 - _ZN2at4cuda57_GLOBAL__N__cd6b329d_24_DistributionBernoulli_cu_7537a20d21kernelPointwiseApply2IZNS_6native9templates4cuda28bernoulli_tensor_cuda_kernelIifEEvRKNS_10TensorBaseES9_NS_15PhiloxCudaStateEEUliRiSB_SB_SB_RKfSD_SD_SD_E_iSC_jLin1ELin1ELi4ELi512ELi2EEEvNS0_6detail10TensorInfoIT0_T2_EENSG_IT1_SI_EESI_T_)
        .other          _ZN2at4cuda57_GLOBAL__N__cd6b329d_24_DistributionBernoulli_cu_7537a20d21kernelPointwiseApply2IZNS_6native9templates4cuda28bernoulli_tensor_cuda_kernelIifEEvRKNS_10TensorBaseES9_NS_15PhiloxCudaStateEEUliRiSB_SB_SB_RKfSD_SD_SD_E_iSC_jLin1ELin1ELi4ELi512ELi2EEEvNS0_6detail10TensorInfoIT0_T2_EENSG_IT1_SI_EESI_T_,@"STO_CUDA_ENTRY STV_DEFAULT"
_ZN2at4cuda57_GLOBAL__N__cd6b329d_24_DistributionBernoulli_cu_7537a20d21kernelPointwiseApply2IZNS_6native9templates4cuda28bernoulli_tensor_cuda_kernelIifEEvRKNS_10TensorBaseES9_NS_15PhiloxCudaStateEEUliRiSB_SB_SB_RKfSD_SD_SD_E_iSC_jLin1ELin1ELi4ELi512ELi2EEEvNS0_6detail10TensorInfoIT0_T2_EENSG_IT1_SI_EESI_T_:
        /* <DEDUP_REMOVED lines=11> */
.L_x_4985:
        /* <DEDUP_REMOVED lines=31> */
.L_x_4937:
        /* <DEDUP_REMOVED lines=100> */
.L_x_4936:
        /* <DEDUP_REMOVED lines=79> */
.L_x_4935:
        /* <DEDUP_REMOVED lines=23> */
.L_x_4940:
        /* <DEDUP_REMOVED lines=101> */
.L_x_4939:
        /* <DEDUP_REMOVED lines=79> */
.L_x_4938:
[----:B------:R-:W-:Y:S02]  /*1a80*/  ULDC UR4, c[0x0][0x354] ;  /* 0x0000d50000047ab9 */ /* 0x000fe40000000800 */
[----:B------:R-:W-:-:S07]  /*1a90*/  IMAD R24, R7, UR4, R24 ;  /* 0x0000000407187c24 */ /* 0x000fce000f8e0218 */
.L_x_4934:
[----:B------:R-:W-:Y:S05]  /*1aa0*/  BSYNC B0 ;  /* 0x0000000000007941 */ /* 0x000fea0003800000 */
.L_x_4933:
        /* <DEDUP_REMOVED lines=29> */
.L_x_4945:
        /* <DEDUP_REMOVED lines=100> */
.L_x_4944:
        /* <DEDUP_REMOVED lines=78> */
.L_x_4943:
        /* <DEDUP_REMOVED lines=20> */
.L_x_4948:
        /* <DEDUP_REMOVED lines=101> */
.L_x_4947:
        /* <DEDUP_REMOVED lines=79> */
.L_x_4946:
[----:B------:R-:W-:Y:S02]  /*3420*/  ULDC UR4, c[0x0][0x354] ;  /* 0x0000d50000047ab9 */ /* 0x000fe40000000800 */
[----:B------:R-:W-:-:S07]  /*3430*/  IMAD R22, R22, UR4, R3 ;  /* 0x0000000416167c24 */ /* 0x000fce000f8e0203 */
.L_x_4942:
[----:B------:R-:W-:Y:S05]  /*3440*/  BSYNC B0 ;  /* 0x0000000000007941 */ /* 0x000fea0003800000 */
.L_x_4941:
        /* <DEDUP_REMOVED lines=30> */
.L_x_4953:
        /* <DEDUP_REMOVED lines=100> */
.L_x_4952:
        /* <DEDUP_REMOVED lines=78> */
.L_x_4951:
        /* <DEDUP_REMOVED lines=20> */
.L_x_4956:
        /* <DEDUP_REMOVED lines=101> */
.L_x_4955:
        /* <DEDUP_REMOVED lines=80> */
.L_x_4954:
[----:B------:R-:W-:Y:S02]  /*4de0*/  ULDC UR4, c[0x0][0x354] ;  /* 0x0000d50000047ab9 */ /* 0x000fe40000000800 */
[----:B------:R-:W-:-:S07]  /*4df0*/  IMAD R18, R3, UR4, R18 ;  /* 0x0000000403127c24 */ /* 0x000fce000f8e0212 */
.L_x_4950:
[----:B------:R-:W-:Y:S05]  /*4e00*/  BSYNC B0 ;  /* 0x0000000000007941 */ /* 0x000fea0003800000 */
.L_x_4949:
        /* <DEDUP_REMOVED lines=28> */
.L_x_4961:
        /* <DEDUP_REMOVED lines=100> */
.L_x_4960:
        /* <DEDUP_REMOVED lines=78> */
.L_x_4959:
        /* <DEDUP_REMOVED lines=20> */
.L_x_4964:
        /* <DEDUP_REMOVED lines=101> */
.L_x_4963:
        /* <DEDUP_REMOVED lines=79> */
.L_x_4962:
[----:B------:R-:W-:Y:S02]  /*6770*/  ULDC UR4, c[0x0][0x354] ;  /* 0x0000d50000047ab9 */ /* 0x000fe40000000800 */
[----:B------:R-:W-:-:S07]  /*6780*/  IMAD R14, R14, UR4, R3 ;  /* 0x000000040e0e7c24 */ /* 0x000fce000f8e0203 */
.L_x_4958:
[----:B------:R-:W-:Y:S05]  /*6790*/  BSYNC B0 ;  /* 0x0000000000007941 */ /* 0x000fea0003800000 */
.L_x_4957:
        /* <DEDUP_REMOVED lines=144> */
.L_x_4966:
[----:B------:R-:W-:Y:S01]  /*70a0*/  IMAD.MOV.U32 R20, RZ, RZ, R5 ;  /* 0x000000ffff147224 */ /* 0x000fe200078e0005 */
[----:B------:R-:W-:Y:S01]  /*70b0*/  MOV R14, R3 ;  /* 0x00000003000e7202 */ /* 0x000fe20000000f00 */
[----:B------:R-:W-:Y:S01]  /*70c0*/  IMAD.MOV.U32 R15, RZ, RZ, R12 ;  /* 0x000000ffff0f7224 */ /* 0x000fe200078e000c */
[----:B------:R-:W-:-:S07]  /*70d0*/  MOV R5, R8 ;  /* 0x0000000800057202 */ /* 0x000fce0000000f00 */
.L_x_4965:
        /* <DEDUP_REMOVED lines=18> */
.L_x_7314:
[----:B------:R-:W-:Y:S05]  /*7200*/  BRX R4 -0x7210                                                                                                                                                                                                                                                                                                                                                                                                                                                                               (*"BRANCH_TARGETS .L_x_7315,.L_x_7316,.L_x_7317"*) ;  /* 0xffffff8c047c7949 */ /* 0x000fea000383ffff */
.L_x_4969:
        /* <DEDUP_REMOVED lines=28> */
.L_x_4975:
[----:B------:R0:W5:Y:S02]  /*73d0*/  LDG.E R3, desc[UR36][R16.64] ;  /* 0x0000002410037981 */ /* 0x000164000c1e1900 */
.L_x_4974:
[----:B------:R-:W-:Y:S05]  /*73e0*/  BSYNC B6 ;  /* 0x0000000000067941 */ /* 0x000fea0003800000 */
.L_x_4973:
[----:B-----5:R-:W-:-:S04]  /*73f0*/  FSETP.GTU.FTZ.AND P0, PT, R34, R3, PT ;  /* 0x000000032200720b */ /* 0x020fc80003f1c000 */
[----:B------:R-:W-:-:S05]  /*7400*/  SEL R3, RZ, 0x1, P0 ;  /* 0x00000001ff037807 */ /* 0x000fca0000000000 */
[----:B------:R1:W-:Y:S04]  /*7410*/  STG.E desc[UR36][R26.64], R3 ;  /* 0x000000031a007986 */ /* 0x0003e8000c101924 */
.L_x_4971:
[----:B------:R-:W-:Y:S05]  /*7420*/  BSYNC B7 ;  /* 0x0000000000077941 */ /* 0x000fea0003800000 */
.L_x_4970:
        /* <DEDUP_REMOVED lines=21> */
.L_x_4978:
[----:B------:R2:W5:Y:S02]  /*7580*/  LDG.E R0, desc[UR36][R18.64] ;  /* 0x0000002412007981 */ /* 0x000564000c1e1900 */
.L_x_4977:
[----:B------:R-:W-:Y:S05]  /*7590*/  BSYNC B6 ;  /* 0x0000000000067941 */ /* 0x000fea0003800000 */
.L_x_4976:
[----:B-----5:R-:W-:-:S04]  /*75a0*/  FSETP.GTU.FTZ.AND P0, PT, R33, R0, PT ;  /* 0x000000002100720b */ /* 0x020fc80003f1c000 */
[----:B-1----:R-:W-:-:S05]  /*75b0*/  SEL R3, RZ, 0x1, P0 ;  /* 0x00000001ff037807 */ /* 0x002fca0000000000 */
[----:B------:R1:W-:Y:S04]  /*75c0*/  STG.E desc[UR36][R28.64], R3 ;  /* 0x000000031c007986 */ /* 0x0003e8000c101924 */
.L_x_7316:
        /* <DEDUP_REMOVED lines=21> */
.L_x_4981:
[----:B------:R1:W5:Y:S02]  /*7720*/  LDG.E R3, desc[UR36][R22.64] ;  /* 0x0000002416037981 */ /* 0x000364000c1e1900 */
.L_x_4980:
[----:B------:R-:W-:Y:S05]  /*7730*/  BSYNC B6 ;  /* 0x0000000000067941 */ /* 0x000fea0003800000 */
.L_x_4979:
[----:B-----5:R-:W-:-:S04]  /*7740*/  FSETP.GTU.FTZ.AND P0, PT, R32, R3, PT ;  /* 0x000000032000720b */ /* 0x020fc80003f1c000 */
[----:B------:R-:W-:-:S05]  /*7750*/  SEL R3, RZ, 0x1, P0 ;  /* 0x00000001ff037807 */ /* 0x000fca0000000000 */
[----:B------:R3:W-:Y:S04]  /*7760*/  STG.E desc[UR36][R36.64], R3 ;  /* 0x0000000324007986 */ /* 0x0007e8000c101924 */
.L_x_7315:
[----:B------:R-:W-:Y:S05]  /*7770*/  BSYNC B8 ;  /* 0x0000000000087941 */ /* 0x000fea0003800000 */
.L_x_4968:
        /* <DEDUP_REMOVED lines=21> */
.L_x_4984:
[----:B------:R4:W5:Y:S02]  /*78d0*/  LDG.E R0, desc[UR36][R24.64] ;  /* 0x0000002418007981 */ /* 0x000964000c1e1900 */
.L_x_4983:
[----:B------:R-:W-:Y:S05]  /*78e0*/  BSYNC B6 ;  /* 0x0000000000067941 */ /* 0x000fea0003800000 */
.L_x_4982:
[----:B-----5:R-:W-:-:S04]  /*78f0*/  FSETP.GTU.FTZ.AND P0, PT, R31, R0, PT ;  /* 0x000000001f00720b */ /* 0x020fc80003f1c000 */
[----:B---3--:R-:W-:-:S05]  /*7900*/  SEL R3, RZ, 0x1, P0 ;  /* 0x00000001ff037807 */ /* 0x008fca0000000000 */
[----:B------:R3:W-:Y:S01]  /*7910*/  STG.E desc[UR36][R38.64], R3 ;  /* 0x0000000326007986 */ /* 0x0007e2000c101924 */
[----:B------:R-:W-:Y:S05]  /*7920*/  BRA `(.L_x_4972) ;  /* 0x0000000000047947 */ /* 0x000fea0003800000 */
.L_x_7317:
[----:B------:R-:W-:Y:S05]  /*7930*/  BREAK B8 ;  /* 0x0000000000087942 */ /* 0x000fea0003800000 */
.L_x_4972:
[----:B------:R-:W-:Y:S05]  /*7940*/  BSYNC B9 ;  /* 0x0000000000097941 */ /* 0x000fea0003800000 */
.L_x_4967:
        /* <DEDUP_REMOVED lines=8> */
.L_x_4986:
        /* <DEDUP_REMOVED lines=11> */
.L_x_7649:


//--------------------- .text._ZN2at4cuda57_GLOBAL__N__cd6b329d_24_DistributionBernoulli_cu_7537a20d21kernelPointwiseApply2IZNS_6native9templates4cuda28bernoulli_tensor_cuda_kernelIifEEvRKNS_10TensorBaseES9_NS_15PhiloxCudaStateEEUliRiSB_SB_SB_RKfSD_SD_SD_E_iSC_jLin1ELi2ELi4ELi512ELi2EEEvNS0_6detail10TensorInfoIT0_T2_EENSG_IT1_SI_EESI_T_ --------------------------
	.section	.text._ZN2at4cuda57_GLOBAL__N__cd6b329d_24_DistributionBernoulli_cu_7537a20d21kernelPointwiseApply2IZNS_6native9templates4cuda28bernoulli_tensor_cuda_kernelIifEEvRKNS_10TensorBaseES9_NS_15PhiloxCudaStateEEUliRiSB_SB_SB_RKfSD_SD_SD_E_iSC_jLin1ELi2ELi4ELi512ELi2EEEvNS0_6detail10TensorInfoIT0_T2_EENSG_IT1_SI_EESI_T_,"ax",@progbits
	.align	128
.text._ZN2at4cuda57_GLOBAL__N__cd6b329d_24_DistributionBernoulli_cu_7537a20d21kernelPointwiseApply2IZNS_6native9templates4cuda28bernoulli_tensor_cuda_kernelIifEEvRKNS_10TensorBaseES9_NS_15PhiloxCudaStateEEUliRiSB_SB_SB_RKfSD_SD_SD_E_iSC_jLin1ELi2ELi4ELi512ELi2EEEvNS0_6detail10TensorInfoIT0_T2_EENSG_IT1_SI_EESI_T_:
        .type           _ZN2at4cuda57_GLOBAL__N__cd6b329d_24_DistributionBernoulli_cu_7537a20d21kernelPointwiseApply2IZNS_6native9templates4cuda28bernoulli_tensor_cuda_kernelIifEEvRKNS_10TensorBaseES9_NS_15PhiloxCudaStateEEUliRiSB_SB_SB_RKfSD_SD_SD_E_iSC_jLin1ELi2ELi4ELi512ELi2EEEvNS0_6detail10TensorInfoIT0_T2_EENSG_IT1_SI_EESI_T_,@function
        .size           _ZN2at4cuda57_GLOBAL__N__cd6b329d_24_DistributionBernoulli_cu_7537a20d21kernelPointwiseApply2IZNS_6native9templates4cuda28bernoulli_tensor_cuda_kernelIifEEvRKNS_10TensorBaseES9_NS_15PhiloxCudaStateEEUliRiSB_SB_SB_RKfSD_SD_SD_E_iSC_jLin1ELi2ELi4ELi512ELi2EEEvNS0_6detail10TensorInfoIT0_T2_EENSG_IT1_SI_EESI_T_,(.L_x_7650 - _ZN2at4cuda57_GLOBAL__N__cd6b329d_24_DistributionBernoulli_cu_7537a20d21kernelPointwiseApply2IZNS_6native9templates4cuda28bernoulli_tensor_cuda_kernelIifEEvRKNS_10TensorBaseES9_NS_15PhiloxCudaStateEEUliRiSB_SB_SB_RKfSD_SD_SD_E_iSC_jLin1ELi2ELi4ELi512ELi2EEEvNS0_6detail10TensorInfoIT0_T2_EENSG_IT1_SI_EESI_T_)
        .other          _ZN2at4cuda57_GLOBAL__N__cd6b329d_24_DistributionBernoulli_cu_7537a20d21kernelPointwiseApply2IZNS_6native9templates4cuda28bernoulli_tensor_cuda_kernelIifEEvRKNS_10TensorBaseES9_NS_15PhiloxCudaStateEEUliRiSB_SB_SB_RKfSD_SD_SD_E_iSC_jLin1ELi2ELi4ELi512ELi2EEEvNS0_6detail10TensorInfoIT0_T2_EENSG_IT1_SI_EESI_T_,@"STO_CUDA_ENTRY STV_DEFAULT"
_ZN2at4cuda57_GLOBAL__N__cd6b329d_24_DistributionBernoulli_cu_7537a20d21kernelPointwiseApply2IZNS_6native9templates4cuda28bernoulli_tensor_cuda_kernelIifEEvRKNS_10TensorBaseES9_NS_15PhiloxCudaStateEEUliRiSB_SB_SB_RKfSD_SD_SD_E_iSC_jLin1ELi2ELi4ELi512ELi2EEEvNS0_6detail10TensorInfoIT0_T2_EENSG_IT1_SI_EESI_T_:
        /* <DEDUP_REMOVED lines=11> */
.L_x_5027:
        /* <DEDUP_REMOVED lines=30> */
.L_x_4991:
        /* <DEDUP_REMOVED lines=100> */
.L_x_4990:
        /* <DEDUP_REMOVED lines=79> */
.L_x_4989:
        /* <DEDUP_REMOVED lines=27> */
.L_x_4988:
[----:B------:R-:W-:Y:S05]  /*0f70*/  BSYNC B0 ;  /* 0x0000000000007941 */ /* 0x000fea0003800000 */
.L_x_4987:
        /* <DEDUP_REMOVED lines=28> */
.L_x_4996:
        /* <DEDUP_REMOVED lines=100> */
.L_x_4995:
        /* <DEDUP_REMOVED lines=78> */
.L_x_4994:
        /* <DEDUP_REMOVED lines=27> */
.L_x_4993:
[----:B------:R-:W-:Y:S05]  /*1e10*/  BSYNC B0 ;  /* 0x0000000000007941 */ /* 0x000fea0003800000 */
.L_x_4992:
        /* <DEDUP_REMOVED lines=29> */
.L_x_5001:
        /* <DEDUP_REMOVED lines=100> */
.L_x_5000:
        /* <DEDUP_REMOVED lines=78> */
.L_x_4999:
        /* <DEDUP_REMOVED lines=27> */
.L_x_4998:
[----:B------:R-:W-:Y:S05]  /*2cc0*/  BSYNC B0 ;  /* 0x0000000000007941 */ /* 0x000fea0003800000 */
.L_x_4997:
        /* <DEDUP_REMOVED lines=28> */
.L_x_5006:
        /* <DEDUP_REMOVED lines=100> */
.L_x_5005:
        /* <DEDUP_REMOVED lines=78> */
.L_x_5004:
        /* <DEDUP_REMOVED lines=27> */
.L_x_5003:
[----:B------:R-:W-:Y:S05]  /*3b60*/  BSYNC B0 ;  /* 0x0000000000007941 */ /* 0x000fea0003800000 */
.L_x_5002:
        /* <DEDUP_REMOVED lines=144> */
.L_x_5008:
[----:B------:R-:W-:Y:S01]  /*4470*/  IMAD.MOV.U32 R20, RZ, RZ, R5 ;  /* 0x000000ffff147224 */ /* 0x000fe200078e0005 */
[----:B------:R-:W-:Y:S01]  /*4480*/  MOV R14, R3 ;  /* 0x00000003000e7202 */ /* 0x000fe20000000f00 */
[----:B------:R-:W-:Y:S01]  /*4490*/  IMAD.MOV.U32 R15, RZ, RZ, R12 ;  /* 0x000000ffff0f7224 */ /* 0x000fe200078e000c */
[----:B------:R-:W-:-:S07]  /*44a0*/  MOV R5, R8 ;  /* 0x0000000800057202 */ /* 0x000fce0000000f00 */
.L_x_5007:
        /* <DEDUP_REMOVED lines=18> */
.L_x_7318:
[----:B------:R-:W-:Y:S05]  /*45d0*/  BRX R4 -0x45e0                                                                                                                                                                                                                                                                                                                                                                                                                                                                               (*"BRANCH_TARGETS .L_x_7319,.L_x_7320,.L_x_7321"*) ;  /* 0xffffffb804887949 */ /* 0x000fea000383ffff */
.L_x_5011:
        /* <DEDUP_REMOVED lines=28> */
.L_x_5017:
[----:B------:R0:W5:Y:S02]  /*47a0*/  LDG.E R3, desc[UR36][R16.64] ;  /* 0x0000002410037981 */ /* 0x000164000c1e1900 */
.L_x_5016:
[----:B------:R-:W-:Y:S05]  /*47b0*/  BSYNC B6 ;  /* 0x0000000000067941 */ /* 0x000fea0003800000 */
.L_x_5015:
[----:B-----5:R-:W-:-:S04]  /*47c0*/  FSETP.GTU.FTZ.AND P0, PT, R34, R3, PT ;  /* 0x000000032200720b */ /* 0x020fc80003f1c000 */
[----:B------:R-:W-:-:S05]  /*47d0*/  SEL R3, RZ, 0x1, P0 ;  /* 0x00000001ff037807 */ /* 0x000fca0000000000 */
[----:B------:R1:W-:Y:S04]  /*47e0*/  STG.E desc[UR36][R26.64], R3 ;  /* 0x000000031a007986 */ /* 0x0003e8000c101924 */
.L_x_5013:
[----:B------:R-:W-:Y:S05]  /*47f0*/  BSYNC B7 ;  /* 0x0000000000077941 */ /* 0x000fea0003800000 */
.L_x_5012:
        /* <DEDUP_REMOVED lines=21> */
.L_x_5020:
[----:B------:R2:W5:Y:S02]  /*4950*/  LDG.E R0, desc[UR36][R18.64] ;  /* 0x0000002412007981 */ /* 0x000564000c1e1900 */
.L_x_5019:
[----:B------:R-:W-:Y:S05]  /*4960*/  BSYNC B6 ;  /* 0x0000000000067941 */ /* 0x000fea0003800000 */
.L_x_5018:
[----:B-----5:R-:W-:-:S04]  /*4970*/  FSETP.GTU.FTZ.AND P0, PT, R33, R0, PT ;  /* 0x000000002100720b */ /* 0x020fc80003f1c000 */
[----:B-1----:R-:W-:-:S05]  /*4980*/  SEL R3, RZ, 0x1, P0 ;  /* 0x00000001ff037807 */ /* 0x002fca0000000000 */
[----:B------:R1:W-:Y:S04]  /*4990*/  STG.E desc[UR36][R28.64], R3 ;  /* 0x000000031c007986 */ /* 0x0003e8000c101924 */
.L_x_7320:
        /* <DEDUP_REMOVED lines=21> */
.L_x_5023:
[----:B------:R1:W5:Y:S02]  /*4af0*/  LDG.E R3, desc[UR36][R22.64] ;  /* 0x0000002416037981 */ /* 0x000364000c1e1900 */
.L_x_5022:
[----:B------:R-:W-:Y:S05]  /*4b00*/  BSYNC B6 ;  /* 0x0000000000067941 */ /* 0x000fea0003800000 */
.L_x_5021:
[----:B-----5:R-:W-:-:S04]  /*4b10*/  FSETP.GTU.FTZ.AND P0, PT, R32, R3, PT ;  /* 0x000000032000720b */ /* 0x020fc80003f1c000 */
[----:B------:R-:W-:-:S05]  /*4b20*/  SEL R3, RZ, 0x1, P0 ;  /* 0x00000001ff037807 */ /* 0x000fca0000000000 */
[----:B------:R3:W-:Y:S04]  /*4b30*/  STG.E desc[UR36][R36.64], R3 ;  /* 0x0000000324007986 */ /* 0x0007e8000c101924 */
.L_x_7319:
[----:B------:R-:W-:Y:S05]  /*4b40*/  BSYNC B8 ;  /* 0x0000000000087941 */ /* 0x000fea0003800000 */
.L_x_5010:
        /* <DEDUP_REMOVED lines=21> */
.L_x_5026:
[----:B------:R4:W5:Y:S02]  /*4ca0*/  LDG.E R0, desc[UR36][R24.64] ;  /* 0x0000002418007981 */ /* 0x000964000c1e1900 */
.L_x_5025:
[----:B------:R-:W-:Y:S05]  /*4cb0*/  BSYNC B6 ;  /* 0x0000000000067941 */ /* 0x000fea0003800000 */
.L_x_5024:
[----:B-----5:R-:W-:-:S04]  /*4cc0*/  FSETP.GTU.FTZ.AND P0, PT, R31, R0, PT ;  /* 0x000000001f00720b */ /* 0x020fc80003f1c000 */
[----:B---3--:R-:W-:-:S05]  /*4cd0*/  SEL R3, RZ, 0x1, P0 ;  /* 0x00000001ff037807 */ /* 0x008fca0000000000 */
[----:B------:R3:W-:Y:S01]  /*4ce0*/  STG.E desc[UR36][R38.64], R3 ;  /* 0x0000000326007986 */ /* 0x0007e2000c101924 */
[----:B------:R-:W-:Y:S05]  /*4cf0*/  BRA `(.L_x_5014) ;  /* 0x0000000000047947 */ /* 0x000fea0003800000 */
.L_x_7321:
[----:B------:R-:W-:Y:S05]  /*4d00*/  BREAK B8 ;  /* 0x0000000000087942 */ /* 0x000fea0003800000 */
.L_x_5014:
[----:B------:R-:W-:Y:S05]  /*4d10*/  BSYNC B9 ;  /* 0x0000000000097941 */ /* 0x000fea0003800000 */
.L_x_5009:
        /* <DEDUP_REMOVED lines=8> */
.L_x_5028:
        /* <DEDUP_REMOVED lines=14> */
.L_x_7650:


//--------------------- .text._ZN2at4cuda57_GLOBAL__N__cd6b329d_24_DistributionBernoulli_cu_7537a20d21kernelPointwiseApply2IZNS_6native9templates4cuda28bernoulli_tensor_cuda_kernelIifEEvRKNS_10TensorBaseES9_NS_15PhiloxCudaStateEEUliRiSB_SB_SB_RKfSD_SD_SD_E_iSC_jLin1ELi1ELi4ELi512ELi2EEEvNS0_6detail10TensorInfoIT0_T2_EENSG_IT1_SI_EESI_T_ --------------------------
	.section	.text._ZN2at4cuda57_GLOBAL__N__cd6b329d_24_DistributionBernoulli_cu_7537a20d21kernelPointwiseApply2IZNS_6native9templates4cuda28bernoulli_tensor_cuda_kernelIifEEvRKNS_10TensorBaseES9_NS_15PhiloxCudaStateEEUliRiSB_SB_SB_RKfSD_SD_SD_E_iSC_jLin1ELi1ELi4ELi512ELi2EEEvNS0_6detail10TensorInfoIT0_T2_EENSG_IT1_SI_EESI_T_,"ax",@progbits
	.align	128
.text._ZN2at4cuda57_GLOBAL__N__cd6b329d_24_DistributionBernoulli_cu_7537a20d21kernelPointwiseApply2IZNS_6native9templates4cuda28bernoulli_tensor_cuda_kernelIifEEvRKNS_10TensorBaseES9_NS_15PhiloxCudaStateEEUliRiSB_SB_SB_RKfSD_SD_SD_E_iSC_jLin1ELi1ELi4ELi512ELi2EEEvNS0_6detail10TensorInfoIT0_T2_EENSG_IT1_SI_EESI_T_:
        .type           _ZN2at4cuda57_GLOBAL__N__cd6b329d_24_DistributionBernoulli_cu_7537a20d21kernelPointwiseApply2IZNS_6native9templates4cuda28bernoulli_tensor_cuda_kernelIifEEvRKNS_10TensorBaseES9_NS_15PhiloxCudaStateEEUliRiSB_SB_SB_RKfSD_SD_SD_E_iSC_jLin1ELi1ELi4ELi512ELi2EEEvNS0_6detail10TensorInfoIT0_T2_EENSG_IT1_SI_EESI_T_,@function
        .size           _ZN2at4cuda57_GLOBAL__N__cd6b329d_24_DistributionBernoulli_cu_7537a20d21kernelPointwiseApply2IZNS_6native9templates4cuda28bernoulli_tensor_cuda_kernelIifEEvRKNS_10TensorBaseES9_NS_15PhiloxCudaStateEEUliRiSB_SB_SB_RKfSD_SD_SD_E_iSC_jLin1ELi1ELi4ELi512ELi2EEEvNS0_6detail10TensorInfoIT0_T2_EENSG_IT1_SI_EESI_T_,(.L_x_7651 - _ZN2at4cuda57_GLOBAL__N__cd6b329d_24_DistributionBernoulli_cu_7537a20d21kernelPointwiseApply2IZNS_6native9templates4cuda28bernoulli_tensor_cuda_kernelIifEEvRKNS_10TensorBaseES9_NS_15PhiloxCudaStateEEUliRiSB_SB_SB_RKfSD_SD_SD_E_iSC_jLin1ELi1ELi4ELi512ELi2EEEvNS0_6detail10TensorInfoIT0_T2_EENSG_IT1_SI_EESI_T_)
        .other          _ZN2at4cuda57_GLOBAL__N__cd6b329d_24_DistributionBernoulli_cu_7537a20d21kernelPointwiseApply2IZNS_6native9templates4cuda28bernoulli_tensor_cuda_kernelIifEEvRKNS_10TensorBaseES9_NS_15PhiloxCudaStateEEUliRiSB_SB_SB_RKfSD_SD_SD_E_iSC_jLin1ELi1ELi4ELi512ELi2EEEvNS0_6detail10TensorInfoIT0_T2_EENSG_IT1_SI_EESI_T_,@"STO_CUDA_ENTRY STV_DEFAULT"
_ZN2at4cuda57_GLOBAL__N__cd6b329d_24_DistributionBernoulli_cu_7537a20d21kernelPointwiseApply2IZNS_6native9templates4cuda28bernoulli_tensor_cuda_kernelIifEEvRKNS_10TensorBaseES9_NS_15PhiloxCudaStateEEUliRiSB_SB_SB_RKfSD_SD_SD_E_iSC_jLin1ELi1ELi4ELi512ELi2EEEvNS0_6detail10TensorInfoIT0_T2_EENSG_IT1_SI_EESI_T_:
        /* <DEDUP_REMOVED lines=11> */
.L_x_5069:
        /* <DEDUP_REMOVED lines=29> */
.L_x_5033:
        /* <DEDUP_REMOVED lines=100> */
.L_x_5032:
        /* <DEDUP_REMOVED lines=78> */
.L_x_5031:
[----:B------:R-:W-:Y:S02]  /*0da0*/  ULDC UR4, c[0x0][0x27c] ;  /* 0x00009f0000047ab9 */ /* 0x000fe40000000800 */
[----:B------:R-:W-:-:S07]  /*0db0*/  IMAD R29, R2, UR4, R29 ;  /* 0x00000004021d7c24 */ /* 0x000fce000f8e021d */
.L_x_5030:
[----:B------:R-:W-:Y:S05]  /*0dc0*/  BSYNC B0 ;  /* 0x0000000000007941 */ /* 0x000fea0003800000 */
.L_x_5029:
        /* <DEDUP_REMOVED lines=25> */
.L_x_5038:
        /* <DEDUP_REMOVED lines=100> */
.L_x_5037:
        /* <DEDUP_REMOVED lines=78> */
.L_x_5036:
[----:B------:R-:W-:Y:S02]  /*1a80*/  ULDC UR4, c[0x0][0x27c] ;  /* 0x00009f0000047ab9 */ /* 0x000fe40000000800 */
[----:B------:R-:W-:-:S07]  /*1a90*/  IMAD R25, R2, UR4, R25 ;  /* 0x0000000402197c24 */ /* 0x000fce000f8e0219 */
.L_x_5035:
[----:B------:R-:W-:Y:S05]  /*1aa0*/  BSYNC B0 ;  /* 0x0000000000007941 */ /* 0x000fea0003800000 */
.L_x_5034:
        /* <DEDUP_REMOVED lines=25> */
.L_x_5043:
        /* <DEDUP_REMOVED lines=100> */
.L_x_5042:
        /* <DEDUP_REMOVED lines=78> */
.L_x_5041:
[----:B------:R-:W-:Y:S02]  /*2760*/  ULDC UR4, c[0x0][0x27c] ;  /* 0x00009f0000047ab9 */ /* 0x000fe40000000800 */
[----:B------:R-:W-:-:S07]  /*2770*/  IMAD R23, R0, UR4, R23 ;  /* 0x0000000400177c24 */ /* 0x000fce000f8e0217 */
.L_x_5040:
[----:B------:R-:W-:Y:S05]  /*2780*/  BSYNC B0 ;  /* 0x0000000000007941 */ /* 0x000fea0003800000 */
.L_x_5039:
        /* <DEDUP_REMOVED lines=24> */
.L_x_5048:
        /* <DEDUP_REMOVED lines=100> */
.L_x_5047:
        /* <DEDUP_REMOVED lines=78> */
.L_x_5046:
[----:B------:R-:W-:Y:S02]  /*3430*/  ULDC UR4, c[0x0][0x27c] ;  /* 0x00009f0000047ab9 */ /* 0x000fe40000000800 */
[----:B------:R-:W-:-:S07]  /*3440*/  IMAD R7, R4, UR4, R7 ;  /* 0x0000000404077c24 */ /* 0x000fce000f8e0207 */
.L_x_5045:
[----:B------:R-:W-:Y:S05]  /*3450*/  BSYNC B0 ;  /* 0x0000000000007941 */ /* 0x000fea0003800000 */
.L_x_5044:
        /* <DEDUP_REMOVED lines=139> */
.L_x_5050:
[----:B------:R-:W-:Y:S01]  /*3d10*/  IMAD.MOV.U32 R9, RZ, RZ, R14 ;  /* 0x000000ffff097224 */ /* 0x000fe200078e000e */
[----:B------:R-:W-:Y:S01]  /*3d20*/  MOV R6, R10 ;  /* 0x0000000a00067202 */ /* 0x000fe20000000f00 */
[----:B------:R-:W-:Y:S01]  /*3d30*/  IMAD.MOV.U32 R7, RZ, RZ, R2 ;  /* 0x000000ffff077224 */ /* 0x000fe200078e0002 */
[----:B------:R-:W-:-:S07]  /*3d40*/  MOV R14, R16 ;  /* 0x00000010000e7202 */ /* 0x000fce0000000f00 */
.L_x_5049:
        /* <DEDUP_REMOVED lines=19> */
.L_x_7322:
[----:B------:R-:W-:Y:S05]  /*3e80*/  BRX R2 -0x3e90                                                                                                                                                                                                                                                                                                                                                                                                                                                                               (*"BRANCH_TARGETS .L_x_7323,.L_x_7324,.L_x_7325"*) ;  /* 0xffffffc0025c7949 */ /* 0x000fea000383ffff */
.L_x_5053:
        /* <DEDUP_REMOVED lines=33> */
.L_x_5059:
[----:B------:R0:W5:Y:S02]  /*40a0*/  LDG.E R0, desc[UR36][R16.64] ;  /* 0x0000002410007981 */ /* 0x000164000c1e1900 */
.L_x_5058:
[----:B------:R-:W-:Y:S05]  /*40b0*/  BSYNC B6 ;  /* 0x0000000000067941 */ /* 0x000fea0003800000 */
.L_x_5057:
[----:B-----5:R-:W-:-:S04]  /*40c0*/  FSETP.GTU.FTZ.AND P0, PT, R33, R0, PT ;  /* 0x000000002100720b */ /* 0x020fc80003f1c000 */
[----:B------:R-:W-:-:S05]  /*40d0*/  SEL R3, RZ, 0x1, P0 ;  /* 0x00000001ff037807 */ /* 0x000fca0000000000 */
[----:B------:R1:W-:Y:S04]  /*40e0*/  STG.E desc[UR36][R18.64], R3 ;  /* 0x0000000312007986 */ /* 0x0003e8000c101924 */
.L_x_5055:
[----:B------:R-:W-:Y:S05]  /*40f0*/  BSYNC B7 ;  /* 0x0000000000077941 */ /* 0x000fea0003800000 */
.L_x_5054:
        /* <DEDUP_REMOVED lines=28> */
.L_x_5062:
[----:B------:R0:W5:Y:S02]  /*42c0*/  LDG.E R3, desc[UR36][R16.64] ;  /* 0x0000002410037981 */ /* 0x000164000c1e1900 */
.L_x_5061:
[----:B------:R-:W-:Y:S05]  /*42d0*/  BSYNC B6 ;  /* 0x0000000000067941 */ /* 0x000fea0003800000 */
.L_x_5060:
[----:B-----5:R-:W-:-:S04]  /*42e0*/  FSETP.GTU.FTZ.AND P0, PT, R2, R3, PT ;  /* 0x000000030200720b */ /* 0x020fc80003f1c000 */
[----:B------:R-:W-:-:S05]  /*42f0*/  SEL R3, RZ, 0x1, P0 ;  /* 0x00000001ff037807 */ /* 0x000fca0000000000 */
[----:B------:R1:W-:Y:S04]  /*4300*/  STG.E desc[UR36][R22.64], R3 ;  /* 0x0000000316007986 */ /* 0x0003e8000c101924 */
.L_x_7324:
        /* <DEDUP_REMOVED lines=28> */
.L_x_5065:
[----:B------:R0:W5:Y:S02]  /*44d0*/  LDG.E R3, desc[UR36][R16.64] ;  /* 0x0000002410037981 */ /* 0x000164000c1e1900 */
.L_x_5064:
[----:B------:R-:W-:Y:S05]  /*44e0*/  BSYNC B6 ;  /* 0x0000000000067941 */ /* 0x000fea0003800000 */
.L_x_5063:
[----:B-----5:R-:W-:-:S04]  /*44f0*/  FSETP.GTU.FTZ.AND P0, PT, R28, R3, PT ;  /* 0x000000031c00720b */ /* 0x020fc80003f1c000 */
[----:B------:R-:W-:-:S05]  /*4500*/  SEL R3, RZ, 0x1, P0 ;  /* 0x00000001ff037807 */ /* 0x000fca0000000000 */
[----:B------:R1:W-:Y:S04]  /*4510*/  STG.E desc[UR36][R24.64], R3 ;  /* 0x0000000318007986 */ /* 0x0003e8000c101924 */
.L_x_7323:
[----:B------:R-:W-:Y:S05]  /*4520*/  BSYNC B8 ;  /* 0x0000000000087941 */ /* 0x000fea0003800000 */
.L_x_5052:
        /* <DEDUP_REMOVED lines=29> */
.L_x_5068:
[----:B------:R0:W5:Y:S02]  /*4700*/  LDG.E R0, desc[UR36][R16.64] ;  /* 0x0000002410007981 */ /* 0x000164000c1e1900 */
.L_x_5067:
[----:B------:R-:W-:Y:S05]  /*4710*/  BSYNC B6 ;  /* 0x0000000000067941 */ /* 0x000fea0003800000 */
.L_x_5066:
[----:B-----5:R-:W-:-:S04]  /*4720*/  FSETP.GTU.FTZ.AND P0, PT, R29, R0, PT ;  /* 0x000000001d00720b */ /* 0x020fc80003f1c000 */
[----:B------:R-:W-:-:S05]  /*4730*/  SEL R3, RZ, 0x1, P0 ;  /* 0x00000001ff037807 */ /* 0x000fca0000000000 */
[----:B------:R1:W-:Y:S01]  /*4740*/  STG.E desc[UR36][R26.64], R3 ;  /* 0x000000031a007986 */ /* 0x0003e2000c101924 */
[----:B------:R-:W-:Y:S05]  /*4750*/  BRA `(.L_x_5056) ;  /* 0x0000000000047947 */ /* 0x000fea0003800000 */
.L_x_7325:
[----:B------:R-:W-:Y:S05]  /*4760*/  BREAK B8 ;  /* 0x0000000000087942 */ /* 0x000fea0003800000 */
.L_x_5056:
[----:B------:R-:W-:Y:S05]  /*4770*/  BSYNC B9 ;  /* 0x0000000000097941 */ /* 0x000fea0003800000 */
.L_x_5051:
        /* <DEDUP_REMOVED lines=8> */
.L_x_5070:
        /* <DEDUP_REMOVED lines=16> */
.L_x_7651:


//--------------------- .text._ZN2at4cuda57_GLOBAL__N__cd6b329d_24_DistributionBernoulli_cu_7537a20d21kernelPointwiseApply2IZNS_6native9templates4cuda28bernoulli_tensor_cuda_kernelIifEEvRKNS_10TensorBaseES9_NS_15PhiloxCudaStateEEUliRiSB_SB_SB_RKfSD_SD_SD_E_iSC_jLi2ELin1ELi4ELi512ELi2EEEvNS0_6detail10TensorInfoIT0_T2_EENSG_IT1_SI_EESI_T_ --------------------------
	.section	.text._ZN2at4cuda57_GLOBAL__N__cd6b329d_24_DistributionBernoulli_cu_7537a20d21kernelPointwiseApply2IZNS_6native9templates4cuda28bernoulli_tensor_cuda_kernelIifEEvRKNS_10TensorBaseES9_NS_15PhiloxCudaStateEEUliRiSB_SB_SB_RKfSD_SD_SD_E_iSC_jLi2ELin1ELi4ELi512ELi2EEEvNS0_6detail10TensorInfoIT0_T2_EENSG_IT1_SI_EESI_T_,"ax",@progbits
	.align	128
.text._ZN2at4cuda57_GLOBAL__N__cd6b329d_24_DistributionBernoulli_cu_7537a20d21kernelPointwiseApply2IZNS_6native9templates4cuda28bernoulli_tensor_cuda_kernelIifEEvRKNS_10TensorBaseES9_NS_15PhiloxCudaStateEEUliRiSB_SB_SB_RKfSD_SD_SD_E_iSC_jLi2ELin1ELi4ELi512ELi2EEEvNS0_6detail10TensorInfoIT0_T2_EENSG_IT1_SI_EESI_T_:
        .type           _ZN2at4cuda57_GLOBAL__N__cd6b329d_24_DistributionBernoulli_cu_7537a20d21kernelPointwiseApply2IZNS_6native9templates4cuda28bernoulli_tensor_cuda_kernelIifEEvRKNS_10TensorBaseES9_NS_15PhiloxCudaStateEEUliRiSB_SB_SB_RKfSD_SD_SD_E_iSC_jLi2ELin1ELi4ELi512ELi2EEEvNS0_6detail10TensorInfoIT0_T2_EENSG_IT1_SI_EESI_T_,@function
        .size           _ZN2at4cuda57_GLOBAL__N__cd6b329d_24_DistributionBernoulli_cu_7537a20d21kernelPointwiseApply2IZNS_6native9templates4cuda28bernoulli_tensor_cuda_kernelIifEEvRKNS_10TensorBaseES9_NS_15PhiloxCudaStateEEUliRiSB_SB_SB_RKfSD_SD_SD_E_iSC_jLi2ELin1ELi4ELi512ELi2EEEvNS0_6detail10TensorInfoIT0_T2_EENSG_IT1_SI_EESI_T_,(.L_x_7652 - _ZN2at4cuda57_GLOBAL__N__cd6b329d_24_DistributionBernoulli_cu_7537a20d21kernelPointwiseApply2IZNS_6native9templates4cuda28bernoulli_tensor_cuda_kernelIifEEvRKNS_10TensorBaseES9_NS_15PhiloxCudaStateEEUliRiSB_SB_SB_RKfSD_SD_SD_E_iSC_jLi2ELin1ELi4ELi512ELi2EEEvNS0_6detail10TensorInfoIT0_T2_EENSG_IT1_SI_EESI_T_)
        .other          _ZN2at4cuda57_GLOBAL__N__cd6b329d_24_DistributionBernoulli_cu_7537a20d21kernelPointwiseApply2IZNS_6native9templates4cuda28bernoulli_tensor_cuda_kernelIifEEvRKNS_10TensorBaseES9_NS_15PhiloxCudaStateEEUliRiSB_SB_SB_RKfSD_SD_SD_E_iSC_jLi2ELin1ELi4ELi512ELi2EEEvNS0_6detail10TensorInfoIT0_T2_EENSG_IT1_SI_EESI_T_,@"STO_CUDA_ENTRY STV_DEFAULT"
_ZN2at4cuda57_GLOBAL__N__cd6b329d_24_DistributionBernoulli_cu_7537a20d21kernelPointwiseApply2IZNS_6native9templates4cuda28bernoulli_tensor_cuda_kernelIifEEvRKNS_10TensorBaseES9_NS_15PhiloxCudaStateEEUliRiSB_SB_SB_RKfSD_SD_SD_E_iSC_jLi2ELin1ELi4ELi512ELi2EEEvNS0_6detail10TensorInfoIT0_T2_EENSG_IT1_SI_EESI_T_:
        /* <DEDUP_REMOVED lines=11> */
.L_x_5111:
        /* <DEDUP_REMOVED lines=55> */
.L_x_5075:
        /* <DEDUP_REMOVED lines=101> */
.L_x_5074:
        /* <DEDUP_REMOVED lines=79> */
.L_x_5073:
[----:B------:R-:W-:Y:S02]  /*0f60*/  ULDC UR4, c[0x0][0x354] ;  /* 0x0000d50000047ab9 */ /* 0x000fe40000000800 */
[----:B------:R-:W-:-:S07]  /*0f70*/  IMAD R24, R7, UR4, R24 ;  /* 0x0000000407187c24 */ /* 0x000fce000f8e0218 */
.L_x_5072:
[----:B------:R-:W-:Y:S05]  /*0f80*/  BSYNC B0 ;  /* 0x0000000000007941 */ /* 0x000fea0003800000 */
.L_x_5071:
        /* <DEDUP_REMOVED lines=50> */
.L_x_5080:
        /* <DEDUP_REMOVED lines=101> */
.L_x_5079:
        /* <DEDUP_REMOVED lines=79> */
.L_x_5078:
[----:B------:R-:W-:Y:S02]  /*1df0*/  ULDC UR4, c[0x0][0x354] ;  /* 0x0000d50000047ab9 */ /* 0x000fe40000000800 */
[----:B------:R-:W-:-:S07]  /*1e00*/  IMAD R22, R22, UR4, R3 ;  /* 0x0000000416167c24 */ /* 0x000fce000f8e0203 */
.L_x_5077:
[----:B------:R-:W-:Y:S05]  /*1e10*/  BSYNC B0 ;  /* 0x0000000000007941 */ /* 0x000fea0003800000 */
.L_x_5076:
        /* <DEDUP_REMOVED lines=51> */
.L_x_5085:
        /* <DEDUP_REMOVED lines=101> */
.L_x_5084:
        /* <DEDUP_REMOVED lines=79> */
.L_x_5083:
[----:B------:R-:W-:Y:S02]  /*2c90*/  ULDC UR4, c[0x0][0x354] ;  /* 0x0000d50000047ab9 */ /* 0x000fe40000000800 */
[----:B------:R-:W-:-:S07]  /*2ca0*/  IMAD R18, R7, UR4, R18 ;  /* 0x0000000407127c24 */ /* 0x000fce000f8e0212 */
.L_x_5082:
[----:B------:R-:W-:Y:S05]  /*2cb0*/  BSYNC B0 ;  /* 0x0000000000007941 */ /* 0x000fea0003800000 */
.L_x_5081:
        /* <DEDUP_REMOVED lines=50> */
.L_x_5090:
        /* <DEDUP_REMOVED lines=101> */
.L_x_5089:
        /* <DEDUP_REMOVED lines=79> */
.L_x_5088:
[----:B------:R-:W-:Y:S02]  /*3b20*/  ULDC UR4, c[0x0][0x354] ;  /* 0x0000d50000047ab9 */ /* 0x000fe40000000800 */
[----:B------:R-:W-:-:S07]  /*3b30*/  IMAD R14, R7, UR4, R14 ;  /* 0x00000004070e7c24 */ /* 0x000fce000f8e020e */
.L_x_5087:
[----:B------:R-:W-:Y:S05]  /*3b40*/  BSYNC B0 ;  /* 0x0000000000007941 */ /* 0x000fea0003800000 */
.L_x_5086:
        /* <DEDUP_REMOVED lines=144> */
.L_x_5092:
[----:B------:R-:W-:Y:S01]  /*4450*/  MOV R20, R5 ;  /* 0x0000000500147202 */ /* 0x000fe20000000f00 */
[----:B------:R-:W-:Y:S01]  /*4460*/  IMAD.MOV.U32 R14, RZ, RZ, R3 ;  /* 0x000000ffff0e7224 */ /* 0x000fe200078e0003 */
[----:B------:R-:W-:Y:S01]  /*4470*/  MOV R15, R12 ;  /* 0x0000000c000f7202 */ /* 0x000fe20000000f00 */
[----:B------:R-:W-:-:S07]  /*4480*/  IMAD.MOV.U32 R5, RZ, RZ, R8 ;  /* 0x000000ffff057224 */ /* 0x000fce00078e0008 */
.L_x_5091:
        /* <DEDUP_REMOVED lines=18> */
.L_x_7326:
[----:B------:R-:W-:Y:S05]  /*45b0*/  BRX R4 -0x45c0                                                                                                                                                                                                                                                                                                                                                                                                                                                                               (*"BRANCH_TARGETS .L_x_7327,.L_x_7328,.L_x_7329"*) ;  /* 0xffffffb804907949 */ /* 0x000fea000383ffff */
.L_x_5095:
        /* <DEDUP_REMOVED lines=28> */
.L_x_5101:
[----:B------:R0:W5:Y:S02]  /*4780*/  LDG.E R3, desc[UR36][R16.64] ;  /* 0x0000002410037981 */ /* 0x000164000c1e1900 */
.L_x_5100:
[----:B------:R-:W-:Y:S05]  /*4790*/  BSYNC B6 ;  /* 0x0000000000067941 */ /* 0x000fea0003800000 */
.L_x_5099:
[----:B-----5:R-:W-:-:S04]  /*47a0*/  FSETP.GTU.FTZ.AND P0, PT, R34, R3, PT ;  /* 0x000000032200720b */ /* 0x020fc80003f1c000 */
[----:B------:R-:W-:-:S05]  /*47b0*/  SEL R3, RZ, 0x1, P0 ;  /* 0x00000001ff037807 */ /* 0x000fca0000000000 */
[----:B------:R1:W-:Y:S04]  /*47c0*/  STG.E desc[UR36][R26.64], R3 ;  /* 0x000000031a007986 */ /* 0x0003e8000c101924 */
.L_x_5097:
[----:B------:R-:W-:Y:S05]  /*47d0*/  BSYNC B7 ;  /* 0x0000000000077941 */ /* 0x000fea0003800000 */
.L_x_5096:
        /* <DEDUP_REMOVED lines=21> */
.L_x_5104:
[----:B------:R2:W5:Y:S02]  /*4930*/  LDG.E R0, desc[UR36][R18.64] ;  /* 0x0000002412007981 */ /* 0x000564000c1e1900 */
.L_x_5103:
[----:B------:R-:W-:Y:S05]  /*4940*/  BSYNC B6 ;  /* 0x0000000000067941 */ /* 0x000fea0003800000 */
.L_x_5102:
[----:B-----5:R-:W-:-:S04]  /*4950*/  FSETP.GTU.FTZ.AND P0, PT, R33, R0, PT ;  /* 0x000000002100720b */ /* 0x020fc80003f1c000 */
[----:B-1----:R-:W-:-:S05]  /*4960*/  SEL R3, RZ, 0x1, P0 ;  /* 0x00000001ff037807 */ /* 0x002fca0000000000 */
[----:B------:R1:W-:Y:S04]  /*4970*/  STG.E desc[UR36][R28.64], R3 ;  /* 0x000000031c007986 */ /* 0x0003e8000c101924 */
.L_x_7328:
        /* <DEDUP_REMOVED lines=21> */
.L_x_5107:
[----:B------:R1:W5:Y:S02]  /*4ad0*/  LDG.E R3, desc[UR36][R22.64] ;  /* 0x0000002416037981 */ /* 0x000364000c1e1900 */
.L_x_5106:
[----:B------:R-:W-:Y:S05]  /*4ae0*/  BSYNC B6 ;  /* 0x0000000000067941 */ /* 0x000fea0003800000 */
.L_x_5105:
[----:B-----5:R-:W-:-:S04]  /*4af0*/  FSETP.GTU.FTZ.AND P0, PT, R32, R3, PT ;  /* 0x000000032000720b */ /* 0x020fc80003f1c000 */
[----:B------:R-:W-:-:S05]  /*4b00*/  SEL R3, RZ, 0x1, P0 ;  /* 0x00000001ff037807 */ /* 0x000fca0000000000 */
[----:B------:R3:W-:Y:S04]  /*4b10*/  STG.E desc[UR36][R36.64], R3 ;  /* 0x0000000324007986 */ /* 0x0007e8000c101924 */
.L_x_7327:
[----:B------:R-:W-:Y:S05]  /*4b20*/  BSYNC B8 ;  /* 0x0000000000087941 */ /* 0x000fea0003800000 */
.L_x_5094:
        /* <DEDUP_REMOVED lines=21> */
.L_x_5110:
[----:B------:R4:W5:Y:S02]  /*4c80*/  LDG.E R0, desc[UR36][R24.64] ;  /* 0x0000002418007981 */ /* 0x000964000c1e1900 */
.L_x_5109:
[----:B------:R-:W-:Y:S05]  /*4c90*/  BSYNC B6 ;  /* 0x0000000000067941 */ /* 0x000fea0003800000 */
.L_x_5108:
[----:B-----5:R-:W-:-:S04]  /*4ca0*/  FSETP.GTU.FTZ.AND P0, PT, R31, R0, PT ;  /* 0x000000001f00720b */ /* 0x020fc80003f1c000 */
[----:B---3--:R-:W-:-:S05]  /*4cb0*/  SEL R3, RZ, 0x1, P0 ;  /* 0x00000001ff037807 */ /* 0x008fca0000000000 */
[----:B------:R3:W-:Y:S01]  /*4cc0*/  STG.E desc[UR36][R38.64], R3 ;  /* 0x0000000326007986 */ /* 0x0007e2000c101924 */
[----:B------:R-:W-:Y:S05]  /*4cd0*/  BRA `(.L_x_5098) ;  /* 0x0000000000047947 */ /* 0x000fea0003800000 */
.L_x_7329:
[----:B------:R-:W-:Y:S05]  /*4ce0*/  BREAK B8 ;  /* 0x0000000000087942 */ /* 0x000fea0003800000 */
.L_x_5098:
[----:B------:R-:W-:Y:S05]  /*4cf0*/  BSYNC B9 ;  /* 0x0000000000097941 */ /* 0x000fea0003800000 */
.L_x_5093:
        /* <DEDUP_REMOVED lines=8> */
.L_x_5112:
        /* <DEDUP_REMOVED lines=16> */
.L_x_7652:


//--------------------- .text._ZN2at4cuda57_GLOBAL__N__cd6b329d_24_DistributionBernoulli_cu_7537a20d21kernelPointwiseApply2IZNS_6native9templates4cuda28bernoulli_tensor_cuda_kernelIifEEvRKNS_10TensorBaseES9_NS_15PhiloxCudaStateEEUliRiSB_SB_SB_RKfSD_SD_SD_E_iSC_jLi2ELi2ELi4ELi512ELi2EEEvNS0_6detail10TensorInfoIT0_T2_EENSG_IT1_SI_EESI_T_ --------------------------
	.section	.text._ZN2at4cuda57_GLOBAL__N__cd6b329d_24_DistributionBernoulli_cu_7537a20d21kernelPointwiseApply2IZNS_6native9templates4cuda28bernoulli_tensor_cuda_kernelIifEEvRKNS_10TensorBaseES9_NS_15PhiloxCudaStateEEUliRiSB_SB_SB_RKfSD_SD_SD_E_iSC_jLi2ELi2ELi4ELi512ELi2EEEvNS0_6detail10TensorInfoIT0_T2_EENSG_IT1_SI_EESI_T_,"ax",@progbits
	.align	128
.text._ZN2at4cuda57_GLOBAL__N__cd6b329d_24_DistributionBernoulli_cu_7537a20d21kernelPointwiseApply2IZNS_6native9templates4cuda28bernoulli_tensor_cuda_kernelIifEEvRKNS_10TensorBaseES9_NS_15PhiloxCudaStateEEUliRiSB_SB_SB_RKfSD_SD_SD_E_iSC_jLi2ELi2ELi4ELi512ELi2EEEvNS0_6detail10TensorInfoIT0_T2_EENSG_IT1_SI_EESI_T_:
        .type           _ZN2at4cuda57_GLOBAL__N__cd6b329d_24_DistributionBernoulli_cu_7537a20d21kernelPointwiseApply2IZNS_6native9templates4cuda28bernoulli_tensor_cuda_kernelIifEEvRKNS_10TensorBaseES9_NS_15PhiloxCudaStateEEUliRiSB_SB_SB_RKfSD_SD_SD_E_iSC_jLi2ELi2ELi4ELi512ELi2EEEvNS0_6detail10TensorInfoIT0_T2_EENSG_IT1_SI_EESI_T_,@function
        .size           _ZN2at4cuda57_GLOBAL__N__cd6b329d_24_DistributionBernoulli_cu_7537a20d21kernelPointwiseApply2IZNS_6native9templates4cuda28bernoulli_tensor_cuda_kernelIifEEvRKNS_10TensorBaseES9_NS_15PhiloxCudaStateEEUliRiSB_SB_SB_RKfSD_SD_SD_E_iSC_jLi2ELi2ELi4ELi512ELi2EEEvNS0_6detail10TensorInfoIT0_T2_EENSG_IT1_SI_EESI_T_,(.L_x_7653 - _ZN2at4cuda57_GLOBAL__N__cd6b329d_24_DistributionBernoulli_cu_7537a20d21kernelPointwiseApply2IZNS_6native9templates4cuda28bernoulli_tensor_cuda_kernelIifEEvRKNS_10TensorBaseES9_NS_15PhiloxCudaStateEEUliRiSB_SB_SB_RKfSD_SD_SD_E_iSC_jLi2ELi2ELi4ELi512ELi2EEEvNS0_6detail10TensorInfoIT0_T2_EENSG_IT1_SI_EESI_T_)
        .other          _ZN2at4cuda57_GLOBAL__N__cd6b329d_24_DistributionBernoulli_cu_7537a20d21kernelPointwiseApply2IZNS_6native9templates4cuda28bernoulli_tensor_cuda_kernelIifEEvRKNS_10TensorBaseES9_NS_15PhiloxCudaStateEEUliRiSB_SB_SB_RKfSD_SD_SD_E_iSC_jLi2ELi2ELi4ELi512ELi2EEEvNS0_6detail10TensorInfoIT0_T2_EENSG_IT1_SI_EESI_T_,@"STO_CUDA_ENTRY STV_DEFAULT"
_ZN2at4cuda57_GLOBAL__N__cd6b329d_24_DistributionBernoulli_cu_7537a20d21kernelPointwiseApply2IZNS_6native9templates4cuda28bernoulli_tensor_cuda_kernelIifEEvRKNS_10TensorBaseES9_NS_15PhiloxCudaStateEEUliRiSB_SB_SB_RKfSD_SD_SD_E_iSC_jLi2ELi2ELi4ELi512ELi2EEEvNS0_6detail10TensorInfoIT0_T2_EENSG_IT1_SI_EESI_T_:
        /* <DEDUP_REMOVED lines=20> */
.L_x_5141:
        /* <DEDUP_REMOVED lines=170> */
.L_x_5114:
[----:B------:R-:W-:Y:S05]  /*0be0*/  BSYNC B0 ;  /* 0x0000000000007941 */ /* 0x000fea0003800000 */
.L_x_5113:
        /* <DEDUP_REMOVED lines=55> */
.L_x_5116:
[----:B------:R-:W-:Y:S05]  /*0f60*/  BSYNC B0 ;  /* 0x0000000000007941 */ /* 0x000fea0003800000 */
.L_x_5115:
        /* <DEDUP_REMOVED lines=47> */
.L_x_5118:
[----:B------:R-:W-:Y:S05]  /*1260*/  BSYNC B0 ;  /* 0x0000000000007941 */ /* 0x000fea0003800000 */
.L_x_5117:
        /* <DEDUP_REMOVED lines=47> */
.L_x_5120:
[----:B------:R-:W-:Y:S05]  /*1560*/  BSYNC B0 ;  /* 0x0000000000007941 */ /* 0x000fea0003800000 */
.L_x_5119:
        /* <DEDUP_REMOVED lines=24> */
.L_x_5122:
[----:B------:R-:W-:Y:S01]  /*16f0*/  MOV R15, R11 ;  /* 0x0000000b000f7202 */ /* 0x000fe20000000f00 */
[----:B------:R-:W-:Y:S01]  /*1700*/  IMAD.MOV.U32 R13, RZ, RZ, R8 ;  /* 0x000000ffff0d7224 */ /* 0x000fe200078e0008 */
[----:B------:R-:W-:Y:S01]  /*1710*/  MOV R14, R2 ;  /* 0x00000002000e7202 */ /* 0x000fe20000000f00 */
[----:B------:R-:W-:-:S07]  /*1720*/  IMAD.MOV.U32 R11, RZ, RZ, R6 ;  /* 0x000000ffff0b7224 */ /* 0x000fce00078e0006 */
.L_x_5121:
        /* <DEDUP_REMOVED lines=18> */
.L_x_7330:
[----:B------:R-:W-:Y:S05]  /*1850*/  BRX R2 -0x1860                                                                                                                                                                                                                                                                                                                                                                                                                                                                               (*"BRANCH_TARGETS .L_x_7331,.L_x_7332,.L_x_7333"*) ;  /* 0xffffffe402e87949 */ /* 0x000fea000383ffff */
.L_x_5125:
        /* <DEDUP_REMOVED lines=28> */
.L_x_5131:
[----:B------:R0:W5:Y:S02]  /*1a20*/  LDG.E R3, desc[UR36][R26.64] ;  /* 0x000000241a037981 */ /* 0x000164000c1e1900 */
.L_x_5130:
[----:B------:R-:W-:Y:S05]  /*1a30*/  BSYNC B6 ;  /* 0x0000000000067941 */ /* 0x000fea0003800000 */
.L_x_5129:
[----:B-----5:R-:W-:-:S04]  /*1a40*/  FSETP.GTU.FTZ.AND P0, PT, R2, R3, PT ;  /* 0x000000030200720b */ /* 0x020fc80003f1c000 */
[----:B------:R-:W-:-:S05]  /*1a50*/  SEL R3, RZ, 0x1, P0 ;  /* 0x00000001ff037807 */ /* 0x000fca0000000000 */
[----:B------:R1:W-:Y:S04]  /*1a60*/  STG.E desc[UR36][R16.64], R3 ;  /* 0x0000000310007986 */ /* 0x0003e8000c101924 */
.L_x_5127:
[----:B------:R-:W-:Y:S05]  /*1a70*/  BSYNC B7 ;  /* 0x0000000000077941 */ /* 0x000fea0003800000 */
.L_x_5126:
        /* <DEDUP_REMOVED lines=21> */
.L_x_5134:
[----:B------:R1:W5:Y:S02]  /*1bd0*/  LDG.E R3, desc[UR36][R24.64] ;  /* 0x0000002418037981 */ /* 0x000364000c1e1900 */
.L_x_5133:
[----:B------:R-:W-:Y:S05]  /*1be0*/  BSYNC B6 ;  /* 0x0000000000067941 */ /* 0x000fea0003800000 */
.L_x_5132:
[----:B-----5:R-:W-:-:S04]  /*1bf0*/  FSETP.GTU.FTZ.AND P0, PT, R38, R3, PT ;  /* 0x000000032600720b */ /* 0x020fc80003f1c000 */
[----:B------:R-:W-:-:S05]  /*1c00*/  SEL R3, RZ, 0x1, P0 ;  /* 0x00000001ff037807 */ /* 0x000fca0000000000 */
[----:B------:R2:W-:Y:S04]  /*1c10*/  STG.E desc[UR36][R28.64], R3 ;  /* 0x000000031c007986 */ /* 0x0005e8000c101924 */
.L_x_7332:
        /* <DEDUP_REMOVED lines=21> */
.L_x_5137:
[----:B------:R3:W5:Y:S02]  /*1d70*/  LDG.E R0, desc[UR36][R22.64] ;  /* 0x0000002416007981 */ /* 0x000764000c1e1900 */
.L_x_5136:
[----:B------:R-:W-:Y:S05]  /*1d80*/  BSYNC B6 ;  /* 0x0000000000067941 */ /* 0x000fea0003800000 */
.L_x_5135:
[----:B-----5:R-:W-:-:S04]  /*1d90*/  FSETP.GTU.FTZ.AND P0, PT, R39, R0, PT ;  /* 0x000000002700720b */ /* 0x020fc80003f1c000 */
[----:B--2---:R-:W-:-:S05]  /*1da0*/  SEL R3, RZ, 0x1, P0 ;  /* 0x00000001ff037807 */ /* 0x004fca0000000000 */
[----:B------:R2:W-:Y:S04]  /*1db0*/  STG.E desc[UR36][R30.64], R3 ;  /* 0x000000031e007986 */ /* 0x0005e8000c101924 */
.L_x_7331:
[----:B------:R-:W-:Y:S05]  /*1dc0*/  BSYNC B8 ;  /* 0x0000000000087941 */ /* 0x000fea0003800000 */
.L_x_5124:
        /* <DEDUP_REMOVED lines=21> */
.L_x_5140:
[----:B------:R2:W5:Y:S02]  /*1f20*/  LDG.E R3, desc[UR36][R18.64] ;  /* 0x0000002412037981 */ /* 0x000564000c1e1900 */
.L_x_5139:
[----:B------:R-:W-:Y:S05]  /*1f30*/  BSYNC B6 ;  /* 0x0000000000067941 */ /* 0x000fea0003800000 */
.L_x_5138:
[----:B-----5:R-:W-:-:S04]  /*1f40*/  FSETP.GTU.FTZ.AND P0, PT, R40, R3, PT ;  /* 0x000000032800720b */ /* 0x020fc80003f1c000 */
[----:B------:R-:W-:-:S05]  /*1f50*/  SEL R3, RZ, 0x1, P0 ;  /* 0x00000001ff037807 */ /* 0x000fca0000000000 */
[----:B------:R4:W-:Y:S01]  /*1f60*/  STG.E desc[UR36][R32.64], R3 ;  /* 0x0000000320007986 */ /* 0x0009e2000c101924 */
[----:B------:R-:W-:Y:S05]  /*1f70*/  BRA `(.L_x_5128) ;  /* 0x0000000000047947 */ /* 0x000fea0003800000 */
.L_x_7333:
[----:B------:R-:W-:Y:S05]  /*1f80*/  BREAK B8 ;  /* 0x0000000000087942 */ /* 0x000fea0003800000 */
.L_x_5128:
[----:B------:R-:W-:Y:S05]  /*1f90*/  BSYNC B9 ;  /* 0x0000000000097941 */ /* 0x000fea0003800000 */
.L_x_5123:
[----:B------:R-:W-:Y:S01]  /*1fa0*/  ULDC UR4, c[0x0][0x0] ;  /* 0x0000000000047ab9 */ /* 0x000fe20000000800 */
[----:B------:R-:W5:Y:S01]  /*1fb0*/  LDC R0, c[0x0][0xc] ;  /* 0x00000300ff007b82 */ /* 0x000f620000000800 */
[----:B------:R-:W-:-:S06]  /*1fc0*/  USHF.L.U32 UR4, UR4, 0x2, URZ ;  /* 0x0000000204047899 */ /* 0x000fcc000800063f */
[----:B-----5:R-:W-:-:S05]  /*1fd0*/  IMAD R41, R0, UR4, R41 ;  /* 0x0000000400297c24 */ /* 0x020fca000f8e0229 */
[----:B------:R-:W-:-:S13]  /*1fe0*/  ISETP.GE.U32.AND P0, PT, R41, UR45, PT ;  /* 0x0000002d29007c0c */ /* 0x000fda000bf06070 */
[----:B------:R-:W-:Y:S05]  /*1ff0*/  @!P0 BRA `(.L_x_5141) ;  /* 0xffffffe000508947 */ /* 0x000fea000383ffff */
[----:B------:R-:W-:Y:S05]  /*2000*/  EXIT ;  /* 0x000000000000794d */ /* 0x000fea0003800000 */
.L_x_5142:
        /* <DEDUP_REMOVED lines=15> */
.L_x_7653:


//--------------------- .text._ZN2at4cuda57_GLOBAL__N__cd6b329d_24_DistributionBernoulli_cu_7537a20d21kernelPointwiseApply2IZNS_6native9templates4cuda28bernoulli_tensor_cuda_kernelIifEEvRKNS_10TensorBaseES9_NS_15PhiloxCudaStateEEUliRiSB_SB_SB_RKfSD_SD_SD_E_iSC_jLi2ELi1ELi4ELi512ELi2EEEvNS0_6detail10TensorInfoIT0_T2_EENSG_IT1_SI_EESI_T_ --------------------------
	.section	.text._ZN2at4cuda57_GLOBAL__N__cd6b329d_24_DistributionBernoulli_cu_7537a20d21kernelPointwiseApply2IZNS_6native9templates4cuda28bernoulli_tensor_cuda_kernelIifEEvRKNS_10TensorBaseES9_NS_15PhiloxCudaStateEEUliRiSB_SB_SB_RKfSD_SD_SD_E_iSC_jLi2ELi1ELi4ELi512ELi2EEEvNS0_6detail10TensorInfoIT0_T2_EENSG_IT1_SI_EESI_T_,"ax",@progbits
	.align	128
.text._ZN2at4cuda57_GLOBAL__N__cd6b329d_24_DistributionBernoulli_cu_7537a20d21kernelPointwiseApply2IZNS_6native9templates4cuda28bernoulli_tensor_cuda_kernelIifEEvRKNS_10TensorBaseES9_NS_15PhiloxCudaStateEEUliRiSB_SB_SB_RKfSD_SD_SD_E_iSC_jLi2ELi1ELi4ELi512ELi2EEEvNS0_6detail10TensorInfoIT0_T2_EENSG_IT1_SI_EESI_T_:
        .type           _ZN2at4cuda57_GLOBAL__N__cd6b329d_24_DistributionBernoulli_cu_7537a20d21kernelPointwiseApply2IZNS_6native9templates4cuda28bernoulli_tensor_cuda_kernelIifEEvRKNS_10TensorBaseES9_NS_15PhiloxCudaStateEEUliRiSB_SB_SB_RKfSD_SD_SD_E_iSC_jLi2ELi1ELi4ELi512ELi2EEEvNS0_6detail10TensorInfoIT0_T2_EENSG_IT1_SI_EESI_T_,@function
        .size           _ZN2at4cuda57_GLOBAL__N__cd6b329d_24_DistributionBernoulli_cu_7537a20d21kernelPointwiseApply2IZNS_6native9templates4cuda28bernoulli_tensor_cuda_kernelIifEEvRKNS_10TensorBaseES9_NS_15PhiloxCudaStateEEUliRiSB_SB_SB_RKfSD_SD_SD_E_iSC_jLi2ELi1ELi4ELi512ELi2EEEvNS0_6detail10TensorInfoIT0_T2_EENSG_IT1_SI_EESI_T_,(.L_x_7654 - _ZN2at4cuda57_GLOBAL__N__cd6b329d_24_DistributionBernoulli_cu_7537a20d21kernelPointwiseApply2IZNS_6native9templates4cuda28bernoulli_tensor_cuda_kernelIifEEvRKNS_10TensorBaseES9_NS_15PhiloxCudaStateEEUliRiSB_SB_SB_RKfSD_SD_SD_E_iSC_jLi2ELi1ELi4ELi512ELi2EEEvNS0_6detail10TensorInfoIT0_T2_EENSG_IT1_SI_EESI_T_)
        .other          _ZN2at4cuda57_GLOBAL__N__cd6b329d_24_DistributionBernoulli_cu_7537a20d21kernelPointwiseApply2IZNS_6native9templates4cuda28bernoulli_tensor_cuda_kernelIifEEvRKNS_10TensorBaseES9_NS_15PhiloxCudaStateEEUliRiSB_SB_SB_RKfSD_SD_SD_E_iSC_jLi2ELi1ELi4ELi512ELi2EEEvNS0_6detail10TensorInfoIT0_T2_EENSG_IT1_SI_EESI_T_,@"STO_CUDA_ENTRY STV_DEFAULT"
_ZN2at4cuda57_GLOBAL__N__cd6b329d_24_DistributionBernoulli_cu_7537a20d21kernelPointwiseApply2IZNS_6native9templates4cuda28bernoulli_tensor_cuda_kernelIifEEvRKNS_10TensorBaseES9_NS_15PhiloxCudaStateEEUliRiSB_SB_SB_RKfSD_SD_SD_E_iSC_jLi2ELi1ELi4ELi512ELi2EEEvNS0_6detail10TensorInfoIT0_T2_EENSG_IT1_SI_EESI_T_:
        /* <DEDUP_REMOVED lines=18> */
.L_x_5171:
        /* <DEDUP_REMOVED lines=154> */
.L_x_5144:
[----:B------:R-:W-:Y:S05]  /*0ac0*/  BSYNC B0 ;  /* 0x0000000000007941 */ /* 0x000fea0003800000 */
.L_x_5143:
        /* <DEDUP_REMOVED lines=24> */
.L_x_5146:
[----:B------:R-:W-:Y:S05]  /*0c50*/  BSYNC B0 ;  /* 0x0000000000007941 */ /* 0x000fea0003800000 */
.L_x_5145:
        /* <DEDUP_REMOVED lines=24> */
.L_x_5148:
[----:B------:R-:W-:Y:S05]  /*0de0*/  BSYNC B0 ;  /* 0x0000000000007941 */ /* 0x000fea0003800000 */
.L_x_5147:
        /* <DEDUP_REMOVED lines=25> */
.L_x_5150:
[----:B------:R-:W-:Y:S05]  /*0f80*/  BSYNC B0 ;  /* 0x0000000000007941 */ /* 0x000fea0003800000 */
.L_x_5149:
        /* <DEDUP_REMOVED lines=20> */
.L_x_5152:
[----:B------:R-:W-:Y:S01]  /*10d0*/  IMAD.MOV.U32 R14, RZ, RZ, R11 ;  /* 0x000000ffff0e7224 */ /* 0x000fe200078e000b */
[----:B------:R-:W-:Y:S01]  /*10e0*/  MOV R13, R2 ;  /* 0x00000002000d7202 */ /* 0x000fe20000000f00 */
[----:B------:R-:W-:Y:S01]  /*10f0*/  IMAD.MOV.U32 R12, RZ, RZ, R9 ;  /* 0x000000ffff0c7224 */ /* 0x000fe200078e0009 */
[----:B------:R-:W-:-:S07]  /*1100*/  MOV R11, R4 ;  /* 0x00000004000b7202 */ /* 0x000fce0000000f00 */
.L_x_5151:
        /* <DEDUP_REMOVED lines=19> */
.L_x_7334:
[----:B------:R-:W-:Y:S05]  /*1240*/  BRX R2 -0x1250                                                                                                                                                                                                                                                                                                                                                                                                                                                                               (*"BRANCH_TARGETS .L_x_7335,.L_x_7336,.L_x_7337"*) ;  /* 0xffffffec026c7949 */ /* 0x000fea000383ffff */
.L_x_5155:
        /* <DEDUP_REMOVED lines=31> */
.L_x_5161:
[----:B------:R0:W5:Y:S02]  /*1440*/  LDG.E R0, desc[UR36][R26.64] ;  /* 0x000000241a007981 */ /* 0x000164000c1e1900 */
.L_x_5160:
[----:B------:R-:W-:Y:S05]  /*1450*/  BSYNC B6 ;  /* 0x0000000000067941 */ /* 0x000fea0003800000 */
.L_x_5159:
[----:B-----5:R-:W-:-:S04]  /*1460*/  FSETP.GTU.FTZ.AND P0, PT, R41, R0, PT ;  /* 0x000000002900720b */ /* 0x020fc80003f1c000 */
[----:B------:R-:W-:-:S05]  /*1470*/  SEL R3, RZ, 0x1, P0 ;  /* 0x00000001ff037807 */ /* 0x000fca0000000000 */
[----:B------:R1:W-:Y:S04]  /*1480*/  STG.E desc[UR36][R24.64], R3 ;  /* 0x0000000318007986 */ /* 0x0003e8000c101924 */
.L_x_5157:
[----:B------:R-:W-:Y:S05]  /*1490*/  BSYNC B7 ;  /* 0x0000000000077941 */ /* 0x000fea0003800000 */
.L_x_5156:
        /* <DEDUP_REMOVED lines=25> */
.L_x_5164:
[----:B------:R0:W5:Y:S02]  /*1630*/  LDG.E R3, desc[UR36][R24.64] ;  /* 0x0000002418037981 */ /* 0x000164000c1e1900 */
.L_x_5163:
[----:B------:R-:W-:Y:S05]  /*1640*/  BSYNC B6 ;  /* 0x0000000000067941 */ /* 0x000fea0003800000 */
.L_x_5162:
[----:B-----5:R-:W-:-:S04]  /*1650*/  FSETP.GTU.FTZ.AND P0, PT, R32, R3, PT ;  /* 0x000000032000720b */ /* 0x020fc80003f1c000 */
[----:B------:R-:W-:-:S05]  /*1660*/  SEL R3, RZ, 0x1, P0 ;  /* 0x00000001ff037807 */ /* 0x000fca0000000000 */
[----:B------:R1:W-:Y:S04]  /*1670*/  STG.E desc[UR36][R22.64], R3 ;  /* 0x0000000316007986 */ /* 0x0003e8000c101924 */
.L_x_7336:
        /* <DEDUP_REMOVED lines=25> */
.L_x_5167:
[----:B------:R0:W5:Y:S02]  /*1810*/  LDG.E R0, desc[UR36][R22.64] ;  /* 0x0000002416007981 */ /* 0x000164000c1e1900 */
.L_x_5166:
[----:B------:R-:W-:Y:S05]  /*1820*/  BSYNC B6 ;  /* 0x0000000000067941 */ /* 0x000fea0003800000 */
.L_x_5165:
[----:B-----5:R-:W-:-:S04]  /*1830*/  FSETP.GTU.FTZ.AND P0, PT, R33, R0, PT ;  /* 0x000000002100720b */ /* 0x020fc80003f1c000 */
[----:B------:R-:W-:-:S05]  /*1840*/  SEL R3, RZ, 0x1, P0 ;  /* 0x00000001ff037807 */ /* 0x000fca0000000000 */
[----:B------:R1:W-:Y:S04]  /*1850*/  STG.E desc[UR36][R18.64], R3 ;  /* 0x0000000312007986 */ /* 0x0003e8000c101924 */
.L_x_7335:
[----:B------:R-:W-:Y:S05]  /*1860*/  BSYNC B8 ;  /* 0x0000000000087941 */ /* 0x000fea0003800000 */
.L_x_5154:
        /* <DEDUP_REMOVED lines=25> */
.L_x_5170:
[----:B------:R0:W5:Y:S02]  /*1a00*/  LDG.E R3, desc[UR36][R18.64] ;  /* 0x0000002412037981 */ /* 0x000164000c1e1900 */
.L_x_5169:
[----:B------:R-:W-:Y:S05]  /*1a10*/  BSYNC B6 ;  /* 0x0000000000067941 */ /* 0x000fea0003800000 */
.L_x_5168:
[----:B-----5:R-:W-:-:S04]  /*1a20*/  FSETP.GTU.FTZ.AND P0, PT, R34, R3, PT ;  /* 0x000000032200720b */ /* 0x020fc80003f1c000 */
[----:B------:R-:W-:-:S05]  /*1a30*/  SEL R3, RZ, 0x1, P0 ;  /* 0x00000001ff037807 */ /* 0x000fca0000000000 */
[----:B------:R1:W-:Y:S01]  /*1a40*/  STG.E desc[UR36][R16.64], R3 ;  /* 0x0000000310007986 */ /* 0x0003e2000c101924 */
[----:B------:R-:W-:Y:S05]  /*1a50*/  BRA `(.L_x_5158) ;  /* 0x0000000000047947 */ /* 0x000fea0003800000 */
.L_x_7337:
[----:B------:R-:W-:Y:S05]  /*1a60*/  BREAK B8 ;  /* 0x0000000000087942 */ /* 0x000fea0003800000 */
.L_x_5158:
[----:B------:R-:W-:Y:S05]  /*1a70*/  BSYNC B9 ;  /* 0x0000000000097941 */ /* 0x000fea0003800000 */
.L_x_5153:
[----:B-1----:R-:W1:Y:S01]  /*1a80*/  LDC R3, c[0x0][0xc] ;  /* 0x00000300ff037b82 */ /* 0x002e620000000800 */
[----:B------:R-:W-:-:S06]  /*1a90*/  USHF.L.U32 UR4, UR38, 0x2, URZ ;  /* 0x0000000226047899 */ /* 0x000fcc000800063f */
[----:B-1----:R-:W-:-:S05]  /*1aa0*/  IMAD R38, R3, UR4, R38 ;  /* 0x0000000403267c24 */ /* 0x002fca000f8e0226 */
[----:B------:R-:W-:-:S13]  /*1ab0*/  ISETP.GE.U32.AND P0, PT, R38, UR44, PT ;  /* 0x0000002c26007c0c */ /* 0x000fda000bf06070 */
[----:B------:R-:W-:Y:S05]  /*1ac0*/  @!P0 BRA `(.L_x_5171) ;  /* 0xffffffe400948947 */ /* 0x000fea000383ffff */
[----:B------:R-:W-:Y:S05]  /*1ad0*/  EXIT ;  /* 0x000000000000794d */ /* 0x000fea0003800000 */
.L_x_5172:
        /* <DEDUP_REMOVED lines=10> */
.L_x_7654:


//--------------------- .text._ZN2at4cuda57_GLOBAL__N__cd6b329d_24_DistributionBernoulli_cu_7537a20d21kernelPointwiseApply2IZNS_6native9templates4cuda28bernoulli_tensor_cuda_kernelIifEEvRKNS_10TensorBaseES9_NS_15PhiloxCudaStateEEUliRiSB_SB_SB_RKfSD_SD_SD_E_iSC_jLi1ELin1ELi4ELi512ELi2EEEvNS0_6detail10TensorInfoIT0_T2_EENSG_IT1_SI_EESI_T_ --------------------------
	.section	.text._ZN2at4cuda57_GLOBAL__N__cd6b329d_24_DistributionBernoulli_cu_7537a20d21kernelPointwiseApply2IZNS_6native9templates4cuda28bernoulli_tensor_cuda_kernelIifEEvRKNS_10TensorBaseES9_NS_15PhiloxCudaStateEEUliRiSB_SB_SB_RKfSD_SD_SD_E_iSC_jLi1ELin1ELi4ELi512ELi2EEEvNS0_6detail10TensorInfoIT0_T2_EENSG_IT1_SI_EESI_T_,"ax",@progbits
	.align	128
.text._ZN2at4cuda57_GLOBAL__N__cd6b329d_24_DistributionBernoulli_cu_7537a20d21kernelPointwiseApply2IZNS_6native9templates4cuda28bernoulli_tensor_cuda_kernelIifEEvRKNS_10TensorBaseES9_NS_15PhiloxCudaStateEEUliRiSB_SB_SB_RKfSD_SD_SD_E_iSC_jLi1ELin1ELi4ELi512ELi2EEEvNS0_6detail10TensorInfoIT0_T2_EENSG_IT1_SI_EESI_T_:
        .type           _ZN2at4cuda57_GLOBAL__N__cd6b329d_24_DistributionBernoulli_cu_7537a20d21kernelPointwiseApply2IZNS_6native9templates4cuda28bernoulli_tensor_cuda_kernelIifEEvRKNS_10TensorBaseES9_NS_15PhiloxCudaStateEEUliRiSB_SB_SB_RKfSD_SD_SD_E_iSC_jLi1ELin1ELi4ELi512ELi2EEEvNS0_6detail10TensorInfoIT0_T2_EENSG_IT1_SI_EESI_T_,@function
        .size           _ZN2at4cuda57_GLOBAL__N__cd6b329d_24_DistributionBernoulli_cu_7537a20d21kernelPointwiseApply2IZNS_6native9templates4cuda28bernoulli_tensor_cuda_kernelIifEEvRKNS_10TensorBaseES9_NS_15PhiloxCudaStateEEUliRiSB_SB_SB_RKfSD_SD_SD_E_iSC_jLi1ELin1ELi4ELi512ELi2EEEvNS0_6detail10TensorInfoIT0_T2_EENSG_IT1_SI_EESI_T_,(.L_x_7655 - _ZN2at4cuda57_GLOBAL__N__cd6b329d_24_DistributionBernoulli_cu_7537a20d21kernelPointwiseApply2IZNS_6native9templates4cuda28bernoulli_tensor_cuda_kernelIifEEvRKNS_10TensorBaseES9_NS_15PhiloxCudaStateEEUliRiSB_SB_SB_RKfSD_SD_SD_E_iSC_jLi1ELin1ELi4ELi512ELi2EEEvNS0_6detail10TensorInfoIT0_T2_EENSG_IT1_SI_EESI_T_)
        .other          _ZN2at4cuda57_GLOBAL__N__cd6b329d_24_DistributionBernoulli_cu_7537a20d21kernelPointwiseApply2IZNS_6native9templates4cuda28bernoulli_tensor_cuda_kernelIifEEvRKNS_10TensorBaseES9_NS_15PhiloxCudaStateEEUliRiSB_SB_SB_RKfSD_SD_SD_E_iSC_jLi1ELin1ELi4ELi512ELi2EEEvNS0_6detail10TensorInfoIT0_T2_EENSG_IT1_SI_EESI_T_,@"STO_CUDA_ENTRY STV_DEFAULT"
_ZN2at4cuda57_GLOBAL__N__cd6b329d_24_DistributionBernoulli_cu_7537a20d21kernelPointwiseApply2IZNS_6native9templates4cuda28bernoulli_tensor_cuda_kernelIifEEvRKNS_10TensorBaseES9_NS_15PhiloxCudaStateEEUliRiSB_SB_SB_RKfSD_SD_SD_E_iSC_jLi1ELin1ELi4ELi512ELi2EEEvNS0_6detail10TensorInfoIT0_T2_EENSG_IT1_SI_EESI_T_:
        /* <DEDUP_REMOVED lines=11> */
.L_x_5213:
        /* <DEDUP_REMOVED lines=30> */
.L_x_5177:
        /* <DEDUP_REMOVED lines=101> */
.L_x_5176:
        /* <DEDUP_REMOVED lines=79> */
.L_x_5175:
[----:B------:R-:W-:Y:S02]  /*0dd0*/  ULDC UR4, c[0x0][0x354] ;  /* 0x0000d50000047ab9 */ /* 0x000fe40000000800 */
[----:B------:R-:W-:-:S07]  /*0de0*/  IMAD R25, R4, UR4, R25 ;  /* 0x0000000404197c24 */ /* 0x000fce000f8e0219 */
.L_x_5174:
[----:B------:R-:W-:Y:S05]  /*0df0*/  BSYNC B0 ;  /* 0x0000000000007941 */ /* 0x000fea0003800000 */
.L_x_5173:
        /* <DEDUP_REMOVED lines=25> */
.L_x_5182:
        /* <DEDUP_REMOVED lines=101> */
.L_x_5181:
        /* <DEDUP_REMOVED lines=79> */
.L_x_5180:
[----:B------:R-:W-:Y:S02]  /*1ad0*/  ULDC UR4, c[0x0][0x354] ;  /* 0x0000d50000047ab9 */ /* 0x000fe40000000800 */
[----:B------:R-:W-:-:S07]  /*1ae0*/  IMAD R31, R6, UR4, R31 ;  /* 0x00000004061f7c24 */ /* 0x000fce000f8e021f */
.L_x_5179:
[----:B------:R-:W-:Y:S05]  /*1af0*/  BSYNC B0 ;  /* 0x0000000000007941 */ /* 0x000fea0003800000 */
.L_x_5178:
        /* <DEDUP_REMOVED lines=25> */
.L_x_5187:
        /* <DEDUP_REMOVED lines=101> */
.L_x_5186:
        /* <DEDUP_REMOVED lines=79> */
.L_x_5185:
[----:B------:R-:W-:Y:S02]  /*27d0*/  ULDC UR4, c[0x0][0x354] ;  /* 0x0000d50000047ab9 */ /* 0x000fe40000000800 */
[----:B------:R-:W-:-:S07]  /*27e0*/  IMAD R27, R4, UR4, R27 ;  /* 0x00000004041b7c24 */ /* 0x000fce000f8e021b */
.L_x_5184:
[----:B------:R-:W-:Y:S05]  /*27f0*/  BSYNC B0 ;  /* 0x0000000000007941 */ /* 0x000fea0003800000 */
.L_x_5183:
        /* <DEDUP_REMOVED lines=24> */
.L_x_5192:
        /* <DEDUP_REMOVED lines=101> */
.L_x_5191:
        /* <DEDUP_REMOVED lines=79> */
.L_x_5190:
[----:B------:R-:W-:Y:S02]  /*34c0*/  ULDC UR4, c[0x0][0x354] ;  /* 0x0000d50000047ab9 */ /* 0x000fe40000000800 */
[----:B------:R-:W-:-:S07]  /*34d0*/  IMAD R7, R4, UR4, R7 ;  /* 0x0000000404077c24 */ /* 0x000fce000f8e0207 */
.L_x_5189:
[----:B------:R-:W-:Y:S05]  /*34e0*/  BSYNC B0 ;  /* 0x0000000000007941 */ /* 0x000fea0003800000 */
.L_x_5188:
        /* <DEDUP_REMOVED lines=139> */
.L_x_5194:
[----:B------:R-:W-:Y:S01]  /*3da0*/  IMAD.MOV.U32 R11, RZ, RZ, R14 ;  /* 0x000000ffff0b7224 */ /* 0x000fe200078e000e */
[----:B------:R-:W-:Y:S01]  /*3db0*/  MOV R7, R10 ;  /* 0x0000000a00077202 */ /* 0x000fe20000000f00 */
[----:B------:R-:W-:Y:S01]  /*3dc0*/  IMAD.MOV.U32 R9, RZ, RZ, R2 ;  /* 0x000000ffff097224 */ /* 0x000fe200078e0002 */
[----:B------:R-:W-:-:S07]  /*3dd0*/  MOV R14, R20 ;  /* 0x00000014000e7202 */ /* 0x000fce0000000f00 */
.L_x_5193:
        /* <DEDUP_REMOVED lines=19> */
.L_x_7338:
[----:B------:R-:W-:Y:S05]  /*3f10*/  BRX R2 -0x3f20                                                                                                                                                                                                                                                                                                                                                                                                                                                                               (*"BRANCH_TARGETS .L_x_7339,.L_x_7340,.L_x_7341"*) ;  /* 0xffffffc002387949 */ /* 0x000fea000383ffff */
.L_x_5197:
        /* <DEDUP_REMOVED lines=28> */
.L_x_5203:
[----:B------:R0:W5:Y:S02]  /*40e0*/  LDG.E R0, desc[UR36][R16.64] ;  /* 0x0000002410007981 */ /* 0x000164000c1e1900 */
.L_x_5202:
[----:B------:R-:W-:Y:S05]  /*40f0*/  BSYNC B6 ;  /* 0x0000000000067941 */ /* 0x000fea0003800000 */
.L_x_5201:
[----:B------:R-:W1:Y:S01]  /*4100*/  LDC.64 R2, c[0x0][0x210] ;  /* 0x00008400ff027b82 */ /* 0x000e620000000a00 */
[----:B------:R-:W-:Y:S01]  /*4110*/  VIADD R7, R29, 0x3 ;  /* 0x000000031d077836 */ /* 0x000fe20000000000 */
[----:B------:R-:W-:Y:S01]  /*4120*/  ULDC UR4, c[0x0][0x27c] ;  /* 0x00009f0000047ab9 */ /* 0x000fe20000000800 */
[----:B-----5:R-:W-:Y:S02]  /*4130*/  FSETP.GTU.FTZ.AND P0, PT, R33, R0, PT ;  /* 0x000000002100720b */ /* 0x020fe40003f1c000 */
[----:B------:R-:W-:Y:S02]  /*4140*/  IMAD R7, R7, UR4, RZ ;  /* 0x0000000407077c24 */ /* 0x000fe4000f8e02ff */
[----:B------:R-:W-:Y:S02]  /*4150*/  SEL R5, RZ, 0x1, P0 ;  /* 0x00000001ff057807 */ /* 0x000fe40000000000 */
[----:B-1----:R-:W-:-:S05]  /*4160*/  IMAD.WIDE.U32 R2, R7, 0x4, R2 ;  /* 0x0000000407027825 */ /* 0x002fca00078e0002 */
[----:B------:R1:W-:Y:S02]  /*4170*/  STG.E desc[UR36][R2.64], R5 ;  /* 0x0000000502007986 */ /* 0x0003e4000c101924 */
.L_x_5199:
[----:B------:R-:W-:Y:S05]  /*4180*/  BSYNC B7 ;  /* 0x0000000000077941 */ /* 0x000fea0003800000 */
.L_x_5198:
        /* <DEDUP_REMOVED lines=21> */
.L_x_5206:
[----:B------:R2:W5:Y:S02]  /*42e0*/  LDG.E R0, desc[UR36][R18.64] ;  /* 0x0000002412007981 */ /* 0x000564000c1e1900 */
.L_x_5205:
[----:B------:R-:W-:Y:S05]  /*42f0*/  BSYNC B6 ;  /* 0x0000000000067941 */ /* 0x000fea0003800000 */
.L_x_5204:
        /* <DEDUP_REMOVED lines=9> */
[----:B------:R1:W-:Y:S02]  /*4390*/  STG.E desc[UR36][R2.64], R5 ;  /* 0x0000000502007986 */ /* 0x0003e4000c101924 */
.L_x_7340:
        /* <DEDUP_REMOVED lines=21> */
.L_x_5209:
[----:B------:R1:W5:Y:S02]  /*44f0*/  LDG.E R5, desc[UR36][R22.64] ;  /* 0x0000002416057981 */ /* 0x000364000c1e1900 */
.L_x_5208:
[----:B------:R-:W-:Y:S05]  /*4500*/  BSYNC B6 ;  /* 0x0000000000067941 */ /* 0x000fea0003800000 */
.L_x_5207:
        /* <DEDUP_REMOVED lines=9> */
[----:B------:R3:W-:Y:S02]  /*45a0*/  STG.E desc[UR36][R2.64], R5 ;  /* 0x0000000502007986 */ /* 0x0007e4000c101924 */
.L_x_7339:
[----:B------:R-:W-:Y:S05]  /*45b0*/  BSYNC B8 ;  /* 0x0000000000087941 */ /* 0x000fea0003800000 */
.L_x_5196:
        /* <DEDUP_REMOVED lines=21> */
.L_x_5212:
[----:B------:R4:W5:Y:S02]  /*4710*/  LDG.E R4, desc[UR36][R24.64] ;  /* 0x0000002418047981 */ /* 0x000964000c1e1900 */
.L_x_5211:
[----:B------:R-:W-:Y:S05]  /*4720*/  BSYNC B6 ;  /* 0x0000000000067941 */ /* 0x000fea0003800000 */
.L_x_5210:
        /* <DEDUP_REMOVED lines=11> */
[----:B------:R3:W-:Y:S01]  /*47e0*/  STG.E desc[UR36][R2.64], R5 ;  /* 0x0000000502007986 */ /* 0x0007e2000c101924 */
[----:B------:R-:W-:Y:S05]  /*47f0*/  BRA `(.L_x_5200) ;  /* 0x0000000000047947 */ /* 0x000fea0003800000 */
.L_x_7341:
[----:B------:R-:W-:Y:S05]  /*4800*/  BREAK B8 ;  /* 0x0000000000087942 */ /* 0x000fea0003800000 */
.L_x_5200:
[----:B------:R-:W-:Y:S05]  /*4810*/  BSYNC B9 ;  /* 0x0000000000097941 */ /* 0x000fea0003800000 */
.L_x_5195:
[----:B------:R-:W-:Y:S01]  /*4820*/  ULDC UR4, c[0x0][0x0] ;  /* 0x0000000000047ab9 */ /* 0x000fe20000000800 */
[----:B---3--:R-:W3:Y:S01]  /*4830*/  LDC R2, c[0x0][0xc] ;  /* 0x00000300ff027b82 */ /* 0x008ee20000000800 */
[----:B------:R-:W-:-:S06]  /*4840*/  USHF.L.U32 UR4, UR4, 0x2, URZ ;  /* 0x0000000204047899 */ /* 0x000fcc000800063f */
[----:B---3--:R-:W-:-:S05]  /*4850*/  IMAD R29, R2, UR4, R29 ;  /* 0x00000004021d7c24 */ /* 0x008fca000f8e021d */
[----:B------:R-:W-:-:S13]  /*4860*/  ISETP.GE.U32.AND P0, PT, R29, R0, PT ;  /* 0x000000001d00720c */ /* 0x000fda0003f06070 */
[----:B------:R-:W-:Y:S05]  /*4870*/  @!P0 BRA `(.L_x_5213) ;  /* 0xffffffb8000c8947 */ /* 0x000fea000383ffff */
[----:B------:R-:W-:Y:S05]  /*4880*/  EXIT ;  /* 0x000000000000794d */ /* 0x000fea0003800000 */
.L_x_5214:
        /* <DEDUP_REMOVED lines=15> */
.L_x_7655:


//--------------------- .text._ZN2at4cuda57_GLOBAL__N__cd6b329d_24_DistributionBernoulli_cu_7537a20d21kernelPointwiseApply2IZNS_6native9templates4cuda28bernoulli_tensor_cuda_kernelIifEEvRKNS_10TensorBaseES9_NS_15PhiloxCudaStateEEUliRiSB_SB_SB_RKfSD_SD_SD_E_iSC_jLi1ELi2ELi4ELi512ELi2EEEvNS0_6detail10TensorInfoIT0_T2_EENSG_IT1_SI_EESI_T_ --------------------------
	.section	.text._ZN2at4cuda57_GLOBAL__N__cd6b329d_24_DistributionBernoulli_cu_7537a20d21kernelPointwiseApply2IZNS_6native9templates4cuda28bernoulli_tensor_cuda_kernelIifEEvRKNS_10TensorBaseES9_NS_15PhiloxCudaStateEEUliRiSB_SB_SB_RKfSD_SD_SD_E_iSC_jLi1ELi2ELi4ELi512ELi2EEEvNS0_6detail10TensorInfoIT0_T2_EENSG_IT1_SI_EESI_T_,"ax",@progbits
	.align	128
.text._ZN2at4cuda57_GLOBAL__N__cd6b329d_24_DistributionBernoulli_cu_7537a20d21kernelPointwiseApply2IZNS_6native9templates4cuda28bernoulli_tensor_cuda_kernelIifEEvRKNS_10TensorBaseES9_NS_15PhiloxCudaStateEEUliRiSB_SB_SB_RKfSD_SD_SD_E_iSC_jLi1ELi2ELi4ELi512ELi2EEEvNS0_6detail10TensorInfoIT0_T2_EENSG_IT1_SI_EESI_T_:
        .type           _ZN2at4cuda57_GLOBAL__N__cd6b329d_24_DistributionBernoulli_cu_7537a20d21kernelPointwiseApply2IZNS_6native9templates4cuda28bernoulli_tensor_cuda_kernelIifEEvRKNS_10TensorBaseES9_NS_15PhiloxCudaStateEEUliRiSB_SB_SB_RKfSD_SD_SD_E_iSC_jLi1ELi2ELi4ELi512ELi2EEEvNS0_6detail10TensorInfoIT0_T2_EENSG_IT1_SI_EESI_T_,@function
        .size           _ZN2at4cuda57_GLOBAL__N__cd6b329d_24_DistributionBernoulli_cu_7537a20d21kernelPointwiseApply2IZNS_6native9templates4cuda28bernoulli_tensor_cuda_kernelIifEEvRKNS_10TensorBaseES9_NS_15PhiloxCudaStateEEUliRiSB_SB_SB_RKfSD_SD_SD_E_iSC_jLi1ELi2ELi4ELi512ELi2EEEvNS0_6detail10TensorInfoIT0_T2_EENSG_IT1_SI_EESI_T_,(.L_x_7656 - _ZN2at4cuda57_GLOBAL__N__cd6b329d_24_DistributionBernoulli_cu_7537a20d21kernelPointwiseApply2IZNS_6native9templates4cuda28bernoulli_tensor_cuda_kernelIifEEvRKNS_10TensorBaseES9_NS_15PhiloxCudaStateEEUliRiSB_SB_SB_RKfSD_SD_SD_E_iSC_jLi1ELi2ELi4ELi512ELi2EEEvNS0_6detail10TensorInfoIT0_T2_EENSG_IT1_SI_EESI_T_)
        .other          _ZN2at4cuda57_GLOBAL__N__cd6b329d_24_DistributionBernoulli_cu_7537a20d21kernelPointwiseApply2IZNS_6native9templates4cuda28bernoulli_tensor_cuda_kernelIifEEvRKNS_10TensorBaseES9_NS_15PhiloxCudaStateEEUliRiSB_SB_SB_RKfSD_SD_SD_E_iSC_jLi1ELi2ELi4ELi512ELi2EEEvNS0_6detail10TensorInfoIT0_T2_EENSG_IT1_SI_EESI_T_,@"STO_CUDA_ENTRY STV_DEFAULT"
_ZN2at4cuda57_GLOBAL__N__cd6b329d_24_DistributionBernoulli_cu_7537a20d21kernelPointwiseApply2IZNS_6native9templates4cuda28bernoulli_tensor_cuda_kernelIifEEvRKNS_10TensorBaseES9_NS_15PhiloxCudaStateEEUliRiSB_SB_SB_RKfSD_SD_SD_E_iSC_jLi1ELi2ELi4ELi512ELi2EEEvNS0_6detail10TensorInfoIT0_T2_EENSG_IT1_SI_EESI_T_:
        /* <DEDUP_REMOVED lines=18> */
.L_x_5243:
        /* <DEDUP_REMOVED lines=152> */
.L_x_5216:
[----:B------:R-:W-:Y:S05]  /*0aa0*/  BSYNC B0 ;  /* 0x0000000000007941 */ /* 0x000fea0003800000 */
.L_x_5215:
        /* <DEDUP_REMOVED lines=25> */
.L_x_5218:
[----:B------:R-:W-:Y:S05]  /*0c40*/  BSYNC B0 ;  /* 0x0000000000007941 */ /* 0x000fea0003800000 */
.L_x_5217:
        /* <DEDUP_REMOVED lines=25> */
.L_x_5220:
[----:B------:R-:W-:Y:S05]  /*0de0*/  BSYNC B0 ;  /* 0x0000000000007941 */ /* 0x000fea0003800000 */
.L_x_5219:
        /* <DEDUP_REMOVED lines=25> */
.L_x_5222:
[----:B------:R-:W-:Y:S05]  /*0f80*/  BSYNC B0 ;  /* 0x0000000000007941 */ /* 0x000fea0003800000 */
.L_x_5221:
        /* <DEDUP_REMOVED lines=20> */
.L_x_5224:
[----:B------:R-:W-:Y:S01]  /*10d0*/  IMAD.MOV.U32 R15, RZ, RZ, R3 ;  /* 0x000000ffff0f7224 */ /* 0x000fe200078e0003 */
[----:B------:R-:W-:Y:S01]  /*10e0*/  MOV R14, R4 ;  /* 0x00000004000e7202 */ /* 0x000fe20000000f00 */
[----:B------:R-:W-:Y:S01]  /*10f0*/  IMAD.MOV.U32 R13, RZ, RZ, R7 ;  /* 0x000000ffff0d7224 */ /* 0x000fe200078e0007 */
[----:B------:R-:W-:-:S07]  /*1100*/  MOV R3, R10 ;  /* 0x0000000a00037202 */ /* 0x000fce0000000f00 */
.L_x_5223:
        /* <DEDUP_REMOVED lines=19> */
.L_x_7342:
[----:B------:R-:W-:Y:S05]  /*1240*/  BRX R4 -0x1250                                                                                                                                                                                                                                                                                                                                                                                                                                                                               (*"BRANCH_TARGETS .L_x_7343,.L_x_7344,.L_x_7345"*) ;  /* 0xffffffec046c7949 */ /* 0x000fea000383ffff */
.L_x_5227:
        /* <DEDUP_REMOVED lines=28> */
.L_x_5233:
[----:B------:R1:W5:Y:S02]  /*1410*/  LDG.E R3, desc[UR36][R16.64] ;  /* 0x0000002410037981 */ /* 0x000364000c1e1900 */
.L_x_5232:
[----:B------:R-:W-:Y:S05]  /*1420*/  BSYNC B6 ;  /* 0x0000000000067941 */ /* 0x000fea0003800000 */
.L_x_5231:
[----:B------:R-:W-:Y:S01]  /*1430*/  VIADD R5, R28, 0x3 ;  /* 0x000000031c057836 */ /* 0x000fe20000000000 */
[----:B-----5:R-:W-:-:S03]  /*1440*/  FSETP.GTU.FTZ.AND P0, PT, R34, R3, PT ;  /* 0x000000032200720b */ /* 0x020fc60003f1c000 */
[----:B------:R-:W-:Y:S01]  /*1450*/  IMAD R5, R5, UR43, RZ ;  /* 0x0000002b05057c24 */ /* 0x000fe2000f8e02ff */
[----:B------:R-:W-:-:S03]  /*1460*/  SEL R3, RZ, 0x1, P0 ;  /* 0x00000001ff037807 */ /* 0x000fc60000000000 */
[----:B0-----:R-:W-:-:S05]  /*1470*/  IMAD.WIDE.U32 R4, R5, 0x4, R26 ;  /* 0x0000000405047825 */ /* 0x001fca00078e001a */
[----:B------:R2:W-:Y:S02]  /*1480*/  STG.E desc[UR36][R4.64], R3 ;  /* 0x0000000304007986 */ /* 0x0005e4000c101924 */
.L_x_5229:
[----:B------:R-:W-:Y:S05]  /*1490*/  BSYNC B7 ;  /* 0x0000000000077941 */ /* 0x000fea0003800000 */
.L_x_5228:
        /* <DEDUP_REMOVED lines=21> */
.L_x_5236:
[----:B------:R3:W5:Y:S02]  /*15f0*/  LDG.E R0, desc[UR36][R18.64] ;  /* 0x0000002412007981 */ /* 0x000764000c1e1900 */
.L_x_5235:
[----:B------:R-:W-:Y:S05]  /*1600*/  BSYNC B6 ;  /* 0x0000000000067941 */ /* 0x000fea0003800000 */
.L_x_5234:
[----:B--2---:R-:W-:Y:S01]  /*1610*/  VIADD R3, R28, 0x2 ;  /* 0x000000021c037836 */ /* 0x004fe20000000000 */
[----:B------:R-:W-:Y:S02]  /*1620*/  ISETP.NE.AND P1, PT, R35, RZ, PT ;  /* 0x000000ff2300720c */ /* 0x000fe40003f25270 */
[----:B-----5:R-:W-:Y:S01]  /*1630*/  FSETP.GTU.FTZ.AND P0, PT, R33, R0, PT ;  /* 0x000000002100720b */ /* 0x020fe20003f1c000 */
[----:B------:R-:W-:-:S05]  /*1640*/  IMAD R3, R3, UR43, RZ ;  /* 0x0000002b03037c24 */ /* 0x000fca000f8e02ff */
[----:B------:R-:W-:Y:S02]  /*1650*/  SEL R5, R3, RZ, P1 ;  /* 0x000000ff03057207 */ /* 0x000fe40000800000 */
[----:B------:R-:W-:-:S03]  /*1660*/  SEL R3, RZ, 0x1, P0 ;  /* 0x00000001ff037807 */ /* 0x000fc60000000000 */
[----:B0-----:R-:W-:-:S05]  /*1670*/  IMAD.WIDE.U32 R4, R5, 0x4, R26 ;  /* 0x0000000405047825 */ /* 0x001fca00078e001a */
[----:B------:R2:W-:Y:S02]  /*1680*/  STG.E desc[UR36][R4.64], R3 ;  /* 0x0000000304007986 */ /* 0x0005e4000c101924 */
.L_x_7344:
        /* <DEDUP_REMOVED lines=21> */
.L_x_5239:
[----:B------:R2:W5:Y:S02]  /*17e0*/  LDG.E R3, desc[UR36][R22.64] ;  /* 0x0000002416037981 */ /* 0x000564000c1e1900 */
.L_x_5238:
[----:B------:R-:W-:Y:S05]  /*17f0*/  BSYNC B6 ;  /* 0x0000000000067941 */ /* 0x000fea0003800000 */
.L_x_5237:
[----:B------:R-:W-:Y:S01]  /*1800*/  VIADD R0, R28, 0x1 ;  /* 0x000000011c007836 */ /* 0x000fe20000000000 */
[----:B------:R-:W-:Y:S02]  /*1810*/  ISETP.GT.AND P0, PT, R30, 0x1, PT ;  /* 0x000000011e00780c */ /* 0x000fe40003f04270 */
[----:B-----5:R-:W-:Y:S01]  /*1820*/  FSETP.GTU.FTZ.AND P1, PT, R32, R3, PT ;  /* 0x000000032000720b */ /* 0x020fe20003f3c000 */
[----:B------:R-:W-:-:S03]  /*1830*/  IMAD R0, R0, UR43, RZ ;  /* 0x0000002b00007c24 */ /* 0x000fc6000f8e02ff */
[----:B------:R-:W-:Y:S02]  /*1840*/  SEL R3, RZ, 0x1, P1 ;  /* 0x00000001ff037807 */ /* 0x000fe40000800000 */
[----:B------:R-:W-:-:S05]  /*1850*/  SEL R5, R0, RZ, P0 ;  /* 0x000000ff00057207 */ /* 0x000fca0000000000 */
[----:B0-----:R-:W-:-:S05]  /*1860*/  IMAD.WIDE.U32 R4, R5, 0x4, R26 ;  /* 0x0000000405047825 */ /* 0x001fca00078e001a */
[----:B------:R4:W-:Y:S02]  /*1870*/  STG.E desc[UR36][R4.64], R3 ;  /* 0x0000000304007986 */ /* 0x0009e4000c101924 */
.L_x_7343:
[----:B------:R-:W-:Y:S05]  /*1880*/  BSYNC B8 ;  /* 0x0000000000087941 */ /* 0x000fea0003800000 */
.L_x_5226:
        /* <DEDUP_REMOVED lines=21> */
.L_x_5242:
[----:B------:R0:W5:Y:S02]  /*19e0*/  LDG.E R0, desc[UR36][R24.64] ;  /* 0x0000002418007981 */ /* 0x000164000c1e1900 */
.L_x_5241:
[----:B------:R-:W-:Y:S05]  /*19f0*/  BSYNC B6 ;  /* 0x0000000000067941 */ /* 0x000fea0003800000 */
.L_x_5240:
[----:B----4-:R-:W-:Y:S01]  /*1a00*/  IMAD R3, R28, UR43, RZ ;  /* 0x0000002b1c037c24 */ /* 0x010fe2000f8e02ff */
[----:B------:R-:W-:Y:S02]  /*1a10*/  ISETP.GT.AND P0, PT, R29, RZ, PT ;  /* 0x000000ff1d00720c */ /* 0x000fe40003f04270 */
[----:B-----5:R-:W-:Y:S02]  /*1a20*/  FSETP.GTU.FTZ.AND P1, PT, R31, R0, PT ;  /* 0x000000001f00720b */ /* 0x020fe40003f3c000 */
[----:B------:R-:W-:Y:S02]  /*1a30*/  SEL R5, R3, RZ, P0 ;  /* 0x000000ff03057207 */ /* 0x000fe40000000000 */
[----:B------:R-:W-:-:S03]  /*1a40*/  SEL R3, RZ, 0x1, P1 ;  /* 0x00000001ff037807 */ /* 0x000fc60000800000 */
[----:B0-----:R-:W-:-:S05]  /*1a50*/  IMAD.WIDE.U32 R4, R5, 0x4, R26 ;  /* 0x0000000405047825 */ /* 0x001fca00078e001a */
[----:B------:R4:W-:Y:S01]  /*1a60*/  STG.E desc[UR36][R4.64], R3 ;  /* 0x0000000304007986 */ /* 0x0009e2000c101924 */
[----:B------:R-:W-:Y:S05]  /*1a70*/  BRA `(.L_x_5230) ;  /* 0x0000000000047947 */ /* 0x000fea0003800000 */
.L_x_7345:
[----:B------:R-:W-:Y:S05]  /*1a80*/  BREAK B8 ;  /* 0x0000000000087942 */ /* 0x000fea0003800000 */
.L_x_5230:
[----:B------:R-:W-:Y:S05]  /*1a90*/  BSYNC B9 ;  /* 0x0000000000097941 */ /* 0x000fea0003800000 */
.L_x_5225:
[----:B----4-:R-:W4:Y:S01]  /*1aa0*/  LDC R3, c[0x0][0xc] ;  /* 0x00000300ff037b82 */ /* 0x010f220000000800 */
[----:B------:R-:W-:-:S06]  /*1ab0*/  USHF.L.U32 UR4, UR38, 0x2, URZ ;  /* 0x0000000226047899 */ /* 0x000fcc000800063f */
[----:B----4-:R-:W-:-:S05]  /*1ac0*/  IMAD R28, R3, UR4, R28 ;  /* 0x00000004031c7c24 */ /* 0x010fca000f8e021c */
[----:B------:R-:W-:-:S13]  /*1ad0*/  ISETP.GE.U32.AND P0, PT, R28, UR44, PT ;  /* 0x0000002c1c007c0c */ /* 0x000fda000bf06070 */
[----:B------:R-:W-:Y:S05]  /*1ae0*/  @!P0 BRA `(.L_x_5243) ;  /* 0xffffffe4008c8947 */ /* 0x000fea000383ffff */
[----:B------:R-:W-:Y:S05]  /*1af0*/  EXIT ;  /* 0x000000000000794d */ /* 0x000fea0003800000 */
.L_x_5244:
        /* <DEDUP_REMOVED lines=16> */
.L_x_7656:


//--------------------- .text._ZN2at4cuda57_GLOBAL__N__cd6b329d_24_DistributionBernoulli_cu_7537a20d21kernelPointwiseApply2IZNS_6native9templates4cuda28bernoulli_tensor_cuda_kernelIifEEvRKNS_10TensorBaseES9_NS_15PhiloxCudaStateEEUliRiSB_SB_SB_RKfSD_SD_SD_E_iSC_jLi1ELi1ELi4ELi512ELi2EEEvNS0_6detail10TensorInfoIT0_T2_EENSG_IT1_SI_EESI_T_ --------------------------
	.section	.text._ZN2at4cuda57_GLOBAL__N__cd6b329d_24_DistributionBernoulli_cu_7537a20d21kernelPointwiseApply2IZNS_6native9templates4cuda28bernoulli_tensor_cuda_kernelIifEEvRKNS_10TensorBaseES9_NS_15PhiloxCudaStateEEUliRiSB_SB_SB_RKfSD_SD_SD_E_iSC_jLi1ELi1ELi4ELi512ELi2EEEvNS0_6detail10TensorInfoIT0_T2_EENSG_IT1_SI_EESI_T_,"ax",@progbits
	.align	128
.text._ZN2at4cuda57_GLOBAL__N__cd6b329d_24_DistributionBernoulli_cu_7537a20d21kernelPointwiseApply2IZNS_6native9templates4cuda28bernoulli_tensor_cuda_kernelIifEEvRKNS_10TensorBaseES9_NS_15PhiloxCudaStateEEUliRiSB_SB_SB_RKfSD_SD_SD_E_iSC_jLi1ELi1ELi4ELi512ELi2EEEvNS0_6detail10TensorInfoIT0_T2_EENSG_IT1_SI_EESI_T_:
        .type           _ZN2at4cuda57_GLOBAL__N__cd6b329d_24_DistributionBernoulli_cu_7537a20d21kernelPointwiseApply2IZNS_6native9templates4cuda28bernoulli_tensor_cuda_kernelIifEEvRKNS_10TensorBaseES9_NS_15PhiloxCudaStateEEUliRiSB_SB_SB_RKfSD_SD_SD_E_iSC_jLi1ELi1ELi4ELi512ELi2EEEvNS0_6detail10TensorInfoIT0_T2_EENSG_IT1_SI_EESI_T_,@function
        .size           _ZN2at4cuda57_GLOBAL__N__cd6b329d_24_DistributionBernoulli_cu_7537a20d21kernelPointwiseApply2IZNS_6native9templates4cuda28bernoulli_tensor_cuda_kernelIifEEvRKNS_10TensorBaseES9_NS_15PhiloxCudaStateEEUliRiSB_SB_SB_RKfSD_SD_SD_E_iSC_jLi1ELi1ELi4ELi512ELi2EEEvNS0_6detail10TensorInfoIT0_T2_EENSG_IT1_SI_EESI_T_,(.L_x_7657 - _ZN2at4cuda57_GLOBAL__N__cd6b329d_24_DistributionBernoulli_cu_7537a20d21kernelPointwiseApply2IZNS_6native9templates4cuda28bernoulli_tensor_cuda_kernelIifEEvRKNS_10TensorBaseES9_NS_15PhiloxCudaStateEEUliRiSB_SB_SB_RKfSD_SD_SD_E_iSC_jLi1ELi1ELi4ELi512ELi2EEEvNS0_6detail10TensorInfoIT0_T2_EENSG_IT1_SI_EESI_T_)
        .other          _ZN2at4cuda57_GLOBAL__N__cd6b329d_24_DistributionBernoulli_cu_7537a20d21kernelPointwiseApply2IZNS_6native9templates4cuda28bernoulli_tensor_cuda_kernelIifEEvRKNS_10TensorBaseES9_NS_15PhiloxCudaStateEEUliRiSB_SB_SB_RKfSD_SD_SD_E_iSC_jLi1ELi1ELi4ELi512ELi2EEEvNS0_6detail10TensorInfoIT0_T2_EENSG_IT1_SI_EESI_T_,@"STO_CUDA_ENTRY STV_DEFAULT"
_ZN2at4cuda57_GLOBAL__N__cd6b329d_24_DistributionBernoulli_cu_7537a20d21kernelPointwiseApply2IZNS_6native9templates4cuda28bernoulli_tensor_cuda_kernelIifEEvRKNS_10TensorBaseES9_NS_15PhiloxCudaStateEEUliRiSB_SB_SB_RKfSD_SD_SD_E_iSC_jLi1ELi1ELi4ELi512ELi2EEEvNS0_6detail10TensorInfoIT0_T2_EENSG_IT1_SI_EESI_T_:
        /* <DEDUP_REMOVED lines=17> */
.L_x_5265:
        /* <DEDUP_REMOVED lines=160> */
.L_x_5246:
[----:B------:R-:W-:Y:S01]  /*0b10*/  IMAD.MOV.U32 R20, RZ, RZ, R13 ;  /* 0x000000ffff147224 */ /* 0x000fe200078e000d */
[----:B------:R-:W-:Y:S01]  /*0b20*/  MOV R15, R4 ;  /* 0x00000004000f7202 */ /* 0x000fe20000000f00 */
[----:B------:R-:W-:Y:S02]  /*0b30*/  IMAD.MOV.U32 R14, RZ, RZ, R3 ;  /* 0x000000ffff0e7224 */ /* 0x000fe400078e0003 */
[----:B------:R-:W-:-:S07]  /*0b40*/  IMAD.MOV.U32 R13, RZ, RZ, R6 ;  /* 0x000000ffff0d7224 */ /* 0x000fce00078e0006 */
.L_x_5245:
        /* <DEDUP_REMOVED lines=17> */
.L_x_7346:
[----:B------:R-:W-:Y:S05]  /*0c60*/  BRX R4 -0xc70                                                                                                                                                                                                                                                                                                                                                                                                                                                                                (*"BRANCH_TARGETS .L_x_7347,.L_x_7348,.L_x_7349"*) ;  /* 0xfffffff004e47949 */ /* 0x000fea000383ffff */
.L_x_5249:
        /* <DEDUP_REMOVED lines=28> */
.L_x_5255:
[----:B------:R0:W5:Y:S02]  /*0e30*/  LDG.E R0, desc[UR36][R24.64] ;  /* 0x0000002418007981 */ /* 0x000164000c1e1900 */
.L_x_5254:
[----:B------:R-:W-:Y:S05]  /*0e40*/  BSYNC B6 ;  /* 0x0000000000067941 */ /* 0x000fea0003800000 */
.L_x_5253:
[----:B-----5:R-:W-:-:S04]  /*0e50*/  FSETP.GTU.FTZ.AND P0, PT, R35, R0, PT ;  /* 0x000000002300720b */ /* 0x020fc80003f1c000 */
[----:B------:R-:W-:-:S05]  /*0e60*/  SEL R3, RZ, 0x1, P0 ;  /* 0x00000001ff037807 */ /* 0x000fca0000000000 */
[----:B------:R1:W-:Y:S04]  /*0e70*/  STG.E desc[UR36][R22.64], R3 ;  /* 0x0000000316007986 */ /* 0x0003e8000c101924 */
.L_x_5251:
[----:B------:R-:W-:Y:S05]  /*0e80*/  BSYNC B7 ;  /* 0x0000000000077941 */ /* 0x000fea0003800000 */
.L_x_5250:
        /* <DEDUP_REMOVED lines=21> */
.L_x_5258:
[----:B------:R1:W5:Y:S02]  /*0fe0*/  LDG.E R3, desc[UR36][R26.64] ;  /* 0x000000241a037981 */ /* 0x000364000c1e1900 */
.L_x_5257:
[----:B------:R-:W-:Y:S05]  /*0ff0*/  BSYNC B6 ;  /* 0x0000000000067941 */ /* 0x000fea0003800000 */
.L_x_5256:
[----:B-----5:R-:W-:-:S04]  /*1000*/  FSETP.GTU.FTZ.AND P0, PT, R34, R3, PT ;  /* 0x000000032200720b */ /* 0x020fc80003f1c000 */
[----:B------:R-:W-:-:S05]  /*1010*/  SEL R3, RZ, 0x1, P0 ;  /* 0x00000001ff037807 */ /* 0x000fca0000000000 */
[----:B------:R2:W-:Y:S04]  /*1020*/  STG.E desc[UR36][R18.64], R3 ;  /* 0x0000000312007986 */ /* 0x0005e8000c101924 */
.L_x_7348:
        /* <DEDUP_REMOVED lines=21> */
.L_x_5261:
[----:B------:R3:W5:Y:S02]  /*1180*/  LDG.E R0, desc[UR36][R28.64] ;  /* 0x000000241c007981 */ /* 0x000764000c1e1900 */
.L_x_5260:
[----:B------:R-:W-:Y:S05]  /*1190*/  BSYNC B6 ;  /* 0x0000000000067941 */ /* 0x000fea0003800000 */
.L_x_5259:
[----:B-----5:R-:W-:-:S04]  /*11a0*/  FSETP.GTU.FTZ.AND P0, PT, R33, R0, PT ;  /* 0x000000002100720b */ /* 0x020fc80003f1c000 */
[----:B--2---:R-:W-:-:S05]  /*11b0*/  SEL R3, RZ, 0x1, P0 ;  /* 0x00000001ff037807 */ /* 0x004fca0000000000 */
[----:B------:R2:W-:Y:S04]  /*11c0*/  STG.E desc[UR36][R16.64], R3 ;  /* 0x0000000310007986 */ /* 0x0005e8000c101924 */
.L_x_7347:
[----:B------:R-:W-:Y:S05]  /*11d0*/  BSYNC B8 ;  /* 0x0000000000087941 */ /* 0x000fea0003800000 */
.L_x_5248:
        /* <DEDUP_REMOVED lines=27> */
.L_x_5264:
[----:B------:R2:W5:Y:S02]  /*1390*/  LDG.E R3, desc[UR36][R16.64] ;  /* 0x0000002410037981 */ /* 0x000564000c1e1900 */
.L_x_5263:
[----:B------:R-:W-:Y:S05]  /*13a0*/  BSYNC B6 ;  /* 0x0000000000067941 */ /* 0x000fea0003800000 */
.L_x_5262:
[----:B------:R-:W-:Y:S01]  /*13b0*/  IMAD R0, R31, UR42, RZ ;  /* 0x0000002a1f007c24 */ /* 0x000fe2000f8e02ff */
[----:B------:R-:W-:Y:S02]  /*13c0*/  ISETP.NE.AND P1, PT, R18, RZ, PT ;  /* 0x000000ff1200720c */ /* 0x000fe40003f25270 */
[----:B-----5:R-:W-:Y:S02]  /*13d0*/  FSETP.GTU.FTZ.AND P0, PT, R32, R3, PT ;  /* 0x000000032000720b */ /* 0x020fe40003f1c000 */
[----:B------:R-:W-:Y:S02]  /*13e0*/  SEL R5, R0, RZ, P1 ;  /* 0x000000ff00057207 */ /* 0x000fe40000800000 */
[----:B------:R-:W-:-:S03]  /*13f0*/  SEL R3, RZ, 0x1, P0 ;  /* 0x00000001ff037807 */ /* 0x000fc60000000000 */
[----:B------:R-:W-:-:S05]  /*1400*/  IMAD.WIDE.U32 R4, R5, 0x4, R36 ;  /* 0x0000000405047825 */ /* 0x000fca00078e0024 */
[----:B------:R4:W-:Y:S01]  /*1410*/  STG.E desc[UR36][R4.64], R3 ;  /* 0x0000000304007986 */ /* 0x0009e2000c101924 */
[----:B------:R-:W-:Y:S05]  /*1420*/  BRA `(.L_x_5252) ;  /* 0x0000000000047947 */ /* 0x000fea0003800000 */
.L_x_7349:
[----:B------:R-:W-:Y:S05]  /*1430*/  BREAK B8 ;  /* 0x0000000000087942 */ /* 0x000fea0003800000 */
.L_x_5252:
[----:B------:R-:W-:Y:S05]  /*1440*/  BSYNC B9 ;  /* 0x0000000000097941 */ /* 0x000fea0003800000 */
.L_x_5247:
[----:B------:R-:W5:Y:S01]  /*1450*/  LDC R0, c[0x0][0xc] ;  /* 0x00000300ff007b82 */ /* 0x000f620000000800 */
[----:B------:R-:W-:-:S06]  /*1460*/  USHF.L.U32 UR4, UR38, 0x2, URZ ;  /* 0x0000000226047899 */ /* 0x000fcc000800063f */
[----:B-----5:R-:W-:-:S05]  /*1470*/  IMAD R31, R0, UR4, R31 ;  /* 0x00000004001f7c24 */ /* 0x020fca000f8e021f */
[----:B------:R-:W-:-:S13]  /*1480*/  ISETP.GE.U32.AND P0, PT, R31, UR40, PT ;  /* 0x000000281f007c0c */ /* 0x000fda000bf06070 */
[----:B------:R-:W-:Y:S05]  /*1490*/  @!P0 BRA `(.L_x_5265) ;  /* 0xffffffec001c8947 */ /* 0x000fea000383ffff */
[----:B------:R-:W-:Y:S05]  /*14a0*/  EXIT ;  /* 0x000000000000794d */ /* 0x000fea0003800000 */
.L_x_5266:
        /* <DEDUP_REMOVED lines=13> */
.L_x_7657:


//--------------------- .text._ZN2at4cuda57_GLOBAL__N__cd6b329d_24_DistributionBernoulli_cu_7537a20d21kernelPointwiseApply2IZNS_6native9templates4cuda28bernoulli_tensor_cuda_kernelIafEEvRKNS_10TensorBaseES9_NS_15PhiloxCudaStateEEUliRaSB_SB_SB_RKfSD_SD_SD_E_aSC_mLin1ELin1ELi4ELi512ELi2EEEvNS0_6detail10TensorInfoIT0_T2_EENSG_IT1_SI_EESI_T_ --------------------------
	.section	.text._ZN2at4cuda57_GLOBAL__N__cd6b329d_24_DistributionBernoulli_cu_7537a20d21kernelPointwiseApply2IZNS_6native9templates4cuda28bernoulli_tensor_cuda_kernelIafEEvRKNS_10TensorBaseES9_NS_15PhiloxCudaStateEEUliRaSB_SB_SB_RKfSD_SD_SD_E_aSC_mLin1ELin1ELi4ELi512ELi2EEEvNS0_6detail10TensorInfoIT0_T2_EENSG_IT1_SI_EESI_T_,"ax",@progbits
	.align	128
.text._ZN2at4cuda57_GLOBAL__N__cd6b329d_24_DistributionBernoulli_cu_7537a20d21kernelPointwiseApply2IZNS_6native9templates4cuda28bernoulli_tensor_cuda_kernelIafEEvRKNS_10TensorBaseES9_NS_15PhiloxCudaStateEEUliRaSB_SB_SB_RKfSD_SD_SD_E_aSC_mLin1ELin1ELi4ELi512ELi2EEEvNS0_6detail10TensorInfoIT0_T2_EENSG_IT1_SI_EESI_T_:
        .type           _ZN2at4cuda57_GLOBAL__N__cd6b329d_24_DistributionBernoulli_cu_7537a20d21kernelPointwiseApply2IZNS_6native9templates4cuda28bernoulli_tensor_cuda_kernelIafEEvRKNS_10TensorBaseES9_NS_15PhiloxCudaStateEEUliRaSB_SB_SB_RKfSD_SD_SD_E_aSC_mLin1ELin1ELi4ELi512ELi2EEEvNS0_6detail10TensorInfoIT0_T2_EENSG_IT1_SI_EESI_T_,@function
        .size           _ZN2at4cuda57_GLOBAL__N__cd6b329d_24_DistributionBernoulli_cu_7537a20d21kernelPointwiseApply2IZNS_6native9templates4cuda28bernoulli_tensor_cuda_kernelIafEEvRKNS_10TensorBaseES9_NS_15PhiloxCudaStateEEUliRaSB_SB_SB_RKfSD_SD_SD_E_aSC_mLin1ELin1ELi4ELi512ELi2EEEvNS0_6detail10TensorInfoIT0_T2_EENSG_IT1_SI_EESI_T_,(.L_x_7658 - _ZN2at4cuda57_GLOBAL__N__cd6b329d_24_DistributionBernoulli_cu_7537a20d21kernelPointwiseApply2IZNS_6native9templates4cuda28bernoulli_tensor_cuda_kernelIafEEvRKNS_10TensorBaseES9_NS_15PhiloxCudaStateEEUliRaSB_SB_SB_RKfSD_SD_SD_E_aSC_mLin1ELin1ELi4ELi512ELi2EEEvNS0_6detail10TensorInfoIT0_T2_EENSG_IT1_SI_EESI_T_)
        .other          _ZN2at4cuda57_GLOBAL__N__cd6b329d_24_DistributionBernoulli_cu_7537a20d21kernelPointwiseApply2IZNS_6native9templates4cuda28bernoulli_tensor_cuda_kernelIafEEvRKNS_10TensorBaseES9_NS_15PhiloxCudaStateEEUliRaSB_SB_SB_RKfSD_SD_SD_E_aSC_mLin1ELin1ELi4ELi512ELi2EEEvNS0_6detail10TensorInfoIT0_T2_EENSG_IT1_SI_EESI_T_,@"STO_CUDA_ENTRY STV_DEFAULT"
_ZN2at4cuda57_GLOBAL__N__cd6b329d_24_DistributionBernoulli_cu_7537a20d21kernelPointwiseApply2IZNS_6native9templates4cuda28bernoulli_tensor_cuda_kernelIafEEvRKNS_10TensorBaseES9_NS_15PhiloxCudaStateEEUliRaSB_SB_SB_RKfSD_SD_SD_E_aSC_mLin1ELin1ELi4ELi512ELi2EEEvNS0_6detail10TensorInfoIT0_T2_EENSG_IT1_SI_EESI_T_:
        /* <DEDUP_REMOVED lines=13> */
.L_x_5487:
        /* <DEDUP_REMOVED lines=35> */
.L_x_5283:
        /* <DEDUP_REMOVED lines=13> */
[----:B------:R-:W-:Y:S05]  /*03d0*/  CALL.REL.NOINC `($__internal_48_$__cuda_sm20_div_u64) ;  /* 0x000000dc00107944 */ /* 0x000fea0003c00000 */
        /* <DEDUP_REMOVED lines=10> */
.L_x_5272:
        /* <DEDUP_REMOVED lines=23> */
.L_x_5273:
[----:B------:R-:W-:Y:S05]  /*05f0*/  BSYNC B2 ;  /* 0x0000000000027941 */ /* 0x000fea0003800000 */
.L_x_5271:
        /* <DEDUP_REMOVED lines=15> */
[----:B------:R-:W-:Y:S05]  /*06f0*/  CALL.REL.NOINC `($__internal_48_$__cuda_sm20_div_u64) ;  /* 0x000000d800487944 */ /* 0x000fea0003c00000 */
        /* <DEDUP_REMOVED lines=12> */
.L_x_5275:
        /* <DEDUP_REMOVED lines=23> */
.L_x_5276:
[----:B------:R-:W-:Y:S05]  /*0930*/  BSYNC B2 ;  /* 0x0000000000027941 */ /* 0x000fea0003800000 */
.L_x_5274:
        /* <DEDUP_REMOVED lines=29> */
.L_x_5278:
        /* <DEDUP_REMOVED lines=23> */
.L_x_5279:
[----:B------:R-:W-:Y:S05]  /*0c80*/  BSYNC B2 ;  /* 0x0000000000027941 */ /* 0x000fea0003800000 */
.L_x_5277:
        /* <DEDUP_REMOVED lines=17> */
[----:B------:R-:W-:Y:S05]  /*0da0*/  CALL.REL.NOINC `($__internal_48_$__cuda_sm20_div_u64) ;  /* 0x000000d0009c7944 */ /* 0x000fea0003c00000 */
        /* <DEDUP_REMOVED lines=12> */
.L_x_5281:
        /* <DEDUP_REMOVED lines=23> */
.L_x_5282:
[----:B------:R-:W-:Y:S05]  /*0fe0*/  BSYNC B2 ;  /* 0x0000000000027941 */ /* 0x000fea0003800000 */
.L_x_5280:
        /* <DEDUP_REMOVED lines=8> */
.L_x_5270:
        /* <DEDUP_REMOVED lines=13> */
[----:B------:R-:W-:Y:S05]  /*1140*/  CALL.REL.NOINC `($__internal_48_$__cuda_sm20_div_u64) ;  /* 0x000000cc00b47944 */ /* 0x000fea0003c00000 */
        /* <DEDUP_REMOVED lines=10> */
.L_x_5285:
        /* <DEDUP_REMOVED lines=23> */
.L_x_5286:
[----:B------:R-:W-:Y:S05]  /*1360*/  BSYNC B1 ;  /* 0x0000000000017941 */ /* 0x000fea0003800000 */
.L_x_5284:
        /* <DEDUP_REMOVED lines=28> */
.L_x_5288:
        /* <DEDUP_REMOVED lines=23> */
.L_x_5289:
[----:B------:R-:W-:Y:S05]  /*16a0*/  BSYNC B1 ;  /* 0x0000000000017941 */ /* 0x000fea0003800000 */
.L_x_5287:
        /* <DEDUP_REMOVED lines=27> */
.L_x_5291:
        /* <DEDUP_REMOVED lines=23> */
.L_x_5292:
[----:B------:R-:W-:Y:S05]  /*19d0*/  BSYNC B1 ;  /* 0x0000000000017941 */ /* 0x000fea0003800000 */
.L_x_5290:
[----:B------:R-:W0:Y:S02]  /*19e0*/  LDC.64 R12, c[0x0][R12+0x2c8] ;  /* 0x0000b2000c0c7b82 */ /* 0x000e240000000a00 */
[-C--:B0-----:R-:W-:Y:S02]  /*19f0*/  IMAD R3, R13, R4.reuse, RZ ;  /* 0x000000040d037224 */ /* 0x081fe400078e02ff */
[----:B------:R-:W-:-:S04]  /*1a00*/  IMAD.WIDE.U32 R16, R12, R4, R16 ;  /* 0x000000040c107225 */ /* 0x000fc800078e0010 */
[----:B------:R-:W-:-:S04]  /*1a10*/  IMAD R3, R12, R7, R3 ;  /* 0x000000070c037224 */ /* 0x000fc800078e0203 */
[----:B------:R-:W-:-:S07]  /*1a20*/  IMAD.IADD R17, R17, 0x1, R3 ;  /* 0x0000000111117824 */ /* 0x000fce00078e0203 */
.L_x_5269:
        /* <DEDUP_REMOVED lines=31> */
.L_x_5307:
        /* <DEDUP_REMOVED lines=25> */
.L_x_5296:
        /* <DEDUP_REMOVED lines=23> */
.L_x_5297:
[----:B------:R-:W-:Y:S05]  /*1f20*/  BSYNC B2 ;  /* 0x0000000000027941 */ /* 0x000fea0003800000 */
.L_x_5295:
        /* <DEDUP_REMOVED lines=29> */
.L_x_5299:
        /* <DEDUP_REMOVED lines=23> */
.L_x_5300:
[----:B------:R-:W-:Y:S05]  /*2270*/  BSYNC B2 ;  /* 0x0000000000027941 */ /* 0x000fea0003800000 */
.L_x_5298:
        /* <DEDUP_REMOVED lines=29> */
.L_x_5302:
        /* <DEDUP_REMOVED lines=23> */
.L_x_5303:
[----:B------:R-:W-:Y:S05]  /*25c0*/  BSYNC B2 ;  /* 0x0000000000027941 */ /* 0x000fea0003800000 */
.L_x_5301:
        /* <DEDUP_REMOVED lines=29> */
.L_x_5305:
        /* <DEDUP_REMOVED lines=23> */
.L_x_5306:
[----:B------:R-:W-:Y:S05]  /*2910*/  BSYNC B2 ;  /* 0x0000000000027941 */ /* 0x000fea0003800000 */
.L_x_5304:
        /* <DEDUP_REMOVED lines=9> */
.L_x_5294:
        /* <DEDUP_REMOVED lines=25> */
.L_x_5309:
        /* <DEDUP_REMOVED lines=23> */
.L_x_5310:
[----:B------:R-:W-:Y:S05]  /*2cb0*/  BSYNC B1 ;  /* 0x0000000000017941 */ /* 0x000fea0003800000 */
.L_x_5308:
        /* <DEDUP_REMOVED lines=29> */
.L_x_5312:
        /* <DEDUP_REMOVED lines=23> */
.L_x_5313:
[----:B------:R-:W-:Y:S05]  /*3000*/  BSYNC B1 ;  /* 0x0000000000017941 */ /* 0x000fea0003800000 */
.L_x_5311:
        /* <DEDUP_REMOVED lines=28> */
.L_x_5315:
        /* <DEDUP_REMOVED lines=23> */
.L_x_5316:
[----:B------:R-:W-:Y:S05]  /*3340*/  BSYNC B1 ;  /* 0x0000000000017941 */ /* 0x000fea0003800000 */
.L_x_5314:
[----:B------:R-:W0:Y:S01]  /*3350*/  LDC.64 R10, c[0x0][R10+0x2c8] ;  /* 0x0000b2000a0a7b82 */ /* 0x000e220000000a00 */
[----:B------:R-:W-:Y:S01]  /*3360*/  MOV R3, R0 ;  /* 0x0000000000037202 */ /* 0x000fe20000000f00 */
[-C--:B0-----:R-:W-:Y:S02]  /*3370*/  IMAD R5, R11, R4.reuse, RZ ;  /* 0x000000040b057224 */ /* 0x081fe400078e02ff */
[----:B------:R-:W-:-:S04]  /*3380*/  IMAD.WIDE.U32 R2, R10, R4, R2 ;  /* 0x000000040a027225 */ /* 0x000fc800078e0002 */
[----:B------:R-:W-:-:S04]  /*3390*/  IMAD R5, R10, R7, R5 ;  /* 0x000000070a057224 */ /* 0x000fc800078e0205 */
[----:B------:R-:W-:-:S07]  /*33a0*/  IMAD.IADD R0, R3, 0x1, R5 ;  /* 0x0000000103007824 */ /* 0x000fce00078e0205 */
.L_x_5293:
[----:B------:R-:W-:Y:S01]  /*33b0*/  ULDC.64 UR4, c[0x0][0x480] ;  /* 0x0001200000047ab9 */ /* 0x000fe20000000a00 */
[----:B------:R-:W-:Y:S01]  /*33c0*/  MOV R3, R0 ;  /* 0x0000000000037202 */ /* 0x000fe20000000f00 */
[----:B------:R-:W-:Y:S02]  /*33d0*/  IMAD R5, R17, UR4, RZ ;  /* 0x0000000411057c24 */ /* 0x000fe4000f8e02ff */
[----:B------:R-:W-:-:S04]  /*33e0*/  IMAD.WIDE.U32 R2, R16, UR4, R2 ;  /* 0x0000000410027c25 */ /* 0x000fc8000f8e0002 */
[----:B------:R-:W-:Y:S02]  /*33f0*/  IMAD R5, R16, UR5, R5 ;  /* 0x0000000510057c24 */ /* 0x000fe4000f8e0205 */
[----:B------:R-:W-:-:S03]  /*3400*/  IMAD.MOV.U32 R35, RZ, RZ, R2 ;  /* 0x000000ffff237224 */ /* 0x000fc600078e0002 */
[----:B------:R-:W-:-:S07]  /*3410*/  IADD3 R37, R3, R5, RZ ;  /* 0x0000000503257210 */ /* 0x000fce0007ffe0ff */
.L_x_5268:
[----:B------:R-:W-:Y:S05]  /*3420*/  BSYNC B0 ;  /* 0x0000000000007941 */ /* 0x000fea0003800000 */
.L_x_5267:
        /* <DEDUP_REMOVED lines=34> */
.L_x_5333:
        /* <DEDUP_REMOVED lines=24> */
.L_x_5322:
        /* <DEDUP_REMOVED lines=23> */
.L_x_5323:
[----:B------:R-:W-:Y:S05]  /*3940*/  BSYNC B2 ;  /* 0x0000000000027941 */ /* 0x000fea0003800000 */
.L_x_5321:
        /* <DEDUP_REMOVED lines=28> */
.L_x_5325:
        /* <DEDUP_REMOVED lines=23> */
.L_x_5326:
[----:B------:R-:W-:Y:S05]  /*3c80*/  BSYNC B2 ;  /* 0x0000000000027941 */ /* 0x000fea0003800000 */
.L_x_5324:
        /* <DEDUP_REMOVED lines=29> */
.L_x_5328:
        /* <DEDUP_REMOVED lines=23> */
.L_x_5329:
[----:B------:R-:W-:Y:S05]  /*3fd0*/  BSYNC B2 ;  /* 0x0000000000027941 */ /* 0x000fea0003800000 */
.L_x_5327:
        /* <DEDUP_REMOVED lines=29> */
.L_x_5331:
        /* <DEDUP_REMOVED lines=23> */
.L_x_5332:
[----:B------:R-:W-:Y:S05]  /*4320*/  BSYNC B2 ;  /* 0x0000000000027941 */ /* 0x000fea0003800000 */
.L_x_5330:
        /* <DEDUP_REMOVED lines=9> */
.L_x_5320:
        /* <DEDUP_REMOVED lines=24> */
.L_x_5335:
        /* <DEDUP_REMOVED lines=23> */
.L_x_5336:
[----:B------:R-:W-:Y:S05]  /*46b0*/  BSYNC B1 ;  /* 0x0000000000017941 */ /* 0x000fea0003800000 */
.L_x_5334:
        /* <DEDUP_REMOVED lines=28> */
.L_x_5338:
        /* <DEDUP_REMOVED lines=23> */
.L_x_5339:
[----:B------:R-:W-:Y:S05]  /*49f0*/  BSYNC B1 ;  /* 0x0000000000017941 */ /* 0x000fea0003800000 */
.L_x_5337:
        /* <DEDUP_REMOVED lines=27> */
.L_x_5341:
        /* <DEDUP_REMOVED lines=23> */
.L_x_5342:
[----:B------:R-:W-:Y:S05]  /*4d20*/  BSYNC B1 ;  /* 0x0000000000017941 */ /* 0x000fea0003800000 */
.L_x_5340:
[----:B------:R-:W0:Y:S02]  /*4d30*/  LDC.64 R12, c[0x0][R12+0x2c8] ;  /* 0x0000b2000c0c7b82 */ /* 0x000e240000000a00 */
[-C--:B0-----:R-:W-:Y:S02]  /*4d40*/  IMAD R3, R13, R4.reuse, RZ ;  /* 0x000000040d037224 */ /* 0x081fe400078e02ff */
[----:B------:R-:W-:-:S04]  /*4d50*/  IMAD.WIDE.U32 R24, R12, R4, R24 ;  /* 0x000000040c187225 */ /* 0x000fc800078e0018 */
[----:B------:R-:W-:-:S04]  /*4d60*/  IMAD R3, R12, R7, R3 ;  /* 0x000000070c037224 */ /* 0x000fc800078e0203 */
[----:B------:R-:W-:-:S07]  /*4d70*/  IMAD.IADD R25, R25, 0x1, R3 ;  /* 0x0000000119197824 */ /* 0x000fce00078e0203 */
.L_x_5319:
        /* <DEDUP_REMOVED lines=25> */
.L_x_5357:
        /* <DEDUP_REMOVED lines=27> */
.L_x_5346:
        /* <DEDUP_REMOVED lines=23> */
.L_x_5347:
[----:B------:R-:W-:Y:S05]  /*5230*/  BSYNC B2 ;  /* 0x0000000000027941 */ /* 0x000fea0003800000 */
.L_x_5345:
        /* <DEDUP_REMOVED lines=29> */
.L_x_5349:
        /* <DEDUP_REMOVED lines=23> */
.L_x_5350:
[----:B------:R-:W-:Y:S05]  /*5580*/  BSYNC B2 ;  /* 0x0000000000027941 */ /* 0x000fea0003800000 */
.L_x_5348:
        /* <DEDUP_REMOVED lines=30> */
.L_x_5352:
        /* <DEDUP_REMOVED lines=22> */
.L_x_5353:
[----:B------:R-:W-:Y:S05]  /*58d0*/  BSYNC B2 ;  /* 0x0000000000027941 */ /* 0x000fea0003800000 */
.L_x_5351:
        /* <DEDUP_REMOVED lines=30> */
.L_x_5355:
        /* <DEDUP_REMOVED lines=22> */
.L_x_5356:
[----:B------:R-:W-:Y:S05]  /*5c20*/  BSYNC B2 ;  /* 0x0000000000027941 */ /* 0x000fea0003800000 */
.L_x_5354:
        /* <DEDUP_REMOVED lines=9> */
.L_x_5344:
        /* <DEDUP_REMOVED lines=27> */
.L_x_5359:
        /* <DEDUP_REMOVED lines=23> */
.L_x_5360:
[----:B------:R-:W-:Y:S05]  /*5fe0*/  BSYNC B1 ;  /* 0x0000000000017941 */ /* 0x000fea0003800000 */
.L_x_5358:
        /* <DEDUP_REMOVED lines=31> */
.L_x_5362:
        /* <DEDUP_REMOVED lines=23> */
.L_x_5363:
[----:B------:R-:W-:Y:S05]  /*6350*/  BSYNC B1 ;  /* 0x0000000000017941 */ /* 0x000fea0003800000 */
.L_x_5361:
        /* <DEDUP_REMOVED lines=30> */
.L_x_5365:
        /* <DEDUP_REMOVED lines=23> */
.L_x_5366:
[----:B------:R-:W-:Y:S05]  /*66b0*/  BSYNC B1 ;  /* 0x0000000000017941 */ /* 0x000fea0003800000 */
.L_x_5364:
[----:B------:R-:W0:Y:S01]  /*66c0*/  LDC.64 R12, c[0x0][R12+0x2c8] ;  /* 0x0000b2000c0c7b82 */ /* 0x000e220000000a00 */
[----:B------:R-:W-:Y:S01]  /*66d0*/  MOV R3, R0 ;  /* 0x0000000000037202 */ /* 0x000fe20000000f00 */
[-C--:B0-----:R-:W-:Y:S02]  /*66e0*/  IMAD R6, R13, R4.reuse, RZ ;  /* 0x000000040d067224 */ /* 0x081fe400078e02ff */
[----:B------:R-:W-:-:S04]  /*66f0*/  IMAD.WIDE.U32 R2, R12, R4, R2 ;  /* 0x000000040c027225 */ /* 0x000fc800078e0002 */
[----:B------:R-:W-:-:S04]  /*6700*/  IMAD R5, R12, R5, R6 ;  /* 0x000000050c057224 */ /* 0x000fc800078e0206 */
[----:B------:R-:W-:-:S07]  /*6710*/  IMAD.IADD R0, R3, 0x1, R5 ;  /* 0x0000000103007824 */ /* 0x000fce00078e0205 */
.L_x_5343:
[----:B------:R-:W-:Y:S01]  /*6720*/  ULDC.64 UR4, c[0x0][0x480] ;  /* 0x0001200000047ab9 */ /* 0x000fe20000000a00 */
[----:B------:R-:W-:Y:S01]  /*6730*/  MOV R3, R0 ;  /* 0x0000000000037202 */ /* 0x000fe20000000f00 */
[----:B------:R-:W-:Y:S02]  /*6740*/  IMAD R8, R8, UR4, RZ ;  /* 0x0000000408087c24 */ /* 0x000fe4000f8e02ff */
[----:B------:R-:W-:-:S04]  /*6750*/  IMAD.WIDE.U32 R2, R9, UR4, R2 ;  /* 0x0000000409027c25 */ /* 0x000fc8000f8e0002 */
[----:B------:R-:W-:Y:S02]  /*6760*/  IMAD R9, R9, UR5, R8 ;  /* 0x0000000509097c24 */ /* 0x000fe4000f8e0208 */
[----:B------:R-:W-:-:S03]  /*6770*/  IMAD.MOV.U32 R27, RZ, RZ, R2 ;  /* 0x000000ffff1b7224 */ /* 0x000fc600078e0002 */
[----:B------:R-:W-:-:S07]  /*6780*/  IADD3 R36, R3, R9, RZ ;  /* 0x0000000903247210 */ /* 0x000fce0007ffe0ff */
.L_x_5318:
[----:B------:R-:W-:Y:S05]  /*6790*/  BSYNC B0 ;  /* 0x0000000000007941 */ /* 0x000fea0003800000 */
.L_x_5317:
        /* <DEDUP_REMOVED lines=29> */
.L_x_5383:
        /* <DEDUP_REMOVED lines=24> */
.L_x_5372:
        /* <DEDUP_REMOVED lines=23> */
.L_x_5373:
[----:B------:R-:W-:Y:S05]  /*6c60*/  BSYNC B2 ;  /* 0x0000000000027941 */ /* 0x000fea0003800000 */
.L_x_5371:
        /* <DEDUP_REMOVED lines=28> */
.L_x_5375:
        /* <DEDUP_REMOVED lines=23> */
.L_x_5376:
[----:B------:R-:W-:Y:S05]  /*6fa0*/  BSYNC B2 ;  /* 0x0000000000027941 */ /* 0x000fea0003800000 */
.L_x_5374:
        /* <DEDUP_REMOVED lines=29> */
.L_x_5378:
        /* <DEDUP_REMOVED lines=23> */
.L_x_5379:
[----:B------:R-:W-:Y:S05]  /*72f0*/  BSYNC B2 ;  /* 0x0000000000027941 */ /* 0x000fea0003800000 */
.L_x_5377:
        /* <DEDUP_REMOVED lines=30> */
.L_x_5381:
        /* <DEDUP_REMOVED lines=23> */
.L_x_5382:
[----:B------:R-:W-:Y:S05]  /*7650*/  BSYNC B2 ;  /* 0x0000000000027941 */ /* 0x000fea0003800000 */
.L_x_5380:
        /* <DEDUP_REMOVED lines=8> */
.L_x_5370:
        /* <DEDUP_REMOVED lines=24> */
.L_x_5385:
        /* <DEDUP_REMOVED lines=23> */
.L_x_5386:
[----:B------:R-:W-:Y:S05]  /*79d0*/  BSYNC B1 ;  /* 0x0000000000017941 */ /* 0x000fea0003800000 */
.L_x_5384:
        /* <DEDUP_REMOVED lines=28> */
.L_x_5388:
        /* <DEDUP_REMOVED lines=23> */
.L_x_5389:
[----:B------:R-:W-:Y:S05]  /*7d10*/  BSYNC B1 ;  /* 0x0000000000017941 */ /* 0x000fea0003800000 */
.L_x_5387:
        /* <DEDUP_REMOVED lines=27> */
.L_x_5391:
        /* <DEDUP_REMOVED lines=23> */
.L_x_5392:
[----:B------:R-:W-:Y:S05]  /*8040*/  BSYNC B1 ;  /* 0x0000000000017941 */ /* 0x000fea0003800000 */
.L_x_5390:
[----:B------:R-:W0:Y:S02]  /*8050*/  LDC.64 R12, c[0x0][R12+0x2c8] ;  /* 0x0000b2000c0c7b82 */ /* 0x000e240000000a00 */
[-C--:B0-----:R-:W-:Y:S02]  /*8060*/  IMAD R3, R13, R4.reuse, RZ ;  /* 0x000000040d037224 */ /* 0x081fe400078e02ff */
[----:B------:R-:W-:-:S04]  /*8070*/  IMAD.WIDE.U32 R16, R12, R4, R16 ;  /* 0x000000040c107225 */ /* 0x000fc800078e0010 */
[----:B------:R-:W-:-:S04]  /*8080*/  IMAD R3, R12, R7, R3 ;  /* 0x000000070c037224 */ /* 0x000fc800078e0203 */
[----:B------:R-:W-:-:S07]  /*8090*/  IMAD.IADD R17, R17, 0x1, R3 ;  /* 0x0000000111117824 */ /* 0x000fce00078e0203 */
.L_x_5369:
        /* <DEDUP_REMOVED lines=30> */
.L_x_5407:
        /* <DEDUP_REMOVED lines=25> */
.L_x_5396:
        /* <DEDUP_REMOVED lines=23> */
.L_x_5397:
[----:B------:R-:W-:Y:S05]  /*8580*/  BSYNC B2 ;  /* 0x0000000000027941 */ /* 0x000fea0003800000 */
.L_x_5395:
        /* <DEDUP_REMOVED lines=29> */
.L_x_5399:
        /* <DEDUP_REMOVED lines=23> */
.L_x_5400:
[----:B------:R-:W-:Y:S05]  /*88d0*/  BSYNC B2 ;  /* 0x0000000000027941 */ /* 0x000fea0003800000 */
.L_x_5398:
        /* <DEDUP_REMOVED lines=29> */
.L_x_5402:
        /* <DEDUP_REMOVED lines=23> */
.L_x_5403:
[----:B------:R-:W-:Y:S05]  /*8c20*/  BSYNC B2 ;  /* 0x0000000000027941 */ /* 0x000fea0003800000 */
.L_x_5401:
        /* <DEDUP_REMOVED lines=29> */
.L_x_5405:
        /* <DEDUP_REMOVED lines=23> */
.L_x_5406:
[----:B------:R-:W-:Y:S05]  /*8f70*/  BSYNC B2 ;  /* 0x0000000000027941 */ /* 0x000fea0003800000 */
.L_x_5404:
        /* <DEDUP_REMOVED lines=9> */
.L_x_5394:
        /* <DEDUP_REMOVED lines=25> */
.L_x_5409:
        /* <DEDUP_REMOVED lines=23> */
.L_x_5410:
[----:B------:R-:W-:Y:S05]  /*9310*/  BSYNC B1 ;  /* 0x0000000000017941 */ /* 0x000fea0003800000 */
.L_x_5408:
        /* <DEDUP_REMOVED lines=29> */
.L_x_5412:
        /* <DEDUP_REMOVED lines=23> */
.L_x_5413:
[----:B------:R-:W-:Y:S05]  /*9660*/  BSYNC B1 ;  /* 0x0000000000017941 */ /* 0x000fea0003800000 */
.L_x_5411:
        /* <DEDUP_REMOVED lines=28> */
.L_x_5415:
        /* <DEDUP_REMOVED lines=23> */
.L_x_5416:
[----:B------:R-:W-:Y:S05]  /*99a0*/  BSYNC B1 ;  /* 0x0000000000017941 */ /* 0x000fea0003800000 */
.L_x_5414:
[----:B------:R-:W0:Y:S01]  /*99b0*/  LDC.64 R10, c[0x0][R10+0x2c8] ;  /* 0x0000b2000a0a7b82 */ /* 0x000e220000000a00 */
[----:B------:R-:W-:Y:S01]  /*99c0*/  MOV R3, R0 ;  /* 0x0000000000037202 */ /* 0x000fe20000000f00 */
[-C--:B0-----:R-:W-:Y:S02]  /*99d0*/  IMAD R5, R11, R4.reuse, RZ ;  /* 0x000000040b057224 */ /* 0x081fe400078e02ff */
[----:B------:R-:W-:-:S04]  /*99e0*/  IMAD.WIDE.U32 R2, R10, R4, R2 ;  /* 0x000000040a027225 */ /* 0x000fc800078e0002 */
[----:B------:R-:W-:-:S04]  /*99f0*/  IMAD R5, R10, R7, R5 ;  /* 0x000000070a057224 */ /* 0x000fc800078e0205 */
[----:B------:R-:W-:-:S07]  /*9a00*/  IMAD.IADD R0, R3, 0x1, R5 ;  /* 0x0000000103007824 */ /* 0x000fce00078e0205 */
.L_x_5393:
[----:B------:R-:W-:Y:S01]  /*9a10*/  ULDC.64 UR4, c[0x0][0x480] ;  /* 0x0001200000047ab9 */ /* 0x000fe20000000a00 */
[----:B------:R-:W-:Y:S01]  /*9a20*/  MOV R3, R0 ;  /* 0x0000000000037202 */ /* 0x000fe20000000f00 */
[----:B------:R-:W-:Y:S02]  /*9a30*/  IMAD R17, R17, UR4, RZ ;  /* 0x0000000411117c24 */ /* 0x000fe4000f8e02ff */
[----:B------:R-:W-:-:S04]  /*9a40*/  IMAD.WIDE.U32 R24, R16, UR4, R2 ;  /* 0x0000000410187c25 */ /* 0x000fc8000f8e0002 */
[----:B------:R-:W-:-:S04]  /*9a50*/  IMAD R17, R16, UR5, R17 ;  /* 0x0000000510117c24 */ /* 0x000fc8000f8e0211 */
[----:B------:R-:W-:-:S07]  /*9a60*/  IMAD.IADD R25, R25, 0x1, R17 ;  /* 0x0000000119197824 */ /* 0x000fce00078e0211 */
.L_x_5368:
[----:B------:R-:W-:Y:S05]  /*9a70*/  BSYNC B0 ;  /* 0x0000000000007941 */ /* 0x000fea0003800000 */
.L_x_5367:
        /* <DEDUP_REMOVED lines=27> */
.L_x_5433:
        /* <DEDUP_REMOVED lines=22> */
.L_x_5422:
        /* <DEDUP_REMOVED lines=23> */
.L_x_5423:
[----:B------:R-:W-:Y:S05]  /*9f00*/  BSYNC B2 ;  /* 0x0000000000027941 */ /* 0x000fea0003800000 */
.L_x_5421:
        /* <DEDUP_REMOVED lines=28> */
.L_x_5425:
        /* <DEDUP_REMOVED lines=23> */
.L_x_5426:
[----:B------:R-:W-:Y:S05]  /*a240*/  BSYNC B2 ;  /* 0x0000000000027941 */ /* 0x000fea0003800000 */
.L_x_5424:
        /* <DEDUP_REMOVED lines=29> */
.L_x_5428:
        /* <DEDUP_REMOVED lines=23> */
.L_x_5429:
[----:B------:R-:W-:Y:S05]  /*a590*/  BSYNC B2 ;  /* 0x0000000000027941 */ /* 0x000fea0003800000 */
.L_x_5427:
        /* <DEDUP_REMOVED lines=29> */
.L_x_5431:
        /* <DEDUP_REMOVED lines=23> */
.L_x_5432:
[----:B------:R-:W-:Y:S05]  /*a8e0*/  BSYNC B2 ;  /* 0x0000000000027941 */ /* 0x000fea0003800000 */
.L_x_5430:
        /* <DEDUP_REMOVED lines=11> */
.L_x_5420:
        /* <DEDUP_REMOVED lines=24> */
.L_x_5435:
        /* <DEDUP_REMOVED lines=23> */
.L_x_5436:
[----:B------:R-:W-:Y:S05]  /*ac90*/  BSYNC B1 ;  /* 0x0000000000017941 */ /* 0x000fea0003800000 */
.L_x_5434:
        /* <DEDUP_REMOVED lines=28> */
.L_x_5438:
        /* <DEDUP_REMOVED lines=23> */
.L_x_5439:
[----:B------:R-:W-:Y:S05]  /*afd0*/  BSYNC B1 ;  /* 0x0000000000017941 */ /* 0x000fea0003800000 */
.L_x_5437:
        /* <DEDUP_REMOVED lines=27> */
.L_x_5441:
        /* <DEDUP_REMOVED lines=23> */
.L_x_5442:
[----:B------:R-:W-:Y:S05]  /*b300*/  BSYNC B1 ;  /* 0x0000000000017941 */ /* 0x000fea0003800000 */
.L_x_5440:
[----:B------:R-:W0:Y:S02]  /*b310*/  LDC.64 R12, c[0x0][R12+0x2c8] ;  /* 0x0000b2000c0c7b82 */ /* 0x000e240000000a00 */
[-C--:B0-----:R-:W-:Y:S02]  /*b320*/  IMAD R3, R13, R4.reuse, RZ ;  /* 0x000000040d037224 */ /* 0x081fe400078e02ff */
[----:B------:R-:W-:-:S04]  /*b330*/  IMAD.WIDE.U32 R16, R12, R4, R16 ;  /* 0x000000040c107225 */ /* 0x000fc800078e0010 */
[----:B------:R-:W-:-:S05]  /*b340*/  IMAD R3, R12, R7, R3 ;  /* 0x000000070c037224 */ /* 0x000fca00078e0203 */
[----:B------:R-:W-:-:S07]  /*b350*/  IADD3 R17, R17, R3, RZ ;  /* 0x0000000311117210 */ /* 0x000fce0007ffe0ff */
.L_x_5419:
        /* <DEDUP_REMOVED lines=30> */
.L_x_5457:
        /* <DEDUP_REMOVED lines=25> */
.L_x_5446:
        /* <DEDUP_REMOVED lines=23> */
.L_x_5447:
[----:B------:R-:W-:Y:S05]  /*b840*/  BSYNC B2 ;  /* 0x0000000000027941 */ /* 0x000fea0003800000 */
.L_x_5445:
        /* <DEDUP_REMOVED lines=29> */
.L_x_5449:
        /* <DEDUP_REMOVED lines=23> */
.L_x_5450:
[----:B------:R-:W-:Y:S05]  /*bb90*/  BSYNC B2 ;  /* 0x0000000000027941 */ /* 0x000fea0003800000 */
.L_x_5448:
        /* <DEDUP_REMOVED lines=29> */
.L_x_5452:
        /* <DEDUP_REMOVED lines=23> */
.L_x_5453:
[----:B------:R-:W-:Y:S05]  /*bee0*/  BSYNC B2 ;  /* 0x0000000000027941 */ /* 0x000fea0003800000 */
.L_x_5451:
        /* <DEDUP_REMOVED lines=29> */
.L_x_5455:
        /* <DEDUP_REMOVED lines=23> */
.L_x_5456:
[----:B------:R-:W-:Y:S05]  /*c230*/  BSYNC B2 ;  /* 0x0000000000027941 */ /* 0x000fea0003800000 */
.L_x_5454:
        /* <DEDUP_REMOVED lines=9> */
.L_x_5444:
        /* <DEDUP_REMOVED lines=25> */
.L_x_5459:
        /* <DEDUP_REMOVED lines=23> */
.L_x_5460:
[----:B------:R-:W-:Y:S05]  /*c5d0*/  BSYNC B1 ;  /* 0x0000000000017941 */ /* 0x000fea0003800000 */
.L_x_5458:
        /* <DEDUP_REMOVED lines=29> */
.L_x_5462:
        /* <DEDUP_REMOVED lines=23> */
.L_x_5463:
[----:B------:R-:W-:Y:S05]  /*c920*/  BSYNC B1 ;  /* 0x0000000000017941 */ /* 0x000fea0003800000 */
.L_x_5461:
        /* <DEDUP_REMOVED lines=28> */
.L_x_5465:
        /* <DEDUP_REMOVED lines=23> */
.L_x_5466:
[----:B------:R-:W-:Y:S05]  /*cc60*/  BSYNC B1 ;  /* 0x0000000000017941 */ /* 0x000fea0003800000 */
.L_x_5464:
[----:B------:R-:W0:Y:S01]  /*cc70*/  LDC.64 R10, c[0x0][R10+0x2c8] ;  /* 0x0000b2000a0a7b82 */ /* 0x000e220000000a00 */
[----:B------:R-:W-:Y:S02]  /*cc80*/  IMAD.MOV.U32 R3, RZ, RZ, R0 ;  /* 0x000000ffff037224 */ /* 0x000fe400078e0000 */
[-C--:B0-----:R-:W-:Y:S02]  /*cc90*/  IMAD R5, R11, R4.reuse, RZ ;  /* 0x000000040b057224 */ /* 0x081fe400078e02ff */
[----:B------:R-:W-:-:S04]  /*cca0*/  IMAD.WIDE.U32 R2, R10, R4, R2 ;  /* 0x000000040a027225 */ /* 0x000fc800078e0002 */
[----:B------:R-:W-:-:S05]  /*ccb0*/  IMAD R5, R10, R7, R5 ;  /* 0x000000070a057224 */ /* 0x000fca00078e0205 */
[----:B------:R-:W-:-:S07]  /*ccc0*/  IADD3 R0, R3, R5, RZ ;  /* 0x0000000503007210 */ /* 0x000fce0007ffe0ff */
.L_x_5443:
[----:B------:R-:W-:Y:S01]  /*ccd0*/  ULDC.64 UR4, c[0x0][0x480] ;  /* 0x0001200000047ab9 */ /* 0x000fe20000000a00 */
[----:B------:R-:W-:Y:S02]  /*cce0*/  IMAD.MOV.U32 R3, RZ, RZ, R0 ;  /* 0x000000ffff037224 */ /* 0x000fe400078e0000 */
[----:B------:R-:W-:Y:S02]  /*ccf0*/  IMAD R17, R17, UR4, RZ ;  /* 0x0000000411117c24 */ /* 0x000fe4000f8e02ff */
[----:B------:R-:W-:-:S04]  /*cd00*/  IMAD.WIDE.U32 R2, R16, UR4, R2 ;  /* 0x0000000410027c25 */ /* 0x000fc8000f8e0002 */
[----:B------:R-:W-:Y:S01]  /*cd10*/  IMAD R17, R16, UR5, R17 ;  /* 0x0000000510117c24 */ /* 0x000fe2000f8e0211 */
[----:B------:R-:W-:-:S03]  /*cd20*/  MOV R43, R2 ;  /* 0x00000002002b7202 */ /* 0x000fc60000000f00 */
[----:B------:R-:W-:-:S07]  /*cd30*/  IMAD.IADD R26, R3, 0x1, R17 ;  /* 0x00000001031a7824 */ /* 0x000fce00078e0211 */
.L_x_5418:
[----:B------:R-:W-:Y:S05]  /*cd40*/  BSYNC B0 ;  /* 0x0000000000007941 */ /* 0x000fea0003800000 */
.L_x_5417:
        /* <DEDUP_REMOVED lines=152> */
.L_x_5468:
[----:B------:R-:W-:Y:S01]  /*d6d0*/  MOV R10, R9 ;  /* 0x00000009000a7202 */ /* 0x000fe20000000f00 */
[----:B------:R-:W-:Y:S01]  /*d6e0*/  IMAD.MOV.U32 R8, RZ, RZ, R6 ;  /* 0x000000ffff087224 */ /* 0x000fe200078e0006 */
[----:B------:R-:W-:Y:S01]  /*d6f0*/  MOV R0, R14 ;  /* 0x0000000e00007202 */ /* 0x000fe20000000f00 */
[----:B------:R-:W-:-:S07]  /*d700*/  IMAD.MOV.U32 R9, RZ, RZ, R2 ;  /* 0x000000ffff097224 */ /* 0x000fce00078e0002 */
.L_x_5467:
        /* <DEDUP_REMOVED lines=18> */
.L_x_7350:
[----:B------:R-:W-:Y:S05]  /*d830*/  BRX R2 -0xd840                                                                                                                                                                                                                                                                                                                                                                                                                                                                               (*"BRANCH_TARGETS .L_x_7351,.L_x_7352,.L_x_7353"*) ;  /* 0xffffff2402f07949 */ /* 0x000fea000383ffff */
.L_x_5471:
        /* <DEDUP_REMOVED lines=28> */
.L_x_5477:
[----:B------:R0:W5:Y:S02]  /*da00*/  LDG.E R0, desc[UR36][R24.64] ;  /* 0x0000002418007981 */ /* 0x000164000c1e1900 */
.L_x_5476:
[----:B------:R-:W-:Y:S05]  /*da10*/  BSYNC B9 ;  /* 0x0000000000097941 */ /* 0x000fea0003800000 */
.L_x_5475:
[----:B-----5:R-:W-:-:S04]  /*da20*/  FSETP.GTU.FTZ.AND P0, PT, R41, R0, PT ;  /* 0x000000002900720b */ /* 0x020fc80003f1c000 */
[----:B------:R-:W-:-:S05]  /*da30*/  SEL R3, RZ, 0x1, P0 ;  /* 0x00000001ff037807 */ /* 0x000fca0000000000 */
[----:B------:R1:W-:Y:S04]  /*da40*/  STG.E.U8 desc[UR36][R32.64], R3 ;  /* 0x0000000320007986 */ /* 0x0003e8000c101124 */
.L_x_5473:
[----:B------:R-:W-:Y:S05]  /*da50*/  BSYNC B8 ;  /* 0x0000000000087941 */ /* 0x000fea0003800000 */
.L_x_5472:
        /* <DEDUP_REMOVED lines=21> */
.L_x_5480:
[----:B------:R2:W5:Y:S02]  /*dbb0*/  LDG.E R0, desc[UR36][R22.64] ;  /* 0x0000002416007981 */ /* 0x000564000c1e1900 */
.L_x_5479:
[----:B------:R-:W-:Y:S05]  /*dbc0*/  BSYNC B8 ;  /* 0x0000000000087941 */ /* 0x000fea0003800000 */
.L_x_5478:
[----:B-----5:R-:W-:-:S04]  /*dbd0*/  FSETP.GTU.FTZ.AND P0, PT, R37, R0, PT ;  /* 0x000000002500720b */ /* 0x020fc80003f1c000 */
[----:B-1----:R-:W-:-:S05]  /*dbe0*/  SEL R3, RZ, 0x1, P0 ;  /* 0x00000001ff037807 */ /* 0x002fca0000000000 */
[----:B------:R1:W-:Y:S04]  /*dbf0*/  STG.E.U8 desc[UR36][R34.64], R3 ;  /* 0x0000000322007986 */ /* 0x0003e8000c101124 */
.L_x_7352:
        /* <DEDUP_REMOVED lines=21> */
.L_x_5483:
[----:B------:R1:W5:Y:S02]  /*dd50*/  LDG.E R3, desc[UR36][R18.64] ;  /* 0x0000002412037981 */ /* 0x000364000c1e1900 */
.L_x_5482:
[----:B------:R-:W-:Y:S05]  /*dd60*/  BSYNC B8 ;  /* 0x0000000000087941 */ /* 0x000fea0003800000 */
.L_x_5481:
[----:B-----5:R-:W-:-:S04]  /*dd70*/  FSETP.GTU.FTZ.AND P0, PT, R36, R3, PT ;  /* 0x000000032400720b */ /* 0x020fc80003f1c000 */
[----:B------:R-:W-:-:S05]  /*dd80*/  SEL R3, RZ, 0x1, P0 ;  /* 0x00000001ff037807 */ /* 0x000fca0000000000 */
[----:B------:R3:W-:Y:S04]  /*dd90*/  STG.E.U8 desc[UR36][R38.64], R3 ;  /* 0x0000000326007986 */ /* 0x0007e8000c101124 */
.L_x_7351:
[----:B------:R-:W-:Y:S05]  /*dda0*/  BSYNC B6 ;  /* 0x0000000000067941 */ /* 0x000fea0003800000 */
.L_x_5470:
        /* <DEDUP_REMOVED lines=21> */
.L_x_5486:
[----:B------:R4:W5:Y:S02]  /*df00*/  LDG.E R0, desc[UR36][R16.64] ;  /* 0x0000002410007981 */ /* 0x000964000c1e1900 */
.L_x_5485:
[----:B------:R-:W-:Y:S05]  /*df10*/  BSYNC B8 ;  /* 0x0000000000087941 */ /* 0x000fea0003800000 */
.L_x_5484:
[----:B-----5:R-:W-:-:S04]  /*df20*/  FSETP.GTU.FTZ.AND P0, PT, R31, R0, PT ;  /* 0x000000001f00720b */ /* 0x020fc80003f1c000 */
[----:B---3--:R-:W-:-:S05]  /*df30*/  SEL R3, RZ, 0x1, P0 ;  /* 0x00000001ff037807 */ /* 0x008fca0000000000 */
[----:B------:R3:W-:Y:S01]  /*df40*/  STG.E.U8 desc[UR36][R26.64], R3 ;  /* 0x000000031a007986 */ /* 0x0007e2000c101124 */
[----:B------:R-:W-:Y:S05]  /*df50*/  BRA `(.L_x_5474) ;  /* 0x0000000000047947 */ /* 0x000fea0003800000 */
.L_x_7353:
[----:B------:R-:W-:Y:S05]  /*df60*/  BREAK B6 ;  /* 0x0000000000067942 */ /* 0x000fea0003800000 */
.L_x_5474:
[----:B------:R-:W-:Y:S05]  /*df70*/  BSYNC B7 ;  /* 0x0000000000077941 */ /* 0x000fea0003800000 */
.L_x_5469:
        /* <DEDUP_REMOVED lines=10> */
        .weak           $__internal_48_$__cuda_sm20_div_u64
        .type           $__internal_48_$__cuda_sm20_div_u64,@function
        .size           $__internal_48_$__cuda_sm20_div_u64,(.L_x_7658 - $__internal_48_$__cuda_sm20_div_u64)
$__internal_48_$__cuda_sm20_div_u64:
        /* <DEDUP_REMOVED lines=68> */
[----:B------:R-:W-:Y:S06]  /*e460*/  RET.REL.NODEC R6 `(_ZN2at4cuda57_GLOBAL__N__cd6b329d_24_DistributionBernoulli_cu_7537a20d21kernelPointwiseApply2IZNS_6native9templates4cuda28bernoulli_tensor_cuda_kernelIafEEvRKNS_10TensorBaseES9_NS_15PhiloxCudaStateEEUliRaSB_SB_SB_RKfSD_SD_SD_E_aSC_mLin1ELin1ELi4ELi512ELi2EEEvNS0_6detail10TensorInfoIT0_T2_EENSG_IT1_SI_EESI_T_) ;  /* 0xffffff1806e47950 */ /* 0x000fec0003c3ffff */
.L_x_5488:
        /* <DEDUP_REMOVED lines=9> */
.L_x_7658:


//--------------------- .text._ZN2at4cuda57_GLOBAL__N__cd6b329d_24_DistributionBernoulli_cu_7537a20d21kernelPointwiseApply2IZNS_6native9templates4cuda28bernoulli_tensor_cuda_kernelIafEEvRKNS_10TensorBaseES9_NS_15PhiloxCudaStateEEUliRaSB_SB_SB_RKfSD_SD_SD_E_aSC_mLi1ELi1ELi4ELi512ELi2EEEvNS0_6detail10TensorInfoIT0_T2_EENSG_IT1_SI_EESI_T_ --------------------------
	.section	.text._ZN2at4cuda57_GLOBAL__N__cd6b329d_24_DistributionBernoulli_cu_7537a20d21kernelPointwiseApply2IZNS_6native9templates4cuda28bernoulli_tensor_cuda_kernelIafEEvRKNS_10TensorBaseES9_NS_15PhiloxCudaStateEEUliRaSB_SB_SB_RKfSD_SD_SD_E_aSC_mLi1ELi1ELi4ELi512ELi2EEEvNS0_6detail10TensorInfoIT0_T2_EENSG_IT1_SI_EESI_T_,"ax",@progbits
	.align	128
.text._ZN2at4cuda57_GLOBAL__N__cd6b329d_24_DistributionBernoulli_cu_7537a20d21kernelPointwiseApply2IZNS_6native9templates4cuda28bernoulli_tensor_cuda_kernelIafEEvRKNS_10TensorBaseES9_NS_15PhiloxCudaStateEEUliRaSB_SB_SB_RKfSD_SD_SD_E_aSC_mLi1ELi1ELi4ELi512ELi2EEEvNS0_6detail10TensorInfoIT0_T2_EENSG_IT1_SI_EESI_T_:
        .type           _ZN2at4cuda57_GLOBAL__N__cd6b329d_24_DistributionBernoulli_cu_7537a20d21kernelPointwiseApply2IZNS_6native9templates4cuda28bernoulli_tensor_cuda_kernelIafEEvRKNS_10TensorBaseES9_NS_15PhiloxCudaStateEEUliRaSB_SB_SB_RKfSD_SD_SD_E_aSC_mLi1ELi1ELi4ELi512ELi2EEEvNS0_6detail10TensorInfoIT0_T2_EENSG_IT1_SI_EESI_T_,@function
        .size           _ZN2at4cuda57_GLOBAL__N__cd6b329d_24_DistributionBernoulli_cu_7537a20d21kernelPointwiseApply2IZNS_6native9templates4cuda28bernoulli_tensor_cuda_kernelIafEEvRKNS_10TensorBaseES9_NS_15PhiloxCudaStateEEUliRaSB_SB_SB_RKfSD_SD_SD_E_aSC_mLi1ELi1ELi4ELi512ELi2EEEvNS0_6detail10TensorInfoIT0_T2_EENSG_IT1_SI_EESI_T_,(.L_x_7660 - _ZN2at4cuda57_GLOBAL__N__cd6b329d_24_DistributionBernoulli_cu_7537a20d21kernelPointwiseApply2IZNS_6native9templates4cuda28bernoulli_tensor_cuda_kernelIafEEvRKNS_10TensorBaseES9_NS_15PhiloxCudaStateEEUliRaSB_SB_SB_RKfSD_SD_SD_E_aSC_mLi1ELi1ELi4ELi512ELi2EEEvNS0_6detail10TensorInfoIT0_T2_EENSG_IT1_SI_EESI_T_)
        .other          _ZN2at4cuda57_GLOBAL__N__cd6b329d_24_DistributionBernoulli_cu_7537a20d21kernelPointwiseApply2IZNS_6native9templates4cuda28bernoulli_tensor_cuda_kernelIafEEvRKNS_10TensorBaseES9_NS_15PhiloxCudaStateEEUliRaSB_SB_SB_RKfSD_SD_SD_E_aSC_mLi1ELi1ELi4ELi512ELi2EEEvNS0_6detail10TensorInfoIT0_T2_EENSG_IT1_SI_EESI_T_,@"STO_CUDA_ENTRY STV_DEFAULT"
_ZN2at4cuda57_GLOBAL__N__cd6b329d_24_DistributionBernoulli_cu_7537a20d21kernelPointwiseApply2IZNS_6native9templates4cuda28bernoulli_tensor_cuda_kernelIafEEvRKNS_10TensorBaseES9_NS_15PhiloxCudaStateEEUliRaSB_SB_SB_RKfSD_SD_SD_E_aSC_mLi1ELi1ELi4ELi512ELi2EEEvNS0_6detail10TensorInfoIT0_T2_EENSG_IT1_SI_EESI_T_:
        /* <DEDUP_REMOVED lines=21> */
.L_x_5510:
        /* <DEDUP_REMOVED lines=192> */
.L_x_5491:
[----:B------:R-:W-:Y:S01]  /*0d50*/  MOV R5, R33 ;  /* 0x0000002100057202 */ /* 0x000fe20000000f00 */
[----:B------:R-:W-:Y:S02]  /*0d60*/  IMAD.MOV.U32 R4, RZ, RZ, R10 ;  /* 0x000000ffff047224 */ /* 0x000fe400078e000a */
[----:B------:R-:W-:Y:S02]  /*0d70*/  IMAD.MOV.U32 R3, RZ, RZ, R14 ;  /* 0x000000ffff037224 */ /* 0x000fe400078e000e */
[----:B------:R-:W-:-:S07]  /*0d80*/  IMAD.MOV.U32 R33, RZ, RZ, R6 ;  /* 0x000000ffff217224 */ /* 0x000fce00078e0006 */
.L_x_5490:
        /* <DEDUP_REMOVED lines=17> */
.L_x_7354:
[----:B------:R-:W-:Y:S05]  /*0ea0*/  BRX R4 -0xeb0                                                                                                                                                                                                                                                                                                                                                                                                                                                                                (*"BRANCH_TARGETS .L_x_7355,.L_x_7356,.L_x_7357"*) ;  /* 0xfffffff004547949 */ /* 0x000fea000383ffff */
.L_x_5494:
        /* <DEDUP_REMOVED lines=28> */
.L_x_5500:
[----:B------:R0:W5:Y:S02]  /*1070*/  LDG.E R3, desc[UR36][R16.64] ;  /* 0x0000002410037981 */ /* 0x000164000c1e1900 */
.L_x_5499:
[----:B------:R-:W-:Y:S05]  /*1080*/  BSYNC B6 ;  /* 0x0000000000067941 */ /* 0x000fea0003800000 */
.L_x_5498:
[----:B-----5:R-:W-:-:S04]  /*1090*/  FSETP.GTU.FTZ.AND P0, PT, R34, R3, PT ;  /* 0x000000032200720b */ /* 0x020fc80003f1c000 */
[----:B------:R-:W-:-:S05]  /*10a0*/  SEL R3, RZ, 0x1, P0 ;  /* 0x00000001ff037807 */ /* 0x000fca0000000000 */
[----:B------:R1:W-:Y:S04]  /*10b0*/  STG.E.U8 desc[UR36][R36.64], R3 ;  /* 0x0000000324007986 */ /* 0x0003e8000c101124 */
.L_x_5496:
[----:B------:R-:W-:Y:S05]  /*10c0*/  BSYNC B7 ;  /* 0x0000000000077941 */ /* 0x000fea0003800000 */
.L_x_5495:
        /* <DEDUP_REMOVED lines=21> */
.L_x_5503:
[----:B------:R2:W5:Y:S02]  /*1220*/  LDG.E R0, desc[UR36][R18.64] ;  /* 0x0000002412007981 */ /* 0x000564000c1e1900 */
.L_x_5502:
[----:B------:R-:W-:Y:S05]  /*1230*/  BSYNC B6 ;  /* 0x0000000000067941 */ /* 0x000fea0003800000 */
.L_x_5501:
[----:B-----5:R-:W-:-:S04]  /*1240*/  FSETP.GTU.FTZ.AND P0, PT, R33, R0, PT ;  /* 0x000000002100720b */ /* 0x020fc80003f1c000 */
[----:B-1----:R-:W-:-:S05]  /*1250*/  SEL R3, RZ, 0x1, P0 ;  /* 0x00000001ff037807 */ /* 0x002fca0000000000 */
[----:B------:R1:W-:Y:S04]  /*1260*/  STG.E.U8 desc[UR36][R26.64], R3 ;  /* 0x000000031a007986 */ /* 0x0003e8000c101124 */
.L_x_7356:
        /* <DEDUP_REMOVED lines=21> */
.L_x_5506:
[----:B------:R1:W5:Y:S02]  /*13c0*/  LDG.E R3, desc[UR36][R22.64] ;  /* 0x0000002416037981 */ /* 0x000364000c1e1900 */
.L_x_5505:
[----:B------:R-:W-:Y:S05]  /*13d0*/  BSYNC B6 ;  /* 0x0000000000067941 */ /* 0x000fea0003800000 */
.L_x_5504:
[----:B-----5:R-:W-:-:S04]  /*13e0*/  FSETP.GTU.FTZ.AND P0, PT, R32, R3, PT ;  /* 0x000000032000720b */ /* 0x020fc80003f1c000 */
[----:B------:R-:W-:-:S05]  /*13f0*/  SEL R3, RZ, 0x1, P0 ;  /* 0x00000001ff037807 */ /* 0x000fca0000000000 */
[----:B------:R3:W-:Y:S04]  /*1400*/  STG.E.U8 desc[UR36][R24.64], R3 ;  /* 0x0000000318007986 */ /* 0x0007e8000c101124 */
.L_x_7355:
[----:B------:R-:W-:Y:S05]  /*1410*/  BSYNC B8 ;  /* 0x0000000000087941 */ /* 0x000fea0003800000 */
.L_x_5493:
        /* <DEDUP_REMOVED lines=32> */
.L_x_5509:
[----:B------:R0:W5:Y:S02]  /*1620*/  LDG.E R0, desc[UR36][R16.64] ;  /* 0x0000002410007981 */ /* 0x000164000c1e1900 */
.L_x_5508:
[----:B------:R-:W-:Y:S05]  /*1630*/  BSYNC B6 ;  /* 0x0000000000067941 */ /* 0x000fea0003800000 */
.L_x_5507:
        /* <DEDUP_REMOVED lines=13> */
.L_x_7357:
[----:B------:R-:W-:Y:S05]  /*1710*/  BREAK B8 ;  /* 0x0000000000087942 */ /* 0x000fea0003800000 */
.L_x_5497:
[----:B------:R-:W-:Y:S05]  /*1720*/  BSYNC B9 ;  /* 0x0000000000097941 */ /* 0x000fea0003800000 */
.L_x_5492:
        /* <DEDUP_REMOVED lines=9> */
.L_x_5489:
[----:B------:R-:W-:Y:S05]  /*17c0*/  EXIT ;  /* 0x000000000000794d */ /* 0x000fea0003800000 */
.L_x_5511:
        /* <DEDUP_REMOVED lines=11> */
.L_x_7660:


//--------------------- .text._ZN2at4cuda57_GLOBAL__N__cd6b329d_24_DistributionBernoulli_cu_7537a20d21kernelPointwiseApply2IZNS_6native9templates4cuda28bernoulli_tensor_cuda_kernelIafEEvRKNS_10TensorBaseES9_NS_15PhiloxCudaStateEEUliRaSB_SB_SB_RKfSD_SD_SD_E_aSC_jLin1ELin1ELi4ELi512ELi2EEEvNS0_6detail10TensorInfoIT0_T2_EENSG_IT1_SI_EESI_T_ --------------------------
	.section	.text._ZN2at4cuda57_GLOBAL__N__cd6b329d_24_DistributionBernoulli_cu_7537a20d21kernelPointwiseApply2IZNS_6native9templates4cuda28bernoulli_tensor_cuda_kernelIafEEvRKNS_10TensorBaseES9_NS_15PhiloxCudaStateEEUliRaSB_SB_SB_RKfSD_SD_SD_E_aSC_jLin1ELin1ELi4ELi512ELi2EEEvNS0_6detail10TensorInfoIT0_T2_EENSG_IT1_SI_EESI_T_,"ax",@progbits
	.align	128
.text._ZN2at4cuda57_GLOBAL__N__cd6b329d_24_DistributionBernoulli_cu_7537a20d21kernelPointwiseApply2IZNS_6native9templates4cuda28bernoulli_tensor_cuda_kernelIafEEvRKNS_10TensorBaseES9_NS_15PhiloxCudaStateEEUliRaSB_SB_SB_RKfSD_SD_SD_E_aSC_jLin1ELin1ELi4ELi512ELi2EEEvNS0_6detail10TensorInfoIT0_T2_EENSG_IT1_SI_EESI_T_:
        .type           _ZN2at4cuda57_GLOBAL__N__cd6b329d_24_DistributionBernoulli_cu_7537a20d21kernelPointwiseApply2IZNS_6native9templates4cuda28bernoulli_tensor_cuda_kernelIafEEvRKNS_10TensorBaseES9_NS_15PhiloxCudaStateEEUliRaSB_SB_SB_RKfSD_SD_SD_E_aSC_jLin1ELin1ELi4ELi512ELi2EEEvNS0_6detail10TensorInfoIT0_T2_EENSG_IT1_SI_EESI_T_,@function
        .size           _ZN2at4cuda57_GLOBAL__N__cd6b329d_24_DistributionBernoulli_cu_7537a20d21kernelPointwiseApply2IZNS_6native9templates4cuda28bernoulli_tensor_cuda_kernelIafEEvRKNS_10TensorBaseES9_NS_15PhiloxCudaStateEEUliRaSB_SB_SB_RKfSD_SD_SD_E_aSC_jLin1ELin1ELi4ELi512ELi2EEEvNS0_6detail10TensorInfoIT0_T2_EENSG_IT1_SI_EESI_T_,(.L_x_7661 - _ZN2at4cuda57_GLOBAL__N__cd6b329d_24_DistributionBernoulli_cu_7537a20d21kernelPointwiseApply2IZNS_6native9templates4cuda28bernoulli_tensor_cuda_kernelIafEEvRKNS_10TensorBaseES9_NS_15PhiloxCudaStateEEUliRaSB_SB_SB_RKfSD_SD_SD_E_aSC_jLin1ELin1ELi4ELi512ELi2EEEvNS0_6detail10TensorInfoIT0_T2_EENSG_IT1_SI_EESI_T_)
        .other          _ZN2at4cuda57_GLOBAL__N__cd6b329d_24_DistributionBernoulli_cu_7537a20d21kernelPointwiseApply2IZNS_6native9templates4cuda28bernoulli_tensor_cuda_kernelIafEEvRKNS_10TensorBaseES9_NS_15PhiloxCudaStateEEUliRaSB_SB_SB_RKfSD_SD_SD_E_aSC_jLin1ELin1ELi4ELi512ELi2EEEvNS0_6detail10TensorInfoIT0_T2_EENSG_IT1_SI_EESI_T_,@"STO_CUDA_ENTRY STV_DEFAULT"
_ZN2at4cuda57_GLOBAL__N__cd6b329d_24_DistributionBernoulli_cu_7537a20d21kernelPointwiseApply2IZNS_6native9templates4cuda28bernoulli_tensor_cuda_kernelIafEEvRKNS_10TensorBaseES9_NS_15PhiloxCudaStateEEUliRaSB_SB_SB_RKfSD_SD_SD_E_aSC_jLin1ELin1ELi4ELi512ELi2EEEvNS0_6detail10TensorInfoIT0_T2_EENSG_IT1_SI_EESI_T_:
        /* <DEDUP_REMOVED lines=11> */
.L_x_5564:
        /* <DEDUP_REMOVED lines=31> */
.L_x_5516:
        /* <DEDUP_REMOVED lines=100> */
.L_x_5515:
        /* <DEDUP_REMOVED lines=79> */
.L_x_5514:
        /* <DEDUP_REMOVED lines=23> */
.L_x_5519:
        /* <DEDUP_REMOVED lines=101> */
.L_x_5518:
        /* <DEDUP_REMOVED lines=79> */
.L_x_5517:
[----:B------:R-:W-:Y:S02]  /*1a80*/  ULDC UR4, c[0x0][0x354] ;  /* 0x0000d50000047ab9 */ /* 0x000fe40000000800 */
[----:B------:R-:W-:-:S07]  /*1a90*/  IMAD R19, R6, UR4, R19 ;  /* 0x0000000406137c24 */ /* 0x000fce000f8e0213 */
.L_x_5513:
[----:B------:R-:W-:Y:S05]  /*1aa0*/  BSYNC B0 ;  /* 0x0000000000007941 */ /* 0x000fea0003800000 */
.L_x_5512:
        /* <DEDUP_REMOVED lines=29> */
.L_x_5524:
        /* <DEDUP_REMOVED lines=100> */
.L_x_5523:
        /* <DEDUP_REMOVED lines=79> */
.L_x_5522:
        /* <DEDUP_REMOVED lines=20> */
.L_x_5527:
        /* <DEDUP_REMOVED lines=101> */
.L_x_5526:
        /* <DEDUP_REMOVED lines=79> */
.L_x_5525:
[----:B------:R-:W-:Y:S02]  /*3430*/  ULDC UR4, c[0x0][0x354] ;  /* 0x0000d50000047ab9 */ /* 0x000fe40000000800 */
[----:B------:R-:W-:-:S07]  /*3440*/  IMAD R15, R15, UR4, R6 ;  /* 0x000000040f0f7c24 */ /* 0x000fce000f8e0206 */
.L_x_5521:
[----:B------:R-:W-:Y:S05]  /*3450*/  BSYNC B0 ;  /* 0x0000000000007941 */ /* 0x000fea0003800000 */
.L_x_5520:
        /* <DEDUP_REMOVED lines=30> */
.L_x_5532:
        /* <DEDUP_REMOVED lines=100> */
.L_x_5531:
        /* <DEDUP_REMOVED lines=78> */
.L_x_5530:
        /* <DEDUP_REMOVED lines=20> */
.L_x_5535:
        /* <DEDUP_REMOVED lines=101> */
.L_x_5534:
        /* <DEDUP_REMOVED lines=80> */
.L_x_5533:
[----:B------:R-:W-:Y:S02]  /*4df0*/  ULDC UR4, c[0x0][0x354] ;  /* 0x0000d50000047ab9 */ /* 0x000fe40000000800 */
[----:B------:R-:W-:-:S07]  /*4e00*/  IMAD R18, R3, UR4, R18 ;  /* 0x0000000403127c24 */ /* 0x000fce000f8e0212 */
.L_x_5529:
[----:B------:R-:W-:Y:S05]  /*4e10*/  BSYNC B0 ;  /* 0x0000000000007941 */ /* 0x000fea0003800000 */
.L_x_5528:
        /* <DEDUP_REMOVED lines=28> */
.L_x_5540:
        /* <DEDUP_REMOVED lines=100> */
.L_x_5539:
        /* <DEDUP_REMOVED lines=78> */
.L_x_5538:
        /* <DEDUP_REMOVED lines=20> */
.L_x_5543:
        /* <DEDUP_REMOVED lines=101> */
.L_x_5542:
        /* <DEDUP_REMOVED lines=79> */
.L_x_5541:
[----:B------:R-:W-:Y:S02]  /*6780*/  ULDC UR4, c[0x0][0x354] ;  /* 0x0000d50000047ab9 */ /* 0x000fe40000000800 */
[----:B------:R-:W-:-:S07]  /*6790*/  IMAD R14, R14, UR4, R3 ;  /* 0x000000040e0e7c24 */ /* 0x000fce000f8e0203 */
.L_x_5537:
[----:B------:R-:W-:Y:S05]  /*67a0*/  BSYNC B0 ;  /* 0x0000000000007941 */ /* 0x000fea0003800000 */
.L_x_5536:
        /* <DEDUP_REMOVED lines=148> */
.L_x_5545:
[----:B------:R-:W-:Y:S01]  /*70f0*/  MOV R15, R5 ;  /* 0x00000005000f7202 */ /* 0x000fe20000000f00 */
[----:B------:R-:W-:Y:S01]  /*7100*/  IMAD.MOV.U32 R7, RZ, RZ, R3 ;  /* 0x000000ffff077224 */ /* 0x000fe200078e0003 */
[----:B------:R-:W-:Y:S01]  /*7110*/  MOV R14, R8 ;  /* 0x00000008000e7202 */ /* 0x000fe20000000f00 */
[----:B------:R-:W-:-:S07]  /*7120*/  IMAD.MOV.U32 R5, RZ, RZ, R12 ;  /* 0x000000ffff057224 */ /* 0x000fce00078e000c */
.L_x_5544:
        /* <DEDUP_REMOVED lines=18> */
.L_x_7358:
[----:B------:R-:W-:Y:S05]  /*7250*/  BRX R4 -0x7260                                                                                                                                                                                                                                                                                                                                                                                                                                                                               (*"BRANCH_TARGETS .L_x_7359,.L_x_7360,.L_x_7361"*) ;  /* 0xffffff8c04687949 */ /* 0x000fea000383ffff */
.L_x_5548:
        /* <DEDUP_REMOVED lines=28> */
.L_x_5554:
[----:B------:R0:W5:Y:S02]  /*7420*/  LDG.E R3, desc[UR36][R16.64] ;  /* 0x0000002410037981 */ /* 0x000164000c1e1900 */
.L_x_5553:
[----:B------:R-:W-:Y:S05]  /*7430*/  BSYNC B6 ;  /* 0x0000000000067941 */ /* 0x000fea0003800000 */
.L_x_5552:
[----:B-----5:R-:W-:-:S04]  /*7440*/  FSETP.GTU.FTZ.AND P0, PT, R34, R3, PT ;  /* 0x000000032200720b */ /* 0x020fc80003f1c000 */
[----:B------:R-:W-:-:S05]  /*7450*/  SEL R3, RZ, 0x1, P0 ;  /* 0x00000001ff037807 */ /* 0x000fca0000000000 */
[----:B------:R1:W-:Y:S04]  /*7460*/  STG.E.U8 desc[UR36][R38.64], R3 ;  /* 0x0000000326007986 */ /* 0x0003e8000c101124 */
.L_x_5550:
[----:B------:R-:W-:Y:S05]  /*7470*/  BSYNC B7 ;  /* 0x0000000000077941 */ /* 0x000fea0003800000 */
.L_x_5549:
        /* <DEDUP_REMOVED lines=21> */
.L_x_5557:
[----:B------:R2:W5:Y:S02]  /*75d0*/  LDG.E R0, desc[UR36][R18.64] ;  /* 0x0000002412007981 */ /* 0x000564000c1e1900 */
.L_x_5556:
[----:B------:R-:W-:Y:S05]  /*75e0*/  BSYNC B6 ;  /* 0x0000000000067941 */ /* 0x000fea0003800000 */
.L_x_5555:
[----:B-----5:R-:W-:-:S04]  /*75f0*/  FSETP.GTU.FTZ.AND P0, PT, R33, R0, PT ;  /* 0x000000002100720b */ /* 0x020fc80003f1c000 */
[----:B-1----:R-:W-:-:S05]  /*7600*/  SEL R3, RZ, 0x1, P0 ;  /* 0x00000001ff037807 */ /* 0x002fca0000000000 */
[----:B------:R1:W-:Y:S04]  /*7610*/  STG.E.U8 desc[UR36][R36.64], R3 ;  /* 0x0000000324007986 */ /* 0x0003e8000c101124 */
.L_x_7360:
        /* <DEDUP_REMOVED lines=21> */
.L_x_5560:
[----:B------:R1:W5:Y:S02]  /*7770*/  LDG.E R3, desc[UR36][R22.64] ;  /* 0x0000002416037981 */ /* 0x000364000c1e1900 */
.L_x_5559:
[----:B------:R-:W-:Y:S05]  /*7780*/  BSYNC B6 ;  /* 0x0000000000067941 */ /* 0x000fea0003800000 */
.L_x_5558:
[----:B-----5:R-:W-:-:S04]  /*7790*/  FSETP.GTU.FTZ.AND P0, PT, R32, R3, PT ;  /* 0x000000032000720b */ /* 0x020fc80003f1c000 */
[----:B------:R-:W-:-:S05]  /*77a0*/  SEL R3, RZ, 0x1, P0 ;  /* 0x00000001ff037807 */ /* 0x000fca0000000000 */
[----:B------:R3:W-:Y:S04]  /*77b0*/  STG.E.U8 desc[UR36][R28.64], R3 ;  /* 0x000000031c007986 */ /* 0x0007e8000c101124 */
.L_x_7359:
[----:B------:R-:W-:Y:S05]  /*77c0*/  BSYNC B8 ;  /* 0x0000000000087941 */ /* 0x000fea0003800000 */
.L_x_5547:
        /* <DEDUP_REMOVED lines=21> */
.L_x_5563:
[----:B------:R4:W5:Y:S02]  /*7920*/  LDG.E R0, desc[UR36][R24.64] ;  /* 0x0000002418007981 */ /* 0x000964000c1e1900 */
.L_x_5562:
[----:B------:R-:W-:Y:S05]  /*7930*/  BSYNC B6 ;  /* 0x0000000000067941 */ /* 0x000fea0003800000 */
.L_x_5561:
[----:B-----5:R-:W-:-:S04]  /*7940*/  FSETP.GTU.FTZ.AND P0, PT, R31, R0, PT ;  /* 0x000000001f00720b */ /* 0x020fc80003f1c000 */
[----:B---3--:R-:W-:-:S05]  /*7950*/  SEL R3, RZ, 0x1, P0 ;  /* 0x00000001ff037807 */ /* 0x008fca0000000000 */
[----:B------:R3:W-:Y:S01]  /*7960*/  STG.E.U8 desc[UR36][R26.64], R3 ;  /* 0x000000031a007986 */ /* 0x0007e2000c101124 */
[----:B------:R-:W-:Y:S05]  /*7970*/  BRA `(.L_x_5551) ;  /* 0x0000000000047947 */ /* 0x000fea0003800000 */
.L_x_7361:
[----:B------:R-:W-:Y:S05]  /*7980*/  BREAK B8 ;  /* 0x0000000000087942 */ /* 0x000fea0003800000 */
.L_x_5551:
[----:B------:R-:W-:Y:S05]  /*7990*/  BSYNC B9 ;  /* 0x0000000000097941 */ /* 0x000fea0003800000 */
.L_x_5546:
        /* <DEDUP_REMOVED lines=8> */
.L_x_5565:
        /* <DEDUP_REMOVED lines=14> */
.L_x_7661:


//--------------------- .text._ZN2at4cuda57_GLOBAL__N__cd6b329d_24_DistributionBernoulli_cu_7537a20d21kernelPointwiseApply2IZNS_6native9templates4cuda28bernoulli_tensor_cuda_kernelIafEEvRKNS_10TensorBaseES9_NS_15PhiloxCudaStateEEUliRaSB_SB_SB_RKfSD_SD_SD_E_aSC_jLin1ELi2ELi4ELi512ELi2EEEvNS0_6detail10TensorInfoIT0_T2_EENSG_IT1_SI_EESI_T_ --------------------------
	.section	.text._ZN2at4cuda57_GLOBAL__N__cd6b329d_24_DistributionBernoulli_cu_7537a20d21kernelPointwiseApply2IZNS_6native9templates4cuda28bernoulli_tensor_cuda_kernelIafEEvRKNS_10TensorBaseES9_NS_15PhiloxCudaStateEEUliRaSB_SB_SB_RKfSD_SD_SD_E_aSC_jLin1ELi2ELi4ELi512ELi2EEEvNS0_6detail10TensorInfoIT0_T2_EENSG_IT1_SI_EESI_T_,"ax",@progbits
	.align	128
.text._ZN2at4cuda57_GLOBAL__N__cd6b329d_24_DistributionBernoulli_cu_7537a20d21kernelPointwiseApply2IZNS_6native9templates4cuda28bernoulli_tensor_cuda_kernelIafEEvRKNS_10TensorBaseES9_NS_15PhiloxCudaStateEEUliRaSB_SB_SB_RKfSD_SD_SD_E_aSC_jLin1ELi2ELi4ELi512ELi2EEEvNS0_6detail10TensorInfoIT0_T2_EENSG_IT1_SI_EESI_T_:
        .type           _ZN2at4cuda57_GLOBAL__N__cd6b329d_24_DistributionBernoulli_cu_7537a20d21kernelPointwiseApply2IZNS_6native9templates4cuda28bernoulli_tensor_cuda_kernelIafEEvRKNS_10TensorBaseES9_NS_15PhiloxCudaStateEEUliRaSB_SB_SB_RKfSD_SD_SD_E_aSC_jLin1ELi2ELi4ELi512ELi2EEEvNS0_6detail10TensorInfoIT0_T2_EENSG_IT1_SI_EESI_T_,@function
        .size           _ZN2at4cuda57_GLOBAL__N__cd6b329d_24_DistributionBernoulli_cu_7537a20d21kernelPointwiseApply2IZNS_6native9templates4cuda28bernoulli_tensor_cuda_kernelIafEEvRKNS_10TensorBaseES9_NS_15PhiloxCudaStateEEUliRaSB_SB_SB_RKfSD_SD_SD_E_aSC_jLin1ELi2ELi4ELi512ELi2EEEvNS0_6detail10TensorInfoIT0_T2_EENSG_IT1_SI_EESI_T_,(.L_x_7662 - _ZN2at4cuda57_GLOBAL__N__cd6b329d_24_DistributionBernoulli_cu_7537a20d21kernelPointwiseApply2IZNS_6native9templates4cuda28bernoulli_tensor_cuda_kernelIafEEvRKNS_10TensorBaseES9_NS_15PhiloxCudaStateEEUliRaSB_SB_SB_RKfSD_SD_SD_E_aSC_jLin1ELi2ELi4ELi512ELi2EEEvNS0_6detail10TensorInfoIT0_T2_EENSG_IT1_SI_EESI_T_)
        .other          _ZN2at4cuda57_GLOBAL__N__cd6b329d_24_DistributionBernoulli_cu_7537a20d21kernelPointwiseApply2IZNS_6native9templates4cuda28bernoulli_tensor_cuda_kernelIafEEvRKNS_10TensorBaseES9_NS_15PhiloxCudaStateEEUliRaSB_SB_SB_RKfSD_SD_SD_E_aSC_jLin1ELi2ELi4ELi512ELi2EEEvNS0_6detail10TensorInfoIT0_T2_EENSG_IT1_SI_EESI_T_,@"STO_CUDA_ENTRY STV_DEFAULT"
_ZN2at4cuda57_GLOBAL__N__cd6b329d_24_DistributionBernoulli_cu_7537a20d21kernelPointwiseApply2IZNS_6native9templates4cuda28bernoulli_tensor_cuda_kernelIafEEvRKNS_10TensorBaseES9_NS_15PhiloxCudaStateEEUliRaSB_SB_SB_RKfSD_SD_SD_E_aSC_jLin1ELi2ELi4ELi512ELi2EEEvNS0_6detail10TensorInfoIT0_T2_EENSG_IT1_SI_EESI_T_:
        /* <DEDUP_REMOVED lines=11> */
.L_x_5606:
        /* <DEDUP_REMOVED lines=30> */
.L_x_5570:
        /* <DEDUP_REMOVED lines=100> */
.L_x_5569:
        /* <DEDUP_REMOVED lines=79> */
.L_x_5568:
        /* <DEDUP_REMOVED lines=27> */
.L_x_5567:
[----:B------:R-:W-:Y:S05]  /*0f70*/  BSYNC B0 ;  /* 0x0000000000007941 */ /* 0x000fea0003800000 */
.L_x_5566:
        /* <DEDUP_REMOVED lines=28> */
.L_x_5575:
        /* <DEDUP_REMOVED lines=100> */
.L_x_5574:
        /* <DEDUP_REMOVED lines=78> */
.L_x_5573:
        /* <DEDUP_REMOVED lines=27> */
.L_x_5572:
[----:B------:R-:W-:Y:S05]  /*1e10*/  BSYNC B0 ;  /* 0x0000000000007941 */ /* 0x000fea0003800000 */
.L_x_5571:
        /* <DEDUP_REMOVED lines=29> */
.L_x_5580:
        /* <DEDUP_REMOVED lines=100> */
.L_x_5579:
        /* <DEDUP_REMOVED lines=78> */
.L_x_5578:
        /* <DEDUP_REMOVED lines=27> */
.L_x_5577:
[----:B------:R-:W-:Y:S05]  /*2cc0*/  BSYNC B0 ;  /* 0x0000000000007941 */ /* 0x000fea0003800000 */
.L_x_5576:
        /* <DEDUP_REMOVED lines=28> */
.L_x_5585:
        /* <DEDUP_REMOVED lines=100> */
.L_x_5584:
        /* <DEDUP_REMOVED lines=78> */
.L_x_5583:
        /* <DEDUP_REMOVED lines=27> */
.L_x_5582:
[----:B------:R-:W-:Y:S05]  /*3b60*/  BSYNC B0 ;  /* 0x0000000000007941 */ /* 0x000fea0003800000 */
.L_x_5581:
        /* <DEDUP_REMOVED lines=148> */
.L_x_5587:
[----:B------:R-:W-:Y:S01]  /*44b0*/  MOV R15, R5 ;  /* 0x00000005000f7202 */ /* 0x000fe20000000f00 */
[----:B------:R-:W-:Y:S01]  /*44c0*/  IMAD.MOV.U32 R7, RZ, RZ, R3 ;  /* 0x000000ffff077224 */ /* 0x000fe200078e0003 */
[----:B------:R-:W-:Y:S01]  /*44d0*/  MOV R14, R8 ;  /* 0x00000008000e7202 */ /* 0x000fe20000000f00 */
[----:B------:R-:W-:-:S07]  /*44e0*/  IMAD.MOV.U32 R5, RZ, RZ, R12 ;  /* 0x000000ffff057224 */ /* 0x000fce00078e000c */
.L_x_5586:
        /* <DEDUP_REMOVED lines=18> */
.L_x_7362:
[----:B------:R-:W-:Y:S05]  /*4610*/  BRX R4 -0x4620                                                                                                                                                                                                                                                                                                                                                                                                                                                                               (*"BRANCH_TARGETS .L_x_7363,.L_x_7364,.L_x_7365"*) ;  /* 0xffffffb804787949 */ /* 0x000fea000383ffff */
.L_x_5590:
        /* <DEDUP_REMOVED lines=28> */
.L_x_5596:
[----:B------:R0:W5:Y:S02]  /*47e0*/  LDG.E R3, desc[UR36][R16.64] ;  /* 0x0000002410037981 */ /* 0x000164000c1e1900 */
.L_x_5595:
[----:B------:R-:W-:Y:S05]  /*47f0*/  BSYNC B6 ;  /* 0x0000000000067941 */ /* 0x000fea0003800000 */
.L_x_5594:
[----:B-----5:R-:W-:-:S04]  /*4800*/  FSETP.GTU.FTZ.AND P0, PT, R34, R3, PT ;  /* 0x000000032200720b */ /* 0x020fc80003f1c000 */
[----:B------:R-:W-:-:S05]  /*4810*/  SEL R3, RZ, 0x1, P0 ;  /* 0x00000001ff037807 */ /* 0x000fca0000000000 */
[----:B------:R1:W-:Y:S04]  /*4820*/  STG.E.U8 desc[UR36][R38.64], R3 ;  /* 0x0000000326007986 */ /* 0x0003e8000c101124 */
.L_x_5592:
[----:B------:R-:W-:Y:S05]  /*4830*/  BSYNC B7 ;  /* 0x0000000000077941 */ /* 0x000fea0003800000 */
.L_x_5591:
        /* <DEDUP_REMOVED lines=21> */
.L_x_5599:
[----:B------:R2:W5:Y:S02]  /*4990*/  LDG.E R0, desc[UR36][R18.64] ;  /* 0x0000002412007981 */ /* 0x000564000c1e1900 */
.L_x_5598:
[----:B------:R-:W-:Y:S05]  /*49a0*/  BSYNC B6 ;  /* 0x0000000000067941 */ /* 0x000fea0003800000 */
.L_x_5597:
[----:B-----5:R-:W-:-:S04]  /*49b0*/  FSETP.GTU.FTZ.AND P0, PT, R33, R0, PT ;  /* 0x000000002100720b */ /* 0x020fc80003f1c000 */
[----:B-1----:R-:W-:-:S05]  /*49c0*/  SEL R3, RZ, 0x1, P0 ;  /* 0x00000001ff037807 */ /* 0x002fca0000000000 */
[----:B------:R1:W-:Y:S04]  /*49d0*/  STG.E.U8 desc[UR36][R36.64], R3 ;  /* 0x0000000324007986 */ /* 0x0003e8000c101124 */
.L_x_7364:
        /* <DEDUP_REMOVED lines=21> */
.L_x_5602:
[----:B------:R1:W5:Y:S02]  /*4b30*/  LDG.E R3, desc[UR36][R22.64] ;  /* 0x0000002416037981 */ /* 0x000364000c1e1900 */
.L_x_5601:
[----:B------:R-:W-:Y:S05]  /*4b40*/  BSYNC B6 ;  /* 0x0000000000067941 */ /* 0x000fea0003800000 */
.L_x_5600:
[----:B-----5:R-:W-:-:S04]  /*4b50*/  FSETP.GTU.FTZ.AND P0, PT, R32, R3, PT ;  /* 0x000000032000720b */ /* 0x020fc80003f1c000 */
[----:B------:R-:W-:-:S05]  /*4b60*/  SEL R3, RZ, 0x1, P0 ;  /* 0x00000001ff037807 */ /* 0x000fca0000000000 */
[----:B------:R3:W-:Y:S04]  /*4b70*/  STG.E.U8 desc[UR36][R28.64], R3 ;  /* 0x000000031c007986 */ /* 0x0007e8000c101124 */
.L_x_7363:
[----:B------:R-:W-:Y:S05]  /*4b80*/  BSYNC B8 ;  /* 0x0000000000087941 */ /* 0x000fea0003800000 */
.L_x_5589:
        /* <DEDUP_REMOVED lines=21> */
.L_x_5605:
[----:B------:R4:W5:Y:S02]  /*4ce0*/  LDG.E R0, desc[UR36][R24.64] ;  /* 0x0000002418007981 */ /* 0x000964000c1e1900 */
.L_x_5604:
[----:B------:R-:W-:Y:S05]  /*4cf0*/  BSYNC B6 ;  /* 0x0000000000067941 */ /* 0x000fea0003800000 */
.L_x_5603:
[----:B-----5:R-:W-:-:S04]  /*4d00*/  FSETP.GTU.FTZ.AND P0, PT, R31, R0, PT ;  /* 0x000000001f00720b */ /* 0x020fc80003f1c000 */
[----:B---3--:R-:W-:-:S05]  /*4d10*/  SEL R3, RZ, 0x1, P0 ;  /* 0x00000001ff037807 */ /* 0x008fca0000000000 */
[----:B------:R3:W-:Y:S01]  /*4d20*/  STG.E.U8 desc[UR36][R26.64], R3 ;  /* 0x000000031a007986 */ /* 0x0007e2000c101124 */
[----:B------:R-:W-:Y:S05]  /*4d30*/  BRA `(.L_x_5593) ;  /* 0x0000000000047947 */ /* 0x000fea0003800000 */
.L_x_7365:
[----:B------:R-:W-:Y:S05]  /*4d40*/  BREAK B8 ;  /* 0x0000000000087942 */ /* 0x000fea0003800000 */
.L_x_5593:
[----:B------:R-:W-:Y:S05]  /*4d50*/  BSYNC B9 ;  /* 0x0000000000097941 */ /* 0x000fea0003800000 */
.L_x_5588:
        /* <DEDUP_REMOVED lines=8> */
.L_x_5607:
        /* <DEDUP_REMOVED lines=10> */
.L_x_7662:


//--------------------- .text._ZN2at4cuda57_GLOBAL__N__cd6b329d_24_DistributionBernoulli_cu_7537a20d21kernelPointwiseApply2IZNS_6native9templates4cuda28bernoulli_tensor_cuda_kernelIafEEvRKNS_10TensorBaseES9_NS_15PhiloxCudaStateEEUliRaSB_SB_SB_RKfSD_SD_SD_E_aSC_jLin1ELi1ELi4ELi512ELi2EEEvNS0_6detail10TensorInfoIT0_T2_EENSG_IT1_SI_EESI_T_ --------------------------
	.section	.text._ZN2at4cuda57_GLOBAL__N__cd6b329d_24_DistributionBernoulli_cu_7537a20d21kernelPointwiseApply2IZNS_6native9templates4cuda28bernoulli_tensor_cuda_kernelIafEEvRKNS_10TensorBaseES9_NS_15PhiloxCudaStateEEUliRaSB_SB_SB_RKfSD_SD_SD_E_aSC_jLin1ELi1ELi4ELi512ELi2EEEvNS0_6detail10TensorInfoIT0_T2_EENSG_IT1_SI_EESI_T_,"ax",@progbits
	.align	128
.text._ZN2at4cuda57_GLOBAL__N__cd6b329d_24_DistributionBernoulli_cu_7537a20d21kernelPointwiseApply2IZNS_6native9templates4cuda28bernoulli_tensor_cuda_kernelIafEEvRKNS_10TensorBaseES9_NS_15PhiloxCudaStateEEUliRaSB_SB_SB_RKfSD_SD_SD_E_aSC_jLin1ELi1ELi4ELi512ELi2EEEvNS0_6detail10TensorInfoIT0_T2_EENSG_IT1_SI_EESI_T_:
        .type           _ZN2at4cuda57_GLOBAL__N__cd6b329d_24_DistributionBernoulli_cu_7537a20d21kernelPointwiseApply2IZNS_6native9templates4cuda28bernoulli_tensor_cuda_kernelIafEEvRKNS_10TensorBaseES9_NS_15PhiloxCudaStateEEUliRaSB_SB_SB_RKfSD_SD_SD_E_aSC_jLin1ELi1ELi4ELi512ELi2EEEvNS0_6detail10TensorInfoIT0_T2_EENSG_IT1_SI_EESI_T_,@function
        .size           _ZN2at4cuda57_GLOBAL__N__cd6b329d_24_DistributionBernoulli_cu_7537a20d21kernelPointwiseApply2IZNS_6native9templates4cuda28bernoulli_tensor_cuda_kernelIafEEvRKNS_10TensorBaseES9_NS_15PhiloxCudaStateEEUliRaSB_SB_SB_RKfSD_SD_SD_E_aSC_jLin1ELi1ELi4ELi512ELi2EEEvNS0_6detail10TensorInfoIT0_T2_EENSG_IT1_SI_EESI_T_,(.L_x_7663 - _ZN2at4cuda57_GLOBAL__N__cd6b329d_24_DistributionBernoulli_cu_7537a20d21kernelPointwiseApply2IZNS_6native9templates4cuda28bernoulli_tensor_cuda_kernelIafEEvRKNS_10TensorBaseES9_NS_15PhiloxCudaStateEEUliRaSB_SB_SB_RKfSD_SD_SD_E_aSC_jLin1ELi1ELi4ELi512ELi2EEEvNS0_6detail10TensorInfoIT0_T2_EENSG_IT1_SI_EESI_T_)
        .other          _ZN2at4cuda57_GLOBAL__N__cd6b329d_24_DistributionBernoulli_cu_7537a20d21kernelPointwiseApply2IZNS_6native9templates4cuda28bernoulli_tensor_cuda_kernelIafEEvRKNS_10TensorBaseES9_NS_15PhiloxCudaStateEEUliRaSB_SB_SB_RKfSD_SD_SD_E_aSC_jLin1ELi1ELi4ELi512ELi2EEEvNS0_6detail10TensorInfoIT0_T2_EENSG_IT1_SI_EESI_T_,@"STO_CUDA_ENTRY STV_DEFAULT"
_ZN2at4cuda57_GLOBAL__N__cd6b329d_24_DistributionBernoulli_cu_7537a20d21kernelPointwiseApply2IZNS_6native9templates4cuda28bernoulli_tensor_cuda_kernelIafEEvRKNS_10TensorBaseES9_NS_15PhiloxCudaStateEEUliRaSB_SB_SB_RKfSD_SD_SD_E_aSC_jLin1ELi1ELi4ELi512ELi2EEEvNS0_6detail10TensorInfoIT0_T2_EENSG_IT1_SI_EESI_T_:
        /* <DEDUP_REMOVED lines=11> */
.L_x_5648:
        /* <DEDUP_REMOVED lines=29> */
.L_x_5612:
        /* <DEDUP_REMOVED lines=100> */
.L_x_5611:
        /* <DEDUP_REMOVED lines=79> */
.L_x_5610:
[----:B------:R-:W-:Y:S02]  /*0db0*/  ULDC UR4, c[0x0][0x27c] ;  /* 0x00009f0000047ab9 */ /* 0x000fe40000000800 */
[----:B------:R-:W-:-:S07]  /*0dc0*/  IMAD R18, R3, UR4, R18 ;  /* 0x0000000403127c24 */ /* 0x000fce000f8e0212 */
.L_x_5609:
[----:B------:R-:W-:Y:S05]  /*0dd0*/  BSYNC B0 ;  /* 0x0000000000007941 */ /* 0x000fea0003800000 */
.L_x_5608:
        /* <DEDUP_REMOVED lines=25> */
.L_x_5617:
        /* <DEDUP_REMOVED lines=100> */
.L_x_5616:
        /* <DEDUP_REMOVED lines=79> */
.L_x_5615:
[----:B------:R-:W-:Y:S02]  /*1aa0*/  ULDC UR4, c[0x0][0x27c] ;  /* 0x00009f0000047ab9 */ /* 0x000fe40000000800 */
[----:B------:R-:W-:-:S07]  /*1ab0*/  IMAD R22, R3, UR4, R22 ;  /* 0x0000000403167c24 */ /* 0x000fce000f8e0216 */
.L_x_5614:
[----:B------:R-:W-:Y:S05]  /*1ac0*/  BSYNC B0 ;  /* 0x0000000000007941 */ /* 0x000fea0003800000 */
.L_x_5613:
        /* <DEDUP_REMOVED lines=25> */
.L_x_5622:
        /* <DEDUP_REMOVED lines=100> */
.L_x_5621:
        /* <DEDUP_REMOVED lines=78> */
.L_x_5620:
[----:B------:R-:W-:Y:S02]  /*2780*/  ULDC UR4, c[0x0][0x27c] ;  /* 0x00009f0000047ab9 */ /* 0x000fe40000000800 */
[----:B------:R-:W-:-:S07]  /*2790*/  IMAD R24, R5, UR4, R24 ;  /* 0x0000000405187c24 */ /* 0x000fce000f8e0218 */
.L_x_5619:
[----:B------:R-:W-:Y:S05]  /*27a0*/  BSYNC B0 ;  /* 0x0000000000007941 */ /* 0x000fea0003800000 */
.L_x_5618:
        /* <DEDUP_REMOVED lines=24> */
.L_x_5627:
        /* <DEDUP_REMOVED lines=100> */
.L_x_5626:
        /* <DEDUP_REMOVED lines=78> */
.L_x_5625:
[----:B------:R-:W-:Y:S02]  /*3450*/  ULDC UR4, c[0x0][0x27c] ;  /* 0x00009f0000047ab9 */ /* 0x000fe40000000800 */
[----:B------:R-:W-:-:S07]  /*3460*/  IMAD R26, R5, UR4, R26 ;  /* 0x00000004051a7c24 */ /* 0x000fce000f8e021a */
.L_x_5624:
[----:B------:R-:W-:Y:S05]  /*3470*/  BSYNC B0 ;  /* 0x0000000000007941 */ /* 0x000fea0003800000 */
.L_x_5623:
        /* <DEDUP_REMOVED lines=143> */
.L_x_5629:
[----:B------:R-:W-:Y:S01]  /*3d70*/  IMAD.MOV.U32 R9, RZ, RZ, R14 ;  /* 0x000000ffff097224 */ /* 0x000fe200078e000e */
[----:B------:R-:W-:Y:S01]  /*3d80*/  MOV R0, R10 ;  /* 0x0000000a00007202 */ /* 0x000fe20000000f00 */
[----:B------:R-:W-:Y:S01]  /*3d90*/  IMAD.MOV.U32 R8, RZ, RZ, R2 ;  /* 0x000000ffff087224 */ /* 0x000fe200078e0002 */
[----:B------:R-:W-:-:S07]  /*3da0*/  MOV R14, R6 ;  /* 0x00000006000e7202 */ /* 0x000fce0000000f00 */
.L_x_5628:
        /* <DEDUP_REMOVED lines=19> */
.L_x_7366:
[----:B------:R-:W-:Y:S05]  /*3ee0*/  BRX R2 -0x3ef0                                                                                                                                                                                                                                                                                                                                                                                                                                                                               (*"BRANCH_TARGETS .L_x_7367,.L_x_7368,.L_x_7369"*) ;  /* 0xffffffc002447949 */ /* 0x000fea000383ffff */
.L_x_5632:
        /* <DEDUP_REMOVED lines=33> */
.L_x_5638:
[----:B------:R0:W5:Y:S02]  /*4100*/  LDG.E R0, desc[UR36][R16.64] ;  /* 0x0000002410007981 */ /* 0x000164000c1e1900 */
.L_x_5637:
[----:B------:R-:W-:Y:S05]  /*4110*/  BSYNC B6 ;  /* 0x0000000000067941 */ /* 0x000fea0003800000 */
.L_x_5636:
[----:B-----5:R-:W-:-:S04]  /*4120*/  FSETP.GTU.FTZ.AND P0, PT, R33, R0, PT ;  /* 0x000000002100720b */ /* 0x020fc80003f1c000 */
[----:B------:R-:W-:-:S05]  /*4130*/  SEL R3, RZ, 0x1, P0 ;  /* 0x00000001ff037807 */ /* 0x000fca0000000000 */
[----:B------:R1:W-:Y:S04]  /*4140*/  STG.E.U8 desc[UR36][R26.64], R3 ;  /* 0x000000031a007986 */ /* 0x0003e8000c101124 */
.L_x_5634:
[----:B------:R-:W-:Y:S05]  /*4150*/  BSYNC B7 ;  /* 0x0000000000077941 */ /* 0x000fea0003800000 */
.L_x_5633:
        /* <DEDUP_REMOVED lines=28> */
.L_x_5641:
[----:B------:R0:W5:Y:S02]  /*4320*/  LDG.E R3, desc[UR36][R16.64] ;  /* 0x0000002410037981 */ /* 0x000164000c1e1900 */
.L_x_5640:
[----:B------:R-:W-:Y:S05]  /*4330*/  BSYNC B6 ;  /* 0x0000000000067941 */ /* 0x000fea0003800000 */
.L_x_5639:
[----:B-----5:R-:W-:-:S04]  /*4340*/  FSETP.GTU.FTZ.AND P0, PT, R2, R3, PT ;  /* 0x000000030200720b */ /* 0x020fc80003f1c000 */
[----:B------:R-:W-:-:S05]  /*4350*/  SEL R3, RZ, 0x1, P0 ;  /* 0x00000001ff037807 */ /* 0x000fca0000000000 */
[----:B------:R1:W-:Y:S04]  /*4360*/  STG.E.U8 desc[UR36][R24.64], R3 ;  /* 0x0000000318007986 */ /* 0x0003e8000c101124 */
.L_x_7368:
        /* <DEDUP_REMOVED lines=28> */
.L_x_5644:
[----:B------:R0:W5:Y:S02]  /*4530*/  LDG.E R3, desc[UR36][R16.64] ;  /* 0x0000002410037981 */ /* 0x000164000c1e1900 */
.L_x_5643:
[----:B------:R-:W-:Y:S05]  /*4540*/  BSYNC B6 ;  /* 0x0000000000067941 */ /* 0x000fea0003800000 */
.L_x_5642:
[----:B-----5:R-:W-:-:S04]  /*4550*/  FSETP.GTU.FTZ.AND P0, PT, R28, R3, PT ;  /* 0x000000031c00720b */ /* 0x020fc80003f1c000 */
[----:B------:R-:W-:-:S05]  /*4560*/  SEL R3, RZ, 0x1, P0 ;  /* 0x00000001ff037807 */ /* 0x000fca0000000000 */
[----:B------:R1:W-:Y:S04]  /*4570*/  STG.E.U8 desc[UR36][R22.64], R3 ;  /* 0x0000000316007986 */ /* 0x0003e8000c101124 */
.L_x_7367:
[----:B------:R-:W-:Y:S05]  /*4580*/  BSYNC B8 ;  /* 0x0000000000087941 */ /* 0x000fea0003800000 */
.L_x_5631:
        /* <DEDUP_REMOVED lines=29> */
.L_x_5647:
[----:B------:R0:W5:Y:S02]  /*4760*/  LDG.E R0, desc[UR36][R16.64] ;  /* 0x0000002410007981 */ /* 0x000164000c1e1900 */
.L_x_5646:
[----:B------:R-:W-:Y:S05]  /*4770*/  BSYNC B6 ;  /* 0x0000000000067941 */ /* 0x000fea0003800000 */
.L_x_5645:
[----:B-----5:R-:W-:-:S04]  /*4780*/  FSETP.GTU.FTZ.AND P0, PT, R29, R0, PT ;  /* 0x000000001d00720b */ /* 0x020fc80003f1c000 */
[----:B------:R-:W-:-:S05]  /*4790*/  SEL R3, RZ, 0x1, P0 ;  /* 0x00000001ff037807 */ /* 0x000fca0000000000 */
[----:B------:R1:W-:Y:S01]  /*47a0*/  STG.E.U8 desc[UR36][R18.64], R3 ;  /* 0x0000000312007986 */ /* 0x0003e2000c101124 */
[----:B------:R-:W-:Y:S05]  /*47b0*/  BRA `(.L_x_5635) ;  /* 0x0000000000047947 */ /* 0x000fea0003800000 */
.L_x_7369:
[----:B------:R-:W-:Y:S05]  /*47c0*/  BREAK B8 ;  /* 0x0000000000087942 */ /* 0x000fea0003800000 */
.L_x_5635:
[----:B------:R-:W-:Y:S05]  /*47d0*/  BSYNC B9 ;  /* 0x0000000000097941 */ /* 0x000fea0003800000 */
.L_x_5630:
        /* <DEDUP_REMOVED lines=8> */
.L_x_5649:
        /* <DEDUP_REMOVED lines=10> */
.L_x_7663:


//--------------------- .text._ZN2at4cuda57_GLOBAL__N__cd6b329d_24_DistributionBernoulli_cu_7537a20d21kernelPointwiseApply2IZNS_6native9templates4cuda28bernoulli_tensor_cuda_kernelIafEEvRKNS_10TensorBaseES9_NS_15PhiloxCudaStateEEUliRaSB_SB_SB_RKfSD_SD_SD_E_aSC_jLi2ELin1ELi4ELi512ELi2EEEvNS0_6detail10TensorInfoIT0_T2_EENSG_IT1_SI_EESI_T_ --------------------------
	.section	.text._ZN2at4cuda57_GLOBAL__N__cd6b329d_24_DistributionBernoulli_cu_7537a20d21kernelPointwiseApply2IZNS_6native9templates4cuda28bernoulli_tensor_cuda_kernelIafEEvRKNS_10TensorBaseES9_NS_15PhiloxCudaStateEEUliRaSB_SB_SB_RKfSD_SD_SD_E_aSC_jLi2ELin1ELi4ELi512ELi2EEEvNS0_6detail10TensorInfoIT0_T2_EENSG_IT1_SI_EESI_T_,"ax",@progbits
	.align	128
.text._ZN2at4cuda57_GLOBAL__N__cd6b329d_24_DistributionBernoulli_cu_7537a20d21kernelPointwiseApply2IZNS_6native9templates4cuda28bernoulli_tensor_cuda_kernelIafEEvRKNS_10TensorBaseES9_NS_15PhiloxCudaStateEEUliRaSB_SB_SB_RKfSD_SD_SD_E_aSC_jLi2ELin1ELi4ELi512ELi2EEEvNS0_6detail10TensorInfoIT0_T2_EENSG_IT1_SI_EESI_T_:
        .type           _ZN2at4cuda57_GLOBAL__N__cd6b329d_24_DistributionBernoulli_cu_7537a20d21kernelPointwiseApply2IZNS_6native9templates4cuda28bernoulli_tensor_cuda_kernelIafEEvRKNS_10TensorBaseES9_NS_15PhiloxCudaStateEEUliRaSB_SB_SB_RKfSD_SD_SD_E_aSC_jLi2ELin1ELi4ELi512ELi2EEEvNS0_6detail10TensorInfoIT0_T2_EENSG_IT1_SI_EESI_T_,@function
        .size           _ZN2at4cuda57_GLOBAL__N__cd6b329d_24_DistributionBernoulli_cu_7537a20d21kernelPointwiseApply2IZNS_6native9templates4cuda28bernoulli_tensor_cuda_kernelIafEEvRKNS_10TensorBaseES9_NS_15PhiloxCudaStateEEUliRaSB_SB_SB_RKfSD_SD_SD_E_aSC_jLi2ELin1ELi4ELi512ELi2EEEvNS0_6detail10TensorInfoIT0_T2_EENSG_IT1_SI_EESI_T_,(.L_x_7664 - _ZN2at4cuda57_GLOBAL__N__cd6b329d_24_DistributionBernoulli_cu_7537a20d21kernelPointwiseApply2IZNS_6native9templates4cuda28bernoulli_tensor_cuda_kernelIafEEvRKNS_10TensorBaseES9_NS_15PhiloxCudaStateEEUliRaSB_SB_SB_RKfSD_SD_SD_E_aSC_jLi2ELin1ELi4ELi512ELi2EEEvNS0_6detail10TensorInfoIT0_T2_EENSG_IT1_SI_EESI_T_)
        .other          _ZN2at4cuda57_GLOBAL__N__cd6b329d_24_DistributionBernoulli_cu_7537a20d21kernelPointwiseApply2IZNS_6native9templates4cuda28bernoulli_tensor_cuda_kernelIafEEvRKNS_10TensorBaseES9_NS_15PhiloxCudaStateEEUliRaSB_SB_SB_RKfSD_SD_SD_E_aSC_jLi2ELin1ELi4ELi512ELi2EEEvNS0_6detail10TensorInfoIT0_T2_EENSG_IT1_SI_EESI_T_,@"STO_CUDA_ENTRY STV_DEFAULT"
_ZN2at4cuda57_GLOBAL__N__cd6b329d_24_DistributionBernoulli_cu_7537a20d21kernelPointwiseApply2IZNS_6native9templates4cuda28bernoulli_tensor_cuda_kernelIafEEvRKNS_10TensorBaseES9_NS_15PhiloxCudaStateEEUliRaSB_SB_SB_RKfSD_SD_SD_E_aSC_jLi2ELin1ELi4ELi512ELi2EEEvNS0_6detail10TensorInfoIT0_T2_EENSG_IT1_SI_EESI_T_:
        /* <DEDUP_REMOVED lines=11> */
.L_x_5690:
        /* <DEDUP_REMOVED lines=55> */
.L_x_5654:
        /* <DEDUP_REMOVED lines=101> */
.L_x_5653:
        /* <DEDUP_REMOVED lines=79> */
.L_x_5652:
[----:B------:R-:W-:Y:S02]  /*0f60*/  ULDC UR4, c[0x0][0x354] ;  /* 0x0000d50000047ab9 */ /* 0x000fe40000000800 */
[----:B------:R-:W-:-:S07]  /*0f70*/  IMAD R19, R6, UR4, R19 ;  /* 0x0000000406137c24 */ /* 0x000fce000f8e0213 */
.L_x_5651:
[----:B------:R-:W-:Y:S05]  /*0f80*/  BSYNC B0 ;  /* 0x0000000000007941 */ /* 0x000fea0003800000 */
.L_x_5650:
        /* <DEDUP_REMOVED lines=50> */
.L_x_5659:
        /* <DEDUP_REMOVED lines=101> */
.L_x_5658:
        /* <DEDUP_REMOVED lines=79> */
.L_x_5657:
[----:B------:R-:W-:Y:S02]  /*1df0*/  ULDC UR4, c[0x0][0x354] ;  /* 0x0000d50000047ab9 */ /* 0x000fe40000000800 */
[----:B------:R-:W-:-:S07]  /*1e00*/  IMAD R15, R15, UR4, R6 ;  /* 0x000000040f0f7c24 */ /* 0x000fce000f8e0206 */
.L_x_5656:
[----:B------:R-:W-:Y:S05]  /*1e10*/  BSYNC B0 ;  /* 0x0000000000007941 */ /* 0x000fea0003800000 */
.L_x_5655:
        /* <DEDUP_REMOVED lines=51> */
.L_x_5664:
        /* <DEDUP_REMOVED lines=101> */
.L_x_5663:
        /* <DEDUP_REMOVED lines=79> */
.L_x_5662:
[----:B------:R-:W-:Y:S02]  /*2c90*/  ULDC UR4, c[0x0][0x354] ;  /* 0x0000d50000047ab9 */ /* 0x000fe40000000800 */
[----:B------:R-:W-:-:S07]  /*2ca0*/  IMAD R18, R7, UR4, R18 ;  /* 0x0000000407127c24 */ /* 0x000fce000f8e0212 */
.L_x_5661:
[----:B------:R-:W-:Y:S05]  /*2cb0*/  BSYNC B0 ;  /* 0x0000000000007941 */ /* 0x000fea0003800000 */
.L_x_5660:
        /* <DEDUP_REMOVED lines=50> */
.L_x_5669:
        /* <DEDUP_REMOVED lines=101> */
.L_x_5668:
        /* <DEDUP_REMOVED lines=79> */
.L_x_5667:
[----:B------:R-:W-:Y:S02]  /*3b20*/  ULDC UR4, c[0x0][0x354] ;  /* 0x0000d50000047ab9 */ /* 0x000fe40000000800 */
[----:B------:R-:W-:-:S07]  /*3b30*/  IMAD R14, R7, UR4, R14 ;  /* 0x00000004070e7c24 */ /* 0x000fce000f8e020e */
.L_x_5666:
[----:B------:R-:W-:Y:S05]  /*3b40*/  BSYNC B0 ;  /* 0x0000000000007941 */ /* 0x000fea0003800000 */
.L_x_5665:
        /* <DEDUP_REMOVED lines=148> */
.L_x_5671:
[----:B------:R-:W-:Y:S01]  /*4490*/  MOV R15, R5 ;  /* 0x00000005000f7202 */ /* 0x000fe20000000f00 */
[----:B------:R-:W-:Y:S01]  /*44a0*/  IMAD.MOV.U32 R7, RZ, RZ, R3 ;  /* 0x000000ffff077224 */ /* 0x000fe200078e0003 */
[----:B------:R-:W-:Y:S01]  /*44b0*/  MOV R14, R8 ;  /* 0x00000008000e7202 */ /* 0x000fe20000000f00 */
[----:B------:R-:W-:-:S07]  /*44c0*/  IMAD.MOV.U32 R5, RZ, RZ, R12 ;  /* 0x000000ffff057224 */ /* 0x000fce00078e000c */
.L_x_5670:
        /* <DEDUP_REMOVED lines=18> */
.L_x_7370:
[----:B------:R-:W-:Y:S05]  /*45f0*/  BRX R4 -0x4600                                                                                                                                                                                                                                                                                                                                                                                                                                                                               (*"BRANCH_TARGETS .L_x_7371,.L_x_7372,.L_x_7373"*) ;  /* 0xffffffb804807949 */ /* 0x000fea000383ffff */
.L_x_5674:
        /* <DEDUP_REMOVED lines=28> */
.L_x_5680:
[----:B------:R0:W5:Y:S02]  /*47c0*/  LDG.E R3, desc[UR36][R16.64] ;  /* 0x0000002410037981 */ /* 0x000164000c1e1900 */
.L_x_5679:
[----:B------:R-:W-:Y:S05]  /*47d0*/  BSYNC B6 ;  /* 0x0000000000067941 */ /* 0x000fea0003800000 */
.L_x_5678:
[----:B-----5:R-:W-:-:S04]  /*47e0*/  FSETP.GTU.FTZ.AND P0, PT, R34, R3, PT ;  /* 0x000000032200720b */ /* 0x020fc80003f1c000 */
[----:B------:R-:W-:-:S05]  /*47f0*/  SEL R3, RZ, 0x1, P0 ;  /* 0x00000001ff037807 */ /* 0x000fca0000000000 */
[----:B------:R1:W-:Y:S04]  /*4800*/  STG.E.U8 desc[UR36][R38.64], R3 ;  /* 0x0000000326007986 */ /* 0x0003e8000c101124 */
.L_x_5676:
[----:B------:R-:W-:Y:S05]  /*4810*/  BSYNC B7 ;  /* 0x0000000000077941 */ /* 0x000fea0003800000 */
.L_x_5675:
        /* <DEDUP_REMOVED lines=21> */
.L_x_5683:
[----:B------:R2:W5:Y:S02]  /*4970*/  LDG.E R0, desc[UR36][R18.64] ;  /* 0x0000002412007981 */ /* 0x000564000c1e1900 */
.L_x_5682:
[----:B------:R-:W-:Y:S05]  /*4980*/  BSYNC B6 ;  /* 0x0000000000067941 */ /* 0x000fea0003800000 */
.L_x_5681:
[----:B-----5:R-:W-:-:S04]  /*4990*/  FSETP.GTU.FTZ.AND P0, PT, R33, R0, PT ;  /* 0x000000002100720b */ /* 0x020fc80003f1c000 */
[----:B-1----:R-:W-:-:S05]  /*49a0*/  SEL R3, RZ, 0x1, P0 ;  /* 0x00000001ff037807 */ /* 0x002fca0000000000 */
[----:B------:R1:W-:Y:S04]  /*49b0*/  STG.E.U8 desc[UR36][R36.64], R3 ;  /* 0x0000000324007986 */ /* 0x0003e8000c101124 */
.L_x_7372:
        /* <DEDUP_REMOVED lines=21> */
.L_x_5686:
[----:B------:R1:W5:Y:S02]  /*4b10*/  LDG.E R3, desc[UR36][R22.64] ;  /* 0x0000002416037981 */ /* 0x000364000c1e1900 */
.L_x_5685:
[----:B------:R-:W-:Y:S05]  /*4b20*/  BSYNC B6 ;  /* 0x0000000000067941 */ /* 0x000fea0003800000 */
.L_x_5684:
[----:B-----5:R-:W-:-:S04]  /*4b30*/  FSETP.GTU.FTZ.AND P0, PT, R32, R3, PT ;  /* 0x000000032000720b */ /* 0x020fc80003f1c000 */
[----:B------:R-:W-:-:S05]  /*4b40*/  SEL R3, RZ, 0x1, P0 ;  /* 0x00000001ff037807 */ /* 0x000fca0000000000 */
[----:B------:R3:W-:Y:S04]  /*4b50*/  STG.E.U8 desc[UR36][R28.64], R3 ;  /* 0x000000031c007986 */ /* 0x0007e8000c101124 */
.L_x_7371:
[----:B------:R-:W-:Y:S05]  /*4b60*/  BSYNC B8 ;  /* 0x0000000000087941 */ /* 0x000fea0003800000 */
.L_x_5673:
        /* <DEDUP_REMOVED lines=21> */
.L_x_5689:
[----:B------:R4:W5:Y:S02]  /*4cc0*/  LDG.E R0, desc[UR36][R24.64] ;  /* 0x0000002418007981 */ /* 0x000964000c1e1900 */
.L_x_5688:
[----:B------:R-:W-:Y:S05]  /*4cd0*/  BSYNC B6 ;  /* 0x0000000000067941 */ /* 0x000fea0003800000 */
.L_x_5687:
[----:B-----5:R-:W-:-:S04]  /*4ce0*/  FSETP.GTU.FTZ.AND P0, PT, R31, R0, PT ;  /* 0x000000001f00720b */ /* 0x020fc80003f1c000 */
[----:B---3--:R-:W-:-:S05]  /*4cf0*/  SEL R3, RZ, 0x1, P0 ;  /* 0x00000001ff037807 */ /* 0x008fca0000000000 */
[----:B------:R3:W-:Y:S01]  /*4d00*/  STG.E.U8 desc[UR36][R26.64], R3 ;  /* 0x000000031a007986 */ /* 0x0007e2000c101124 */
[----:B------:R-:W-:Y:S05]  /*4d10*/  BRA `(.L_x_5677) ;  /* 0x0000000000047947 */ /* 0x000fea0003800000 */
.L_x_7373:
[----:B------:R-:W-:Y:S05]  /*4d20*/  BREAK B8 ;  /* 0x0000000000087942 */ /* 0x000fea0003800000 */
.L_x_5677:
[----:B------:R-:W-:Y:S05]  /*4d30*/  BSYNC B9 ;  /* 0x0000000000097941 */ /* 0x000fea0003800000 */
.L_x_5672:
        /* <DEDUP_REMOVED lines=8> */
.L_x_5691:
        /* <DEDUP_REMOVED lines=12> */
.L_x_7664:


//--------------------- .text._ZN2at4cuda57_GLOBAL__N__cd6b329d_24_DistributionBernoulli_cu_7537a20d21kernelPointwiseApply2IZNS_6native9templates4cuda28bernoulli_tensor_cuda_kernelIafEEvRKNS_10TensorBaseES9_NS_15PhiloxCudaStateEEUliRaSB_SB_SB_RKfSD_SD_SD_E_aSC_jLi2ELi2ELi4ELi512ELi2EEEvNS0_6detail10TensorInfoIT0_T2_EENSG_IT1_SI_EESI_T_ --------------------------
	.section	.text._ZN2at4cuda57_GLOBAL__N__cd6b329d_24_DistributionBernoulli_cu_7537a20d21kernelPointwiseApply2IZNS_6native9templates4cuda28bernoulli_tensor_cuda_kernelIafEEvRKNS_10TensorBaseES9_NS_15PhiloxCudaStateEEUliRaSB_SB_SB_RKfSD_SD_SD_E_aSC_jLi2ELi2ELi4ELi512ELi2EEEvNS0_6detail10TensorInfoIT0_T2_EENSG_IT1_SI_EESI_T_,"ax",@progbits
	.align	128
.text._ZN2at4cuda57_GLOBAL__N__cd6b329d_24_DistributionBernoulli_cu_7537a20d21kernelPointwiseApply2IZNS_6native9templates4cuda28bernoulli_tensor_cuda_kernelIafEEvRKNS_10TensorBaseES9_NS_15PhiloxCudaStateEEUliRaSB_SB_SB_RKfSD_SD_SD_E_aSC_jLi2ELi2ELi4ELi512ELi2EEEvNS0_6detail10TensorInfoIT0_T2_EENSG_IT1_SI_EESI_T_:
        .type           _ZN2at4cuda57_GLOBAL__N__cd6b329d_24_DistributionBernoulli_cu_7537a20d21kernelPointwiseApply2IZNS_6native9templates4cuda28bernoulli_tensor_cuda_kernelIafEEvRKNS_10TensorBaseES9_NS_15PhiloxCudaStateEEUliRaSB_SB_SB_RKfSD_SD_SD_E_aSC_jLi2ELi2ELi4ELi512ELi2EEEvNS0_6detail10TensorInfoIT0_T2_EENSG_IT1_SI_EESI_T_,@function
        .size           _ZN2at4cuda57_GLOBAL__N__cd6b329d_24_DistributionBernoulli_cu_7537a20d21kernelPointwiseApply2IZNS_6native9templates4cuda28bernoulli_tensor_cuda_kernelIafEEvRKNS_10TensorBaseES9_NS_15PhiloxCudaStateEEUliRaSB_SB_SB_RKfSD_SD_SD_E_aSC_jLi2ELi2ELi4ELi512ELi2EEEvNS0_6detail10TensorInfoIT0_T2_EENSG_IT1_SI_EESI_T_,(.L_x_7665 - _ZN2at4cuda57_GLOBAL__N__cd6b329d_24_DistributionBernoulli_cu_7537a20d21kernelPointwiseApply2IZNS_6native9templates4cuda28bernoulli_tensor_cuda_kernelIafEEvRKNS_10TensorBaseES9_NS_15PhiloxCudaStateEEUliRaSB_SB_SB_RKfSD_SD_SD_E_aSC_jLi2ELi2ELi4ELi512ELi2EEEvNS0_6detail10TensorInfoIT0_T2_EENSG_IT1_SI_EESI_T_)
        .other          _ZN2at4cuda57_GLOBAL__N__cd6b329d_24_DistributionBernoulli_cu_7537a20d21kernelPointwiseApply2IZNS_6native9templates4cuda28bernoulli_tensor_cuda_kernelIafEEvRKNS_10TensorBaseES9_NS_15PhiloxCudaStateEEUliRaSB_SB_SB_RKfSD_SD_SD_E_aSC_jLi2ELi2ELi4ELi512ELi2EEEvNS0_6detail10TensorInfoIT0_T2_EENSG_IT1_SI_EESI_T_,@"STO_CUDA_ENTRY STV_DEFAULT"
_ZN2at4cuda57_GLOBAL__N__cd6b329d_24_DistributionBernoulli_cu_7537a20d21kernelPointwiseApply2IZNS_6native9templates4cuda28bernoulli_tensor_cuda_kernelIafEEvRKNS_10TensorBaseES9_NS_15PhiloxCudaStateEEUliRaSB_SB_SB_RKfSD_SD_SD_E_aSC_jLi2ELi2ELi4ELi512ELi2EEEvNS0_6detail10TensorInfoIT0_T2_EENSG_IT1_SI_EESI_T_:
        /* <DEDUP_REMOVED lines=20> */
.L_x_5721:
        /* <DEDUP_REMOVED lines=177> */
.L_x_5694:
[----:B------:R-:W-:Y:S05]  /*0c50*/  BSYNC B0 ;  /* 0x0000000000007941 */ /* 0x000fea0003800000 */
.L_x_5693:
        /* <DEDUP_REMOVED lines=47> */
.L_x_5696:
[----:B------:R-:W-:Y:S05]  /*0f50*/  BSYNC B0 ;  /* 0x0000000000007941 */ /* 0x000fea0003800000 */
.L_x_5695:
        /* <DEDUP_REMOVED lines=47> */
.L_x_5698:
[----:B------:R-:W-:Y:S05]  /*1250*/  BSYNC B0 ;  /* 0x0000000000007941 */ /* 0x000fea0003800000 */
.L_x_5697:
        /* <DEDUP_REMOVED lines=47> */
.L_x_5700:
[----:B------:R-:W-:Y:S05]  /*1550*/  BSYNC B0 ;  /* 0x0000000000007941 */ /* 0x000fea0003800000 */
.L_x_5699:
        /* <DEDUP_REMOVED lines=29> */
.L_x_5702:
[----:B------:R-:W-:Y:S01]  /*1730*/  MOV R20, R11 ;  /* 0x0000000b00147202 */ /* 0x000fe20000000f00 */
[----:B------:R-:W-:Y:S01]  /*1740*/  IMAD.MOV.U32 R14, RZ, RZ, R3 ;  /* 0x000000ffff0e7224 */ /* 0x000fe200078e0003 */
[----:B------:R-:W-:Y:S01]  /*1750*/  MOV R15, R8 ;  /* 0x00000008000f7202 */ /* 0x000fe20000000f00 */
[----:B------:R-:W-:-:S07]  /*1760*/  IMAD.MOV.U32 R11, RZ, RZ, R4 ;  /* 0x000000ffff0b7224 */ /* 0x000fce00078e0004 */
.L_x_5701:
        /* <DEDUP_REMOVED lines=18> */
.L_x_7374:
[----:B------:R-:W-:Y:S05]  /*1890*/  BRX R4 -0x18a0                                                                                                                                                                                                                                                                                                                                                                                                                                                                               (*"BRANCH_TARGETS .L_x_7375,.L_x_7376,.L_x_7377"*) ;  /* 0xffffffe404d87949 */ /* 0x000fea000383ffff */
.L_x_5705:
        /* <DEDUP_REMOVED lines=28> */
.L_x_5711:
[----:B------:R0:W5:Y:S02]  /*1a60*/  LDG.E R3, desc[UR36][R16.64] ;  /* 0x0000002410037981 */ /* 0x000164000c1e1900 */
.L_x_5710:
[----:B------:R-:W-:Y:S05]  /*1a70*/  BSYNC B6 ;  /* 0x0000000000067941 */ /* 0x000fea0003800000 */
.L_x_5709:
[----:B-----5:R-:W-:-:S04]  /*1a80*/  FSETP.GTU.FTZ.AND P0, PT, R34, R3, PT ;  /* 0x000000032200720b */ /* 0x020fc80003f1c000 */
[----:B------:R-:W-:-:S05]  /*1a90*/  SEL R3, RZ, 0x1, P0 ;  /* 0x00000001ff037807 */ /* 0x000fca0000000000 */
[----:B------:R1:W-:Y:S04]  /*1aa0*/  STG.E.U8 desc[UR36][R38.64], R3 ;  /* 0x0000000326007986 */ /* 0x0003e8000c101124 */
.L_x_5707:
[----:B------:R-:W-:Y:S05]  /*1ab0*/  BSYNC B7 ;  /* 0x0000000000077941 */ /* 0x000fea0003800000 */
.L_x_5706:
        /* <DEDUP_REMOVED lines=21> */
.L_x_5714:
[----:B------:R2:W5:Y:S02]  /*1c10*/  LDG.E R0, desc[UR36][R18.64] ;  /* 0x0000002412007981 */ /* 0x000564000c1e1900 */
.L_x_5713:
[----:B------:R-:W-:Y:S05]  /*1c20*/  BSYNC B6 ;  /* 0x0000000000067941 */ /* 0x000fea0003800000 */
.L_x_5712:
[----:B-----5:R-:W-:-:S04]  /*1c30*/  FSETP.GTU.FTZ.AND P0, PT, R33, R0, PT ;  /* 0x000000002100720b */ /* 0x020fc80003f1c000 */
[----:B-1----:R-:W-:-:S05]  /*1c40*/  SEL R3, RZ, 0x1, P0 ;  /* 0x00000001ff037807 */ /* 0x002fca0000000000 */
[----:B------:R1:W-:Y:S04]  /*1c50*/  STG.E.U8 desc[UR36][R36.64], R3 ;  /* 0x0000000324007986 */ /* 0x0003e8000c101124 */
.L_x_7376:
        /* <DEDUP_REMOVED lines=21> */
.L_x_5717:
[----:B------:R1:W5:Y:S02]  /*1db0*/  LDG.E R3, desc[UR36][R22.64] ;  /* 0x0000002416037981 */ /* 0x000364000c1e1900 */
.L_x_5716:
[----:B------:R-:W-:Y:S05]  /*1dc0*/  BSYNC B6 ;  /* 0x0000000000067941 */ /* 0x000fea0003800000 */
.L_x_5715:
[----:B-----5:R-:W-:-:S04]  /*1dd0*/  FSETP.GTU.FTZ.AND P0, PT, R32, R3, PT ;  /* 0x000000032000720b */ /* 0x020fc80003f1c000 */
[----:B------:R-:W-:-:S05]  /*1de0*/  SEL R3, RZ, 0x1, P0 ;  /* 0x00000001ff037807 */ /* 0x000fca0000000000 */
[----:B------:R3:W-:Y:S04]  /*1df0*/  STG.E.U8 desc[UR36][R28.64], R3 ;  /* 0x000000031c007986 */ /* 0x0007e8000c101124 */
.L_x_7375:
[----:B------:R-:W-:Y:S05]  /*1e00*/  BSYNC B8 ;  /* 0x0000000000087941 */ /* 0x000fea0003800000 */
.L_x_5704:
        /* <DEDUP_REMOVED lines=21> */
.L_x_5720:
[----:B------:R4:W5:Y:S02]  /*1f60*/  LDG.E R0, desc[UR36][R24.64] ;  /* 0x0000002418007981 */ /* 0x000964000c1e1900 */
.L_x_5719:
[----:B------:R-:W-:Y:S05]  /*1f70*/  BSYNC B6 ;  /* 0x0000000000067941 */ /* 0x000fea0003800000 */
.L_x_5718:
[----:B-----5:R-:W-:-:S04]  /*1f80*/  FSETP.GTU.FTZ.AND P0, PT, R31, R0, PT ;  /* 0x000000001f00720b */ /* 0x020fc80003f1c000 */
[----:B---3--:R-:W-:-:S05]  /*1f90*/  SEL R3, RZ, 0x1, P0 ;  /* 0x00000001ff037807 */ /* 0x008fca0000000000 */
[----:B------:R3:W-:Y:S01]  /*1fa0*/  STG.E.U8 desc[UR36][R26.64], R3 ;  /* 0x000000031a007986 */ /* 0x0007e2000c101124 */
[----:B------:R-:W-:Y:S05]  /*1fb0*/  BRA `(.L_x_5708) ;  /* 0x0000000000047947 */ /* 0x000fea0003800000 */
.L_x_7377:
[----:B------:R-:W-:Y:S05]  /*1fc0*/  BREAK B8 ;  /* 0x0000000000087942 */ /* 0x000fea0003800000 */
.L_x_5708:
[----:B------:R-:W-:Y:S05]  /*1fd0*/  BSYNC B9 ;  /* 0x0000000000097941 */ /* 0x000fea0003800000 */
.L_x_5703:
[----:B------:R-:W-:Y:S01]  /*1fe0*/  ULDC UR4, c[0x0][0x0] ;  /* 0x0000000000047ab9 */ /* 0x000fe20000000800 */
[----:B---3--:R-:W3:Y:S01]  /*1ff0*/  LDC R3, c[0x0][0xc] ;  /* 0x00000300ff037b82 */ /* 0x008ee20000000800 */
[----:B------:R-:W-:-:S06]  /*2000*/  USHF.L.U32 UR4, UR4, 0x2, URZ ;  /* 0x0000000204047899 */ /* 0x000fcc000800063f */
[----:B---3--:R-:W-:-:S05]  /*2010*/  IMAD R2, R3, UR4, R2 ;  /* 0x0000000403027c24 */ /* 0x008fca000f8e0202 */
[----:B------:R-:W-:-:S13]  /*2020*/  ISETP.GE.U32.AND P0, PT, R2, UR47, PT ;  /* 0x0000002f02007c0c */ /* 0x000fda000bf06070 */
[----:B------:R-:W-:Y:S05]  /*2030*/  @!P0 BRA `(.L_x_5721) ;  /* 0xffffffe000408947 */ /* 0x000fea000383ffff */
[----:B------:R-:W-:Y:S05]  /*2040*/  BSYNC B10 ;  /* 0x00000000000a7941 */ /* 0x000fea0003800000 */
.L_x_5692:
[----:B------:R-:W-:Y:S05]  /*2050*/  EXIT ;  /* 0x000000000000794d */ /* 0x000fea0003800000 */
.L_x_5722:
        /* <DEDUP_REMOVED lines=10> */
.L_x_7665:


//--------------------- .text._ZN2at4cuda57_GLOBAL__N__cd6b329d_24_DistributionBernoulli_cu_7537a20d21kernelPointwiseApply2IZNS_6native9templates4cuda28bernoulli_tensor_cuda_kernelIafEEvRKNS_10TensorBaseES9_NS_15PhiloxCudaStateEEUliRaSB_SB_SB_RKfSD_SD_SD_E_aSC_jLi2ELi1ELi4ELi512ELi2EEEvNS0_6detail10TensorInfoIT0_T2_EENSG_IT1_SI_EESI_T_ --------------------------
	.section	.text._ZN2at4cuda57_GLOBAL__N__cd6b329d_24_DistributionBernoulli_cu_7537a20d21kernelPointwiseApply2IZNS_6native9templates4cuda28bernoulli_tensor_cuda_kernelIafEEvRKNS_10TensorBaseES9_NS_15PhiloxCudaStateEEUliRaSB_SB_SB_RKfSD_SD_SD_E_aSC_jLi2ELi1ELi4ELi512ELi2EEEvNS0_6detail10TensorInfoIT0_T2_EENSG_IT1_SI_EESI_T_,"ax",@progbits
	.align	128
.text._ZN2at4cuda57_GLOBAL__N__cd6b329d_24_DistributionBernoulli_cu_7537a20d21kernelPointwiseApply2IZNS_6native9templates4cuda28bernoulli_tensor_cuda_kernelIafEEvRKNS_10TensorBaseES9_NS_15PhiloxCudaStateEEUliRaSB_SB_SB_RKfSD_SD_SD_E_aSC_jLi2ELi1ELi4ELi512ELi2EEEvNS0_6detail10TensorInfoIT0_T2_EENSG_IT1_SI_EESI_T_:
        .type           _ZN2at4cuda57_GLOBAL__N__cd6b329d_24_DistributionBernoulli_cu_7537a20d21kernelPointwiseApply2IZNS_6native9templates4cuda28bernoulli_tensor_cuda_kernelIafEEvRKNS_10TensorBaseES9_NS_15PhiloxCudaStateEEUliRaSB_SB_SB_RKfSD_SD_SD_E_aSC_jLi2ELi1ELi4ELi512ELi2EEEvNS0_6detail10TensorInfoIT0_T2_EENSG_IT1_SI_EESI_T_,@function
        .size           _ZN2at4cuda57_GLOBAL__N__cd6b329d_24_DistributionBernoulli_cu_7537a20d21kernelPointwiseApply2IZNS_6native9templates4cuda28bernoulli_tensor_cuda_kernelIafEEvRKNS_10TensorBaseES9_NS_15PhiloxCudaStateEEUliRaSB_SB_SB_RKfSD_SD_SD_E_aSC_jLi2ELi1ELi4ELi512ELi2EEEvNS0_6detail10TensorInfoIT0_T2_EENSG_IT1_SI_EESI_T_,(.L_x_7666 - _ZN2at4cuda57_GLOBAL__N__cd6b329d_24_DistributionBernoulli_cu_7537a20d21kernelPointwiseApply2IZNS_6native9templates4cuda28bernoulli_tensor_cuda_kernelIafEEvRKNS_10TensorBaseES9_NS_15PhiloxCudaStateEEUliRaSB_SB_SB_RKfSD_SD_SD_E_aSC_jLi2ELi1ELi4ELi512ELi2EEEvNS0_6detail10TensorInfoIT0_T2_EENSG_IT1_SI_EESI_T_)
        .other          _ZN2at4cuda57_GLOBAL__N__cd6b329d_24_DistributionBernoulli_cu_7537a20d21kernelPointwiseApply2IZNS_6native9templates4cuda28bernoulli_tensor_cuda_kernelIafEEvRKNS_10TensorBaseES9_NS_15PhiloxCudaStateEEUliRaSB_SB_SB_RKfSD_SD_SD_E_aSC_jLi2ELi1ELi4ELi512ELi2EEEvNS0_6detail10TensorInfoIT0_T2_EENSG_IT1_SI_EESI_T_,@"STO_CUDA_ENTRY STV_DEFAULT"
_ZN2at4cuda57_GLOBAL__N__cd6b329d_24_DistributionBernoulli_cu_7537a20d21kernelPointwiseApply2IZNS_6native9templates4cuda28bernoulli_tensor_cuda_kernelIafEEvRKNS_10TensorBaseES9_NS_15PhiloxCudaStateEEUliRaSB_SB_SB_RKfSD_SD_SD_E_aSC_jLi2ELi1ELi4ELi512ELi2EEEvNS0_6detail10TensorInfoIT0_T2_EENSG_IT1_SI_EESI_T_:
        /* <DEDUP_REMOVED lines=18> */
.L_x_5751:
        /* <DEDUP_REMOVED lines=154> */
.L_x_5724:
[----:B------:R-:W-:Y:S05]  /*0ac0*/  BSYNC B0 ;  /* 0x0000000000007941 */ /* 0x000fea0003800000 */
.L_x_5723:
        /* <DEDUP_REMOVED lines=24> */
.L_x_5726:
[----:B------:R-:W-:Y:S05]  /*0c50*/  BSYNC B0 ;  /* 0x0000000000007941 */ /* 0x000fea0003800000 */
.L_x_5725:
        /* <DEDUP_REMOVED lines=24> */
.L_x_5728:
[----:B------:R-:W-:Y:S05]  /*0de0*/  BSYNC B0 ;  /* 0x0000000000007941 */ /* 0x000fea0003800000 */
.L_x_5727:
        /* <DEDUP_REMOVED lines=25> */
.L_x_5730:
[----:B------:R-:W-:Y:S05]  /*0f80*/  BSYNC B0 ;  /* 0x0000000000007941 */ /* 0x000fea0003800000 */
.L_x_5729:
        /* <DEDUP_REMOVED lines=24> */
.L_x_5732:
[----:B------:R-:W-:Y:S01]  /*1110*/  MOV R15, R10 ;  /* 0x0000000a000f7202 */ /* 0x000fe20000000f00 */
[----:B------:R-:W-:Y:S02]  /*1120*/  IMAD.MOV.U32 R14, RZ, RZ, R4 ;  /* 0x000000ffff0e7224 */ /* 0x000fe400078e0004 */
[----:B------:R-:W-:Y:S02]  /*1130*/  IMAD.MOV.U32 R13, RZ, RZ, R0 ;  /* 0x000000ffff0d7224 */ /* 0x000fe400078e0000 */
[----:B------:R-:W-:-:S07]  /*1140*/  IMAD.MOV.U32 R10, RZ, RZ, R6 ;  /* 0x000000ffff0a7224 */ /* 0x000fce00078e0006 */
.L_x_5731:
        /* <DEDUP_REMOVED lines=19> */
.L_x_7378:
[----:B------:R-:W-:Y:S05]  /*1280*/  BRX R2 -0x1290                                                                                                                                                                                                                                                                                                                                                                                                                                                                               (*"BRANCH_TARGETS .L_x_7379,.L_x_7380,.L_x_7381"*) ;  /* 0xffffffec025c7949 */ /* 0x000fea000383ffff */
.L_x_5735:
        /* <DEDUP_REMOVED lines=31> */
.L_x_5741:
[----:B------:R0:W5:Y:S02]  /*1480*/  LDG.E R3, desc[UR36][R16.64] ;  /* 0x0000002410037981 */ /* 0x000164000c1e1900 */
.L_x_5740:
[----:B------:R-:W-:Y:S05]  /*1490*/  BSYNC B6 ;  /* 0x0000000000067941 */ /* 0x000fea0003800000 */
.L_x_5739:
[----:B-----5:R-:W-:-:S04]  /*14a0*/  FSETP.GTU.FTZ.AND P0, PT, R34, R3, PT ;  /* 0x000000032200720b */ /* 0x020fc80003f1c000 */
[----:B------:R-:W-:-:S05]  /*14b0*/  SEL R3, RZ, 0x1, P0 ;  /* 0x00000001ff037807 */ /* 0x000fca0000000000 */
[----:B------:R1:W-:Y:S04]  /*14c0*/  STG.E.U8 desc[UR36][R38.64], R3 ;  /* 0x0000000326007986 */ /* 0x0003e8000c101124 */
.L_x_5737:
[----:B------:R-:W-:Y:S05]  /*14d0*/  BSYNC B7 ;  /* 0x0000000000077941 */ /* 0x000fea0003800000 */
.L_x_5736:
        /* <DEDUP_REMOVED lines=25> */
.L_x_5744:
[----:B------:R0:W5:Y:S02]  /*1670*/  LDG.E R0, desc[UR36][R16.64] ;  /* 0x0000002410007981 */ /* 0x000164000c1e1900 */
.L_x_5743:
[----:B------:R-:W-:Y:S05]  /*1680*/  BSYNC B6 ;  /* 0x0000000000067941 */ /* 0x000fea0003800000 */
.L_x_5742:
[----:B-----5:R-:W-:-:S04]  /*1690*/  FSETP.GTU.FTZ.AND P0, PT, R33, R0, PT ;  /* 0x000000002100720b */ /* 0x020fc80003f1c000 */
[----:B-1----:R-:W-:-:S05]  /*16a0*/  SEL R3, RZ, 0x1, P0 ;  /* 0x00000001ff037807 */ /* 0x002fca0000000000 */
[----:B------:R1:W-:Y:S04]  /*16b0*/  STG.E.U8 desc[UR36][R36.64], R3 ;  /* 0x0000000324007986 */ /* 0x0003e8000c101124 */
.L_x_7380:
        /* <DEDUP_REMOVED lines=25> */
.L_x_5747:
[----:B------:R0:W5:Y:S02]  /*1850*/  LDG.E R3, desc[UR36][R16.64] ;  /* 0x0000002410037981 */ /* 0x000164000c1e1900 */
.L_x_5746:
[----:B------:R-:W-:Y:S05]  /*1860*/  BSYNC B6 ;  /* 0x0000000000067941 */ /* 0x000fea0003800000 */
.L_x_5745:
[----:B-----5:R-:W-:-:S04]  /*1870*/  FSETP.GTU.FTZ.AND P0, PT, R32, R3, PT ;  /* 0x000000032000720b */ /* 0x020fc80003f1c000 */
[----:B------:R-:W-:-:S05]  /*1880*/  SEL R3, RZ, 0x1, P0 ;  /* 0x00000001ff037807 */ /* 0x000fca0000000000 */
[----:B------:R1:W-:Y:S04]  /*1890*/  STG.E.U8 desc[UR36][R24.64], R3 ;  /* 0x0000000318007986 */ /* 0x0003e8000c101124 */
.L_x_7379:
[----:B------:R-:W-:Y:S05]  /*18a0*/  BSYNC B8 ;  /* 0x0000000000087941 */ /* 0x000fea0003800000 */
.L_x_5734:
        /* <DEDUP_REMOVED lines=25> */
.L_x_5750:
[----:B------:R0:W5:Y:S02]  /*1a40*/  LDG.E R0, desc[UR36][R16.64] ;  /* 0x0000002410007981 */ /* 0x000164000c1e1900 */
.L_x_5749:
[----:B------:R-:W-:Y:S05]  /*1a50*/  BSYNC B6 ;  /* 0x0000000000067941 */ /* 0x000fea0003800000 */
.L_x_5748:
[----:B-----5:R-:W-:-:S04]  /*1a60*/  FSETP.GTU.FTZ.AND P0, PT, R31, R0, PT ;  /* 0x000000001f00720b */ /* 0x020fc80003f1c000 */
[----:B-1----:R-:W-:-:S05]  /*1a70*/  SEL R3, RZ, 0x1, P0 ;  /* 0x00000001ff037807 */ /* 0x002fca0000000000 */
[----:B------:R1:W-:Y:S01]  /*1a80*/  STG.E.U8 desc[UR36][R22.64], R3 ;  /* 0x0000000316007986 */ /* 0x0003e2000c101124 */
[----:B------:R-:W-:Y:S05]  /*1a90*/  BRA `(.L_x_5738) ;  /* 0x0000000000047947 */ /* 0x000fea0003800000 */
.L_x_7381:
[----:B------:R-:W-:Y:S05]  /*1aa0*/  BREAK B8 ;  /* 0x0000000000087942 */ /* 0x000fea0003800000 */
.L_x_5738:
[----:B------:R-:W-:Y:S05]  /*1ab0*/  BSYNC B9 ;  /* 0x0000000000097941 */ /* 0x000fea0003800000 */
.L_x_5733:
[----:B------:R-:W2:Y:S01]  /*1ac0*/  LDC R0, c[0x0][0xc] ;  /* 0x00000300ff007b82 */ /* 0x000ea20000000800 */
[----:B------:R-:W-:-:S06]  /*1ad0*/  USHF.L.U32 UR4, UR40, 0x2, URZ ;  /* 0x0000000228047899 */ /* 0x000fcc000800063f */
[----:B--2---:R-:W-:-:S05]  /*1ae0*/  IMAD R29, R0, UR4, R29 ;  /* 0x00000004001d7c24 */ /* 0x004fca000f8e021d */
[----:B------:R-:W-:-:S13]  /*1af0*/  ISETP.GE.U32.AND P0, PT, R29, UR46, PT ;  /* 0x0000002e1d007c0c */ /* 0x000fda000bf06070 */
[----:B------:R-:W-:Y:S05]  /*1b00*/  @!P0 BRA `(.L_x_5751) ;  /* 0xffffffe400848947 */ /* 0x000fea000383ffff */
[----:B------:R-:W-:Y:S05]  /*1b10*/  EXIT ;  /* 0x000000000000794d */ /* 0x000fea0003800000 */
.L_x_5752:
        /* <DEDUP_REMOVED lines=14> */
.L_x_7666:


//--------------------- .text._ZN2at4cuda57_GLOBAL__N__cd6b329d_24_DistributionBernoulli_cu_7537a20d21kernelPointwiseApply2IZNS_6native9templates4cuda28bernoulli_tensor_cuda_kernelIafEEvRKNS_10TensorBaseES9_NS_15PhiloxCudaStateEEUliRaSB_SB_SB_RKfSD_SD_SD_E_aSC_jLi1ELin1ELi4ELi512ELi2EEEvNS0_6detail10TensorInfoIT0_T2_EENSG_IT1_SI_EESI_T_ --------------------------
	.section	.text._ZN2at4cuda57_GLOBAL__N__cd6b329d_24_DistributionBernoulli_cu_7537a20d21kernelPointwiseApply2IZNS_6native9templates4cuda28bernoulli_tensor_cuda_kernelIafEEvRKNS_10TensorBaseES9_NS_15PhiloxCudaStateEEUliRaSB_SB_SB_RKfSD_SD_SD_E_aSC_jLi1ELin1ELi4ELi512ELi2EEEvNS0_6detail10TensorInfoIT0_T2_EENSG_IT1_SI_EESI_T_,"ax",@progbits
	.align	128
.text._ZN2at4cuda57_GLOBAL__N__cd6b329d_24_DistributionBernoulli_cu_7537a20d21kernelPointwiseApply2IZNS_6native9templates4cuda28bernoulli_tensor_cuda_kernelIafEEvRKNS_10TensorBaseES9_NS_15PhiloxCudaStateEEUliRaSB_SB_SB_RKfSD_SD_SD_E_aSC_jLi1ELin1ELi4ELi512ELi2EEEvNS0_6detail10TensorInfoIT0_T2_EENSG_IT1_SI_EESI_T_:
        .type           _ZN2at4cuda57_GLOBAL__N__cd6b329d_24_DistributionBernoulli_cu_7537a20d21kernelPointwiseApply2IZNS_6native9templates4cuda28bernoulli_tensor_cuda_kernelIafEEvRKNS_10TensorBaseES9_NS_15PhiloxCudaStateEEUliRaSB_SB_SB_RKfSD_SD_SD_E_aSC_jLi1ELin1ELi4ELi512ELi2EEEvNS0_6detail10TensorInfoIT0_T2_EENSG_IT1_SI_EESI_T_,@function
        .size           _ZN2at4cuda57_GLOBAL__N__cd6b329d_24_DistributionBernoulli_cu_7537a20d21kernelPointwiseApply2IZNS_6native9templates4cuda28bernoulli_tensor_cuda_kernelIafEEvRKNS_10TensorBaseES9_NS_15PhiloxCudaStateEEUliRaSB_SB_SB_RKfSD_SD_SD_E_aSC_jLi1ELin1ELi4ELi512ELi2EEEvNS0_6detail10TensorInfoIT0_T2_EENSG_IT1_SI_EESI_T_,(.L_x_7667 - _ZN2at4cuda57_GLOBAL__N__cd6b329d_24_DistributionBernoulli_cu_7537a20d21kernelPointwiseApply2IZNS_6native9templates4cuda28bernoulli_tensor_cuda_kernelIafEEvRKNS_10TensorBaseES9_NS_15PhiloxCudaStateEEUliRaSB_SB_SB_RKfSD_SD_SD_E_aSC_jLi1ELin1ELi4ELi512ELi2EEEvNS0_6detail10TensorInfoIT0_T2_EENSG_IT1_SI_EESI_T_)
        .other          _ZN2at4cuda57_GLOBAL__N__cd6b329d_24_DistributionBernoulli_cu_7537a20d21kernelPointwiseApply2IZNS_6native9templates4cuda28bernoulli_tensor_cuda_kernelIafEEvRKNS_10TensorBaseES9_NS_15PhiloxCudaStateEEUliRaSB_SB_SB_RKfSD_SD_SD_E_aSC_jLi1ELin1ELi4ELi512ELi2EEEvNS0_6detail10TensorInfoIT0_T2_EENSG_IT1_SI_EESI_T_,@"STO_CUDA_ENTRY STV_DEFAULT"
_ZN2at4cuda57_GLOBAL__N__cd6b329d_24_DistributionBernoulli_cu_7537a20d21kernelPointwiseApply2IZNS_6native9templates4cuda28bernoulli_tensor_cuda_kernelIafEEvRKNS_10TensorBaseES9_NS_15PhiloxCudaStateEEUliRaSB_SB_SB_RKfSD_SD_SD_E_aSC_jLi1ELin1ELi4ELi512ELi2EEEvNS0_6detail10TensorInfoIT0_T2_EENSG_IT1_SI_EESI_T_:
        /* <DEDUP_REMOVED lines=11> */
.L_x_5793:
        /* <DEDUP_REMOVED lines=30> */
.L_x_5757:
        /* <DEDUP_REMOVED lines=101> */
.L_x_5756:
        /* <DEDUP_REMOVED lines=79> */
.L_x_5755:
[----:B------:R-:W-:Y:S02]  /*0dd0*/  ULDC UR4, c[0x0][0x354] ;  /* 0x0000d50000047ab9 */ /* 0x000fe40000000800 */
[----:B------:R-:W-:-:S07]  /*0de0*/  IMAD R25, R4, UR4, R25 ;  /* 0x0000000404197c24 */ /* 0x000fce000f8e0219 */
.L_x_5754:
[----:B------:R-:W-:Y:S05]  /*0df0*/  BSYNC B0 ;  /* 0x0000000000007941 */ /* 0x000fea0003800000 */
.L_x_5753:
        /* <DEDUP_REMOVED lines=25> */
.L_x_5762:
        /* <DEDUP_REMOVED lines=101> */
.L_x_5761:
        /* <DEDUP_REMOVED lines=79> */
.L_x_5760:
[----:B------:R-:W-:Y:S02]  /*1ad0*/  ULDC UR4, c[0x0][0x354] ;  /* 0x0000d50000047ab9 */ /* 0x000fe40000000800 */
[----:B------:R-:W-:-:S07]  /*1ae0*/  IMAD R31, R6, UR4, R31 ;  /* 0x00000004061f7c24 */ /* 0x000fce000f8e021f */
.L_x_5759:
[----:B------:R-:W-:Y:S05]  /*1af0*/  BSYNC B0 ;  /* 0x0000000000007941 */ /* 0x000fea0003800000 */
.L_x_5758:
        /* <DEDUP_REMOVED lines=25> */
.L_x_5767:
        /* <DEDUP_REMOVED lines=101> */
.L_x_5766:
        /* <DEDUP_REMOVED lines=79> */
.L_x_5765:
[----:B------:R-:W-:Y:S02]  /*27d0*/  ULDC UR4, c[0x0][0x354] ;  /* 0x0000d50000047ab9 */ /* 0x000fe40000000800 */
[----:B------:R-:W-:-:S07]  /*27e0*/  IMAD R27, R4, UR4, R27 ;  /* 0x00000004041b7c24 */ /* 0x000fce000f8e021b */
.L_x_5764:
[----:B------:R-:W-:Y:S05]  /*27f0*/  BSYNC B0 ;  /* 0x0000000000007941 */ /* 0x000fea0003800000 */
.L_x_5763:
        /* <DEDUP_REMOVED lines=24> */
.L_x_5772:
        /* <DEDUP_REMOVED lines=101> */
.L_x_5771:
        /* <DEDUP_REMOVED lines=79> */
.L_x_5770:
[----:B------:R-:W-:Y:S02]  /*34c0*/  ULDC UR4, c[0x0][0x354] ;  /* 0x0000d50000047ab9 */ /* 0x000fe40000000800 */
[----:B------:R-:W-:-:S07]  /*34d0*/  IMAD R7, R4, UR4, R7 ;  /* 0x0000000404077c24 */ /* 0x000fce000f8e0207 */
.L_x_5769:
[----:B------:R-:W-:Y:S05]  /*34e0*/  BSYNC B0 ;  /* 0x0000000000007941 */ /* 0x000fea0003800000 */
.L_x_5768:
        /* <DEDUP_REMOVED lines=139> */
.L_x_5774:
[----:B------:R-:W-:Y:S01]  /*3da0*/  IMAD.MOV.U32 R11, RZ, RZ, R14 ;  /* 0x000000ffff0b7224 */ /* 0x000fe200078e000e */
[----:B------:R-:W-:Y:S01]  /*3db0*/  MOV R7, R10 ;  /* 0x0000000a00077202 */ /* 0x000fe20000000f00 */
[----:B------:R-:W-:Y:S01]  /*3dc0*/  IMAD.MOV.U32 R9, RZ, RZ, R2 ;  /* 0x000000ffff097224 */ /* 0x000fe200078e0002 */
[----:B------:R-:W-:-:S07]  /*3dd0*/  MOV R14, R20 ;  /* 0x00000014000e7202 */ /* 0x000fce0000000f00 */
.L_x_5773:
        /* <DEDUP_REMOVED lines=19> */
.L_x_7382:
[----:B------:R-:W-:Y:S05]  /*3f10*/  BRX R2 -0x3f20                                                                                                                                                                                                                                                                                                                                                                                                                                                                               (*"BRANCH_TARGETS .L_x_7383,.L_x_7384,.L_x_7385"*) ;  /* 0xffffffc002387949 */ /* 0x000fea000383ffff */
.L_x_5777:
        /* <DEDUP_REMOVED lines=28> */
.L_x_5783:
[----:B------:R0:W5:Y:S02]  /*40e0*/  LDG.E R0, desc[UR36][R16.64] ;  /* 0x0000002410007981 */ /* 0x000164000c1e1900 */
.L_x_5782:
[----:B------:R-:W-:Y:S05]  /*40f0*/  BSYNC B6 ;  /* 0x0000000000067941 */ /* 0x000fea0003800000 */
.L_x_5781:
        /* <DEDUP_REMOVED lines=9> */
.L_x_5779:
[----:B------:R-:W-:Y:S05]  /*4190*/  BSYNC B7 ;  /* 0x0000000000077941 */ /* 0x000fea0003800000 */
.L_x_5778:
        /* <DEDUP_REMOVED lines=21> */
.L_x_5786:
[----:B------:R2:W5:Y:S02]  /*42f0*/  LDG.E R0, desc[UR36][R18.64] ;  /* 0x0000002412007981 */ /* 0x000564000c1e1900 */
.L_x_5785:
[----:B------:R-:W-:Y:S05]  /*4300*/  BSYNC B6 ;  /* 0x0000000000067941 */ /* 0x000fea0003800000 */
.L_x_5784:
        /* <DEDUP_REMOVED lines=11> */
.L_x_7384:
        /* <DEDUP_REMOVED lines=21> */
.L_x_5789:
[----:B------:R1:W5:Y:S02]  /*4510*/  LDG.E R3, desc[UR36][R22.64] ;  /* 0x0000002416037981 */ /* 0x000364000c1e1900 */
.L_x_5788:
[----:B------:R-:W-:Y:S05]  /*4520*/  BSYNC B6 ;  /* 0x0000000000067941 */ /* 0x000fea0003800000 */
.L_x_5787:
        /* <DEDUP_REMOVED lines=11> */
.L_x_7383:
[----:B------:R-:W-:Y:S05]  /*45e0*/  BSYNC B8 ;  /* 0x0000000000087941 */ /* 0x000fea0003800000 */
.L_x_5776:
        /* <DEDUP_REMOVED lines=21> */
.L_x_5792:
[----:B------:R4:W5:Y:S02]  /*4740*/  LDG.E R4, desc[UR36][R24.64] ;  /* 0x0000002418047981 */ /* 0x000964000c1e1900 */
.L_x_5791:
[----:B------:R-:W-:Y:S05]  /*4750*/  BSYNC B6 ;  /* 0x0000000000067941 */ /* 0x000fea0003800000 */
.L_x_5790:
        /* <DEDUP_REMOVED lines=14> */
.L_x_7385:
[----:B------:R-:W-:Y:S05]  /*4840*/  BREAK B8 ;  /* 0x0000000000087942 */ /* 0x000fea0003800000 */
.L_x_5780:
[----:B------:R-:W-:Y:S05]  /*4850*/  BSYNC B9 ;  /* 0x0000000000097941 */ /* 0x000fea0003800000 */
.L_x_5775:
[----:B------:R-:W-:Y:S01]  /*4860*/  ULDC UR4, c[0x0][0x0] ;  /* 0x0000000000047ab9 */ /* 0x000fe20000000800 */
[----:B---3--:R-:W3:Y:S01]  /*4870*/  LDC R2, c[0x0][0xc] ;  /* 0x00000300ff027b82 */ /* 0x008ee20000000800 */
[----:B------:R-:W-:-:S06]  /*4880*/  USHF.L.U32 UR4, UR4, 0x2, URZ ;  /* 0x0000000204047899 */ /* 0x000fcc000800063f */
[----:B---3--:R-:W-:-:S05]  /*4890*/  IMAD R29, R2, UR4, R29 ;  /* 0x00000004021d7c24 */ /* 0x008fca000f8e021d */
[----:B------:R-:W-:-:S13]  /*48a0*/  ISETP.GE.U32.AND P0, PT, R29, R0, PT ;  /* 0x000000001d00720c */ /* 0x000fda0003f06070 */
[----:B------:R-:W-:Y:S05]  /*48b0*/  @!P0 BRA `(.L_x_5793) ;  /* 0xffffffb400fc8947 */ /* 0x000fea000383ffff */
[----:B------:R-:W-:Y:S05]  /*48c0*/  EXIT ;  /* 0x000000000000794d */ /* 0x000fea0003800000 */
.L_x_5794:
        /* <DEDUP_REMOVED lines=11> */
.L_x_7667:


//--------------------- .text._ZN2at4cuda57_GLOBAL__N__cd6b329d_24_DistributionBernoulli_cu_7537a20d21kernelPointwiseApply2IZNS_6native9templates4cuda28bernoulli_tensor_cuda_kernelIafEEvRKNS_10TensorBaseES9_NS_15PhiloxCudaStateEEUliRaSB_SB_SB_RKfSD_SD_SD_E_aSC_jLi1ELi2ELi4ELi512ELi2EEEvNS0_6detail10TensorInfoIT0_T2_EENSG_IT1_SI_EESI_T_ --------------------------
	.section	.text._ZN2at4cuda57_GLOBAL__N__cd6b329d_24_DistributionBernoulli_cu_7537a20d21kernelPointwiseApply2IZNS_6native9templates4cuda28bernoulli_tensor_cuda_kernelIafEEvRKNS_10TensorBaseES9_NS_15PhiloxCudaStateEEUliRaSB_SB_SB_RKfSD_SD_SD_E_aSC_jLi1ELi2ELi4ELi512ELi2EEEvNS0_6detail10TensorInfoIT0_T2_EENSG_IT1_SI_EESI_T_,"ax",@progbits
	.align	128
.text._ZN2at4cuda57_GLOBAL__N__cd6b329d_24_DistributionBernoulli_cu_7537a20d21kernelPointwiseApply2IZNS_6native9templates4cuda28bernoulli_tensor_cuda_kernelIafEEvRKNS_10TensorBaseES9_NS_15PhiloxCudaStateEEUliRaSB_SB_SB_RKfSD_SD_SD_E_aSC_jLi1ELi2ELi4ELi512ELi2EEEvNS0_6detail10TensorInfoIT0_T2_EENSG_IT1_SI_EESI_T_:
        .type           _ZN2at4cuda57_GLOBAL__N__cd6b329d_24_DistributionBernoulli_cu_7537a20d21kernelPointwiseApply2IZNS_6native9templates4cuda28bernoulli_tensor_cuda_kernelIafEEvRKNS_10TensorBaseES9_NS_15PhiloxCudaStateEEUliRaSB_SB_SB_RKfSD_SD_SD_E_aSC_jLi1ELi2ELi4ELi512ELi2EEEvNS0_6detail10TensorInfoIT0_T2_EENSG_IT1_SI_EESI_T_,@function
        .size           _ZN2at4cuda57_GLOBAL__N__cd6b329d_24_DistributionBernoulli_cu_7537a20d21kernelPointwiseApply2IZNS_6native9templates4cuda28bernoulli_tensor_cuda_kernelIafEEvRKNS_10TensorBaseES9_NS_15PhiloxCudaStateEEUliRaSB_SB_SB_RKfSD_SD_SD_E_aSC_jLi1ELi2ELi4ELi512ELi2EEEvNS0_6detail10TensorInfoIT0_T2_EENSG_IT1_SI_EESI_T_,(.L_x_7668 - _ZN2at4cuda57_GLOBAL__N__cd6b329d_24_DistributionBernoulli_cu_7537a20d21kernelPointwiseApply2IZNS_6native9templates4cuda28bernoulli_tensor_cuda_kernelIafEEvRKNS_10TensorBaseES9_NS_15PhiloxCudaStateEEUliRaSB_SB_SB_RKfSD_SD_SD_E_aSC_jLi1ELi2ELi4ELi512ELi2EEEvNS0_6detail10TensorInfoIT0_T2_EENSG_IT1_SI_EESI_T_)
        .other          _ZN2at4cuda57_GLOBAL__N__cd6b329d_24_DistributionBernoulli_cu_7537a20d21kernelPointwiseApply2IZNS_6native9templates4cuda28bernoulli_tensor_cuda_kernelIafEEvRKNS_10TensorBaseES9_NS_15PhiloxCudaStateEEUliRaSB_SB_SB_RKfSD_SD_SD_E_aSC_jLi1ELi2ELi4ELi512ELi2EEEvNS0_6detail10TensorInfoIT0_T2_EENSG_IT1_SI_EESI_T_,@"STO_CUDA_ENTRY STV_DEFAULT"
_ZN2at4cuda57_GLOBAL__N__cd6b329d_24_DistributionBernoulli_cu_7537a20d21kernelPointwiseApply2IZNS_6native9templates4cuda28bernoulli_tensor_cuda_kernelIafEEvRKNS_10TensorBaseES9_NS_15PhiloxCudaStateEEUliRaSB_SB_SB_RKfSD_SD_SD_E_aSC_jLi1ELi2ELi4ELi512ELi2EEEvNS0_6detail10TensorInfoIT0_T2_EENSG_IT1_SI_EESI_T_:
        /* <DEDUP_REMOVED lines=19> */
.L_x_5823:
        /* <DEDUP_REMOVED lines=152> */
.L_x_5796:
[----:B------:R-:W-:Y:S05]  /*0ab0*/  BSYNC B0 ;  /* 0x0000000000007941 */ /* 0x000fea0003800000 */
.L_x_5795:
        /* <DEDUP_REMOVED lines=25> */
.L_x_5798:
[----:B------:R-:W-:Y:S05]  /*0c50*/  BSYNC B0 ;  /* 0x0000000000007941 */ /* 0x000fea0003800000 */
.L_x_5797:
        /* <DEDUP_REMOVED lines=25> */
.L_x_5800:
[----:B------:R-:W-:Y:S05]  /*0df0*/  BSYNC B0 ;  /* 0x0000000000007941 */ /* 0x000fea0003800000 */
.L_x_5799:
        /* <DEDUP_REMOVED lines=25> */
.L_x_5802:
[----:B------:R-:W-:Y:S05]  /*0f90*/  BSYNC B0 ;  /* 0x0000000000007941 */ /* 0x000fea0003800000 */
.L_x_5801:
        /* <DEDUP_REMOVED lines=20> */
.L_x_5804:
[----:B------:R-:W-:Y:S01]  /*10e0*/  IMAD.MOV.U32 R15, RZ, RZ, R3 ;  /* 0x000000ffff0f7224 */ /* 0x000fe200078e0003 */
[----:B------:R-:W-:Y:S01]  /*10f0*/  MOV R14, R4 ;  /* 0x00000004000e7202 */ /* 0x000fe20000000f00 */
[----:B------:R-:W-:Y:S01]  /*1100*/  IMAD.MOV.U32 R13, RZ, RZ, R7 ;  /* 0x000000ffff0d7224 */ /* 0x000fe200078e0007 */
[----:B------:R-:W-:-:S07]  /*1110*/  MOV R3, R10 ;  /* 0x0000000a00037202 */ /* 0x000fce0000000f00 */
.L_x_5803:
        /* <DEDUP_REMOVED lines=19> */
.L_x_7386:
[----:B------:R-:W-:Y:S05]  /*1250*/  BRX R4 -0x1260                                                                                                                                                                                                                                                                                                                                                                                                                                                                               (*"BRANCH_TARGETS .L_x_7387,.L_x_7388,.L_x_7389"*) ;  /* 0xffffffec04687949 */ /* 0x000fea000383ffff */
.L_x_5807:
        /* <DEDUP_REMOVED lines=28> */
.L_x_5813:
[----:B------:R0:W5:Y:S02]  /*1420*/  LDG.E R3, desc[UR36][R16.64] ;  /* 0x0000002410037981 */ /* 0x000164000c1e1900 */
.L_x_5812:
[----:B------:R-:W-:Y:S05]  /*1430*/  BSYNC B6 ;  /* 0x0000000000067941 */ /* 0x000fea0003800000 */
.L_x_5811:
[----:B------:R-:W-:Y:S01]  /*1440*/  VIADD R0, R26, 0x3 ;  /* 0x000000031a007836 */ /* 0x000fe20000000000 */
[----:B-----5:R-:W-:-:S03]  /*1450*/  FSETP.GTU.FTZ.AND P0, PT, R34, R3, PT ;  /* 0x000000032200720b */ /* 0x020fc60003f1c000 */
[----:B------:R-:W-:Y:S01]  /*1460*/  IMAD R5, R0, UR45, RZ ;  /* 0x0000002d00057c24 */ /* 0x000fe2000f8e02ff */
[----:B------:R-:W-:-:S04]  /*1470*/  SEL R3, RZ, 0x1, P0 ;  /* 0x00000001ff037807 */ /* 0x000fc80000000000 */
[----:B-1----:R-:W-:-:S05]  /*1480*/  IADD3 R4, P1, R5, R30, RZ ;  /* 0x0000001e05047210 */ /* 0x002fca0007f3e0ff */
[----:B------:R-:W-:-:S05]  /*1490*/  IMAD.X R5, RZ, RZ, R31, P1 ;  /* 0x000000ffff057224 */ /* 0x000fca00008e061f */
[----:B------:R2:W-:Y:S03]  /*14a0*/  STG.E.U8 desc[UR36][R4.64], R3 ;  /* 0x0000000304007986 */ /* 0x0005e6000c101124 */
.L_x_5809:
[----:B------:R-:W-:Y:S05]  /*14b0*/  BSYNC B7 ;  /* 0x0000000000077941 */ /* 0x000fea0003800000 */
.L_x_5808:
        /* <DEDUP_REMOVED lines=21> */
.L_x_5816:
[----:B------:R3:W5:Y:S02]  /*1610*/  LDG.E R0, desc[UR36][R18.64] ;  /* 0x0000002412007981 */ /* 0x000764000c1e1900 */
.L_x_5815:
[----:B------:R-:W-:Y:S05]  /*1620*/  BSYNC B6 ;  /* 0x0000000000067941 */ /* 0x000fea0003800000 */
.L_x_5814:
        /* <DEDUP_REMOVED lines=9> */
.L_x_7388:
        /* <DEDUP_REMOVED lines=21> */
.L_x_5819:
[----:B------:R2:W5:Y:S02]  /*1810*/  LDG.E R3, desc[UR36][R22.64] ;  /* 0x0000002416037981 */ /* 0x000564000c1e1900 */
.L_x_5818:
[----:B------:R-:W-:Y:S05]  /*1820*/  BSYNC B6 ;  /* 0x0000000000067941 */ /* 0x000fea0003800000 */
.L_x_5817:
        /* <DEDUP_REMOVED lines=9> */
.L_x_7387:
[----:B------:R-:W-:Y:S05]  /*18c0*/  BSYNC B8 ;  /* 0x0000000000087941 */ /* 0x000fea0003800000 */
.L_x_5806:
        /* <DEDUP_REMOVED lines=21> */
.L_x_5822:
[----:B------:R0:W5:Y:S02]  /*1a20*/  LDG.E R0, desc[UR36][R24.64] ;  /* 0x0000002418007981 */ /* 0x000164000c1e1900 */
.L_x_5821:
[----:B------:R-:W-:Y:S05]  /*1a30*/  BSYNC B6 ;  /* 0x0000000000067941 */ /* 0x000fea0003800000 */
.L_x_5820:
        /* <DEDUP_REMOVED lines=9> */
.L_x_7389:
[----:B------:R-:W-:Y:S05]  /*1ad0*/  BREAK B8 ;  /* 0x0000000000087942 */ /* 0x000fea0003800000 */
.L_x_5810:
[----:B------:R-:W-:Y:S05]  /*1ae0*/  BSYNC B9 ;  /* 0x0000000000097941 */ /* 0x000fea0003800000 */
.L_x_5805:
[----:B----4-:R-:W4:Y:S01]  /*1af0*/  LDC R3, c[0x0][0xc] ;  /* 0x00000300ff037b82 */ /* 0x010f220000000800 */
[----:B------:R-:W-:-:S06]  /*1b00*/  USHF.L.U32 UR4, UR40, 0x2, URZ ;  /* 0x0000000228047899 */ /* 0x000fcc000800063f */
[----:B----4-:R-:W-:-:S05]  /*1b10*/  IMAD R26, R3, UR4, R26 ;  /* 0x00000004031a7c24 */ /* 0x010fca000f8e021a */
[----:B------:R-:W-:-:S13]  /*1b20*/  ISETP.GE.U32.AND P0, PT, R26, UR46, PT ;  /* 0x0000002e1a007c0c */ /* 0x000fda000bf06070 */
[----:B------:R-:W-:Y:S05]  /*1b30*/  @!P0 BRA `(.L_x_5823) ;  /* 0xffffffe4007c8947 */ /* 0x000fea000383ffff */
[----:B------:R-:W-:Y:S05]  /*1b40*/  EXIT ;  /* 0x000000000000794d */ /* 0x000fea0003800000 */
.L_x_5824:
        /* <DEDUP_REMOVED lines=11> */
.L_x_7668:


//--------------------- .text._ZN2at4cuda57_GLOBAL__N__cd6b329d_24_DistributionBernoulli_cu_7537a20d21kernelPointwiseApply2IZNS_6native9templates4cuda28bernoulli_tensor_cuda_kernelIafEEvRKNS_10TensorBaseES9_NS_15PhiloxCudaStateEEUliRaSB_SB_SB_RKfSD_SD_SD_E_aSC_jLi1ELi1ELi4ELi512ELi2EEEvNS0_6detail10TensorInfoIT0_T2_EENSG_IT1_SI_EESI_T_ --------------------------
	.section	.text._ZN2at4cuda57_GLOBAL__N__cd6b329d_24_DistributionBernoulli_cu_7537a20d21kernelPointwiseApply2IZNS_6native9templates4cuda28bernoulli_tensor_cuda_kernelIafEEvRKNS_10TensorBaseES9_NS_15PhiloxCudaStateEEUliRaSB_SB_SB_RKfSD_SD_SD_E_aSC_jLi1ELi1ELi4ELi512ELi2EEEvNS0_6detail10TensorInfoIT0_T2_EENSG_IT1_SI_EESI_T_,"ax",@progbits
	.align	128
.text._ZN2at4cuda57_GLOBAL__N__cd6b329d_24_DistributionBernoulli_cu_7537a20d21kernelPointwiseApply2IZNS_6native9templates4cuda28bernoulli_tensor_cuda_kernelIafEEvRKNS_10TensorBaseES9_NS_15PhiloxCudaStateEEUliRaSB_SB_SB_RKfSD_SD_SD_E_aSC_jLi1ELi1ELi4ELi512ELi2EEEvNS0_6detail10TensorInfoIT0_T2_EENSG_IT1_SI_EESI_T_:
        .type           _ZN2at4cuda57_GLOBAL__N__cd6b329d_24_DistributionBernoulli_cu_7537a20d21kernelPointwiseApply2IZNS_6native9templates4cuda28bernoulli_tensor_cuda_kernelIafEEvRKNS_10TensorBaseES9_NS_15PhiloxCudaStateEEUliRaSB_SB_SB_RKfSD_SD_SD_E_aSC_jLi1ELi1ELi4ELi512ELi2EEEvNS0_6detail10TensorInfoIT0_T2_EENSG_IT1_SI_EESI_T_,@function
        .size           _ZN2at4cuda57_GLOBAL__N__cd6b329d_24_DistributionBernoulli_cu_7537a20d21kernelPointwiseApply2IZNS_6native9templates4cuda28bernoulli_tensor_cuda_kernelIafEEvRKNS_10TensorBaseES9_NS_15PhiloxCudaStateEEUliRaSB_SB_SB_RKfSD_SD_SD_E_aSC_jLi1ELi1ELi4ELi512ELi2EEEvNS0_6detail10TensorInfoIT0_T2_EENSG_IT1_SI_EESI_T_,(.L_x_7669 - _ZN2at4cuda57_GLOBAL__N__cd6b329d_24_DistributionBernoulli_cu_7537a20d21kernelPointwiseApply2IZNS_6native9templates4cuda28bernoulli_tensor_cuda_kernelIafEEvRKNS_10TensorBaseES9_NS_15PhiloxCudaStateEEUliRaSB_SB_SB_RKfSD_SD_SD_E_aSC_jLi1ELi1ELi4ELi512ELi2EEEvNS0_6detail10TensorInfoIT0_T2_EENSG_IT1_SI_EESI_T_)
        .other          _ZN2at4cuda57_GLOBAL__N__cd6b329d_24_DistributionBernoulli_cu_7537a20d21kernelPointwiseApply2IZNS_6native9templates4cuda28bernoulli_tensor_cuda_kernelIafEEvRKNS_10TensorBaseES9_NS_15PhiloxCudaStateEEUliRaSB_SB_SB_RKfSD_SD_SD_E_aSC_jLi1ELi1ELi4ELi512ELi2EEEvNS0_6detail10TensorInfoIT0_T2_EENSG_IT1_SI_EESI_T_,@"STO_CUDA_ENTRY STV_DEFAULT"
_ZN2at4cuda57_GLOBAL__N__cd6b329d_24_DistributionBernoulli_cu_7537a20d21kernelPointwiseApply2IZNS_6native9templates4cuda28bernoulli_tensor_cuda_kernelIafEEvRKNS_10TensorBaseES9_NS_15PhiloxCudaStateEEUliRaSB_SB_SB_RKfSD_SD_SD_E_aSC_jLi1ELi1ELi4ELi512ELi2EEEvNS0_6detail10TensorInfoIT0_T2_EENSG_IT1_SI_EESI_T_:
        /* <DEDUP_REMOVED lines=17> */
.L_x_5845:
        /* <DEDUP_REMOVED lines=163> */
.L_x_5826:
[----:B------:R-:W-:Y:S01]  /*0b40*/  MOV R15, R12 ;  /* 0x0000000c000f7202 */ /* 0x000fe20000000f00 */
[----:B------:R-:W-:Y:S02]  /*0b50*/  IMAD.MOV.U32 R14, RZ, RZ, R4 ;  /* 0x000000ffff0e7224 */ /* 0x000fe400078e0004 */
[----:B------:R-:W-:Y:S02]  /*0b60*/  IMAD.MOV.U32 R0, RZ, RZ, R3 ;  /* 0x000000ffff007224 */ /* 0x000fe400078e0003 */
[----:B------:R-:W-:-:S07]  /*0b70*/  IMAD.MOV.U32 R12, RZ, RZ, R6 ;  /* 0x000000ffff0c7224 */ /* 0x000fce00078e0006 */
.L_x_5825:
        /* <DEDUP_REMOVED lines=17> */
.L_x_7390:
[----:B------:R-:W-:Y:S05]  /*0c90*/  BRX R4 -0xca0                                                                                                                                                                                                                                                                                                                                                                                                                                                                                (*"BRANCH_TARGETS .L_x_7391,.L_x_7392,.L_x_7393"*) ;  /* 0xfffffff004d87949 */ /* 0x000fea000383ffff */
.L_x_5829:
        /* <DEDUP_REMOVED lines=28> */
.L_x_5835:
[----:B------:R0:W5:Y:S02]  /*0e60*/  LDG.E R0, desc[UR36][R16.64] ;  /* 0x0000002410007981 */ /* 0x000164000c1e1900 */
.L_x_5834:
[----:B------:R-:W-:Y:S05]  /*0e70*/  BSYNC B6 ;  /* 0x0000000000067941 */ /* 0x000fea0003800000 */
.L_x_5833:
[----:B-----5:R-:W-:-:S04]  /*0e80*/  FSETP.GTU.FTZ.AND P0, PT, R35, R0, PT ;  /* 0x000000002300720b */ /* 0x020fc80003f1c000 */
[----:B------:R-:W-:-:S05]  /*0e90*/  SEL R3, RZ, 0x1, P0 ;  /* 0x00000001ff037807 */ /* 0x000fca0000000000 */
[----:B------:R1:W-:Y:S04]  /*0ea0*/  STG.E.U8 desc[UR36][R36.64], R3 ;  /* 0x0000000324007986 */ /* 0x0003e8000c101124 */
.L_x_5831:
[----:B------:R-:W-:Y:S05]  /*0eb0*/  BSYNC B7 ;  /* 0x0000000000077941 */ /* 0x000fea0003800000 */
.L_x_5830:
        /* <DEDUP_REMOVED lines=21> */
.L_x_5838:
[----:B------:R1:W5:Y:S02]  /*1010*/  LDG.E R3, desc[UR36][R18.64] ;  /* 0x0000002412037981 */ /* 0x000364000c1e1900 */
.L_x_5837:
[----:B------:R-:W-:Y:S05]  /*1020*/  BSYNC B6 ;  /* 0x0000000000067941 */ /* 0x000fea0003800000 */
.L_x_5836:
[----:B-----5:R-:W-:-:S04]  /*1030*/  FSETP.GTU.FTZ.AND P0, PT, R34, R3, PT ;  /* 0x000000032200720b */ /* 0x020fc80003f1c000 */
[----:B------:R-:W-:-:S05]  /*1040*/  SEL R3, RZ, 0x1, P0 ;  /* 0x00000001ff037807 */ /* 0x000fca0000000000 */
[----:B------:R2:W-:Y:S04]  /*1050*/  STG.E.U8 desc[UR36][R28.64], R3 ;  /* 0x000000031c007986 */ /* 0x0005e8000c101124 */
.L_x_7392:
        /* <DEDUP_REMOVED lines=21> */
.L_x_5841:
[----:B------:R3:W5:Y:S02]  /*11b0*/  LDG.E R0, desc[UR36][R22.64] ;  /* 0x0000002416007981 */ /* 0x000764000c1e1900 */
.L_x_5840:
[----:B------:R-:W-:Y:S05]  /*11c0*/  BSYNC B6 ;  /* 0x0000000000067941 */ /* 0x000fea0003800000 */
.L_x_5839:
[----:B-----5:R-:W-:-:S04]  /*11d0*/  FSETP.GTU.FTZ.AND P0, PT, R33, R0, PT ;  /* 0x000000002100720b */ /* 0x020fc80003f1c000 */
[----:B--2---:R-:W-:-:S05]  /*11e0*/  SEL R3, RZ, 0x1, P0 ;  /* 0x00000001ff037807 */ /* 0x004fca0000000000 */
[----:B------:R2:W-:Y:S04]  /*11f0*/  STG.E.U8 desc[UR36][R26.64], R3 ;  /* 0x000000031a007986 */ /* 0x0005e8000c101124 */
.L_x_7391:
[----:B------:R-:W-:Y:S05]  /*1200*/  BSYNC B8 ;  /* 0x0000000000087941 */ /* 0x000fea0003800000 */
.L_x_5828:
        /* <DEDUP_REMOVED lines=27> */
.L_x_5844:
[----:B------:R0:W5:Y:S02]  /*13c0*/  LDG.E R3, desc[UR36][R16.64] ;  /* 0x0000002410037981 */ /* 0x000164000c1e1900 */
.L_x_5843:
[----:B------:R-:W-:Y:S05]  /*13d0*/  BSYNC B6 ;  /* 0x0000000000067941 */ /* 0x000fea0003800000 */
.L_x_5842:
        /* <DEDUP_REMOVED lines=9> */
.L_x_7393:
[----:B------:R-:W-:Y:S05]  /*1470*/  BREAK B8 ;  /* 0x0000000000087942 */ /* 0x000fea0003800000 */
.L_x_5832:
[----:B------:R-:W-:Y:S05]  /*1480*/  BSYNC B9 ;  /* 0x0000000000097941 */ /* 0x000fea0003800000 */
.L_x_5827:
[----:B-1----:R-:W1:Y:S01]  /*1490*/  LDC R3, c[0x0][0xc] ;  /* 0x00000300ff037b82 */ /* 0x002e620000000800 */
[----:B------:R-:W-:-:S06]  /*14a0*/  USHF.L.U32 UR4, UR40, 0x2, URZ ;  /* 0x0000000228047899 */ /* 0x000fcc000800063f */
[----:B-1----:R-:W-:-:S05]  /*14b0*/  IMAD R2, R3, UR4, R2 ;  /* 0x0000000403027c24 */ /* 0x002fca000f8e0202 */
[----:B------:R-:W-:-:S13]  /*14c0*/  ISETP.GE.U32.AND P0, PT, R2, UR42, PT ;  /* 0x0000002a02007c0c */ /* 0x000fda000bf06070 */
[----:B------:R-:W-:Y:S05]  /*14d0*/  @!P0 BRA `(.L_x_5845) ;  /* 0xffffffec000c8947 */ /* 0x000fea000383ffff */
[----:B------:R-:W-:Y:S05]  /*14e0*/  EXIT ;  /* 0x000000000000794d */ /* 0x000fea0003800000 */
.L_x_5846:
        /* <DEDUP_REMOVED lines=9> */
.L_x_7669:


//--------------------- .text._ZN2at4cuda57_GLOBAL__N__cd6b329d_24_DistributionBernoulli_cu_7537a20d21kernelPointwiseApply2IZNS_6native9templates4cuda28bernoulli_tensor_cuda_kernelIhfEEvRKNS_10TensorBaseES9_NS_15PhiloxCudaStateEEUliRhSB_SB_SB_RKfSD_SD_SD_E_hSC_mLin1ELin1ELi4ELi512ELi2EEEvNS0_6detail10TensorInfoIT0_T2_EENSG_IT1_SI_EESI_T_ --------------------------
	.section	.text._ZN2at4cuda57_GLOBAL__N__cd6b329d_24_DistributionBernoulli_cu_7537a20d21kernelPointwiseApply2IZNS_6native9templates4cuda28bernoulli_tensor_cuda_kernelIhfEEvRKNS_10TensorBaseES9_NS_15PhiloxCudaStateEEUliRhSB_SB_SB_RKfSD_SD_SD_E_hSC_mLin1ELin1ELi4ELi512ELi2EEEvNS0_6detail10TensorInfoIT0_T2_EENSG_IT1_SI_EESI_T_,"ax",@progbits
	.align	128
.text._ZN2at4cuda57_GLOBAL__N__cd6b329d_24_DistributionBernoulli_cu_7537a20d21kernelPointwiseApply2IZNS_6native9templates4cuda28bernoulli_tensor_cuda_kernelIhfEEvRKNS_10TensorBaseES9_NS_15PhiloxCudaStateEEUliRhSB_SB_SB_RKfSD_SD_SD_E_hSC_mLin1ELin1ELi4ELi512ELi2EEEvNS0_6detail10TensorInfoIT0_T2_EENSG_IT1_SI_EESI_T_:
        .type           _ZN2at4cuda57_GLOBAL__N__cd6b329d_24_DistributionBernoulli_cu_7537a20d21kernelPointwiseApply2IZNS_6native9templates4cuda28bernoulli_tensor_cuda_kernelIhfEEvRKNS_10TensorBaseES9_NS_15PhiloxCudaStateEEUliRhSB_SB_SB_RKfSD_SD_SD_E_hSC_mLin1ELin1ELi4ELi512ELi2EEEvNS0_6detail10TensorInfoIT0_T2_EENSG_IT1_SI_EESI_T_,@function
        .size           _ZN2at4cuda57_GLOBAL__N__cd6b329d_24_DistributionBernoulli_cu_7537a20d21kernelPointwiseApply2IZNS_6native9templates4cuda28bernoulli_tensor_cuda_kernelIhfEEvRKNS_10TensorBaseES9_NS_15PhiloxCudaStateEEUliRhSB_SB_SB_RKfSD_SD_SD_E_hSC_mLin1ELin1ELi4ELi512ELi2EEEvNS0_6detail10TensorInfoIT0_T2_EENSG_IT1_SI_EESI_T_,(.L_x_7670 - _ZN2at4cuda57_GLOBAL__N__cd6b329d_24_DistributionBernoulli_cu_7537a20d21kernelPointwiseApply2IZNS_6native9templates4cuda28bernoulli_tensor_cuda_kernelIhfEEvRKNS_10TensorBaseES9_NS_15PhiloxCudaStateEEUliRhSB_SB_SB_RKfSD_SD_SD_E_hSC_mLin1ELin1ELi4ELi512ELi2EEEvNS0_6detail10TensorInfoIT0_T2_EENSG_IT1_SI_EESI_T_)
        .other          _ZN2at4cuda57_GLOBAL__N__cd6b329d_24_DistributionBernoulli_cu_7537a20d21kernelPointwiseApply2IZNS_6native9templates4cuda28bernoulli_tensor_cuda_kernelIhfEEvRKNS_10TensorBaseES9_NS_15PhiloxCudaStateEEUliRhSB_SB_SB_RKfSD_SD_SD_E_hSC_mLin1ELin1ELi4ELi512ELi2EEEvNS0_6detail10TensorInfoIT0_T2_EENSG_IT1_SI_EESI_T_,@"STO_CUDA_ENTRY STV_DEFAULT"
_ZN2at4cuda57_GLOBAL__N__cd6b329d_24_DistributionBernoulli_cu_7537a20d21kernelPointwiseApply2IZNS_6native9templates4cuda28bernoulli_tensor_cuda_kernelIhfEEvRKNS_10TensorBaseES9_NS_15PhiloxCudaStateEEUliRhSB_SB_SB_RKfSD_SD_SD_E_hSC_mLin1ELin1ELi4ELi512ELi2EEEvNS0_6detail10TensorInfoIT0_T2_EENSG_IT1_SI_EESI_T_:
        /* <DEDUP_REMOVED lines=13> */
.L_x_6067:
        /* <DEDUP_REMOVED lines=35> */
.L_x_5863:
        /* <DEDUP_REMOVED lines=13> */
[----:B------:R-:W-:Y:S05]  /*03d0*/  CALL.REL.NOINC `($__internal_49_$__cuda_sm20_div_u64) ;  /* 0x000000dc00107944 */ /* 0x000fea0003c00000 */
        /* <DEDUP_REMOVED lines=10> */
.L_x_5852:
        /* <DEDUP_REMOVED lines=23> */
.L_x_5853:
[----:B------:R-:W-:Y:S05]  /*05f0*/  BSYNC B2 ;  /* 0x0000000000027941 */ /* 0x000fea0003800000 */
.L_x_5851:
        /* <DEDUP_REMOVED lines=15> */
[----:B------:R-:W-:Y:S05]  /*06f0*/  CALL.REL.NOINC `($__internal_49_$__cuda_sm20_div_u64) ;  /* 0x000000d800487944 */ /* 0x000fea0003c00000 */
        /* <DEDUP_REMOVED lines=12> */
.L_x_5855:
        /* <DEDUP_REMOVED lines=23> */
.L_x_5856:
[----:B------:R-:W-:Y:S05]  /*0930*/  BSYNC B2 ;  /* 0x0000000000027941 */ /* 0x000fea0003800000 */
.L_x_5854:
        /* <DEDUP_REMOVED lines=29> */
.L_x_5858:
        /* <DEDUP_REMOVED lines=23> */
.L_x_5859:
[----:B------:R-:W-:Y:S05]  /*0c80*/  BSYNC B2 ;  /* 0x0000000000027941 */ /* 0x000fea0003800000 */
.L_x_5857:
        /* <DEDUP_REMOVED lines=17> */
[----:B------:R-:W-:Y:S05]  /*0da0*/  CALL.REL.NOINC `($__internal_49_$__cuda_sm20_div_u64) ;  /* 0x000000d0009c7944 */ /* 0x000fea0003c00000 */
        /* <DEDUP_REMOVED lines=12> */
.L_x_5861:
        /* <DEDUP_REMOVED lines=23> */
.L_x_5862:
[----:B------:R-:W-:Y:S05]  /*0fe0*/  BSYNC B2 ;  /* 0x0000000000027941 */ /* 0x000fea0003800000 */
.L_x_5860:
        /* <DEDUP_REMOVED lines=8> */
.L_x_5850:
        /* <DEDUP_REMOVED lines=13> */
[----:B------:R-:W-:Y:S05]  /*1140*/  CALL.REL.NOINC `($__internal_49_$__cuda_sm20_div_u64) ;  /* 0x000000cc00b47944 */ /* 0x000fea0003c00000 */
        /* <DEDUP_REMOVED lines=10> */
.L_x_5865:
        /* <DEDUP_REMOVED lines=23> */
.L_x_5866:
[----:B------:R-:W-:Y:S05]  /*1360*/  BSYNC B1 ;  /* 0x0000000000017941 */ /* 0x000fea0003800000 */
.L_x_5864:
        /* <DEDUP_REMOVED lines=28> */
.L_x_5868:
        /* <DEDUP_REMOVED lines=23> */
.L_x_5869:
[----:B------:R-:W-:Y:S05]  /*16a0*/  BSYNC B1 ;  /* 0x0000000000017941 */ /* 0x000fea0003800000 */
.L_x_5867:
        /* <DEDUP_REMOVED lines=27> */
.L_x_5871:
        /* <DEDUP_REMOVED lines=23> */
.L_x_5872:
[----:B------:R-:W-:Y:S05]  /*19d0*/  BSYNC B1 ;  /* 0x0000000000017941 */ /* 0x000fea0003800000 */
.L_x_5870:
[----:B------:R-:W0:Y:S02]  /*19e0*/  LDC.64 R12, c[0x0][R12+0x2c8] ;  /* 0x0000b2000c0c7b82 */ /* 0x000e240000000a00 */
[-C--:B0-----:R-:W-:Y:S02]  /*19f0*/  IMAD R3, R13, R4.reuse, RZ ;  /* 0x000000040d037224 */ /* 0x081fe400078e02ff */
[----:B------:R-:W-:-:S04]  /*1a00*/  IMAD.WIDE.U32 R16, R12, R4, R16 ;  /* 0x000000040c107225 */ /* 0x000fc800078e0010 */
[----:B------:R-:W-:-:S04]  /*1a10*/  IMAD R3, R12, R7, R3 ;  /* 0x000000070c037224 */ /* 0x000fc800078e0203 */
[----:B------:R-:W-:-:S07]  /*1a20*/  IMAD.IADD R17, R17, 0x1, R3 ;  /* 0x0000000111117824 */ /* 0x000fce00078e0203 */
.L_x_5849:
        /* <DEDUP_REMOVED lines=31> */
.L_x_5887:
        /* <DEDUP_REMOVED lines=25> */
.L_x_5876:
        /* <DEDUP_REMOVED lines=23> */
.L_x_5877:
[----:B------:R-:W-:Y:S05]  /*1f20*/  BSYNC B2 ;  /* 0x0000000000027941 */ /* 0x000fea0003800000 */
.L_x_5875:
        /* <DEDUP_REMOVED lines=29> */
.L_x_5879:
        /* <DEDUP_REMOVED lines=23> */
.L_x_5880:
[----:B------:R-:W-:Y:S05]  /*2270*/  BSYNC B2 ;  /* 0x0000000000027941 */ /* 0x000fea0003800000 */
.L_x_5878:
        /* <DEDUP_REMOVED lines=29> */
.L_x_5882:
        /* <DEDUP_REMOVED lines=23> */
.L_x_5883:
[----:B------:R-:W-:Y:S05]  /*25c0*/  BSYNC B2 ;  /* 0x0000000000027941 */ /* 0x000fea0003800000 */
.L_x_5881:
        /* <DEDUP_REMOVED lines=29> */
.L_x_5885:
        /* <DEDUP_REMOVED lines=23> */
.L_x_5886:
[----:B------:R-:W-:Y:S05]  /*2910*/  BSYNC B2 ;  /* 0x0000000000027941 */ /* 0x000fea0003800000 */
.L_x_5884:
        /* <DEDUP_REMOVED lines=9> */
.L_x_5874:
        /* <DEDUP_REMOVED lines=25> */
.L_x_5889:
        /* <DEDUP_REMOVED lines=23> */
.L_x_5890:
[----:B------:R-:W-:Y:S05]  /*2cb0*/  BSYNC B1 ;  /* 0x0000000000017941 */ /* 0x000fea0003800000 */
.L_x_5888:
        /* <DEDUP_REMOVED lines=29> */
.L_x_5892:
        /* <DEDUP_REMOVED lines=23> */
.L_x_5893:
[----:B------:R-:W-:Y:S05]  /*3000*/  BSYNC B1 ;  /* 0x0000000000017941 */ /* 0x000fea0003800000 */
.L_x_5891:
        /* <DEDUP_REMOVED lines=28> */
.L_x_5895:
        /* <DEDUP_REMOVED lines=23> */
.L_x_5896:
[----:B------:R-:W-:Y:S05]  /*3340*/  BSYNC B1 ;  /* 0x0000000000017941 */ /* 0x000fea0003800000 */
.L_x_5894:
[----:B------:R-:W0:Y:S01]  /*3350*/  LDC.64 R10, c[0x0][R10+0x2c8] ;  /* 0x0000b2000a0a7b82 */ /* 0x000e220000000a00 */
[----:B------:R-:W-:Y:S01]  /*3360*/  MOV R3, R0 ;  /* 0x0000000000037202 */ /* 0x000fe20000000f00 */
[-C--:B0-----:R-:W-:Y:S02]  /*3370*/  IMAD R5, R11, R4.reuse, RZ ;  /* 0x000000040b057224 */ /* 0x081fe400078e02ff */
[----:B------:R-:W-:-:S04]  /*3380*/  IMAD.WIDE.U32 R2, R10, R4, R2 ;  /* 0x000000040a027225 */ /* 0x000fc800078e0002 */
[----:B------:R-:W-:-:S04]  /*3390*/  IMAD R5, R10, R7, R5 ;  /* 0x000000070a057224 */ /* 0x000fc800078e0205 */
[----:B------:R-:W-:-:S07]  /*33a0*/  IMAD.IADD R0, R3, 0x1, R5 ;  /* 0x0000000103007824 */ /* 0x000fce00078e0205 */
.L_x_5873:
[----:B------:R-:W-:Y:S01]  /*33b0*/  ULDC.64 UR4, c[0x0][0x480] ;  /* 0x0001200000047ab9 */ /* 0x000fe20000000a00 */
[----:B------:R-:W-:Y:S01]  /*33c0*/  MOV R3, R0 ;  /* 0x0000000000037202 */ /* 0x000fe20000000f00 */
[----:B------:R-:W-:Y:S02]  /*33d0*/  IMAD R5, R17, UR4, RZ ;  /* 0x0000000411057c24 */ /* 0x000fe4000f8e02ff */
[----:B------:R-:W-:-:S04]  /*33e0*/  IMAD.WIDE.U32 R2, R16, UR4, R2 ;  /* 0x0000000410027c25 */ /* 0x000fc8000f8e0002 */
[----:B------:R-:W-:Y:S02]  /*33f0*/  IMAD R5, R16, UR5, R5 ;  /* 0x0000000510057c24 */ /* 0x000fe4000f8e0205 */
[----:B------:R-:W-:-:S03]  /*3400*/  IMAD.MOV.U32 R35, RZ, RZ, R2 ;  /* 0x000000ffff237224 */ /* 0x000fc600078e0002 */
[----:B------:R-:W-:-:S07]  /*3410*/  IADD3 R37, R3, R5, RZ ;  /* 0x0000000503257210 */ /* 0x000fce0007ffe0ff */
.L_x_5848:
[----:B------:R-:W-:Y:S05]  /*3420*/  BSYNC B0 ;  /* 0x0000000000007941 */ /* 0x000fea0003800000 */
.L_x_5847:
        /* <DEDUP_REMOVED lines=34> */
.L_x_5913:
        /* <DEDUP_REMOVED lines=24> */
.L_x_5902:
        /* <DEDUP_REMOVED lines=23> */
.L_x_5903:
[----:B------:R-:W-:Y:S05]  /*3940*/  BSYNC B2 ;  /* 0x0000000000027941 */ /* 0x000fea0003800000 */
.L_x_5901:
        /* <DEDUP_REMOVED lines=28> */
.L_x_5905:
        /* <DEDUP_REMOVED lines=23> */
.L_x_5906:
[----:B------:R-:W-:Y:S05]  /*3c80*/  BSYNC B2 ;  /* 0x0000000000027941 */ /* 0x000fea0003800000 */
.L_x_5904:
        /* <DEDUP_REMOVED lines=29> */
.L_x_5908:
        /* <DEDUP_REMOVED lines=23> */
.L_x_5909:
[----:B------:R-:W-:Y:S05]  /*3fd0*/  BSYNC B2 ;  /* 0x0000000000027941 */ /* 0x000fea0003800000 */
.L_x_5907:
        /* <DEDUP_REMOVED lines=29> */
.L_x_5911:
        /* <DEDUP_REMOVED lines=23> */
.L_x_5912:
[----:B------:R-:W-:Y:S05]  /*4320*/  BSYNC B2 ;  /* 0x0000000000027941 */ /* 0x000fea0003800000 */
.L_x_5910:
        /* <DEDUP_REMOVED lines=9> */
.L_x_5900:
        /* <DEDUP_REMOVED lines=24> */
.L_x_5915:
        /* <DEDUP_REMOVED lines=23> */
.L_x_5916:
[----:B------:R-:W-:Y:S05]  /*46b0*/  BSYNC B1 ;  /* 0x0000000000017941 */ /* 0x000fea0003800000 */
.L_x_5914:
        /* <DEDUP_REMOVED lines=28> */
.L_x_5918:
        /* <DEDUP_REMOVED lines=23> */
.L_x_5919:
[----:B------:R-:W-:Y:S05]  /*49f0*/  BSYNC B1 ;  /* 0x0000000000017941 */ /* 0x000fea0003800000 */
.L_x_5917:
        /* <DEDUP_REMOVED lines=27> */
.L_x_5921:
        /* <DEDUP_REMOVED lines=23> */
.L_x_5922:
[----:B------:R-:W-:Y:S05]  /*4d20*/  BSYNC B1 ;  /* 0x0000000000017941 */ /* 0x000fea0003800000 */
.L_x_5920:
[----:B------:R-:W0:Y:S02]  /*4d30*/  LDC.64 R12, c[0x0][R12+0x2c8] ;  /* 0x0000b2000c0c7b82 */ /* 0x000e240000000a00 */
[-C--:B0-----:R-:W-:Y:S02]  /*4d40*/  IMAD R3, R13, R4.reuse, RZ ;  /* 0x000000040d037224 */ /* 0x081fe400078e02ff */
[----:B------:R-:W-:-:S04]  /*4d50*/  IMAD.WIDE.U32 R24, R12, R4, R24 ;  /* 0x000000040c187225 */ /* 0x000fc800078e0018 */
[----:B------:R-:W-:-:S04]  /*4d60*/  IMAD R3, R12, R7, R3 ;  /* 0x000000070c037224 */ /* 0x000fc800078e0203 */
[----:B------:R-:W-:-:S07]  /*4d70*/  IMAD.IADD R25, R25, 0x1, R3 ;  /* 0x0000000119197824 */ /* 0x000fce00078e0203 */
.L_x_5899:
        /* <DEDUP_REMOVED lines=25> */
.L_x_5937:
        /* <DEDUP_REMOVED lines=27> */
.L_x_5926:
        /* <DEDUP_REMOVED lines=23> */
.L_x_5927:
[----:B------:R-:W-:Y:S05]  /*5230*/  BSYNC B2 ;  /* 0x0000000000027941 */ /* 0x000fea0003800000 */
.L_x_5925:
        /* <DEDUP_REMOVED lines=29> */
.L_x_5929:
        /* <DEDUP_REMOVED lines=23> */
.L_x_5930:
[----:B------:R-:W-:Y:S05]  /*5580*/  BSYNC B2 ;  /* 0x0000000000027941 */ /* 0x000fea0003800000 */
.L_x_5928:
        /* <DEDUP_REMOVED lines=30> */
.L_x_5932:
        /* <DEDUP_REMOVED lines=22> */
.L_x_5933:
[----:B------:R-:W-:Y:S05]  /*58d0*/  BSYNC B2 ;  /* 0x0000000000027941 */ /* 0x000fea0003800000 */
.L_x_5931:
        /* <DEDUP_REMOVED lines=30> */
.L_x_5935:
        /* <DEDUP_REMOVED lines=22> */
.L_x_5936:
[----:B------:R-:W-:Y:S05]  /*5c20*/  BSYNC B2 ;  /* 0x0000000000027941 */ /* 0x000fea0003800000 */
.L_x_5934:
        /* <DEDUP_REMOVED lines=9> */
.L_x_5924:
        /* <DEDUP_REMOVED lines=27> */
.L_x_5939:
        /* <DEDUP_REMOVED lines=23> */
.L_x_5940:
[----:B------:R-:W-:Y:S05]  /*5fe0*/  BSYNC B1 ;  /* 0x0000000000017941 */ /* 0x000fea0003800000 */
.L_x_5938:
        /* <DEDUP_REMOVED lines=31> */
.L_x_5942:
        /* <DEDUP_REMOVED lines=23> */
.L_x_5943:
[----:B------:R-:W-:Y:S05]  /*6350*/  BSYNC B1 ;  /* 0x0000000000017941 */ /* 0x000fea0003800000 */
.L_x_5941:
        /* <DEDUP_REMOVED lines=30> */
.L_x_5945:
        /* <DEDUP_REMOVED lines=23> */
.L_x_5946:
[----:B------:R-:W-:Y:S05]  /*66b0*/  BSYNC B1 ;  /* 0x0000000000017941 */ /* 0x000fea0003800000 */
.L_x_5944:
[----:B------:R-:W0:Y:S01]  /*66c0*/  LDC.64 R12, c[0x0][R12+0x2c8] ;  /* 0x0000b2000c0c7b82 */ /* 0x000e220000000a00 */
[----:B------:R-:W-:Y:S01]  /*66d0*/  MOV R3, R0 ;  /* 0x0000000000037202 */ /* 0x000fe20000000f00 */
[-C--:B0-----:R-:W-:Y:S02]  /*66e0*/  IMAD R6, R13, R4.reuse, RZ ;  /* 0x000000040d067224 */ /* 0x081fe400078e02ff */
[----:B------:R-:W-:-:S04]  /*66f0*/  IMAD.WIDE.U32 R2, R12, R4, R2 ;  /* 0x000000040c027225 */ /* 0x000fc800078e0002 */
[----:B------:R-:W-:-:S04]  /*6700*/  IMAD R5, R12, R5, R6 ;  /* 0x000000050c057224 */ /* 0x000fc800078e0206 */
[----:B------:R-:W-:-:S07]  /*6710*/  IMAD.IADD R0, R3, 0x1, R5 ;  /* 0x0000000103007824 */ /* 0x000fce00078e0205 */
.L_x_5923:
[----:B------:R-:W-:Y:S01]  /*6720*/  ULDC.64 UR4, c[0x0][0x480] ;  /* 0x0001200000047ab9 */ /* 0x000fe20000000a00 */
[----:B------:R-:W-:Y:S01]  /*6730*/  MOV R3, R0 ;  /* 0x0000000000037202 */ /* 0x000fe20000000f00 */
[----:B------:R-:W-:Y:S02]  /*6740*/  IMAD R8, R8, UR4, RZ ;  /* 0x0000000408087c24 */ /* 0x000fe4000f8e02ff */
[----:B------:R-:W-:-:S04]  /*6750*/  IMAD.WIDE.U32 R2, R9, UR4, R2 ;  /* 0x0000000409027c25 */ /* 0x000fc8000f8e0002 */
[----:B------:R-:W-:Y:S02]  /*6760*/  IMAD R9, R9, UR5, R8 ;  /* 0x0000000509097c24 */ /* 0x000fe4000f8e0208 */
[----:B------:R-:W-:-:S03]  /*6770*/  IMAD.MOV.U32 R27, RZ, RZ, R2 ;  /* 0x000000ffff1b7224 */ /* 0x000fc600078e0002 */
[----:B------:R-:W-:-:S07]  /*6780*/  IADD3 R36, R3, R9, RZ ;  /* 0x0000000903247210 */ /* 0x000fce0007ffe0ff */
.L_x_5898:
[----:B------:R-:W-:Y:S05]  /*6790*/  BSYNC B0 ;  /* 0x0000000000007941 */ /* 0x000fea0003800000 */
.L_x_5897:
        /* <DEDUP_REMOVED lines=29> */
.L_x_5963:
        /* <DEDUP_REMOVED lines=24> */
.L_x_5952:
        /* <DEDUP_REMOVED lines=23> */
.L_x_5953:
[----:B------:R-:W-:Y:S05]  /*6c60*/  BSYNC B2 ;  /* 0x0000000000027941 */ /* 0x000fea0003800000 */
.L_x_5951:
        /* <DEDUP_REMOVED lines=28> */
.L_x_5955:
        /* <DEDUP_REMOVED lines=23> */
.L_x_5956:
[----:B------:R-:W-:Y:S05]  /*6fa0*/  BSYNC B2 ;  /* 0x0000000000027941 */ /* 0x000fea0003800000 */
.L_x_5954:
        /* <DEDUP_REMOVED lines=29> */
.L_x_5958:
        /* <DEDUP_REMOVED lines=23> */
.L_x_5959:
[----:B------:R-:W-:Y:S05]  /*72f0*/  BSYNC B2 ;  /* 0x0000000000027941 */ /* 0x000fea0003800000 */
.L_x_5957:
        /* <DEDUP_REMOVED lines=30> */
.L_x_5961:
        /* <DEDUP_REMOVED lines=23> */
.L_x_5962:
[----:B------:R-:W-:Y:S05]  /*7650*/  BSYNC B2 ;  /* 0x0000000000027941 */ /* 0x000fea0003800000 */
.L_x_5960:
        /* <DEDUP_REMOVED lines=8> */
.L_x_5950:
        /* <DEDUP_REMOVED lines=24> */
.L_x_5965:
        /* <DEDUP_REMOVED lines=23> */
.L_x_5966:
[----:B------:R-:W-:Y:S05]  /*79d0*/  BSYNC B1 ;  /* 0x0000000000017941 */ /* 0x000fea0003800000 */
.L_x_5964:
        /* <DEDUP_REMOVED lines=28> */
.L_x_5968:
        /* <DEDUP_REMOVED lines=23> */
.L_x_5969:
[----:B------:R-:W-:Y:S05]  /*7d10*/  BSYNC B1 ;  /* 0x0000000000017941 */ /* 0x000fea0003800000 */
.L_x_5967:
        /* <DEDUP_REMOVED lines=27> */
.L_x_5971:
        /* <DEDUP_REMOVED lines=23> */
.L_x_5972:
[----:B------:R-:W-:Y:S05]  /*8040*/  BSYNC B1 ;  /* 0x0000000000017941 */ /* 0x000fea0003800000 */
.L_x_5970:
[----:B------:R-:W0:Y:S02]  /*8050*/  LDC.64 R12, c[0x0][R12+0x2c8] ;  /* 0x0000b2000c0c7b82 */ /* 0x000e240000000a00 */
[-C--:B0-----:R-:W-:Y:S02]  /*8060*/  IMAD R3, R13, R4.reuse, RZ ;  /* 0x000000040d037224 */ /* 0x081fe400078e02ff */
[----:B------:R-:W-:-:S04]  /*8070*/  IMAD.WIDE.U32 R16, R12, R4, R16 ;  /* 0x000000040c107225 */ /* 0x000fc800078e0010 */
[----:B------:R-:W-:-:S04]  /*8080*/  IMAD R3, R12, R7, R3 ;  /* 0x000000070c037224 */ /* 0x000fc800078e0203 */
[----:B------:R-:W-:-:S07]  /*8090*/  IMAD.IADD R17, R17, 0x1, R3 ;  /* 0x0000000111117824 */ /* 0x000fce00078e0203 */
.L_x_5949:
        /* <DEDUP_REMOVED lines=30> */
.L_x_5987:
        /* <DEDUP_REMOVED lines=25> */
.L_x_5976:
        /* <DEDUP_REMOVED lines=23> */
.L_x_5977:
[----:B------:R-:W-:Y:S05]  /*8580*/  BSYNC B2 ;  /* 0x0000000000027941 */ /* 0x000fea0003800000 */
.L_x_5975:
        /* <DEDUP_REMOVED lines=29> */
.L_x_5979:
        /* <DEDUP_REMOVED lines=23> */
.L_x_5980:
[----:B------:R-:W-:Y:S05]  /*88d0*/  BSYNC B2 ;  /* 0x0000000000027941 */ /* 0x000fea0003800000 */
.L_x_5978:
        /* <DEDUP_REMOVED lines=29> */
.L_x_5982:
        /* <DEDUP_REMOVED lines=23> */
.L_x_5983:
[----:B------:R-:W-:Y:S05]  /*8c20*/  BSYNC B2 ;  /* 0x0000000000027941 */ /* 0x000fea0003800000 */
.L_x_5981:
        /* <DEDUP_REMOVED lines=29> */
.L_x_5985:
        /* <DEDUP_REMOVED lines=23> */
.L_x_5986:
[----:B------:R-:W-:Y:S05]  /*8f70*/  BSYNC B2 ;  /* 0x0000000000027941 */ /* 0x000fea0003800000 */
.L_x_5984:
        /* <DEDUP_REMOVED lines=9> */
.L_x_5974:
        /* <DEDUP_REMOVED lines=25> */
.L_x_5989:
        /* <DEDUP_REMOVED lines=23> */
.L_x_5990:
[----:B------:R-:W-:Y:S05]  /*9310*/  BSYNC B1 ;  /* 0x0000000000017941 */ /* 0x000fea0003800000 */
.L_x_5988:
        /* <DEDUP_REMOVED lines=29> */
.L_x_5992:
        /* <DEDUP_REMOVED lines=23> */
.L_x_5993:
[----:B------:R-:W-:Y:S05]  /*9660*/  BSYNC B1 ;  /* 0x0000000000017941 */ /* 0x000fea0003800000 */
.L_x_5991:
        /* <DEDUP_REMOVED lines=28> */
.L_x_5995:
        /* <DEDUP_REMOVED lines=23> */
.L_x_5996:
[----:B------:R-:W-:Y:S05]  /*99a0*/  BSYNC B1 ;  /* 0x0000000000017941 */ /* 0x000fea0003800000 */
.L_x_5994:
[----:B------:R-:W0:Y:S01]  /*99b0*/  LDC.64 R10, c[0x0][R10+0x2c8] ;  /* 0x0000b2000a0a7b82 */ /* 0x000e220000000a00 */
[----:B------:R-:W-:Y:S01]  /*99c0*/  MOV R3, R0 ;  /* 0x0000000000037202 */ /* 0x000fe20000000f00 */
[-C--:B0-----:R-:W-:Y:S02]  /*99d0*/  IMAD R5, R11, R4.reuse, RZ ;  /* 0x000000040b057224 */ /* 0x081fe400078e02ff */
[----:B------:R-:W-:-:S04]  /*99e0*/  IMAD.WIDE.U32 R2, R10, R4, R2 ;  /* 0x000000040a027225 */ /* 0x000fc800078e0002 */
[----:B------:R-:W-:-:S04]  /*99f0*/  IMAD R5, R10, R7, R5 ;  /* 0x000000070a057224 */ /* 0x000fc800078e0205 */
[----:B------:R-:W-:-:S07]  /*9a00*/  IMAD.IADD R0, R3, 0x1, R5 ;  /* 0x0000000103007824 */ /* 0x000fce00078e0205 */
.L_x_5973:
[----:B------:R-:W-:Y:S01]  /*9a10*/  ULDC.64 UR4, c[0x0][0x480] ;  /* 0x0001200000047ab9 */ /* 0x000fe20000000a00 */
[----:B------:R-:W-:Y:S01]  /*9a20*/  MOV R3, R0 ;  /* 0x0000000000037202 */ /* 0x000fe20000000f00 */
[----:B------:R-:W-:Y:S02]  /*9a30*/  IMAD R17, R17, UR4, RZ ;  /* 0x0000000411117c24 */ /* 0x000fe4000f8e02ff */
[----:B------:R-:W-:-:S04]  /*9a40*/  IMAD.WIDE.U32 R24, R16, UR4, R2 ;  /* 0x0000000410187c25 */ /* 0x000fc8000f8e0002 */
[----:B------:R-:W-:-:S04]  /*9a50*/  IMAD R17, R16, UR5, R17 ;  /* 0x0000000510117c24 */ /* 0x000fc8000f8e0211 */
[----:B------:R-:W-:-:S07]  /*9a60*/  IMAD.IADD R25, R25, 0x1, R17 ;  /* 0x0000000119197824 */ /* 0x000fce00078e0211 */
.L_x_5948:
[----:B------:R-:W-:Y:S05]  /*9a70*/  BSYNC B0 ;  /* 0x0000000000007941 */ /* 0x000fea0003800000 */
.L_x_5947:
        /* <DEDUP_REMOVED lines=27> */
.L_x_6013:
        /* <DEDUP_REMOVED lines=22> */
.L_x_6002:
        /* <DEDUP_REMOVED lines=23> */
.L_x_6003:
[----:B------:R-:W-:Y:S05]  /*9f00*/  BSYNC B2 ;  /* 0x0000000000027941 */ /* 0x000fea0003800000 */
.L_x_6001:
        /* <DEDUP_REMOVED lines=28> */
.L_x_6005:
        /* <DEDUP_REMOVED lines=23> */
.L_x_6006:
[----:B------:R-:W-:Y:S05]  /*a240*/  BSYNC B2 ;  /* 0x0000000000027941 */ /* 0x000fea0003800000 */
.L_x_6004:
        /* <DEDUP_REMOVED lines=29> */
.L_x_6008:
        /* <DEDUP_REMOVED lines=23> */
.L_x_6009:
[----:B------:R-:W-:Y:S05]  /*a590*/  BSYNC B2 ;  /* 0x0000000000027941 */ /* 0x000fea0003800000 */
.L_x_6007:
        /* <DEDUP_REMOVED lines=29> */
.L_x_6011:
        /* <DEDUP_REMOVED lines=23> */
.L_x_6012:
[----:B------:R-:W-:Y:S05]  /*a8e0*/  BSYNC B2 ;  /* 0x0000000000027941 */ /* 0x000fea0003800000 */
.L_x_6010:
        /* <DEDUP_REMOVED lines=11> */
.L_x_6000:
        /* <DEDUP_REMOVED lines=24> */
.L_x_6015:
        /* <DEDUP_REMOVED lines=23> */
.L_x_6016:
[----:B------:R-:W-:Y:S05]  /*ac90*/  BSYNC B1 ;  /* 0x0000000000017941 */ /* 0x000fea0003800000 */
.L_x_6014:
        /* <DEDUP_REMOVED lines=28> */
.L_x_6018:
        /* <DEDUP_REMOVED lines=23> */
.L_x_6019:
[----:B------:R-:W-:Y:S05]  /*afd0*/  BSYNC B1 ;  /* 0x0000000000017941 */ /* 0x000fea0003800000 */
.L_x_6017:
        /* <DEDUP_REMOVED lines=27> */
.L_x_6021:
        /* <DEDUP_REMOVED lines=23> */
.L_x_6022:
[----:B------:R-:W-:Y:S05]  /*b300*/  BSYNC B1 ;  /* 0x0000000000017941 */ /* 0x000fea0003800000 */
.L_x_6020:
[----:B------:R-:W0:Y:S02]  /*b310*/  LDC.64 R12, c[0x0][R12+0x2c8] ;  /* 0x0000b2000c0c7b82 */ /* 0x000e240000000a00 */
[-C--:B0-----:R-:W-:Y:S02]  /*b320*/  IMAD R3, R13, R4.reuse, RZ ;  /* 0x000000040d037224 */ /* 0x081fe400078e02ff */
[----:B------:R-:W-:-:S04]  /*b330*/  IMAD.WIDE.U32 R16, R12, R4, R16 ;  /* 0x000000040c107225 */ /* 0x000fc800078e0010 */
[----:B------:R-:W-:-:S05]  /*b340*/  IMAD R3, R12, R7, R3 ;  /* 0x000000070c037224 */ /* 0x000fca00078e0203 */
[----:B------:R-:W-:-:S07]  /*b350*/  IADD3 R17, R17, R3, RZ ;  /* 0x0000000311117210 */ /* 0x000fce0007ffe0ff */
.L_x_5999:
        /* <DEDUP_REMOVED lines=30> */
.L_x_6037:
        /* <DEDUP_REMOVED lines=25> */
.L_x_6026:
        /* <DEDUP_REMOVED lines=23> */
.L_x_6027:
[----:B------:R-:W-:Y:S05]  /*b840*/  BSYNC B2 ;  /* 0x0000000000027941 */ /* 0x000fea0003800000 */
.L_x_6025:
        /* <DEDUP_REMOVED lines=29> */
.L_x_6029:
        /* <DEDUP_REMOVED lines=23> */
.L_x_6030:
[----:B------:R-:W-:Y:S05]  /*bb90*/  BSYNC B2 ;  /* 0x0000000000027941 */ /* 0x000fea0003800000 */
.L_x_6028:
        /* <DEDUP_REMOVED lines=29> */
.L_x_6032:
        /* <DEDUP_REMOVED lines=23> */
.L_x_6033:
[----:B------:R-:W-:Y:S05]  /*bee0*/  BSYNC B2 ;  /* 0x0000000000027941 */ /* 0x000fea0003800000 */
.L_x_6031:
        /* <DEDUP_REMOVED lines=29> */
.L_x_6035:
        /* <DEDUP_REMOVED lines=23> */
.L_x_6036:
[----:B------:R-:W-:Y:S05]  /*c230*/  BSYNC B2 ;  /* 0x0000000000027941 */ /* 0x000fea0003800000 */
.L_x_6034:
        /* <DEDUP_REMOVED lines=9> */
.L_x_6024:
        /* <DEDUP_REMOVED lines=25> */
.L_x_6039:
        /* <DEDUP_REMOVED lines=23> */
.L_x_6040:
[----:B------:R-:W-:Y:S05]  /*c5d0*/  BSYNC B1 ;  /* 0x0000000000017941 */ /* 0x000fea0003800000 */
.L_x_6038:
        /* <DEDUP_REMOVED lines=29> */
.L_x_6042:
        /* <DEDUP_REMOVED lines=23> */
.L_x_6043:
[----:B------:R-:W-:Y:S05]  /*c920*/  BSYNC B1 ;  /* 0x0000000000017941 */ /* 0x000fea0003800000 */
.L_x_6041:
        /* <DEDUP_REMOVED lines=28> */
.L_x_6045:
        /* <DEDUP_REMOVED lines=23> */
.L_x_6046:
[----:B------:R-:W-:Y:S05]  /*cc60*/  BSYNC B1 ;  /* 0x0000000000017941 */ /* 0x000fea0003800000 */
.L_x_6044:
[----:B------:R-:W0:Y:S01]  /*cc70*/  LDC.64 R10, c[0x0][R10+0x2c8] ;  /* 0x0000b2000a0a7b82 */ /* 0x000e220000000a00 */
[----:B------:R-:W-:Y:S02]  /*cc80*/  IMAD.MOV.U32 R3, RZ, RZ, R0 ;  /* 0x000000ffff037224 */ /* 0x000fe400078e0000 */
[-C--:B0-----:R-:W-:Y:S02]  /*cc90*/  IMAD R5, R11, R4.reuse, RZ ;  /* 0x000000040b057224 */ /* 0x081fe400078e02ff */
[----:B------:R-:W-:-:S04]  /*cca0*/  IMAD.WIDE.U32 R2, R10, R4, R2 ;  /* 0x000000040a027225 */ /* 0x000fc800078e0002 */
[----:B------:R-:W-:-:S05]  /*ccb0*/  IMAD R5, R10, R7, R5 ;  /* 0x000000070a057224 */ /* 0x000fca00078e0205 */
[----:B------:R-:W-:-:S07]  /*ccc0*/  IADD3 R0, R3, R5, RZ ;  /* 0x0000000503007210 */ /* 0x000fce0007ffe0ff */
.L_x_6023:
[----:B------:R-:W-:Y:S01]  /*ccd0*/  ULDC.64 UR4, c[0x0][0x480] ;  /* 0x0001200000047ab9 */ /* 0x000fe20000000a00 */
[----:B------:R-:W-:Y:S02]  /*cce0*/  IMAD.MOV.U32 R3, RZ, RZ, R0 ;  /* 0x000000ffff037224 */ /* 0x000fe400078e0000 */
[----:B------:R-:W-:Y:S02]  /*ccf0*/  IMAD R17, R17, UR4, RZ ;  /* 0x0000000411117c24 */ /* 0x000fe4000f8e02ff */
[----:B------:R-:W-:-:S04]  /*cd00*/  IMAD.WIDE.U32 R2, R16, UR4, R2 ;  /* 0x0000000410027c25 */ /* 0x000fc8000f8e0002 */
[----:B------:R-:W-:Y:S01]  /*cd10*/  IMAD R17, R16, UR5, R17 ;  /* 0x0000000510117c24 */ /* 0x000fe2000f8e0211 */
[----:B------:R-:W-:-:S03]  /*cd20*/  MOV R43, R2 ;  /* 0x00000002002b7202 */ /* 0x000fc60000000f00 */
[----:B------:R-:W-:-:S07]  /*cd30*/  IMAD.IADD R26, R3, 0x1, R17 ;  /* 0x00000001031a7824 */ /* 0x000fce00078e0211 */
.L_x_5998:
[----:B------:R-:W-:Y:S05]  /*cd40*/  BSYNC B0 ;  /* 0x0000000000007941 */ /* 0x000fea0003800000 */
.L_x_5997:
        /* <DEDUP_REMOVED lines=152> */
.L_x_6048:
[----:B------:R-:W-:Y:S01]  /*d6d0*/  MOV R10, R9 ;  /* 0x00000009000a7202 */ /* 0x000fe20000000f00 */
[----:B------:R-:W-:Y:S01]  /*d6e0*/  IMAD.MOV.U32 R8, RZ, RZ, R6 ;  /* 0x000000ffff087224 */ /* 0x000fe200078e0006 */
[----:B------:R-:W-:Y:S01]  /*d6f0*/  MOV R0, R14 ;  /* 0x0000000e00007202 */ /* 0x000fe20000000f00 */
[----:B------:R-:W-:-:S07]  /*d700*/  IMAD.MOV.U32 R9, RZ, RZ, R2 ;  /* 0x000000ffff097224 */ /* 0x000fce00078e0002 */
.L_x_6047:
        /* <DEDUP_REMOVED lines=18> */
.L_x_7394:
[----:B------:R-:W-:Y:S05]  /*d830*/  BRX R2 -0xd840                                                                                                                                                                                                                                                                                                                                                                                                                                                                               (*"BRANCH_TARGETS .L_x_7395,.L_x_7396,.L_x_7397"*) ;  /* 0xffffff2402f07949 */ /* 0x000fea000383ffff */
.L_x_6051:
        /* <DEDUP_REMOVED lines=28> */
.L_x_6057:
[----:B------:R0:W5:Y:S02]  /*da00*/  LDG.E R0, desc[UR36][R24.64] ;  /* 0x0000002418007981 */ /* 0x000164000c1e1900 */
.L_x_6056:
[----:B------:R-:W-:Y:S05]  /*da10*/  BSYNC B9 ;  /* 0x0000000000097941 */ /* 0x000fea0003800000 */
.L_x_6055:
[----:B-----5:R-:W-:-:S04]  /*da20*/  FSETP.GTU.FTZ.AND P0, PT, R41, R0, PT ;  /* 0x000000002900720b */ /* 0x020fc80003f1c000 */
[----:B------:R-:W-:-:S05]  /*da30*/  SEL R3, RZ, 0x1, P0 ;  /* 0x00000001ff037807 */ /* 0x000fca0000000000 */
[----:B------:R1:W-:Y:S04]  /*da40*/  STG.E.U8 desc[UR36][R32.64], R3 ;  /* 0x0000000320007986 */ /* 0x0003e8000c101124 */
.L_x_6053:
[----:B------:R-:W-:Y:S05]  /*da50*/  BSYNC B8 ;  /* 0x0000000000087941 */ /* 0x000fea0003800000 */
.L_x_6052:
        /* <DEDUP_REMOVED lines=21> */
.L_x_6060:
[----:B------:R2:W5:Y:S02]  /*dbb0*/  LDG.E R0, desc[UR36][R22.64] ;  /* 0x0000002416007981 */ /* 0x000564000c1e1900 */
.L_x_6059:
[----:B------:R-:W-:Y:S05]  /*dbc0*/  BSYNC B8 ;  /* 0x0000000000087941 */ /* 0x000fea0003800000 */
.L_x_6058:
[----:B-----5:R-:W-:-:S04]  /*dbd0*/  FSETP.GTU.FTZ.AND P0, PT, R37, R0, PT ;  /* 0x000000002500720b */ /* 0x020fc80003f1c000 */
[----:B-1----:R-:W-:-:S05]  /*dbe0*/  SEL R3, RZ, 0x1, P0 ;  /* 0x00000001ff037807 */ /* 0x002fca0000000000 */
[----:B------:R1:W-:Y:S04]  /*dbf0*/  STG.E.U8 desc[UR36][R34.64], R3 ;  /* 0x0000000322007986 */ /* 0x0003e8000c101124 */
.L_x_7396:
        /* <DEDUP_REMOVED lines=21> */
.L_x_6063:
[----:B------:R1:W5:Y:S02]  /*dd50*/  LDG.E R3, desc[UR36][R18.64] ;  /* 0x0000002412037981 */ /* 0x000364000c1e1900 */
.L_x_6062:
[----:B------:R-:W-:Y:S05]  /*dd60*/  BSYNC B8 ;  /* 0x0000000000087941 */ /* 0x000fea0003800000 */
.L_x_6061:
[----:B-----5:R-:W-:-:S04]  /*dd70*/  FSETP.GTU.FTZ.AND P0, PT, R36, R3, PT ;  /* 0x000000032400720b */ /* 0x020fc80003f1c000 */
[----:B------:R-:W-:-:S05]  /*dd80*/  SEL R3, RZ, 0x1, P0 ;  /* 0x00000001ff037807 */ /* 0x000fca0000000000 */
[----:B------:R3:W-:Y:S04]  /*dd90*/  STG.E.U8 desc[UR36][R38.64], R3 ;  /* 0x0000000326007986 */ /* 0x0007e8000c101124 */
.L_x_7395:
[----:B------:R-:W-:Y:S05]  /*dda0*/  BSYNC B6 ;  /* 0x0000000000067941 */ /* 0x000fea0003800000 */
.L_x_6050:
        /* <DEDUP_REMOVED lines=21> */
.L_x_6066:
[----:B------:R4:W5:Y:S02]  /*df00*/  LDG.E R0, desc[UR36][R16.64] ;  /* 0x0000002410007981 */ /* 0x000964000c1e1900 */
.L_x_6065:
[----:B------:R-:W-:Y:S05]  /*df10*/  BSYNC B8 ;  /* 0x0000000000087941 */ /* 0x000fea0003800000 */
.L_x_6064:
[----:B-----5:R-:W-:-:S04]  /*df20*/  FSETP.GTU.FTZ.AND P0, PT, R31, R0, PT ;  /* 0x000000001f00720b */ /* 0x020fc80003f1c000 */
[----:B---3--:R-:W-:-:S05]  /*df30*/  SEL R3, RZ, 0x1, P0 ;  /* 0x00000001ff037807 */ /* 0x008fca0000000000 */
[----:B------:R3:W-:Y:S01]  /*df40*/  STG.E.U8 desc[UR36][R26.64], R3 ;  /* 0x000000031a007986 */ /* 0x0007e2000c101124 */
[----:B------:R-:W-:Y:S05]  /*df50*/  BRA `(.L_x_6054) ;  /* 0x0000000000047947 */ /* 0x000fea0003800000 */
.L_x_7397:
[----:B------:R-:W-:Y:S05]  /*df60*/  BREAK B6 ;  /* 0x0000000000067942 */ /* 0x000fea0003800000 */
.L_x_6054:
[----:B------:R-:W-:Y:S05]  /*df70*/  BSYNC B7 ;  /* 0x0000000000077941 */ /* 0x000fea0003800000 */
.L_x_6049:
        /* <DEDUP_REMOVED lines=10> */
        .weak           $__internal_49_$__cuda_sm20_div_u64
        .type           $__internal_49_$__cuda_sm20_div_u64,@function
        .size           $__internal_49_$__cuda_sm20_div_u64,(.L_x_7670 - $__internal_49_$__cuda_sm20_div_u64)
$__internal_49_$__cuda_sm20_div_u64:
        /* <DEDUP_REMOVED lines=68> */
[----:B------:R-:W-:Y:S06]  /*e460*/  RET.REL.NODEC R6 `(_ZN2at4cuda57_GLOBAL__N__cd6b329d_24_DistributionBernoulli_cu_7537a20d21kernelPointwiseApply2IZNS_6native9templates4cuda28bernoulli_tensor_cuda_kernelIhfEEvRKNS_10TensorBaseES9_NS_15PhiloxCudaStateEEUliRhSB_SB_SB_RKfSD_SD_SD_E_hSC_mLin1ELin1ELi4ELi512ELi2EEEvNS0_6detail10TensorInfoIT0_T2_EENSG_IT1_SI_EESI_T_) ;  /* 0xffffff1806e47950 */ /* 0x000fec0003c3ffff */
.L_x_6068:
        /* <DEDUP_REMOVED lines=9> */
.L_x_7670:


//--------------------- .text._ZN2at4cuda57_GLOBAL__N__cd6b329d_24_DistributionBernoulli_cu_7537a20d21kernelPointwiseApply2IZNS_6native9templates4cuda28bernoulli_tensor_cuda_kernelIhfEEvRKNS_10TensorBaseES9_NS_15PhiloxCudaStateEEUliRhSB_SB_SB_RKfSD_SD_SD_E_hSC_mLi1ELi1ELi4ELi512ELi2EEEvNS0_6detail10TensorInfoIT0_T2_EENSG_IT1_SI_EESI_T_ --------------------------
	.section	.text._ZN2at4cuda57_GLOBAL__N__cd6b329d_24_DistributionBernoulli_cu_7537a20d21kernelPointwiseApply2IZNS_6native9templates4cuda28bernoulli_tensor_cuda_kernelIhfEEvRKNS_10TensorBaseES9_NS_15PhiloxCudaStateEEUliRhSB_SB_SB_RKfSD_SD_SD_E_hSC_mLi1ELi1ELi4ELi512ELi2EEEvNS0_6detail10TensorInfoIT0_T2_EENSG_IT1_SI_EESI_T_,"ax",@progbits
	.align	128
.text._ZN2at4cuda57_GLOBAL__N__cd6b329d_24_DistributionBernoulli_cu_7537a20d21kernelPointwiseApply2IZNS_6native9templates4cuda28bernoulli_tensor_cuda_kernelIhfEEvRKNS_10TensorBaseES9_NS_15PhiloxCudaStateEEUliRhSB_SB_SB_RKfSD_SD_SD_E_hSC_mLi1ELi1ELi4ELi512ELi2EEEvNS0_6detail10TensorInfoIT0_T2_EENSG_IT1_SI_EESI_T_:
        .type           _ZN2at4cuda57_GLOBAL__N__cd6b329d_24_DistributionBernoulli_cu_7537a20d21kernelPointwiseApply2IZNS_6native9templates4cuda28bernoulli_tensor_cuda_kernelIhfEEvRKNS_10TensorBaseES9_NS_15PhiloxCudaStateEEUliRhSB_SB_SB_RKfSD_SD_SD_E_hSC_mLi1ELi1ELi4ELi512ELi2EEEvNS0_6detail10TensorInfoIT0_T2_EENSG_IT1_SI_EESI_T_,@function
        .size           _ZN2at4cuda57_GLOBAL__N__cd6b329d_24_DistributionBernoulli_cu_7537a20d21kernelPointwiseApply2IZNS_6native9templates4cuda28bernoulli_tensor_cuda_kernelIhfEEvRKNS_10TensorBaseES9_NS_15PhiloxCudaStateEEUliRhSB_SB_SB_RKfSD_SD_SD_E_hSC_mLi1ELi1ELi4ELi512ELi2EEEvNS0_6detail10TensorInfoIT0_T2_EENSG_IT1_SI_EESI_T_,(.L_x_7672 - _ZN2at4cuda57_GLOBAL__N__cd6b329d_24_DistributionBernoulli_cu_7537a20d21kernelPointwiseApply2IZNS_6native9templates4cuda28bernoulli_tensor_cuda_kernelIhfEEvRKNS_10TensorBaseES9_NS_15PhiloxCudaStateEEUliRhSB_SB_SB_RKfSD_SD_SD_E_hSC_mLi1ELi1ELi4ELi512ELi2EEEvNS0_6detail10TensorInfoIT0_T2_EENSG_IT1_SI_EESI_T_)
        .other          _ZN2at4cuda57_GLOBAL__N__cd6b329d_24_DistributionBernoulli_cu_7537a20d21kernelPointwiseApply2IZNS_6native9templates4cuda28bernoulli_tensor_cuda_kernelIhfEEvRKNS_10TensorBaseES9_NS_15PhiloxCudaStateEEUliRhSB_SB_SB_RKfSD_SD_SD_E_hSC_mLi1ELi1ELi4ELi512ELi2EEEvNS0_6detail10TensorInfoIT0_T2_EENSG_IT1_SI_EESI_T_,@"STO_CUDA_ENTRY STV_DEFAULT"
_ZN2at4cuda57_GLOBAL__N__cd6b329d_24_DistributionBernoulli_cu_7537a20d21kernelPointwiseApply2IZNS_6native9templates4cuda28bernoulli_tensor_cuda_kernelIhfEEvRKNS_10TensorBaseES9_NS_15PhiloxCudaStateEEUliRhSB_SB_SB_RKfSD_SD_SD_E_hSC_mLi1ELi1ELi4ELi512ELi2EEEvNS0_6detail10TensorInfoIT0_T2_EENSG_IT1_SI_EESI_T_:
        /* <DEDUP_REMOVED lines=21> */
.L_x_6090:
        /* <DEDUP_REMOVED lines=192> */
.L_x_6071:
[----:B------:R-:W-:Y:S01]  /*0d50*/  MOV R5, R33 ;  /* 0x0000002100057202 */ /* 0x000fe20000000f00 */
[----:B------:R-:W-:Y:S02]  /*0d60*/  IMAD.MOV.U32 R4, RZ, RZ, R10 ;  /* 0x000000ffff047224 */ /* 0x000fe400078e000a */
[----:B------:R-:W-:Y:S02]  /*0d70*/  IMAD.MOV.U32 R3, RZ, RZ, R14 ;  /* 0x000000ffff037224 */ /* 0x000fe400078e000e */
[----:B------:R-:W-:-:S07]  /*0d80*/  IMAD.MOV.U32 R33, RZ, RZ, R6 ;  /* 0x000000ffff217224 */ /* 0x000fce00078e0006 */
.L_x_6070:
        /* <DEDUP_REMOVED lines=17> */
.L_x_7398:
[----:B------:R-:W-:Y:S05]  /*0ea0*/  BRX R4 -0xeb0                                                                                                                                                                                                                                                                                                                                                                                                                                                                                (*"BRANCH_TARGETS .L_x_7399,.L_x_7400,.L_x_7401"*) ;  /* 0xfffffff004547949 */ /* 0x000fea000383ffff */
.L_x_6074:
        /* <DEDUP_REMOVED lines=28> */
.L_x_6080:
[----:B------:R0:W5:Y:S02]  /*1070*/  LDG.E R3, desc[UR36][R16.64] ;  /* 0x0000002410037981 */ /* 0x000164000c1e1900 */
.L_x_6079:
[----:B------:R-:W-:Y:S05]  /*1080*/  BSYNC B6 ;  /* 0x0000000000067941 */ /* 0x000fea0003800000 */
.L_x_6078:
[----:B-----5:R-:W-:-:S04]  /*1090*/  FSETP.GTU.FTZ.AND P0, PT, R34, R3, PT ;  /* 0x000000032200720b */ /* 0x020fc80003f1c000 */
[----:B------:R-:W-:-:S05]  /*10a0*/  SEL R3, RZ, 0x1, P0 ;  /* 0x00000001ff037807 */ /* 0x000fca0000000000 */
[----:B------:R1:W-:Y:S04]  /*10b0*/  STG.E.U8 desc[UR36][R36.64], R3 ;  /* 0x0000000324007986 */ /* 0x0003e8000c101124 */
.L_x_6076:
[----:B------:R-:W-:Y:S05]  /*10c0*/  BSYNC B7 ;  /* 0x0000000000077941 */ /* 0x000fea0003800000 */
.L_x_6075:
        /* <DEDUP_REMOVED lines=21> */
.L_x_6083:
[----:B------:R2:W5:Y:S02]  /*1220*/  LDG.E R0, desc[UR36][R18.64] ;  /* 0x0000002412007981 */ /* 0x000564000c1e1900 */
.L_x_6082:
[----:B------:R-:W-:Y:S05]  /*1230*/  BSYNC B6 ;  /* 0x0000000000067941 */ /* 0x000fea0003800000 */
.L_x_6081:
[----:B-----5:R-:W-:-:S04]  /*1240*/  FSETP.GTU.FTZ.AND P0, PT, R33, R0, PT ;  /* 0x000000002100720b */ /* 0x020fc80003f1c000 */
[----:B-1----:R-:W-:-:S05]  /*1250*/  SEL R3, RZ, 0x1, P0 ;  /* 0x00000001ff037807 */ /* 0x002fca0000000000 */
[----:B------:R1:W-:Y:S04]  /*1260*/  STG.E.U8 desc[UR36][R26.64], R3 ;  /* 0x000000031a007986 */ /* 0x0003e8000c101124 */
.L_x_7400:
        /* <DEDUP_REMOVED lines=21> */
.L_x_6086:
[----:B------:R1:W5:Y:S02]  /*13c0*/  LDG.E R3, desc[UR36][R22.64] ;  /* 0x0000002416037981 */ /* 0x000364000c1e1900 */
.L_x_6085:
[----:B------:R-:W-:Y:S05]  /*13d0*/  BSYNC B6 ;  /* 0x0000000000067941 */ /* 0x000fea0003800000 */
.L_x_6084:
[----:B-----5:R-:W-:-:S04]  /*13e0*/  FSETP.GTU.FTZ.AND P0, PT, R32, R3, PT ;  /* 0x000000032000720b */ /* 0x020fc80003f1c000 */
[----:B------:R-:W-:-:S05]  /*13f0*/  SEL R3, RZ, 0x1, P0 ;  /* 0x00000001ff037807 */ /* 0x000fca0000000000 */
[----:B------:R3:W-:Y:S04]  /*1400*/  STG.E.U8 desc[UR36][R24.64], R3 ;  /* 0x0000000318007986 */ /* 0x0007e8000c101124 */
.L_x_7399:
[----:B------:R-:W-:Y:S05]  /*1410*/  BSYNC B8 ;  /* 0x0000000000087941 */ /* 0x000fea0003800000 */
.L_x_6073:
        /* <DEDUP_REMOVED lines=32> */
.L_x_6089:
[----:B------:R0:W5:Y:S02]  /*1620*/  LDG.E R0, desc[UR36][R16.64] ;  /* 0x0000002410007981 */ /* 0x000164000c1e1900 */
.L_x_6088:
[----:B------:R-:W-:Y:S05]  /*1630*/  BSYNC B6 ;  /* 0x0000000000067941 */ /* 0x000fea0003800000 */
.L_x_6087:
        /* <DEDUP_REMOVED lines=13> */
.L_x_7401:
[----:B------:R-:W-:Y:S05]  /*1710*/  BREAK B8 ;  /* 0x0000000000087942 */ /* 0x000fea0003800000 */
.L_x_6077:
[----:B------:R-:W-:Y:S05]  /*1720*/  BSYNC B9 ;  /* 0x0000000000097941 */ /* 0x000fea0003800000 */
.L_x_6072:
        /* <DEDUP_REMOVED lines=9> */
.L_x_6069:
[----:B------:R-:W-:Y:S05]  /*17c0*/  EXIT ;  /* 0x000000000000794d */ /* 0x000fea0003800000 */
.L_x_6091:
        /* <DEDUP_REMOVED lines=11> */
.L_x_7672:


//--------------------- .text._ZN2at4cuda57_GLOBAL__N__cd6b329d_24_DistributionBernoulli_cu_7537a20d21kernelPointwiseApply2IZNS_6native9templates4cuda28bernoulli_tensor_cuda_kernelIhfEEvRKNS_10TensorBaseES9_NS_15PhiloxCudaStateEEUliRhSB_SB_SB_RKfSD_SD_SD_E_hSC_jLin1ELin1ELi4ELi512ELi2EEEvNS0_6detail10TensorInfoIT0_T2_EENSG_IT1_SI_EESI_T_ --------------------------
	.section	.text._ZN2at4cuda57_GLOBAL__N__cd6b329d_24_DistributionBernoulli_cu_7537a20d21kernelPointwiseApply2IZNS_6native9templates4cuda28bernoulli_tensor_cuda_kernelIhfEEvRKNS_10TensorBaseES9_NS_15PhiloxCudaStateEEUliRhSB_SB_SB_RKfSD_SD_SD_E_hSC_jLin1ELin1ELi4ELi512ELi2EEEvNS0_6detail10TensorInfoIT0_T2_EENSG_IT1_SI_EESI_T_,"ax",@progbits
	.align	128
.text._ZN2at4cuda57_GLOBAL__N__cd6b329d_24_DistributionBernoulli_cu_7537a20d21kernelPointwiseApply2IZNS_6native9templates4cuda28bernoulli_tensor_cuda_kernelIhfEEvRKNS_10TensorBaseES9_NS_15PhiloxCudaStateEEUliRhSB_SB_SB_RKfSD_SD_SD_E_hSC_jLin1ELin1ELi4ELi512ELi2EEEvNS0_6detail10TensorInfoIT0_T2_EENSG_IT1_SI_EESI_T_:
        .type           _ZN2at4cuda57_GLOBAL__N__cd6b329d_24_DistributionBernoulli_cu_7537a20d21kernelPointwiseApply2IZNS_6native9templates4cuda28bernoulli_tensor_cuda_kernelIhfEEvRKNS_10TensorBaseES9_NS_15PhiloxCudaStateEEUliRhSB_SB_SB_RKfSD_SD_SD_E_hSC_jLin1ELin1ELi4ELi512ELi2EEEvNS0_6detail10TensorInfoIT0_T2_EENSG_IT1_SI_EESI_T_,@function
        .size           _ZN2at4cuda57_GLOBAL__N__cd6b329d_24_DistributionBernoulli_cu_7537a20d21kernelPointwiseApply2IZNS_6native9templates4cuda28bernoulli_tensor_cuda_kernelIhfEEvRKNS_10TensorBaseES9_NS_15PhiloxCudaStateEEUliRhSB_SB_SB_RKfSD_SD_SD_E_hSC_jLin1ELin1ELi4ELi512ELi2EEEvNS0_6detail10TensorInfoIT0_T2_EENSG_IT1_SI_EESI_T_,(.L_x_7673 - _ZN2at4cuda57_GLOBAL__N__cd6b329d_24_DistributionBernoulli_cu_7537a20d21kernelPointwiseApply2IZNS_6native9templates4cuda28bernoulli_tensor_cuda_kernelIhfEEvRKNS_10TensorBaseES9_NS_15PhiloxCudaStateEEUliRhSB_SB_SB_RKfSD_SD_SD_E_hSC_jLin1ELin1ELi4ELi512ELi2EEEvNS0_6detail10TensorInfoIT0_T2_EENSG_IT1_SI_EESI_T_)
        .other          _ZN2at4cuda57_GLOBAL__N__cd6b329d_24_DistributionBernoulli_cu_7537a20d21kernelPointwiseApply2IZNS_6native9templates4cuda28bernoulli_tensor_cuda_kernelIhfEEvRKNS_10TensorBaseES9_NS_15PhiloxCudaStateEEUliRhSB_SB_SB_RKfSD_SD_SD_E_hSC_jLin1ELin1ELi4ELi512ELi2EEEvNS0_6detail10TensorInfoIT0_T2_EENSG_IT1_SI_EESI_T_,@"STO_CUDA_ENTRY STV_DEFAULT"
_ZN2at4cuda57_GLOBAL__N__cd6b329d_24_DistributionBernoulli_cu_7537a20d21kernelPointwiseApply2IZNS_6native9templates4cuda28bernoulli_tensor_cuda_kernelIhfEEvRKNS_10TensorBaseES9_NS_15PhiloxCudaStateEEUliRhSB_SB_SB_RKfSD_SD_SD_E_hSC_jLin1ELin1ELi4ELi512ELi2EEEvNS0_6detail10TensorInfoIT0_T2_EENSG_IT1_SI_EESI_T_:
        /* <DEDUP_REMOVED lines=11> */
.L_x_6144:
        /* <DEDUP_REMOVED lines=31> */
.L_x_6096:
        /* <DEDUP_REMOVED lines=100> */
.L_x_6095:
        /* <DEDUP_REMOVED lines=79> */
.L_x_6094:
        /* <DEDUP_REMOVED lines=23> */
.L_x_6099:
        /* <DEDUP_REMOVED lines=101> */
.L_x_6098:
        /* <DEDUP_REMOVED lines=79> */
.L_x_6097:
[----:B------:R-:W-:Y:S02]  /*1a80*/  ULDC UR4, c[0x0][0x354] ;  /* 0x0000d50000047ab9 */ /* 0x000fe40000000800 */
[----:B------:R-:W-:-:S07]  /*1a90*/  IMAD R19, R6, UR4, R19 ;  /* 0x0000000406137c24 */ /* 0x000fce000f8e0213 */
.L_x_6093:
[----:B------:R-:W-:Y:S05]  /*1aa0*/  BSYNC B0 ;  /* 0x0000000000007941 */ /* 0x000fea0003800000 */
.L_x_6092:
        /* <DEDUP_REMOVED lines=29> */
.L_x_6104:
        /* <DEDUP_REMOVED lines=100> */
.L_x_6103:
        /* <DEDUP_REMOVED lines=79> */
.L_x_6102:
        /* <DEDUP_REMOVED lines=20> */
.L_x_6107:
        /* <DEDUP_REMOVED lines=101> */
.L_x_6106:
        /* <DEDUP_REMOVED lines=79> */
.L_x_6105:
[----:B------:R-:W-:Y:S02]  /*3430*/  ULDC UR4, c[0x0][0x354] ;  /* 0x0000d50000047ab9 */ /* 0x000fe40000000800 */
[----:B------:R-:W-:-:S07]  /*3440*/  IMAD R15, R15, UR4, R6 ;  /* 0x000000040f0f7c24 */ /* 0x000fce000f8e0206 */
.L_x_6101:
[----:B------:R-:W-:Y:S05]  /*3450*/  BSYNC B0 ;  /* 0x0000000000007941 */ /* 0x000fea0003800000 */
.L_x_6100:
        /* <DEDUP_REMOVED lines=30> */
.L_x_6112:
        /* <DEDUP_REMOVED lines=100> */
.L_x_6111:
        /* <DEDUP_REMOVED lines=78> */
.L_x_6110:
        /* <DEDUP_REMOVED lines=20> */
.L_x_6115:
        /* <DEDUP_REMOVED lines=101> */
.L_x_6114:
        /* <DEDUP_REMOVED lines=80> */
.L_x_6113:
[----:B------:R-:W-:Y:S02]  /*4df0*/  ULDC UR4, c[0x0][0x354] ;  /* 0x0000d50000047ab9 */ /* 0x000fe40000000800 */
[----:B------:R-:W-:-:S07]  /*4e00*/  IMAD R18, R3, UR4, R18 ;  /* 0x0000000403127c24 */ /* 0x000fce000f8e0212 */
.L_x_6109:
[----:B------:R-:W-:Y:S05]  /*4e10*/  BSYNC B0 ;  /* 0x0000000000007941 */ /* 0x000fea0003800000 */
.L_x_6108:
        /* <DEDUP_REMOVED lines=28> */
.L_x_6120:
        /* <DEDUP_REMOVED lines=100> */
.L_x_6119:
        /* <DEDUP_REMOVED lines=78> */
.L_x_6118:
        /* <DEDUP_REMOVED lines=20> */
.L_x_6123:
        /* <DEDUP_REMOVED lines=101> */
.L_x_6122:
        /* <DEDUP_REMOVED lines=79> */
.L_x_6121:
[----:B------:R-:W-:Y:S02]  /*6780*/  ULDC UR4, c[0x0][0x354] ;  /* 0x0000d50000047ab9 */ /* 0x000fe40000000800 */
[----:B------:R-:W-:-:S07]  /*6790*/  IMAD R14, R14, UR4, R3 ;  /* 0x000000040e0e7c24 */ /* 0x000fce000f8e0203 */
.L_x_6117:
[----:B------:R-:W-:Y:S05]  /*67a0*/  BSYNC B0 ;  /* 0x0000000000007941 */ /* 0x000fea0003800000 */
.L_x_6116:
        /* <DEDUP_REMOVED lines=148> */
.L_x_6125:
[----:B------:R-:W-:Y:S01]  /*70f0*/  MOV R15, R5 ;  /* 0x00000005000f7202 */ /* 0x000fe20000000f00 */
[----:B------:R-:W-:Y:S01]  /*7100*/  IMAD.MOV.U32 R7, RZ, RZ, R3 ;  /* 0x000000ffff077224 */ /* 0x000fe200078e0003 */
[----:B------:R-:W-:Y:S01]  /*7110*/  MOV R14, R8 ;  /* 0x00000008000e7202 */ /* 0x000fe20000000f00 */
[----:B------:R-:W-:-:S07]  /*7120*/  IMAD.MOV.U32 R5, RZ, RZ, R12 ;  /* 0x000000ffff057224 */ /* 0x000fce00078e000c */
.L_x_6124:
        /* <DEDUP_REMOVED lines=18> */
.L_x_7402:
[----:B------:R-:W-:Y:S05]  /*7250*/  BRX R4 -0x7260                                                                                                                                                                                                                                                                                                                                                                                                                                                                               (*"BRANCH_TARGETS .L_x_7403,.L_x_7404,.L_x_7405"*) ;  /* 0xffffff8c04687949 */ /* 0x000fea000383ffff */
.L_x_6128:
        /* <DEDUP_REMOVED lines=28> */
.L_x_6134:
[----:B------:R0:W5:Y:S02]  /*7420*/  LDG.E R3, desc[UR36][R16.64] ;  /* 0x0000002410037981 */ /* 0x000164000c1e1900 */
.L_x_6133:
[----:B------:R-:W-:Y:S05]  /*7430*/  BSYNC B6 ;  /* 0x0000000000067941 */ /* 0x000fea0003800000 */
.L_x_6132:
[----:B-----5:R-:W-:-:S04]  /*7440*/  FSETP.GTU.FTZ.AND P0, PT, R34, R3, PT ;  /* 0x000000032200720b */ /* 0x020fc80003f1c000 */
[----:B------:R-:W-:-:S05]  /*7450*/  SEL R3, RZ, 0x1, P0 ;  /* 0x00000001ff037807 */ /* 0x000fca0000000000 */
[----:B------:R1:W-:Y:S04]  /*7460*/  STG.E.U8 desc[UR36][R38.64], R3 ;  /* 0x0000000326007986 */ /* 0x0003e8000c101124 */
.L_x_6130:
[----:B------:R-:W-:Y:S05]  /*7470*/  BSYNC B7 ;  /* 0x0000000000077941 */ /* 0x000fea0003800000 */
.L_x_6129:
        /* <DEDUP_REMOVED lines=21> */
.L_x_6137:
[----:B------:R2:W5:Y:S02]  /*75d0*/  LDG.E R0, desc[UR36][R18.64] ;  /* 0x0000002412007981 */ /* 0x000564000c1e1900 */
.L_x_6136:
[----:B------:R-:W-:Y:S05]  /*75e0*/  BSYNC B6 ;  /* 0x0000000000067941 */ /* 0x000fea0003800000 */
.L_x_6135:
[----:B-----5:R-:W-:-:S04]  /*75f0*/  FSETP.GTU.FTZ.AND P0, PT, R33, R0, PT ;  /* 0x000000002100720b */ /* 0x020fc80003f1c000 */
[----:B-1----:R-:W-:-:S05]  /*7600*/  SEL R3, RZ, 0x1, P0 ;  /* 0x00000001ff037807 */ /* 0x002fca0000000000 */
[----:B------:R1:W-:Y:S04]  /*7610*/  STG.E.U8 desc[UR36][R36.64], R3 ;  /* 0x0000000324007986 */ /* 0x0003e8000c101124 */
.L_x_7404:
        /* <DEDUP_REMOVED lines=21> */
.L_x_6140:
[----:B------:R1:W5:Y:S02]  /*7770*/  LDG.E R3, desc[UR36][R22.64] ;  /* 0x0000002416037981 */ /* 0x000364000c1e1900 */
.L_x_6139:
[----:B------:R-:W-:Y:S05]  /*7780*/  BSYNC B6 ;  /* 0x0000000000067941 */ /* 0x000fea0003800000 */
.L_x_6138:
[----:B-----5:R-:W-:-:S04]  /*7790*/  FSETP.GTU.FTZ.AND P0, PT, R32, R3, PT ;  /* 0x000000032000720b */ /* 0x020fc80003f1c000 */
[----:B------:R-:W-:-:S05]  /*77a0*/  SEL R3, RZ, 0x1, P0 ;  /* 0x00000001ff037807 */ /* 0x000fca0000000000 */
[----:B------:R3:W-:Y:S04]  /*77b0*/  STG.E.U8 desc[UR36][R28.64], R3 ;  /* 0x000000031c007986 */ /* 0x0007e8000c101124 */
.L_x_7403:
[----:B------:R-:W-:Y:S05]  /*77c0*/  BSYNC B8 ;  /* 0x0000000000087941 */ /* 0x000fea0003800000 */
.L_x_6127:
        /* <DEDUP_REMOVED lines=21> */
.L_x_6143:
[----:B------:R4:W5:Y:S02]  /*7920*/  LDG.E R0, desc[UR36][R24.64] ;  /* 0x0000002418007981 */ /* 0x000964000c1e1900 */
.L_x_6142:
[----:B------:R-:W-:Y:S05]  /*7930*/  BSYNC B6 ;  /* 0x0000000000067941 */ /* 0x000fea0003800000 */
.L_x_6141:
[----:B-----5:R-:W-:-:S04]  /*7940*/  FSETP.GTU.FTZ.AND P0, PT, R31, R0, PT ;  /* 0x000000001f00720b */ /* 0x020fc80003f1c000 */
[----:B---3--:R-:W-:-:S05]  /*7950*/  SEL R3, RZ, 0x1, P0 ;  /* 0x00000001ff037807 */ /* 0x008fca0000000000 */
[----:B------:R3:W-:Y:S01]  /*7960*/  STG.E.U8 desc[UR36][R26.64], R3 ;  /* 0x000000031a007986 */ /* 0x0007e2000c101124 */
[----:B------:R-:W-:Y:S05]  /*7970*/  BRA `(.L_x_6131) ;  /* 0x0000000000047947 */ /* 0x000fea0003800000 */
.L_x_7405:
[----:B------:R-:W-:Y:S05]  /*7980*/  BREAK B8 ;  /* 0x0000000000087942 */ /* 0x000fea0003800000 */
.L_x_6131:
[----:B------:R-:W-:Y:S05]  /*7990*/  BSYNC B9 ;  /* 0x0000000000097941 */ /* 0x000fea0003800000 */
.L_x_6126:
        /* <DEDUP_REMOVED lines=8> */
.L_x_6145:
        /* <DEDUP_REMOVED lines=14> */
.L_x_7673:


//--------------------- .text._ZN2at4cuda57_GLOBAL__N__cd6b329d_24_DistributionBernoulli_cu_7537a20d21kernelPointwiseApply2IZNS_6native9templates4cuda28bernoulli_tensor_cuda_kernelIhfEEvRKNS_10TensorBaseES9_NS_15PhiloxCudaStateEEUliRhSB_SB_SB_RKfSD_SD_SD_E_hSC_jLin1ELi2ELi4ELi512ELi2EEEvNS0_6detail10TensorInfoIT0_T2_EENSG_IT1_SI_EESI_T_ --------------------------
	.section	.text._ZN2at4cuda57_GLOBAL__N__cd6b329d_24_DistributionBernoulli_cu_7537a20d21kernelPointwiseApply2IZNS_6native9templates4cuda28bernoulli_tensor_cuda_kernelIhfEEvRKNS_10TensorBaseES9_NS_15PhiloxCudaStateEEUliRhSB_SB_SB_RKfSD_SD_SD_E_hSC_jLin1ELi2ELi4ELi512ELi2EEEvNS0_6detail10TensorInfoIT0_T2_EENSG_IT1_SI_EESI_T_,"ax",@progbits
	.align	128
.text._ZN2at4cuda57_GLOBAL__N__cd6b329d_24_DistributionBernoulli_cu_7537a20d21kernelPointwiseApply2IZNS_6native9templates4cuda28bernoulli_tensor_cuda_kernelIhfEEvRKNS_10TensorBaseES9_NS_15PhiloxCudaStateEEUliRhSB_SB_SB_RKfSD_SD_SD_E_hSC_jLin1ELi2ELi4ELi512ELi2EEEvNS0_6detail10TensorInfoIT0_T2_EENSG_IT1_SI_EESI_T_:
        .type           _ZN2at4cuda57_GLOBAL__N__cd6b329d_24_DistributionBernoulli_cu_7537a20d21kernelPointwiseApply2IZNS_6native9templates4cuda28bernoulli_tensor_cuda_kernelIhfEEvRKNS_10TensorBaseES9_NS_15PhiloxCudaStateEEUliRhSB_SB_SB_RKfSD_SD_SD_E_hSC_jLin1ELi2ELi4ELi512ELi2EEEvNS0_6detail10TensorInfoIT0_T2_EENSG_IT1_SI_EESI_T_,@function
        .size           _ZN2at4cuda57_GLOBAL__N__cd6b329d_24_DistributionBernoulli_cu_7537a20d21kernelPointwiseApply2IZNS_6native9templates4cuda28bernoulli_tensor_cuda_kernelIhfEEvRKNS_10TensorBaseES9_NS_15PhiloxCudaStateEEUliRhSB_SB_SB_RKfSD_SD_SD_E_hSC_jLin1ELi2ELi4ELi512ELi2EEEvNS0_6detail10TensorInfoIT0_T2_EENSG_IT1_SI_EESI_T_,(.L_x_7674 - _ZN2at4cuda57_GLOBAL__N__cd6b329d_24_DistributionBernoulli_cu_7537a20d21kernelPointwiseApply2IZNS_6native9templates4cuda28bernoulli_tensor_cuda_kernelIhfEEvRKNS_10TensorBaseES9_NS_15PhiloxCudaStateEEUliRhSB_SB_SB_RKfSD_SD_SD_E_hSC_jLin1ELi2ELi4ELi512ELi2EEEvNS0_6detail10TensorInfoIT0_T2_EENSG_IT1_SI_EESI_T_)
        .other          _ZN2at4cuda57_GLOBAL__N__cd6b329d_24_DistributionBernoulli_cu_7537a20d21kernelPointwiseApply2IZNS_6native9templates4cuda28bernoulli_tensor_cuda_kernelIhfEEvRKNS_10TensorBaseES9_NS_15PhiloxCudaStateEEUliRhSB_SB_SB_RKfSD_SD_SD_E_hSC_jLin1ELi2ELi4ELi512ELi2EEEvNS0_6detail10TensorInfoIT0_T2_EENSG_IT1_SI_EESI_T_,@"STO_CUDA_ENTRY STV_DEFAULT"
_ZN2at4cuda57_GLOBAL__N__cd6b329d_24_DistributionBernoulli_cu_7537a20d21kernelPointwiseApply2IZNS_6native9templates4cuda28bernoulli_tensor_cuda_kernelIhfEEvRKNS_10TensorBaseES9_NS_15PhiloxCudaStateEEUliRhSB_SB_SB_RKfSD_SD_SD_E_hSC_jLin1ELi2ELi4ELi512ELi2EEEvNS0_6detail10TensorInfoIT0_T2_EENSG_IT1_SI_EESI_T_:
        /* <DEDUP_REMOVED lines=11> */
.L_x_6186:
        /* <DEDUP_REMOVED lines=30> */
.L_x_6150:
        /* <DEDUP_REMOVED lines=100> */
.L_x_6149:
        /* <DEDUP_REMOVED lines=79> */
.L_x_6148:
        /* <DEDUP_REMOVED lines=27> */
.L_x_6147:
[----:B------:R-:W-:Y:S05]  /*0f70*/  BSYNC B0 ;  /* 0x0000000000007941 */ /* 0x000fea0003800000 */
.L_x_6146:
        /* <DEDUP_REMOVED lines=28> */
.L_x_6155:
        /* <DEDUP_REMOVED lines=100> */
.L_x_6154:
        /* <DEDUP_REMOVED lines=78> */
.L_x_6153:
        /* <DEDUP_REMOVED lines=27> */
.L_x_6152:
[----:B------:R-:W-:Y:S05]  /*1e10*/  BSYNC B0 ;  /* 0x0000000000007941 */ /* 0x000fea0003800000 */
.L_x_6151:
        /* <DEDUP_REMOVED lines=29> */
.L_x_6160:
        /* <DEDUP_REMOVED lines=100> */
.L_x_6159:
        /* <DEDUP_REMOVED lines=78> */
.L_x_6158:
        /* <DEDUP_REMOVED lines=27> */
.L_x_6157:
[----:B------:R-:W-:Y:S05]  /*2cc0*/  BSYNC B0 ;  /* 0x0000000000007941 */ /* 0x000fea0003800000 */
.L_x_6156:
        /* <DEDUP_REMOVED lines=28> */
.L_x_6165:
        /* <DEDUP_REMOVED lines=100> */
.L_x_6164:
        /* <DEDUP_REMOVED lines=78> */
.L_x_6163:
        /* <DEDUP_REMOVED lines=27> */
.L_x_6162:
[----:B------:R-:W-:Y:S05]  /*3b60*/  BSYNC B0 ;  /* 0x0000000000007941 */ /* 0x000fea0003800000 */
.L_x_6161:
        /* <DEDUP_REMOVED lines=148> */
.L_x_6167:
[----:B------:R-:W-:Y:S01]  /*44b0*/  MOV R15, R5 ;  /* 0x00000005000f7202 */ /* 0x000fe20000000f00 */
[----:B------:R-:W-:Y:S01]  /*44c0*/  IMAD.MOV.U32 R7, RZ, RZ, R3 ;  /* 0x000000ffff077224 */ /* 0x000fe200078e0003 */
[----:B------:R-:W-:Y:S01]  /*44d0*/  MOV R14, R8 ;  /* 0x00000008000e7202 */ /* 0x000fe20000000f00 */
[----:B------:R-:W-:-:S07]  /*44e0*/  IMAD.MOV.U32 R5, RZ, RZ, R12 ;  /* 0x000000ffff057224 */ /* 0x000fce00078e000c */
.L_x_6166:
        /* <DEDUP_REMOVED lines=18> */
.L_x_7406:
[----:B------:R-:W-:Y:S05]  /*4610*/  BRX R4 -0x4620                                                                                                                                                                                                                                                                                                                                                                                                                                                                               (*"BRANCH_TARGETS .L_x_7407,.L_x_7408,.L_x_7409"*) ;  /* 0xffffffb804787949 */ /* 0x000fea000383ffff */
.L_x_6170:
        /* <DEDUP_REMOVED lines=28> */
.L_x_6176:
[----:B------:R0:W5:Y:S02]  /*47e0*/  LDG.E R3, desc[UR36][R16.64] ;  /* 0x0000002410037981 */ /* 0x000164000c1e1900 */
.L_x_6175:
[----:B------:R-:W-:Y:S05]  /*47f0*/  BSYNC B6 ;  /* 0x0000000000067941 */ /* 0x000fea0003800000 */
.L_x_6174:
[----:B-----5:R-:W-:-:S04]  /*4800*/  FSETP.GTU.FTZ.AND P0, PT, R34, R3, PT ;  /* 0x000000032200720b */ /* 0x020fc80003f1c000 */
[----:B------:R-:W-:-:S05]  /*4810*/  SEL R3, RZ, 0x1, P0 ;  /* 0x00000001ff037807 */ /* 0x000fca0000000000 */
[----:B------:R1:W-:Y:S04]  /*4820*/  STG.E.U8 desc[UR36][R38.64], R3 ;  /* 0x0000000326007986 */ /* 0x0003e8000c101124 */
.L_x_6172:
[----:B------:R-:W-:Y:S05]  /*4830*/  BSYNC B7 ;  /* 0x0000000000077941 */ /* 0x000fea0003800000 */
.L_x_6171:
        /* <DEDUP_REMOVED lines=21> */
.L_x_6179:
[----:B------:R2:W5:Y:S02]  /*4990*/  LDG.E R0, desc[UR36][R18.64] ;  /* 0x0000002412007981 */ /* 0x000564000c1e1900 */
.L_x_6178:
[----:B------:R-:W-:Y:S05]  /*49a0*/  BSYNC B6 ;  /* 0x0000000000067941 */ /* 0x000fea0003800000 */
.L_x_6177:
[----:B-----5:R-:W-:-:S04]  /*49b0*/  FSETP.GTU.FTZ.AND P0, PT, R33, R0, PT ;  /* 0x000000002100720b */ /* 0x020fc80003f1c000 */
[----:B-1----:R-:W-:-:S05]  /*49c0*/  SEL R3, RZ, 0x1, P0 ;  /* 0x00000001ff037807 */ /* 0x002fca0000000000 */
[----:B------:R1:W-:Y:S04]  /*49d0*/  STG.E.U8 desc[UR36][R36.64], R3 ;  /* 0x0000000324007986 */ /* 0x0003e8000c101124 */
.L_x_7408:
        /* <DEDUP_REMOVED lines=21> */
.L_x_6182:
[----:B------:R1:W5:Y:S02]  /*4b30*/  LDG.E R3, desc[UR36][R22.64] ;  /* 0x0000002416037981 */ /* 0x000364000c1e1900 */
.L_x_6181:
[----:B------:R-:W-:Y:S05]  /*4b40*/  BSYNC B6 ;  /* 0x0000000000067941 */ /* 0x000fea0003800000 */
.L_x_6180:
[----:B-----5:R-:W-:-:S04]  /*4b50*/  FSETP.GTU.FTZ.AND P0, PT, R32, R3, PT ;  /* 0x000000032000720b */ /* 0x020fc80003f1c000 */
[----:B------:R-:W-:-:S05]  /*4b60*/  SEL R3, RZ, 0x1, P0 ;  /* 0x00000001ff037807 */ /* 0x000fca0000000000 */
[----:B------:R3:W-:Y:S04]  /*4b70*/  STG.E.U8 desc[UR36][R28.64], R3 ;  /* 0x000000031c007986 */ /* 0x0007e8000c101124 */
.L_x_7407:
[----:B------:R-:W-:Y:S05]  /*4b80*/  BSYNC B8 ;  /* 0x0000000000087941 */ /* 0x000fea0003800000 */
.L_x_6169:
        /* <DEDUP_REMOVED lines=21> */
.L_x_6185:
[----:B------:R4:W5:Y:S02]  /*4ce0*/  LDG.E R0, desc[UR36][R24.64] ;  /* 0x0000002418007981 */ /* 0x000964000c1e1900 */
.L_x_6184:
[----:B------:R-:W-:Y:S05]  /*4cf0*/  BSYNC B6 ;  /* 0x0000000000067941 */ /* 0x000fea0003800000 */
.L_x_6183:
[----:B-----5:R-:W-:-:S04]  /*4d00*/  FSETP.GTU.FTZ.AND P0, PT, R31, R0, PT ;  /* 0x000000001f00720b */ /* 0x020fc80003f1c000 */
[----:B---3--:R-:W-:-:S05]  /*4d10*/  SEL R3, RZ, 0x1, P0 ;  /* 0x00000001ff037807 */ /* 0x008fca0000000000 */
[----:B------:R3:W-:Y:S01]  /*4d20*/  STG.E.U8 desc[UR36][R26.64], R3 ;  /* 0x000000031a007986 */ /* 0x0007e2000c101124 */
[----:B------:R-:W-:Y:S05]  /*4d30*/  BRA `(.L_x_6173) ;  /* 0x0000000000047947 */ /* 0x000fea0003800000 */
.L_x_7409:
[----:B------:R-:W-:Y:S05]  /*4d40*/  BREAK B8 ;  /* 0x0000000000087942 */ /* 0x000fea0003800000 */
.L_x_6173:
[----:B------:R-:W-:Y:S05]  /*4d50*/  BSYNC B9 ;  /* 0x0000000000097941 */ /* 0x000fea0003800000 */
.L_x_6168:
        /* <DEDUP_REMOVED lines=8> */
.L_x_6187:
        /* <DEDUP_REMOVED lines=10> */
.L_x_7674:


//--------------------- .text._ZN2at4cuda57_GLOBAL__N__cd6b329d_24_DistributionBernoulli_cu_7537a20d21kernelPointwiseApply2IZNS_6native9templates4cuda28bernoulli_tensor_cuda_kernelIhfEEvRKNS_10TensorBaseES9_NS_15PhiloxCudaStateEEUliRhSB_SB_SB_RKfSD_SD_SD_E_hSC_jLin1ELi1ELi4ELi512ELi2EEEvNS0_6detail10TensorInfoIT0_T2_EENSG_IT1_SI_EESI_T_ --------------------------
	.section	.text._ZN2at4cuda57_GLOBAL__N__cd6b329d_24_DistributionBernoulli_cu_7537a20d21kernelPointwiseApply2IZNS_6native9templates4cuda28bernoulli_tensor_cuda_kernelIhfEEvRKNS_10TensorBaseES9_NS_15PhiloxCudaStateEEUliRhSB_SB_SB_RKfSD_SD_SD_E_hSC_jLin1ELi1ELi4ELi512ELi2EEEvNS0_6detail10TensorInfoIT0_T2_EENSG_IT1_SI_EESI_T_,"ax",@progbits
	.align	128
.text._ZN2at4cuda57_GLOBAL__N__cd6b329d_24_DistributionBernoulli_cu_7537a20d21kernelPointwiseApply2IZNS_6native9templates4cuda28bernoulli_tensor_cuda_kernelIhfEEvRKNS_10TensorBaseES9_NS_15PhiloxCudaStateEEUliRhSB_SB_SB_RKfSD_SD_SD_E_hSC_jLin1ELi1ELi4ELi512ELi2EEEvNS0_6detail10TensorInfoIT0_T2_EENSG_IT1_SI_EESI_T_:
        .type           _ZN2at4cuda57_GLOBAL__N__cd6b329d_24_DistributionBernoulli_cu_7537a20d21kernelPointwiseApply2IZNS_6native9templates4cuda28bernoulli_tensor_cuda_kernelIhfEEvRKNS_10TensorBaseES9_NS_15PhiloxCudaStateEEUliRhSB_SB_SB_RKfSD_SD_SD_E_hSC_jLin1ELi1ELi4ELi512ELi2EEEvNS0_6detail10TensorInfoIT0_T2_EENSG_IT1_SI_EESI_T_,@function
        .size           _ZN2at4cuda57_GLOBAL__N__cd6b329d_24_DistributionBernoulli_cu_7537a20d21kernelPointwiseApply2IZNS_6native9templates4cuda28bernoulli_tensor_cuda_kernelIhfEEvRKNS_10TensorBaseES9_NS_15PhiloxCudaStateEEUliRhSB_SB_SB_RKfSD_SD_SD_E_hSC_jLin1ELi1ELi4ELi512ELi2EEEvNS0_6detail10TensorInfoIT0_T2_EENSG_IT1_SI_EESI_T_,(.L_x_7675 - _ZN2at4cuda57_GLOBAL__N__cd6b329d_24_DistributionBernoulli_cu_7537a20d21kernelPointwiseApply2IZNS_6native9templates4cuda28bernoulli_tensor_cuda_kernelIhfEEvRKNS_10TensorBaseES9_NS_15PhiloxCudaStateEEUliRhSB_SB_SB_RKfSD_SD_SD_E_hSC_jLin1ELi1ELi4ELi512ELi2EEEvNS0_6detail10TensorInfoIT0_T2_EENSG_IT1_SI_EESI_T_)
        .other          _ZN2at4cuda57_GLOBAL__N__cd6b329d_24_DistributionBernoulli_cu_7537a20d21kernelPointwiseApply2IZNS_6native9templates4cuda28bernoulli_tensor_cuda_kernelIhfEEvRKNS_10TensorBaseES9_NS_15PhiloxCudaStateEEUliRhSB_SB_SB_RKfSD_SD_SD_E_hSC_jLin1ELi1ELi4ELi512ELi2EEEvNS0_6detail10TensorInfoIT0_T2_EENSG_IT1_SI_EESI_T_,@"STO_CUDA_ENTRY STV_DEFAULT"
_ZN2at4cuda57_GLOBAL__N__cd6b329d_24_DistributionBernoulli_cu_7537a20d21kernelPointwiseApply2IZNS_6native9templates4cuda28bernoulli_tensor_cuda_kernelIhfEEvRKNS_10TensorBaseES9_NS_15PhiloxCudaStateEEUliRhSB_SB_SB_RKfSD_SD_SD_E_hSC_jLin1ELi1ELi4ELi512ELi2EEEvNS0_6detail10TensorInfoIT0_T2_EENSG_IT1_SI_EESI_T_:
        /* <DEDUP_REMOVED lines=11> */
.L_x_6228:
        /* <DEDUP_REMOVED lines=29> */
.L_x_6192:
        /* <DEDUP_REMOVED lines=100> */
.L_x_6191:
        /* <DEDUP_REMOVED lines=79> */
.L_x_6190:
[----:B------:R-:W-:Y:S02]  /*0db0*/  ULDC UR4, c[0x0][0x27c] ;  /* 0x00009f0000047ab9 */ /* 0x000fe40000000800 */
[----:B------:R-:W-:-:S07]  /*0dc0*/  IMAD R18, R3, UR4, R18 ;  /* 0x0000000403127c24 */ /* 0x000fce000f8e0212 */
.L_x_6189:
[----:B------:R-:W-:Y:S05]  /*0dd0*/  BSYNC B0 ;  /* 0x0000000000007941 */ /* 0x000fea0003800000 */
.L_x_6188:
        /* <DEDUP_REMOVED lines=25> */
.L_x_6197:
        /* <DEDUP_REMOVED lines=100> */
.L_x_6196:
        /* <DEDUP_REMOVED lines=79> */
.L_x_6195:
[----:B------:R-:W-:Y:S02]  /*1aa0*/  ULDC UR4, c[0x0][0x27c] ;  /* 0x00009f0000047ab9 */ /* 0x000fe40000000800 */
[----:B------:R-:W-:-:S07]  /*1ab0*/  IMAD R22, R3, UR4, R22 ;  /* 0x0000000403167c24 */ /* 0x000fce000f8e0216 */
.L_x_6194:
[----:B------:R-:W-:Y:S05]  /*1ac0*/  BSYNC B0 ;  /* 0x0000000000007941 */ /* 0x000fea0003800000 */
.L_x_6193:
        /* <DEDUP_REMOVED lines=25> */
.L_x_6202:
        /* <DEDUP_REMOVED lines=100> */
.L_x_6201:
        /* <DEDUP_REMOVED lines=78> */
.L_x_6200:
[----:B------:R-:W-:Y:S02]  /*2780*/  ULDC UR4, c[0x0][0x27c] ;  /* 0x00009f0000047ab9 */ /* 0x000fe40000000800 */
[----:B------:R-:W-:-:S07]  /*2790*/  IMAD R24, R5, UR4, R24 ;  /* 0x0000000405187c24 */ /* 0x000fce000f8e0218 */
.L_x_6199:
[----:B------:R-:W-:Y:S05]  /*27a0*/  BSYNC B0 ;  /* 0x0000000000007941 */ /* 0x000fea0003800000 */
.L_x_6198:
        /* <DEDUP_REMOVED lines=24> */
.L_x_6207:
        /* <DEDUP_REMOVED lines=100> */
.L_x_6206:
        /* <DEDUP_REMOVED lines=78> */
.L_x_6205:
[----:B------:R-:W-:Y:S02]  /*3450*/  ULDC UR4, c[0x0][0x27c] ;  /* 0x00009f0000047ab9 */ /* 0x000fe40000000800 */
[----:B------:R-:W-:-:S07]  /*3460*/  IMAD R26, R5, UR4, R26 ;  /* 0x00000004051a7c24 */ /* 0x000fce000f8e021a */
.L_x_6204:
[----:B------:R-:W-:Y:S05]  /*3470*/  BSYNC B0 ;  /* 0x0000000000007941 */ /* 0x000fea0003800000 */
.L_x_6203:
        /* <DEDUP_REMOVED lines=143> */
.L_x_6209:
[----:B------:R-:W-:Y:S01]  /*3d70*/  IMAD.MOV.U32 R9, RZ, RZ, R14 ;  /* 0x000000ffff097224 */ /* 0x000fe200078e000e */
[----:B------:R-:W-:Y:S01]  /*3d80*/  MOV R0, R10 ;  /* 0x0000000a00007202 */ /* 0x000fe20000000f00 */
[----:B------:R-:W-:Y:S01]  /*3d90*/  IMAD.MOV.U32 R8, RZ, RZ, R2 ;  /* 0x000000ffff087224 */ /* 0x000fe200078e0002 */
[----:B------:R-:W-:-:S07]  /*3da0*/  MOV R14, R6 ;  /* 0x00000006000e7202 */ /* 0x000fce0000000f00 */
.L_x_6208:
        /* <DEDUP_REMOVED lines=19> */
.L_x_7410:
[----:B------:R-:W-:Y:S05]  /*3ee0*/  BRX R2 -0x3ef0                                                                                                                                                                                                                                                                                                                                                                                                                                                                               (*"BRANCH_TARGETS .L_x_7411,.L_x_7412,.L_x_7413"*) ;  /* 0xffffffc002447949 */ /* 0x000fea000383ffff */
.L_x_6212:
        /* <DEDUP_REMOVED lines=33> */
.L_x_6218:
[----:B------:R0:W5:Y:S02]  /*4100*/  LDG.E R0, desc[UR36][R16.64] ;  /* 0x0000002410007981 */ /* 0x000164000c1e1900 */
.L_x_6217:
[----:B------:R-:W-:Y:S05]  /*4110*/  BSYNC B6 ;  /* 0x0000000000067941 */ /* 0x000fea0003800000 */
.L_x_6216:
[----:B-----5:R-:W-:-:S04]  /*4120*/  FSETP.GTU.FTZ.AND P0, PT, R33, R0, PT ;  /* 0x000000002100720b */ /* 0x020fc80003f1c000 */
[----:B------:R-:W-:-:S05]  /*4130*/  SEL R3, RZ, 0x1, P0 ;  /* 0x00000001ff037807 */ /* 0x000fca0000000000 */
[----:B------:R1:W-:Y:S04]  /*4140*/  STG.E.U8 desc[UR36][R26.64], R3 ;  /* 0x000000031a007986 */ /* 0x0003e8000c101124 */
.L_x_6214:
[----:B------:R-:W-:Y:S05]  /*4150*/  BSYNC B7 ;  /* 0x0000000000077941 */ /* 0x000fea0003800000 */
.L_x_6213:
        /* <DEDUP_REMOVED lines=28> */
.L_x_6221:
[----:B------:R0:W5:Y:S02]  /*4320*/  LDG.E R3, desc[UR36][R16.64] ;  /* 0x0000002410037981 */ /* 0x000164000c1e1900 */
.L_x_6220:
[----:B------:R-:W-:Y:S05]  /*4330*/  BSYNC B6 ;  /* 0x0000000000067941 */ /* 0x000fea0003800000 */
.L_x_6219:
[----:B-----5:R-:W-:-:S04]  /*4340*/  FSETP.GTU.FTZ.AND P0, PT, R2, R3, PT ;  /* 0x000000030200720b */ /* 0x020fc80003f1c000 */
[----:B------:R-:W-:-:S05]  /*4350*/  SEL R3, RZ, 0x1, P0 ;  /* 0x00000001ff037807 */ /* 0x000fca0000000000 */
[----:B------:R1:W-:Y:S04]  /*4360*/  STG.E.U8 desc[UR36][R24.64], R3 ;  /* 0x0000000318007986 */ /* 0x0003e8000c101124 */
.L_x_7412:
        /* <DEDUP_REMOVED lines=28> */
.L_x_6224:
[----:B------:R0:W5:Y:S02]  /*4530*/  LDG.E R3, desc[UR36][R16.64] ;  /* 0x0000002410037981 */ /* 0x000164000c1e1900 */
.L_x_6223:
[----:B------:R-:W-:Y:S05]  /*4540*/  BSYNC B6 ;  /* 0x0000000000067941 */ /* 0x000fea0003800000 */
.L_x_6222:
[----:B-----5:R-:W-:-:S04]  /*4550*/  FSETP.GTU.FTZ.AND P0, PT, R28, R3, PT ;  /* 0x000000031c00720b */ /* 0x020fc80003f1c000 */
[----:B------:R-:W-:-:S05]  /*4560*/  SEL R3, RZ, 0x1, P0 ;  /* 0x00000001ff037807 */ /* 0x000fca0000000000 */
[----:B------:R1:W-:Y:S04]  /*4570*/  STG.E.U8 desc[UR36][R22.64], R3 ;  /* 0x0000000316007986 */ /* 0x0003e8000c101124 */
.L_x_7411:
[----:B------:R-:W-:Y:S05]  /*4580*/  BSYNC B8 ;  /* 0x0000000000087941 */ /* 0x000fea0003800000 */
.L_x_6211:
        /* <DEDUP_REMOVED lines=29> */
.L_x_6227:
[----:B------:R0:W5:Y:S02]  /*4760*/  LDG.E R0, desc[UR36][R16.64] ;  /* 0x0000002410007981 */ /* 0x000164000c1e1900 */
.L_x_6226:
[----:B------:R-:W-:Y:S05]  /*4770*/  BSYNC B6 ;  /* 0x0000000000067941 */ /* 0x000fea0003800000 */
.L_x_6225:
[----:B-----5:R-:W-:-:S04]  /*4780*/  FSETP.GTU.FTZ.AND P0, PT, R29, R0, PT ;  /* 0x000000001d00720b */ /* 0x020fc80003f1c000 */
[----:B------:R-:W-:-:S05]  /*4790*/  SEL R3, RZ, 0x1, P0 ;  /* 0x00000001ff037807 */ /* 0x000fca0000000000 */
[----:B------:R1:W-:Y:S01]  /*47a0*/  STG.E.U8 desc[UR36][R18.64], R3 ;  /* 0x0000000312007986 */ /* 0x0003e2000c101124 */
[----:B------:R-:W-:Y:S05]  /*47b0*/  BRA `(.L_x_6215) ;  /* 0x0000000000047947 */ /* 0x000fea0003800000 */
.L_x_7413:
[----:B------:R-:W-:Y:S05]  /*47c0*/  BREAK B8 ;  /* 0x0000000000087942 */ /* 0x000fea0003800000 */
.L_x_6215:
[----:B------:R-:W-:Y:S05]  /*47d0*/  BSYNC B9 ;  /* 0x0000000000097941 */ /* 0x000fea0003800000 */
.L_x_6210:
        /* <DEDUP_REMOVED lines=8> */
.L_x_6229:
        /* <DEDUP_REMOVED lines=10> */
.L_x_7675:


//--------------------- .text._ZN2at4cuda57_GLOBAL__N__cd6b329d_24_DistributionBernoulli_cu_7537a20d21kernelPointwiseApply2IZNS_6native9templates4cuda28bernoulli_tensor_cuda_kernelIhfEEvRKNS_10TensorBaseES9_NS_15PhiloxCudaStateEEUliRhSB_SB_SB_RKfSD_SD_SD_E_hSC_jLi2ELin1ELi4ELi512ELi2EEEvNS0_6detail10TensorInfoIT0_T2_EENSG_IT1_SI_EESI_T_ --------------------------
	.section	.text._ZN2at4cuda57_GLOBAL__N__cd6b329d_24_DistributionBernoulli_cu_7537a20d21kernelPointwiseApply2IZNS_6native9templates4cuda28bernoulli_tensor_cuda_kernelIhfEEvRKNS_10TensorBaseES9_NS_15PhiloxCudaStateEEUliRhSB_SB_SB_RKfSD_SD_SD_E_hSC_jLi2ELin1ELi4ELi512ELi2EEEvNS0_6detail10TensorInfoIT0_T2_EENSG_IT1_SI_EESI_T_,"ax",@progbits
	.align	128
.text._ZN2at4cuda57_GLOBAL__N__cd6b329d_24_DistributionBernoulli_cu_7537a20d21kernelPointwiseApply2IZNS_6native9templates4cuda28bernoulli_tensor_cuda_kernelIhfEEvRKNS_10TensorBaseES9_NS_15PhiloxCudaStateEEUliRhSB_SB_SB_RKfSD_SD_SD_E_hSC_jLi2ELin1ELi4ELi512ELi2EEEvNS0_6detail10TensorInfoIT0_T2_EENSG_IT1_SI_EESI_T_:
        .type           _ZN2at4cuda57_GLOBAL__N__cd6b329d_24_DistributionBernoulli_cu_7537a20d21kernelPointwiseApply2IZNS_6native9templates4cuda28bernoulli_tensor_cuda_kernelIhfEEvRKNS_10TensorBaseES9_NS_15PhiloxCudaStateEEUliRhSB_SB_SB_RKfSD_SD_SD_E_hSC_jLi2ELin1ELi4ELi512ELi2EEEvNS0_6detail10TensorInfoIT0_T2_EENSG_IT1_SI_EESI_T_,@function
        .size           _ZN2at4cuda57_GLOBAL__N__cd6b329d_24_DistributionBernoulli_cu_7537a20d21kernelPointwiseApply2IZNS_6native9templates4cuda28bernoulli_tensor_cuda_kernelIhfEEvRKNS_10TensorBaseES9_NS_15PhiloxCudaStateEEUliRhSB_SB_SB_RKfSD_SD_SD_E_hSC_jLi2ELin1ELi4ELi512ELi2EEEvNS0_6detail10TensorInfoIT0_T2_EENSG_IT1_SI_EESI_T_,(.L_x_7676 - _ZN2at4cuda57_GLOBAL__N__cd6b329d_24_DistributionBernoulli_cu_7537a20d21kernelPointwiseApply2IZNS_6native9templates4cuda28bernoulli_tensor_cuda_kernelIhfEEvRKNS_10TensorBaseES9_NS_15PhiloxCudaStateEEUliRhSB_SB_SB_RKfSD_SD_SD_E_hSC_jLi2ELin1ELi4ELi512ELi2EEEvNS0_6detail10TensorInfoIT0_T2_EENSG_IT1_SI_EESI_T_)
        .other          _ZN2at4cuda57_GLOBAL__N__cd6b329d_24_DistributionBernoulli_cu_7537a20d21kernelPointwiseApply2IZNS_6native9templates4cuda28bernoulli_tensor_cuda_kernelIhfEEvRKNS_10TensorBaseES9_NS_15PhiloxCudaStateEEUliRhSB_SB_SB_RKfSD_SD_SD_E_hSC_jLi2ELin1ELi4ELi512ELi2EEEvNS0_6detail10TensorInfoIT0_T2_EENSG_IT1_SI_EESI_T_,@"STO_CUDA_ENTRY STV_DEFAULT"
_ZN2at4cuda57_GLOBAL__N__cd6b329d_24_DistributionBernoulli_cu_7537a20d21kernelPointwiseApply2IZNS_6native9templates4cuda28bernoulli_tensor_cuda_kernelIhfEEvRKNS_10TensorBaseES9_NS_15PhiloxCudaStateEEUliRhSB_SB_SB_RKfSD_SD_SD_E_hSC_jLi2ELin1ELi4ELi512ELi2EEEvNS0_6detail10TensorInfoIT0_T2_EENSG_IT1_SI_EESI_T_:
        /* <DEDUP_REMOVED lines=11> */
.L_x_6270:
        /* <DEDUP_REMOVED lines=55> */
.L_x_6234:
        /* <DEDUP_REMOVED lines=101> */
.L_x_6233:
        /* <DEDUP_REMOVED lines=79> */
.L_x_6232:
[----:B------:R-:W-:Y:S02]  /*0f60*/  ULDC UR4, c[0x0][0x354] ;  /* 0x0000d50000047ab9 */ /* 0x000fe40000000800 */
[----:B------:R-:W-:-:S07]  /*0f70*/  IMAD R19, R6, UR4, R19 ;  /* 0x0000000406137c24 */ /* 0x000fce000f8e0213 */
.L_x_6231:
[----:B------:R-:W-:Y:S05]  /*0f80*/  BSYNC B0 ;  /* 0x0000000000007941 */ /* 0x000fea0003800000 */
.L_x_6230:
        /* <DEDUP_REMOVED lines=50> */
.L_x_6239:
        /* <DEDUP_REMOVED lines=101> */
.L_x_6238:
        /* <DEDUP_REMOVED lines=79> */
.L_x_6237:
[----:B------:R-:W-:Y:S02]  /*1df0*/  ULDC UR4, c[0x0][0x354] ;  /* 0x0000d50000047ab9 */ /* 0x000fe40000000800 */
[----:B------:R-:W-:-:S07]  /*1e00*/  IMAD R15, R15, UR4, R6 ;  /* 0x000000040f0f7c24 */ /* 0x000fce000f8e0206 */
.L_x_6236:
[----:B------:R-:W-:Y:S05]  /*1e10*/  BSYNC B0 ;  /* 0x0000000000007941 */ /* 0x000fea0003800000 */
.L_x_6235:
        /* <DEDUP_REMOVED lines=51> */
.L_x_6244:
        /* <DEDUP_REMOVED lines=101> */
.L_x_6243:
        /* <DEDUP_REMOVED lines=79> */
.L_x_6242:
[----:B------:R-:W-:Y:S02]  /*2c90*/  ULDC UR4, c[0x0][0x354] ;  /* 0x0000d50000047ab9 */ /* 0x000fe40000000800 */
[----:B------:R-:W-:-:S07]  /*2ca0*/  IMAD R18, R7, UR4, R18 ;  /* 0x0000000407127c24 */ /* 0x000fce000f8e0212 */
.L_x_6241:
[----:B------:R-:W-:Y:S05]  /*2cb0*/  BSYNC B0 ;  /* 0x0000000000007941 */ /* 0x000fea0003800000 */
.L_x_6240:
        /* <DEDUP_REMOVED lines=50> */
.L_x_6249:
        /* <DEDUP_REMOVED lines=101> */
.L_x_6248:
        /* <DEDUP_REMOVED lines=79> */
.L_x_6247:
[----:B------:R-:W-:Y:S02]  /*3b20*/  ULDC UR4, c[0x0][0x354] ;  /* 0x0000d50000047ab9 */ /* 0x000fe40000000800 */
[----:B------:R-:W-:-:S07]  /*3b30*/  IMAD R14, R7, UR4, R14 ;  /* 0x00000004070e7c24 */ /* 0x000fce000f8e020e */
.L_x_6246:
[----:B------:R-:W-:Y:S05]  /*3b40*/  BSYNC B0 ;  /* 0x0000000000007941 */ /* 0x000fea0003800000 */
.L_x_6245:
        /* <DEDUP_REMOVED lines=148> */
.L_x_6251:
[----:B------:R-:W-:Y:S01]  /*4490*/  MOV R15, R5 ;  /* 0x00000005000f7202 */ /* 0x000fe20000000f00 */
[----:B------:R-:W-:Y:S01]  /*44a0*/  IMAD.MOV.U32 R7, RZ, RZ, R3 ;  /* 0x000000ffff077224 */ /* 0x000fe200078e0003 */
[----:B------:R-:W-:Y:S01]  /*44b0*/  MOV R14, R8 ;  /* 0x00000008000e7202 */ /* 0x000fe20000000f00 */
[----:B------:R-:W-:-:S07]  /*44c0*/  IMAD.MOV.U32 R5, RZ, RZ, R12 ;  /* 0x000000ffff057224 */ /* 0x000fce00078e000c */
.L_x_6250:
        /* <DEDUP_REMOVED lines=18> */
.L_x_7414:
[----:B------:R-:W-:Y:S05]  /*45f0*/  BRX R4 -0x4600                                                                                                                                                                                                                                                                                                                                                                                                                                                                               (*"BRANCH_TARGETS .L_x_7415,.L_x_7416,.L_x_7417"*) ;  /* 0xffffffb804807949 */ /* 0x000fea000383ffff */
.L_x_6254:
        /* <DEDUP_REMOVED lines=28> */
.L_x_6260:
[----:B------:R0:W5:Y:S02]  /*47c0*/  LDG.E R3, desc[UR36][R16.64] ;  /* 0x0000002410037981 */ /* 0x000164000c1e1900 */
.L_x_6259:
[----:B------:R-:W-:Y:S05]  /*47d0*/  BSYNC B6 ;  /* 0x0000000000067941 */ /* 0x000fea0003800000 */
.L_x_6258:
[----:B-----5:R-:W-:-:S04]  /*47e0*/  FSETP.GTU.FTZ.AND P0, PT, R34, R3, PT ;  /* 0x000000032200720b */ /* 0x020fc80003f1c000 */
[----:B------:R-:W-:-:S05]  /*47f0*/  SEL R3, RZ, 0x1, P0 ;  /* 0x00000001ff037807 */ /* 0x000fca0000000000 */
[----:B------:R1:W-:Y:S04]  /*4800*/  STG.E.U8 desc[UR36][R38.64], R3 ;  /* 0x0000000326007986 */ /* 0x0003e8000c101124 */
.L_x_6256:
[----:B------:R-:W-:Y:S05]  /*4810*/  BSYNC B7 ;  /* 0x0000000000077941 */ /* 0x000fea0003800000 */
.L_x_6255:
        /* <DEDUP_REMOVED lines=21> */
.L_x_6263:
[----:B------:R2:W5:Y:S02]  /*4970*/  LDG.E R0, desc[UR36][R18.64] ;  /* 0x0000002412007981 */ /* 0x000564000c1e1900 */
.L_x_6262:
[----:B------:R-:W-:Y:S05]  /*4980*/  BSYNC B6 ;  /* 0x0000000000067941 */ /* 0x000fea0003800000 */
.L_x_6261:
[----:B-----5:R-:W-:-:S04]  /*4990*/  FSETP.GTU.FTZ.AND P0, PT, R33, R0, PT ;  /* 0x000000002100720b */ /* 0x020fc80003f1c000 */
[----:B-1----:R-:W-:-:S05]  /*49a0*/  SEL R3, RZ, 0x1, P0 ;  /* 0x00000001ff037807 */ /* 0x002fca0000000000 */
[----:B------:R1:W-:Y:S04]  /*49b0*/  STG.E.U8 desc[UR36][R36.64], R3 ;  /* 0x0000000324007986 */ /* 0x0003e8000c101124 */
.L_x_7416:
        /* <DEDUP_REMOVED lines=21> */
.L_x_6266:
[----:B------:R1:W5:Y:S02]  /*4b10*/  LDG.E R3, desc[UR36][R22.64] ;  /* 0x0000002416037981 */ /* 0x000364000c1e1900 */
.L_x_6265:
[----:B------:R-:W-:Y:S05]  /*4b20*/  BSYNC B6 ;  /* 0x0000000000067941 */ /* 0x000fea0003800000 */
.L_x_6264:
[----:B-----5:R-:W-:-:S04]  /*4b30*/  FSETP.GTU.FTZ.AND P0, PT, R32, R3, PT ;  /* 0x000000032000720b */ /* 0x020fc80003f1c000 */
[----:B------:R-:W-:-:S05]  /*4b40*/  SEL R3, RZ, 0x1, P0 ;  /* 0x00000001ff037807 */ /* 0x000fca0000000000 */
[----:B------:R3:W-:Y:S04]  /*4b50*/  STG.E.U8 desc[UR36][R28.64], R3 ;  /* 0x000000031c007986 */ /* 0x0007e8000c101124 */
.L_x_7415:
[----:B------:R-:W-:Y:S05]  /*4b60*/  BSYNC B8 ;  /* 0x0000000000087941 */ /* 0x000fea0003800000 */
.L_x_6253:
        /* <DEDUP_REMOVED lines=21> */
.L_x_6269:
[----:B------:R4:W5:Y:S02]  /*4cc0*/  LDG.E R0, desc[UR36][R24.64] ;  /* 0x0000002418007981 */ /* 0x000964000c1e1900 */
.L_x_6268:
[----:B------:R-:W-:Y:S05]  /*4cd0*/  BSYNC B6 ;  /* 0x0000000000067941 */ /* 0x000fea0003800000 */
.L_x_6267:
[----:B-----5:R-:W-:-:S04]  /*4ce0*/  FSETP.GTU.FTZ.AND P0, PT, R31, R0, PT ;  /* 0x000000001f00720b */ /* 0x020fc80003f1c000 */
[----:B---3--:R-:W-:-:S05]  /*4cf0*/  SEL R3, RZ, 0x1, P0 ;  /* 0x00000001ff037807 */ /* 0x008fca0000000000 */
[----:B------:R3:W-:Y:S01]  /*4d00*/  STG.E.U8 desc[UR36][R26.64], R3 ;  /* 0x000000031a007986 */ /* 0x0007e2000c101124 */
[----:B------:R-:W-:Y:S05]  /*4d10*/  BRA `(.L_x_6257) ;  /* 0x0000000000047947 */ /* 0x000fea0003800000 */
.L_x_7417:
[----:B------:R-:W-:Y:S05]  /*4d20*/  BREAK B8 ;  /* 0x0000000000087942 */ /* 0x000fea0003800000 */
.L_x_6257:
[----:B------:R-:W-:Y:S05]  /*4d30*/  BSYNC B9 ;  /* 0x0000000000097941 */ /* 0x000fea0003800000 */
.L_x_6252:
        /* <DEDUP_REMOVED lines=8> */
.L_x_6271:
        /* <DEDUP_REMOVED lines=12> */
.L_x_7676:


//--------------------- .text._ZN2at4cuda57_GLOBAL__N__cd6b329d_24_DistributionBernoulli_cu_7537a20d21kernelPointwiseApply2IZNS_6native9templates4cuda28bernoulli_tensor_cuda_kernelIhfEEvRKNS_10TensorBaseES9_NS_15PhiloxCudaStateEEUliRhSB_SB_SB_RKfSD_SD_SD_E_hSC_jLi2ELi2ELi4ELi512ELi2EEEvNS0_6detail10TensorInfoIT0_T2_EENSG_IT1_SI_EESI_T_ --------------------------
	.section	.text._ZN2at4cuda57_GLOBAL__N__cd6b329d_24_DistributionBernoulli_cu_7537a20d21kernelPointwiseApply2IZNS_6native9templates4cuda28bernoulli_tensor_cuda_kernelIhfEEvRKNS_10TensorBaseES9_NS_15PhiloxCudaStateEEUliRhSB_SB_SB_RKfSD_SD_SD_E_hSC_jLi2ELi2ELi4ELi512ELi2EEEvNS0_6detail10TensorInfoIT0_T2_EENSG_IT1_SI_EESI_T_,"ax",@progbits
	.align	128
.text._ZN2at4cuda57_GLOBAL__N__cd6b329d_24_DistributionBernoulli_cu_7537a20d21kernelPointwiseApply2IZNS_6native9templates4cuda28bernoulli_tensor_cuda_kernelIhfEEvRKNS_10TensorBaseES9_NS_15PhiloxCudaStateEEUliRhSB_SB_SB_RKfSD_SD_SD_E_hSC_jLi2ELi2ELi4ELi512ELi2EEEvNS0_6detail10TensorInfoIT0_T2_EENSG_IT1_SI_EESI_T_:
        .type           _ZN2at4cuda57_GLOBAL__N__cd6b329d_24_DistributionBernoulli_cu_7537a20d21kernelPointwiseApply2IZNS_6native9templates4cuda28bernoulli_tensor_cuda_kernelIhfEEvRKNS_10TensorBaseES9_NS_15PhiloxCudaStateEEUliRhSB_SB_SB_RKfSD_SD_SD_E_hSC_jLi2ELi2ELi4ELi512ELi2EEEvNS0_6detail10TensorInfoIT0_T2_EENSG_IT1_SI_EESI_T_,@function
        .size           _ZN2at4cuda57_GLOBAL__N__cd6b329d_24_DistributionBernoulli_cu_7537a20d21kernelPointwiseApply2IZNS_6native9templates4cuda28bernoulli_tensor_cuda_kernelIhfEEvRKNS_10TensorBaseES9_NS_15PhiloxCudaStateEEUliRhSB_SB_SB_RKfSD_SD_SD_E_hSC_jLi2ELi2ELi4ELi512ELi2EEEvNS0_6detail10TensorInfoIT0_T2_EENSG_IT1_SI_EESI_T_,(.L_x_7677 - _ZN2at4cuda57_GLOBAL__N__cd6b329d_24_DistributionBernoulli_cu_7537a20d21kernelPointwiseApply2IZNS_6native9templates4cuda28bernoulli_tensor_cuda_kernelIhfEEvRKNS_10TensorBaseES9_NS_15PhiloxCudaStateEEUliRhSB_SB_SB_RKfSD_SD_SD_E_hSC_jLi2ELi2ELi4ELi512ELi2EEEvNS0_6detail10TensorInfoIT0_T2_EENSG_IT1_SI_EESI_T_)
        .other          _ZN2at4cuda57_GLOBAL__N__cd6b329d_24_DistributionBernoulli_cu_7537a20d21kernelPointwiseApply2IZNS_6native9templates4cuda28bernoulli_tensor_cuda_kernelIhfEEvRKNS_10TensorBaseES9_NS_15PhiloxCudaStateEEUliRhSB_SB_SB_RKfSD_SD_SD_E_hSC_jLi2ELi2ELi4ELi512ELi2EEEvNS0_6detail10TensorInfoIT0_T2_EENSG_IT1_SI_EESI_T_,@"STO_CUDA_ENTRY STV_DEFAULT"
_ZN2at4cuda57_GLOBAL__N__cd6b329d_24_DistributionBernoulli_cu_7537a20d21kernelPointwiseApply2IZNS_6native9templates4cuda28bernoulli_tensor_cuda_kernelIhfEEvRKNS_10TensorBaseES9_NS_15PhiloxCudaStateEEUliRhSB_SB_SB_RKfSD_SD_SD_E_hSC_jLi2ELi2ELi4ELi512ELi2EEEvNS0_6detail10TensorInfoIT0_T2_EENSG_IT1_SI_EESI_T_:
        /* <DEDUP_REMOVED lines=20> */
.L_x_6301:
        /* <DEDUP_REMOVED lines=177> */
.L_x_6274:
[----:B------:R-:W-:Y:S05]  /*0c50*/  BSYNC B0 ;  /* 0x0000000000007941 */ /* 0x000fea0003800000 */
.L_x_6273:
        /* <DEDUP_REMOVED lines=47> */
.L_x_6276:
[----:B------:R-:W-:Y:S05]  /*0f50*/  BSYNC B0 ;  /* 0x0000000000007941 */ /* 0x000fea0003800000 */
.L_x_6275:
        /* <DEDUP_REMOVED lines=47> */
.L_x_6278:
[----:B------:R-:W-:Y:S05]  /*1250*/  BSYNC B0 ;  /* 0x0000000000007941 */ /* 0x000fea0003800000 */
.L_x_6277:
        /* <DEDUP_REMOVED lines=47> */
.L_x_6280:
[----:B------:R-:W-:Y:S05]  /*1550*/  BSYNC B0 ;  /* 0x0000000000007941 */ /* 0x000fea0003800000 */
.L_x_6279:
        /* <DEDUP_REMOVED lines=29> */
.L_x_6282:
[----:B------:R-:W-:Y:S01]  /*1730*/  MOV R20, R11 ;  /* 0x0000000b00147202 */ /* 0x000fe20000000f00 */
[----:B------:R-:W-:Y:S01]  /*1740*/  IMAD.MOV.U32 R14, RZ, RZ, R3 ;  /* 0x000000ffff0e7224 */ /* 0x000fe200078e0003 */
[----:B------:R-:W-:Y:S01]  /*1750*/  MOV R15, R8 ;  /* 0x00000008000f7202 */ /* 0x000fe20000000f00 */
[----:B------:R-:W-:-:S07]  /*1760*/  IMAD.MOV.U32 R11, RZ, RZ, R4 ;  /* 0x000000ffff0b7224 */ /* 0x000fce00078e0004 */
.L_x_6281:
        /* <DEDUP_REMOVED lines=18> */
.L_x_7418:
[----:B------:R-:W-:Y:S05]  /*1890*/  BRX R4 -0x18a0                                                                                                                                                                                                                                                                                                                                                                                                                                                                               (*"BRANCH_TARGETS .L_x_7419,.L_x_7420,.L_x_7421"*) ;  /* 0xffffffe404d87949 */ /* 0x000fea000383ffff */
.L_x_6285:
        /* <DEDUP_REMOVED lines=28> */
.L_x_6291:
[----:B------:R0:W5:Y:S02]  /*1a60*/  LDG.E R3, desc[UR36][R16.64] ;  /* 0x0000002410037981 */ /* 0x000164000c1e1900 */
.L_x_6290:
[----:B------:R-:W-:Y:S05]  /*1a70*/  BSYNC B6 ;  /* 0x0000000000067941 */ /* 0x000fea0003800000 */
.L_x_6289:
[----:B-----5:R-:W-:-:S04]  /*1a80*/  FSETP.GTU.FTZ.AND P0, PT, R34, R3, PT ;  /* 0x000000032200720b */ /* 0x020fc80003f1c000 */
[----:B------:R-:W-:-:S05]  /*1a90*/  SEL R3, RZ, 0x1, P0 ;  /* 0x00000001ff037807 */ /* 0x000fca0000000000 */
[----:B------:R1:W-:Y:S04]  /*1aa0*/  STG.E.U8 desc[UR36][R38.64], R3 ;  /* 0x0000000326007986 */ /* 0x0003e8000c101124 */
.L_x_6287:
[----:B------:R-:W-:Y:S05]  /*1ab0*/  BSYNC B7 ;  /* 0x0000000000077941 */ /* 0x000fea0003800000 */
.L_x_6286:
        /* <DEDUP_REMOVED lines=21> */
.L_x_6294:
[----:B------:R2:W5:Y:S02]  /*1c10*/  LDG.E R0, desc[UR36][R18.64] ;  /* 0x0000002412007981 */ /* 0x000564000c1e1900 */
.L_x_6293:
[----:B------:R-:W-:Y:S05]  /*1c20*/  BSYNC B6 ;  /* 0x0000000000067941 */ /* 0x000fea0003800000 */
.L_x_6292:
[----:B-----5:R-:W-:-:S04]  /*1c30*/  FSETP.GTU.FTZ.AND P0, PT, R33, R0, PT ;  /* 0x000000002100720b */ /* 0x020fc80003f1c000 */
[----:B-1----:R-:W-:-:S05]  /*1c40*/  SEL R3, RZ, 0x1, P0 ;  /* 0x00000001ff037807 */ /* 0x002fca0000000000 */
[----:B------:R1:W-:Y:S04]  /*1c50*/  STG.E.U8 desc[UR36][R36.64], R3 ;  /* 0x0000000324007986 */ /* 0x0003e8000c101124 */
.L_x_7420:
        /* <DEDUP_REMOVED lines=21> */
.L_x_6297:
[----:B------:R1:W5:Y:S02]  /*1db0*/  LDG.E R3, desc[UR36][R22.64] ;  /* 0x0000002416037981 */ /* 0x000364000c1e1900 */
.L_x_6296:
[----:B------:R-:W-:Y:S05]  /*1dc0*/  BSYNC B6 ;  /* 0x0000000000067941 */ /* 0x000fea0003800000 */
.L_x_6295:
[----:B-----5:R-:W-:-:S04]  /*1dd0*/  FSETP.GTU.FTZ.AND P0, PT, R32, R3, PT ;  /* 0x000000032000720b */ /* 0x020fc80003f1c000 */
[----:B------:R-:W-:-:S05]  /*1de0*/  SEL R3, RZ, 0x1, P0 ;  /* 0x00000001ff037807 */ /* 0x000fca0000000000 */
[----:B------:R3:W-:Y:S04]  /*1df0*/  STG.E.U8 desc[UR36][R28.64], R3 ;  /* 0x000000031c007986 */ /* 0x0007e8000c101124 */
.L_x_7419:
[----:B------:R-:W-:Y:S05]  /*1e00*/  BSYNC B8 ;  /* 0x0000000000087941 */ /* 0x000fea0003800000 */
.L_x_6284:
        /* <DEDUP_REMOVED lines=21> */
.L_x_6300:
[----:B------:R4:W5:Y:S02]  /*1f60*/  LDG.E R0, desc[UR36][R24.64] ;  /* 0x0000002418007981 */ /* 0x000964000c1e1900 */
.L_x_6299:
[----:B------:R-:W-:Y:S05]  /*1f70*/  BSYNC B6 ;  /* 0x0000000000067941 */ /* 0x000fea0003800000 */
.L_x_6298:
[----:B-----5:R-:W-:-:S04]  /*1f80*/  FSETP.GTU.FTZ.AND P0, PT, R31, R0, PT ;  /* 0x000000001f00720b */ /* 0x020fc80003f1c000 */
[----:B---3--:R-:W-:-:S05]  /*1f90*/  SEL R3, RZ, 0x1, P0 ;  /* 0x00000001ff037807 */ /* 0x008fca0000000000 */
[----:B------:R3:W-:Y:S01]  /*1fa0*/  STG.E.U8 desc[UR36][R26.64], R3 ;  /* 0x000000031a007986 */ /* 0x0007e2000c101124 */
[----:B------:R-:W-:Y:S05]  /*1fb0*/  BRA `(.L_x_6288) ;  /* 0x0000000000047947 */ /* 0x000fea0003800000 */
.L_x_7421:
[----:B------:R-:W-:Y:S05]  /*1fc0*/  BREAK B8 ;  /* 0x0000000000087942 */ /* 0x000fea0003800000 */
.L_x_6288:
[----:B------:R-:W-:Y:S05]  /*1fd0*/  BSYNC B9 ;  /* 0x0000000000097941 */ /* 0x000fea0003800000 */
.L_x_6283:
[----:B------:R-:W-:Y:S01]  /*1fe0*/  ULDC UR4, c[0x0][0x0] ;  /* 0x0000000000047ab9 */ /* 0x000fe20000000800 */
[----:B---3--:R-:W3:Y:S01]  /*1ff0*/  LDC R3, c[0x0][0xc] ;  /* 0x00000300ff037b82 */ /* 0x008ee20000000800 */
[----:B------:R-:W-:-:S06]  /*2000*/  USHF.L.U32 UR4, UR4, 0x2, URZ ;  /* 0x0000000204047899 */ /* 0x000fcc000800063f */
[----:B---3--:R-:W-:-:S05]  /*2010*/  IMAD R2, R3, UR4, R2 ;  /* 0x0000000403027c24 */ /* 0x008fca000f8e0202 */
[----:B------:R-:W-:-:S13]  /*2020*/  ISETP.GE.U32.AND P0, PT, R2, UR47, PT ;  /* 0x0000002f02007c0c */ /* 0x000fda000bf06070 */
[----:B------:R-:W-:Y:S05]  /*2030*/  @!P0 BRA `(.L_x_6301) ;  /* 0xffffffe000408947 */ /* 0x000fea000383ffff */
[----:B------:R-:W-:Y:S05]  /*2040*/  BSYNC B10 ;  /* 0x00000000000a7941 */ /* 0x000fea0003800000 */
.L_x_6272:
[----:B------:R-:W-:Y:S05]  /*2050*/  EXIT ;  /* 0x000000000000794d */ /* 0x000fea0003800000 */
.L_x_6302:
        /* <DEDUP_REMOVED lines=10> */
.L_x_7677:


//--------------------- .text._ZN2at4cuda57_GLOBAL__N__cd6b329d_24_DistributionBernoulli_cu_7537a20d21kernelPointwiseApply2IZNS_6native9templates4cuda28bernoulli_tensor_cuda_kernelIhfEEvRKNS_10TensorBaseES9_NS_15PhiloxCudaStateEEUliRhSB_SB_SB_RKfSD_SD_SD_E_hSC_jLi2ELi1ELi4ELi512ELi2EEEvNS0_6detail10TensorInfoIT0_T2_EENSG_IT1_SI_EESI_T_ --------------------------
	.section	.text._ZN2at4cuda57_GLOBAL__N__cd6b329d_24_DistributionBernoulli_cu_7537a20d21kernelPointwiseApply2IZNS_6native9templates4cuda28bernoulli_tensor_cuda_kernelIhfEEvRKNS_10TensorBaseES9_NS_15PhiloxCudaStateEEUliRhSB_SB_SB_RKfSD_SD_SD_E_hSC_jLi2ELi1ELi4ELi512ELi2EEEvNS0_6detail10TensorInfoIT0_T2_EENSG_IT1_SI_EESI_T_,"ax",@progbits
	.align	128
.text._ZN2at4cuda57_GLOBAL__N__cd6b329d_24_DistributionBernoulli_cu_7537a20d21kernelPointwiseApply2IZNS_6native9templates4cuda28bernoulli_tensor_cuda_kernelIhfEEvRKNS_10TensorBaseES9_NS_15PhiloxCudaStateEEUliRhSB_SB_SB_RKfSD_SD_SD_E_hSC_jLi2ELi1ELi4ELi512ELi2EEEvNS0_6detail10TensorInfoIT0_T2_EENSG_IT1_SI_EESI_T_:
        .type           _ZN2at4cuda57_GLOBAL__N__cd6b329d_24_DistributionBernoulli_cu_7537a20d21kernelPointwiseApply2IZNS_6native9templates4cuda28bernoulli_tensor_cuda_kernelIhfEEvRKNS_10TensorBaseES9_NS_15PhiloxCudaStateEEUliRhSB_SB_SB_RKfSD_SD_SD_E_hSC_jLi2ELi1ELi4ELi512ELi2EEEvNS0_6detail10TensorInfoIT0_T2_EENSG_IT1_SI_EESI_T_,@function
        .size           _ZN2at4cuda57_GLOBAL__N__cd6b329d_24_DistributionBernoulli_cu_7537a20d21kernelPointwiseApply2IZNS_6native9templates4cuda28bernoulli_tensor_cuda_kernelIhfEEvRKNS_10TensorBaseES9_NS_15PhiloxCudaStateEEUliRhSB_SB_SB_RKfSD_SD_SD_E_hSC_jLi2ELi1ELi4ELi512ELi2EEEvNS0_6detail10TensorInfoIT0_T2_EENSG_IT1_SI_EESI_T_,(.L_x_7678 - _ZN2at4cuda57_GLOBAL__N__cd6b329d_24_DistributionBernoulli_cu_7537a20d21kernelPointwiseApply2IZNS_6native9templates4cuda28bernoulli_tensor_cuda_kernelIhfEEvRKNS_10TensorBaseES9_NS_15PhiloxCudaStateEEUliRhSB_SB_SB_RKfSD_SD_SD_E_hSC_jLi2ELi1ELi4ELi512ELi2EEEvNS0_6detail10TensorInfoIT0_T2_EENSG_IT1_SI_EESI_T_)
        .other          _ZN2at4cuda57_GLOBAL__N__cd6b329d_24_DistributionBernoulli_cu_7537a20d21kernelPointwiseApply2IZNS_6native9templates4cuda28bernoulli_tensor_cuda_kernelIhfEEvRKNS_10TensorBaseES9_NS_15PhiloxCudaStateEEUliRhSB_SB_SB_RKfSD_SD_SD_E_hSC_jLi2ELi1ELi4ELi512ELi2EEEvNS0_6detail10TensorInfoIT0_T2_EENSG_IT1_SI_EESI_T_,@"STO_CUDA_ENTRY STV_DEFAULT"
_ZN2at4cuda57_GLOBAL__N__cd6b329d_24_DistributionBernoulli_cu_7537a20d21kernelPointwiseApply2IZNS_6native9templates4cuda28bernoulli_tensor_cuda_kernelIhfEEvRKNS_10TensorBaseES9_NS_15PhiloxCudaStateEEUliRhSB_SB_SB_RKfSD_SD_SD_E_hSC_jLi2ELi1ELi4ELi512ELi2EEEvNS0_6detail10TensorInfoIT0_T2_EENSG_IT1_SI_EESI_T_:
        /* <DEDUP_REMOVED lines=18> */
.L_x_6331:
        /* <DEDUP_REMOVED lines=154> */
.L_x_6304:
[----:B------:R-:W-:Y:S05]  /*0ac0*/  BSYNC B0 ;  /* 0x0000000000007941 */ /* 0x000fea0003800000 */
.L_x_6303:
        /* <DEDUP_REMOVED lines=24> */
.L_x_6306:
[----:B------:R-:W-:Y:S05]  /*0c50*/  BSYNC B0 ;  /* 0x0000000000007941 */ /* 0x000fea0003800000 */
.L_x_6305:
        /* <DEDUP_REMOVED lines=24> */
.L_x_6308:
[----:B------:R-:W-:Y:S05]  /*0de0*/  BSYNC B0 ;  /* 0x0000000000007941 */ /* 0x000fea0003800000 */
.L_x_6307:
        /* <DEDUP_REMOVED lines=25> */
.L_x_6310:
[----:B------:R-:W-:Y:S05]  /*0f80*/  BSYNC B0 ;  /* 0x0000000000007941 */ /* 0x000fea0003800000 */
.L_x_6309:
        /* <DEDUP_REMOVED lines=24> */
.L_x_6312:
[----:B------:R-:W-:Y:S01]  /*1110*/  MOV R15, R10 ;  /* 0x0000000a000f7202 */ /* 0x000fe20000000f00 */
[----:B------:R-:W-:Y:S02]  /*1120*/  IMAD.MOV.U32 R14, RZ, RZ, R4 ;  /* 0x000000ffff0e7224 */ /* 0x000fe400078e0004 */
[----:B------:R-:W-:Y:S02]  /*1130*/  IMAD.MOV.U32 R13, RZ, RZ, R0 ;  /* 0x000000ffff0d7224 */ /* 0x000fe400078e0000 */
[----:B------:R-:W-:-:S07]  /*1140*/  IMAD.MOV.U32 R10, RZ, RZ, R6 ;  /* 0x000000ffff0a7224 */ /* 0x000fce00078e0006 */
.L_x_6311:
        /* <DEDUP_REMOVED lines=19> */
.L_x_7422:
[----:B------:R-:W-:Y:S05]  /*1280*/  BRX R2 -0x1290                                                                                                                                                                                                                                                                                                                                                                                                                                                                               (*"BRANCH_TARGETS .L_x_7423,.L_x_7424,.L_x_7425"*) ;  /* 0xffffffec025c7949 */ /* 0x000fea000383ffff */
.L_x_6315:
        /* <DEDUP_REMOVED lines=31> */
.L_x_6321:
[----:B------:R0:W5:Y:S02]  /*1480*/  LDG.E R3, desc[UR36][R16.64] ;  /* 0x0000002410037981 */ /* 0x000164000c1e1900 */
.L_x_6320:
[----:B------:R-:W-:Y:S05]  /*1490*/  BSYNC B6 ;  /* 0x0000000000067941 */ /* 0x000fea0003800000 */
.L_x_6319:
[----:B-----5:R-:W-:-:S04]  /*14a0*/  FSETP.GTU.FTZ.AND P0, PT, R34, R3, PT ;  /* 0x000000032200720b */ /* 0x020fc80003f1c000 */
[----:B------:R-:W-:-:S05]  /*14b0*/  SEL R3, RZ, 0x1, P0 ;  /* 0x00000001ff037807 */ /* 0x000fca0000000000 */
[----:B------:R1:W-:Y:S04]  /*14c0*/  STG.E.U8 desc[UR36][R38.64], R3 ;  /* 0x0000000326007986 */ /* 0x0003e8000c101124 */
.L_x_6317:
[----:B------:R-:W-:Y:S05]  /*14d0*/  BSYNC B7 ;  /* 0x0000000000077941 */ /* 0x000fea0003800000 */
.L_x_6316:
        /* <DEDUP_REMOVED lines=25> */
.L_x_6324:
[----:B------:R0:W5:Y:S02]  /*1670*/  LDG.E R0, desc[UR36][R16.64] ;  /* 0x0000002410007981 */ /* 0x000164000c1e1900 */
.L_x_6323:
[----:B------:R-:W-:Y:S05]  /*1680*/  BSYNC B6 ;  /* 0x0000000000067941 */ /* 0x000fea0003800000 */
.L_x_6322:
[----:B-----5:R-:W-:-:S04]  /*1690*/  FSETP.GTU.FTZ.AND P0, PT, R33, R0, PT ;  /* 0x000000002100720b */ /* 0x020fc80003f1c000 */
[----:B-1----:R-:W-:-:S05]  /*16a0*/  SEL R3, RZ, 0x1, P0 ;  /* 0x00000001ff037807 */ /* 0x002fca0000000000 */
[----:B------:R1:W-:Y:S04]  /*16b0*/  STG.E.U8 desc[UR36][R36.64], R3 ;  /* 0x0000000324007986 */ /* 0x0003e8000c101124 */
.L_x_7424:
        /* <DEDUP_REMOVED lines=25> */
.L_x_6327:
[----:B------:R0:W5:Y:S02]  /*1850*/  LDG.E R3, desc[UR36][R16.64] ;  /* 0x0000002410037981 */ /* 0x000164000c1e1900 */
.L_x_6326:
[----:B------:R-:W-:Y:S05]  /*1860*/  BSYNC B6 ;  /* 0x0000000000067941 */ /* 0x000fea0003800000 */
.L_x_6325:
[----:B-----5:R-:W-:-:S04]  /*1870*/  FSETP.GTU.FTZ.AND P0, PT, R32, R3, PT ;  /* 0x000000032000720b */ /* 0x020fc80003f1c000 */
[----:B------:R-:W-:-:S05]  /*1880*/  SEL R3, RZ, 0x1, P0 ;  /* 0x00000001ff037807 */ /* 0x000fca0000000000 */
[----:B------:R1:W-:Y:S04]  /*1890*/  STG.E.U8 desc[UR36][R24.64], R3 ;  /* 0x0000000318007986 */ /* 0x0003e8000c101124 */
.L_x_7423:
[----:B------:R-:W-:Y:S05]  /*18a0*/  BSYNC B8 ;  /* 0x0000000000087941 */ /* 0x000fea0003800000 */
.L_x_6314:
        /* <DEDUP_REMOVED lines=25> */
.L_x_6330:
[----:B------:R0:W5:Y:S02]  /*1a40*/  LDG.E R0, desc[UR36][R16.64] ;  /* 0x0000002410007981 */ /* 0x000164000c1e1900 */
.L_x_6329:
[----:B------:R-:W-:Y:S05]  /*1a50*/  BSYNC B6 ;  /* 0x0000000000067941 */ /* 0x000fea0003800000 */
.L_x_6328:
[----:B-----5:R-:W-:-:S04]  /*1a60*/  FSETP.GTU.FTZ.AND P0, PT, R31, R0, PT ;  /* 0x000000001f00720b */ /* 0x020fc80003f1c000 */
[----:B-1----:R-:W-:-:S05]  /*1a70*/  SEL R3, RZ, 0x1, P0 ;  /* 0x00000001ff037807 */ /* 0x002fca0000000000 */
[----:B------:R1:W-:Y:S01]  /*1a80*/  STG.E.U8 desc[UR36][R22.64], R3 ;  /* 0x0000000316007986 */ /* 0x0003e2000c101124 */
[----:B------:R-:W-:Y:S05]  /*1a90*/  BRA `(.L_x_6318) ;  /* 0x0000000000047947 */ /* 0x000fea0003800000 */
.L_x_7425:
[----:B------:R-:W-:Y:S05]  /*1aa0*/  BREAK B8 ;  /* 0x0000000000087942 */ /* 0x000fea0003800000 */
.L_x_6318:
[----:B------:R-:W-:Y:S05]  /*1ab0*/  BSYNC B9 ;  /* 0x0000000000097941 */ /* 0x000fea0003800000 */
.L_x_6313:
[----:B------:R-:W2:Y:S01]  /*1ac0*/  LDC R0, c[0x0][0xc] ;  /* 0x00000300ff007b82 */ /* 0x000ea20000000800 */
[----:B------:R-:W-:-:S06]  /*1ad0*/  USHF.L.U32 UR4, UR40, 0x2, URZ ;  /* 0x0000000228047899 */ /* 0x000fcc000800063f */
[----:B--2---:R-:W-:-:S05]  /*1ae0*/  IMAD R29, R0, UR4, R29 ;  /* 0x00000004001d7c24 */ /* 0x004fca000f8e021d */
[----:B------:R-:W-:-:S13]  /*1af0*/  ISETP.GE.U32.AND P0, PT, R29, UR46, PT ;  /* 0x0000002e1d007c0c */ /* 0x000fda000bf06070 */
[----:B------:R-:W-:Y:S05]  /*1b00*/  @!P0 BRA `(.L_x_6331) ;  /* 0xffffffe400848947 */ /* 0x000fea000383ffff */
[----:B------:R-:W-:Y:S05]  /*1b10*/  EXIT ;  /* 0x000000000000794d */ /* 0x000fea0003800000 */
.L_x_6332:
        /* <DEDUP_REMOVED lines=14> */
.L_x_7678:


//--------------------- .text._ZN2at4cuda57_GLOBAL__N__cd6b329d_24_DistributionBernoulli_cu_7537a20d21kernelPointwiseApply2IZNS_6native9templates4cuda28bernoulli_tensor_cuda_kernelIhfEEvRKNS_10TensorBaseES9_NS_15PhiloxCudaStateEEUliRhSB_SB_SB_RKfSD_SD_SD_E_hSC_jLi1ELin1ELi4ELi512ELi2EEEvNS0_6detail10TensorInfoIT0_T2_EENSG_IT1_SI_EESI_T_ --------------------------
	.section	.text._ZN2at4cuda57_GLOBAL__N__cd6b329d_24_DistributionBernoulli_cu_7537a20d21kernelPointwiseApply2IZNS_6native9templates4cuda28bernoulli_tensor_cuda_kernelIhfEEvRKNS_10TensorBaseES9_NS_15PhiloxCudaStateEEUliRhSB_SB_SB_RKfSD_SD_SD_E_hSC_jLi1ELin1ELi4ELi512ELi2EEEvNS0_6detail10TensorInfoIT0_T2_EENSG_IT1_SI_EESI_T_,"ax",@progbits
	.align	128
.text._ZN2at4cuda57_GLOBAL__N__cd6b329d_24_DistributionBernoulli_cu_7537a20d21kernelPointwiseApply2IZNS_6native9templates4cuda28bernoulli_tensor_cuda_kernelIhfEEvRKNS_10TensorBaseES9_NS_15PhiloxCudaStateEEUliRhSB_SB_SB_RKfSD_SD_SD_E_hSC_jLi1ELin1ELi4ELi512ELi2EEEvNS0_6detail10TensorInfoIT0_T2_EENSG_IT1_SI_EESI_T_:
        .type           _ZN2at4cuda57_GLOBAL__N__cd6b329d_24_DistributionBernoulli_cu_7537a20d21kernelPointwiseApply2IZNS_6native9templates4cuda28bernoulli_tensor_cuda_kernelIhfEEvRKNS_10TensorBaseES9_NS_15PhiloxCudaStateEEUliRhSB_SB_SB_RKfSD_SD_SD_E_hSC_jLi1ELin1ELi4ELi512ELi2EEEvNS0_6detail10TensorInfoIT0_T2_EENSG_IT1_SI_EESI_T_,@function
        .size           _ZN2at4cuda57_GLOBAL__N__cd6b329d_24_DistributionBernoulli_cu_7537a20d21kernelPointwiseApply2IZNS_6native9templates4cuda28bernoulli_tensor_cuda_kernelIhfEEvRKNS_10TensorBaseES9_NS_15PhiloxCudaStateEEUliRhSB_SB_SB_RKfSD_SD_SD_E_hSC_jLi1ELin1ELi4ELi512ELi2EEEvNS0_6detail10TensorInfoIT0_T2_EENSG_IT1_SI_EESI_T_,(.L_x_7679 - _ZN2at4cuda57_GLOBAL__N__cd6b329d_24_DistributionBernoulli_cu_7537a20d21kernelPointwiseApply2IZNS_6native9templates4cuda28bernoulli_tensor_cuda_kernelIhfEEvRKNS_10TensorBaseES9_NS_15PhiloxCudaStateEEUliRhSB_SB_SB_RKfSD_SD_SD_E_hSC_jLi1ELin1ELi4ELi512ELi2EEEvNS0_6detail10TensorInfoIT0_T2_EENSG_IT1_SI_EESI_T_)
        .other          _ZN2at4cuda57_GLOBAL__N__cd6b329d_24_DistributionBernoulli_cu_7537a20d21kernelPointwiseApply2IZNS_6native9templates4cuda28bernoulli_tensor_cuda_kernelIhfEEvRKNS_10TensorBaseES9_NS_15PhiloxCudaStateEEUliRhSB_SB_SB_RKfSD_SD_SD_E_hSC_jLi1ELin1ELi4ELi512ELi2EEEvNS0_6detail10TensorInfoIT0_T2_EENSG_IT1_SI_EESI_T_,@"STO_CUDA_ENTRY STV_DEFAULT"
_ZN2at4cuda57_GLOBAL__N__cd6b329d_24_DistributionBernoulli_cu_7537a20d21kernelPointwiseApply2IZNS_6native9templates4cuda28bernoulli_tensor_cuda_kernelIhfEEvRKNS_10TensorBaseES9_NS_15PhiloxCudaStateEEUliRhSB_SB_SB_RKfSD_SD_SD_E_hSC_jLi1ELin1ELi4ELi512ELi2EEEvNS0_6detail10TensorInfoIT0_T2_EENSG_IT1_SI_EESI_T_:
        /* <DEDUP_REMOVED lines=11> */
.L_x_6373:
        /* <DEDUP_REMOVED lines=30> */
.L_x_6337:
        /* <DEDUP_REMOVED lines=101> */
.L_x_6336:
        /* <DEDUP_REMOVED lines=79> */
.L_x_6335:
[----:B------:R-:W-:Y:S02]  /*0dd0*/  ULDC UR4, c[0x0][0x354] ;  /* 0x0000d50000047ab9 */ /* 0x000fe40000000800 */
[----:B------:R-:W-:-:S07]  /*0de0*/  IMAD R25, R4, UR4, R25 ;  /* 0x0000000404197c24 */ /* 0x000fce000f8e0219 */
.L_x_6334:
[----:B------:R-:W-:Y:S05]  /*0df0*/  BSYNC B0 ;  /* 0x0000000000007941 */ /* 0x000fea0003800000 */
.L_x_6333:
        /* <DEDUP_REMOVED lines=25> */
.L_x_6342:
        /* <DEDUP_REMOVED lines=101> */
.L_x_6341:
        /* <DEDUP_REMOVED lines=79> */
.L_x_6340:
[----:B------:R-:W-:Y:S02]  /*1ad0*/  ULDC UR4, c[0x0][0x354] ;  /* 0x0000d50000047ab9 */ /* 0x000fe40000000800 */
[----:B------:R-:W-:-:S07]  /*1ae0*/  IMAD R31, R6, UR4, R31 ;  /* 0x00000004061f7c24 */ /* 0x000fce000f8e021f */
.L_x_6339:
[----:B------:R-:W-:Y:S05]  /*1af0*/  BSYNC B0 ;  /* 0x0000000000007941 */ /* 0x000fea0003800000 */
.L_x_6338:
        /* <DEDUP_REMOVED lines=25> */
.L_x_6347:
        /* <DEDUP_REMOVED lines=101> */
.L_x_6346:
        /* <DEDUP_REMOVED lines=79> */
.L_x_6345:
[----:B------:R-:W-:Y:S02]  /*27d0*/  ULDC UR4, c[0x0][0x354] ;  /* 0x0000d50000047ab9 */ /* 0x000fe40000000800 */
[----:B------:R-:W-:-:S07]  /*27e0*/  IMAD R27, R4, UR4, R27 ;  /* 0x00000004041b7c24 */ /* 0x000fce000f8e021b */
.L_x_6344:
[----:B------:R-:W-:Y:S05]  /*27f0*/  BSYNC B0 ;  /* 0x0000000000007941 */ /* 0x000fea0003800000 */
.L_x_6343:
        /* <DEDUP_REMOVED lines=24> */
.L_x_6352:
        /* <DEDUP_REMOVED lines=101> */
.L_x_6351:
        /* <DEDUP_REMOVED lines=79> */
.L_x_6350:
[----:B------:R-:W-:Y:S02]  /*34c0*/  ULDC UR4, c[0x0][0x354] ;  /* 0x0000d50000047ab9 */ /* 0x000fe40000000800 */
[----:B------:R-:W-:-:S07]  /*34d0*/  IMAD R7, R4, UR4, R7 ;  /* 0x0000000404077c24 */ /* 0x000fce000f8e0207 */
.L_x_6349:
[----:B------:R-:W-:Y:S05]  /*34e0*/  BSYNC B0 ;  /* 0x0000000000007941 */ /* 0x000fea0003800000 */
.L_x_6348:
        /* <DEDUP_REMOVED lines=139> */
.L_x_6354:
[----:B------:R-:W-:Y:S01]  /*3da0*/  IMAD.MOV.U32 R11, RZ, RZ, R14 ;  /* 0x000000ffff0b7224 */ /* 0x000fe200078e000e */
[----:B------:R-:W-:Y:S01]  /*3db0*/  MOV R7, R10 ;  /* 0x0000000a00077202 */ /* 0x000fe20000000f00 */
[----:B------:R-:W-:Y:S01]  /*3dc0*/  IMAD.MOV.U32 R9, RZ, RZ, R2 ;  /* 0x000000ffff097224 */ /* 0x000fe200078e0002 */
[----:B------:R-:W-:-:S07]  /*3dd0*/  MOV R14, R20 ;  /* 0x00000014000e7202 */ /* 0x000fce0000000f00 */
.L_x_6353:
        /* <DEDUP_REMOVED lines=19> */
.L_x_7426:
[----:B------:R-:W-:Y:S05]  /*3f10*/  BRX R2 -0x3f20                                                                                                                                                                                                                                                                                                                                                                                                                                                                               (*"BRANCH_TARGETS .L_x_7427,.L_x_7428,.L_x_7429"*) ;  /* 0xffffffc002387949 */ /* 0x000fea000383ffff */
.L_x_6357:
        /* <DEDUP_REMOVED lines=28> */
.L_x_6363:
[----:B------:R0:W5:Y:S02]  /*40e0*/  LDG.E R0, desc[UR36][R16.64] ;  /* 0x0000002410007981 */ /* 0x000164000c1e1900 */
.L_x_6362:
[----:B------:R-:W-:Y:S05]  /*40f0*/  BSYNC B6 ;  /* 0x0000000000067941 */ /* 0x000fea0003800000 */
.L_x_6361:
        /* <DEDUP_REMOVED lines=9> */
.L_x_6359:
[----:B------:R-:W-:Y:S05]  /*4190*/  BSYNC B7 ;  /* 0x0000000000077941 */ /* 0x000fea0003800000 */
.L_x_6358:
        /* <DEDUP_REMOVED lines=21> */
.L_x_6366:
[----:B------:R2:W5:Y:S02]  /*42f0*/  LDG.E R0, desc[UR36][R18.64] ;  /* 0x0000002412007981 */ /* 0x000564000c1e1900 */
.L_x_6365:
[----:B------:R-:W-:Y:S05]  /*4300*/  BSYNC B6 ;  /* 0x0000000000067941 */ /* 0x000fea0003800000 */
.L_x_6364:
        /* <DEDUP_REMOVED lines=11> */
.L_x_7428:
        /* <DEDUP_REMOVED lines=21> */
.L_x_6369:
[----:B------:R1:W5:Y:S02]  /*4510*/  LDG.E R3, desc[UR36][R22.64] ;  /* 0x0000002416037981 */ /* 0x000364000c1e1900 */
.L_x_6368:
[----:B------:R-:W-:Y:S05]  /*4520*/  BSYNC B6 ;  /* 0x0000000000067941 */ /* 0x000fea0003800000 */
.L_x_6367:
        /* <DEDUP_REMOVED lines=11> */
.L_x_7427:
[----:B------:R-:W-:Y:S05]  /*45e0*/  BSYNC B8 ;  /* 0x0000000000087941 */ /* 0x000fea0003800000 */
.L_x_6356:
        /* <DEDUP_REMOVED lines=21> */
.L_x_6372:
[----:B------:R4:W5:Y:S02]  /*4740*/  LDG.E R4, desc[UR36][R24.64] ;  /* 0x0000002418047981 */ /* 0x000964000c1e1900 */
.L_x_6371:
[----:B------:R-:W-:Y:S05]  /*4750*/  BSYNC B6 ;  /* 0x0000000000067941 */ /* 0x000fea0003800000 */
.L_x_6370:
        /* <DEDUP_REMOVED lines=14> */
.L_x_7429:
[----:B------:R-:W-:Y:S05]  /*4840*/  BREAK B8 ;  /* 0x0000000000087942 */ /* 0x000fea0003800000 */
.L_x_6360:
[----:B------:R-:W-:Y:S05]  /*4850*/  BSYNC B9 ;  /* 0x0000000000097941 */ /* 0x000fea0003800000 */
.L_x_6355:
[----:B------:R-:W-:Y:S01]  /*4860*/  ULDC UR4, c[0x0][0x0] ;  /* 0x0000000000047ab9 */ /* 0x000fe20000000800 */
[----:B---3--:R-:W3:Y:S01]  /*4870*/  LDC R2, c[0x0][0xc] ;  /* 0x00000300ff027b82 */ /* 0x008ee20000000800 */
[----:B------:R-:W-:-:S06]  /*4880*/  USHF.L.U32 UR4, UR4, 0x2, URZ ;  /* 0x0000000204047899 */ /* 0x000fcc000800063f */
[----:B---3--:R-:W-:-:S05]  /*4890*/  IMAD R29, R2, UR4, R29 ;  /* 0x00000004021d7c24 */ /* 0x008fca000f8e021d */
[----:B------:R-:W-:-:S13]  /*48a0*/  ISETP.GE.U32.AND P0, PT, R29, R0, PT ;  /* 0x000000001d00720c */ /* 0x000fda0003f06070 */
[----:B------:R-:W-:Y:S05]  /*48b0*/  @!P0 BRA `(.L_x_6373) ;  /* 0xffffffb400fc8947 */ /* 0x000fea000383ffff */
[----:B------:R-:W-:Y:S05]  /*48c0*/  EXIT ;  /* 0x000000000000794d */ /* 0x000fea0003800000 */
.L_x_6374:
        /* <DEDUP_REMOVED lines=11> */
.L_x_7679:


//--------------------- .text._ZN2at4cuda57_GLOBAL__N__cd6b329d_24_DistributionBernoulli_cu_7537a20d21kernelPointwiseApply2IZNS_6native9templates4cuda28bernoulli_tensor_cuda_kernelIhfEEvRKNS_10TensorBaseES9_NS_15PhiloxCudaStateEEUliRhSB_SB_SB_RKfSD_SD_SD_E_hSC_jLi1ELi2ELi4ELi512ELi2EEEvNS0_6detail10TensorInfoIT0_T2_EENSG_IT1_SI_EESI_T_ --------------------------
	.section	.text._ZN2at4cuda57_GLOBAL__N__cd6b329d_24_DistributionBernoulli_cu_7537a20d21kernelPointwiseApply2IZNS_6native9templates4cuda28bernoulli_tensor_cuda_kernelIhfEEvRKNS_10TensorBaseES9_NS_15PhiloxCudaStateEEUliRhSB_SB_SB_RKfSD_SD_SD_E_hSC_jLi1ELi2ELi4ELi512ELi2EEEvNS0_6detail10TensorInfoIT0_T2_EENSG_IT1_SI_EESI_T_,"ax",@progbits
	.align	128
.text._ZN2at4cuda57_GLOBAL__N__cd6b329d_24_DistributionBernoulli_cu_7537a20d21kernelPointwiseApply2IZNS_6native9templates4cuda28bernoulli_tensor_cuda_kernelIhfEEvRKNS_10TensorBaseES9_NS_15PhiloxCudaStateEEUliRhSB_SB_SB_RKfSD_SD_SD_E_hSC_jLi1ELi2ELi4ELi512ELi2EEEvNS0_6detail10TensorInfoIT0_T2_EENSG_IT1_SI_EESI_T_:
        .type           _ZN2at4cuda57_GLOBAL__N__cd6b329d_24_DistributionBernoulli_cu_7537a20d21kernelPointwiseApply2IZNS_6native9templates4cuda28bernoulli_tensor_cuda_kernelIhfEEvRKNS_10TensorBaseES9_NS_15PhiloxCudaStateEEUliRhSB_SB_SB_RKfSD_SD_SD_E_hSC_jLi1ELi2ELi4ELi512ELi2EEEvNS0_6detail10TensorInfoIT0_T2_EENSG_IT1_SI_EESI_T_,@function
        .size           _ZN2at4cuda57_GLOBAL__N__cd6b329d_24_DistributionBernoulli_cu_7537a20d21kernelPointwiseApply2IZNS_6native9templates4cuda28bernoulli_tensor_cuda_kernelIhfEEvRKNS_10TensorBaseES9_NS_15PhiloxCudaStateEEUliRhSB_SB_SB_RKfSD_SD_SD_E_hSC_jLi1ELi2ELi4ELi512ELi2EEEvNS0_6detail10TensorInfoIT0_T2_EENSG_IT1_SI_EESI_T_,(.L_x_7680 - _ZN2at4cuda57_GLOBAL__N__cd6b329d_24_DistributionBernoulli_cu_7537a20d21kernelPointwiseApply2IZNS_6native9templates4cuda28bernoulli_tensor_cuda_kernelIhfEEvRKNS_10TensorBaseES9_NS_15PhiloxCudaStateEEUliRhSB_SB_SB_RKfSD_SD_SD_E_hSC_jLi1ELi2ELi4ELi512ELi2EEEvNS0_6detail10TensorInfoIT0_T2_EENSG_IT1_SI_EESI_T_)
        .other          _ZN2at4cuda57_GLOBAL__N__cd6b329d_24_DistributionBernoulli_cu_7537a20d21kernelPointwiseApply2IZNS_6native9templates4cuda28bernoulli_tensor_cuda_kernelIhfEEvRKNS_10TensorBaseES9_NS_15PhiloxCudaStateEEUliRhSB_SB_SB_RKfSD_SD_SD_E_hSC_jLi1ELi2ELi4ELi512ELi2EEEvNS0_6detail10TensorInfoIT0_T2_EENSG_IT1_SI_EESI_T_,@"STO_CUDA_ENTRY STV_DEFAULT"
_ZN2at4cuda57_GLOBAL__N__cd6b329d_24_DistributionBernoulli_cu_7537a20d21kernelPointwiseApply2IZNS_6native9templates4cuda28bernoulli_tensor_cuda_kernelIhfEEvRKNS_10TensorBaseES9_NS_15PhiloxCudaStateEEUliRhSB_SB_SB_RKfSD_SD_SD_E_hSC_jLi1ELi2ELi4ELi512ELi2EEEvNS0_6detail10TensorInfoIT0_T2_EENSG_IT1_SI_EESI_T_:
        /* <DEDUP_REMOVED lines=19> */
.L_x_6403:
        /* <DEDUP_REMOVED lines=152> */
.L_x_6376:
[----:B------:R-:W-:Y:S05]  /*0ab0*/  BSYNC B0 ;  /* 0x0000000000007941 */ /* 0x000fea0003800000 */
.L_x_6375:
        /* <DEDUP_REMOVED lines=25> */
.L_x_6378:
[----:B------:R-:W-:Y:S05]  /*0c50*/  BSYNC B0 ;  /* 0x0000000000007941 */ /* 0x000fea0003800000 */
.L_x_6377:
        /* <DEDUP_REMOVED lines=25> */
.L_x_6380:
[----:B------:R-:W-:Y:S05]  /*0df0*/  BSYNC B0 ;  /* 0x0000000000007941 */ /* 0x000fea0003800000 */
.L_x_6379:
        /* <DEDUP_REMOVED lines=25> */
.L_x_6382:
[----:B------:R-:W-:Y:S05]  /*0f90*/  BSYNC B0 ;  /* 0x0000000000007941 */ /* 0x000fea0003800000 */
.L_x_6381:
        /* <DEDUP_REMOVED lines=20> */
.L_x_6384:
[----:B------:R-:W-:Y:S01]  /*10e0*/  IMAD.MOV.U32 R15, RZ, RZ, R3 ;  /* 0x000000ffff0f7224 */ /* 0x000fe200078e0003 */
[----:B------:R-:W-:Y:S01]  /*10f0*/  MOV R14, R4 ;  /* 0x00000004000e7202 */ /* 0x000fe20000000f00 */
[----:B------:R-:W-:Y:S01]  /*1100*/  IMAD.MOV.U32 R13, RZ, RZ, R7 ;  /* 0x000000ffff0d7224 */ /* 0x000fe200078e0007 */
[----:B------:R-:W-:-:S07]  /*1110*/  MOV R3, R10 ;  /* 0x0000000a00037202 */ /* 0x000fce0000000f00 */
.L_x_6383:
        /* <DEDUP_REMOVED lines=19> */
.L_x_7430:
[----:B------:R-:W-:Y:S05]  /*1250*/  BRX R4 -0x1260                                                                                                                                                                                                                                                                                                                                                                                                                                                                               (*"BRANCH_TARGETS .L_x_7431,.L_x_7432,.L_x_7433"*) ;  /* 0xffffffec04687949 */ /* 0x000fea000383ffff */
.L_x_6387:
        /* <DEDUP_REMOVED lines=28> */
.L_x_6393:
[----:B------:R0:W5:Y:S02]  /*1420*/  LDG.E R3, desc[UR36][R16.64] ;  /* 0x0000002410037981 */ /* 0x000164000c1e1900 */
.L_x_6392:
[----:B------:R-:W-:Y:S05]  /*1430*/  BSYNC B6 ;  /* 0x0000000000067941 */ /* 0x000fea0003800000 */
.L_x_6391:
[----:B------:R-:W-:Y:S01]  /*1440*/  VIADD R0, R26, 0x3 ;  /* 0x000000031a007836 */ /* 0x000fe20000000000 */
[----:B-----5:R-:W-:-:S03]  /*1450*/  FSETP.GTU.FTZ.AND P0, PT, R34, R3, PT ;  /* 0x000000032200720b */ /* 0x020fc60003f1c000 */
[----:B------:R-:W-:Y:S01]  /*1460*/  IMAD R5, R0, UR45, RZ ;  /* 0x0000002d00057c24 */ /* 0x000fe2000f8e02ff */
[----:B------:R-:W-:-:S04]  /*1470*/  SEL R3, RZ, 0x1, P0 ;  /* 0x00000001ff037807 */ /* 0x000fc80000000000 */
[----:B-1----:R-:W-:-:S05]  /*1480*/  IADD3 R4, P1, R5, R30, RZ ;  /* 0x0000001e05047210 */ /* 0x002fca0007f3e0ff */
[----:B------:R-:W-:-:S05]  /*1490*/  IMAD.X R5, RZ, RZ, R31, P1 ;  /* 0x000000ffff057224 */ /* 0x000fca00008e061f */
[----:B------:R2:W-:Y:S03]  /*14a0*/  STG.E.U8 desc[UR36][R4.64], R3 ;  /* 0x0000000304007986 */ /* 0x0005e6000c101124 */
.L_x_6389:
[----:B------:R-:W-:Y:S05]  /*14b0*/  BSYNC B7 ;  /* 0x0000000000077941 */ /* 0x000fea0003800000 */
.L_x_6388:
        /* <DEDUP_REMOVED lines=21> */
.L_x_6396:
[----:B------:R3:W5:Y:S02]  /*1610*/  LDG.E R0, desc[UR36][R18.64] ;  /* 0x0000002412007981 */ /* 0x000764000c1e1900 */
.L_x_6395:
[----:B------:R-:W-:Y:S05]  /*1620*/  BSYNC B6 ;  /* 0x0000000000067941 */ /* 0x000fea0003800000 */
.L_x_6394:
        /* <DEDUP_REMOVED lines=9> */
.L_x_7432:
        /* <DEDUP_REMOVED lines=21> */
.L_x_6399:
[----:B------:R2:W5:Y:S02]  /*1810*/  LDG.E R3, desc[UR36][R22.64] ;  /* 0x0000002416037981 */ /* 0x000564000c1e1900 */
.L_x_6398:
[----:B------:R-:W-:Y:S05]  /*1820*/  BSYNC B6 ;  /* 0x0000000000067941 */ /* 0x000fea0003800000 */
.L_x_6397:
        /* <DEDUP_REMOVED lines=9> */
.L_x_7431:
[----:B------:R-:W-:Y:S05]  /*18c0*/  BSYNC B8 ;  /* 0x0000000000087941 */ /* 0x000fea0003800000 */
.L_x_6386:
        /* <DEDUP_REMOVED lines=21> */
.L_x_6402:
[----:B------:R0:W5:Y:S02]  /*1a20*/  LDG.E R0, desc[UR36][R24.64] ;  /* 0x0000002418007981 */ /* 0x000164000c1e1900 */
.L_x_6401:
[----:B------:R-:W-:Y:S05]  /*1a30*/  BSYNC B6 ;  /* 0x0000000000067941 */ /* 0x000fea0003800000 */
.L_x_6400:
        /* <DEDUP_REMOVED lines=9> */
.L_x_7433:
[----:B------:R-:W-:Y:S05]  /*1ad0*/  BREAK B8 ;  /* 0x0000000000087942 */ /* 0x000fea0003800000 */
.L_x_6390:
[----:B------:R-:W-:Y:S05]  /*1ae0*/  BSYNC B9 ;  /* 0x0000000000097941 */ /* 0x000fea0003800000 */
.L_x_6385:
[----:B----4-:R-:W4:Y:S01]  /*1af0*/  LDC R3, c[0x0][0xc] ;  /* 0x00000300ff037b82 */ /* 0x010f220000000800 */
[----:B------:R-:W-:-:S06]  /*1b00*/  USHF.L.U32 UR4, UR40, 0x2, URZ ;  /* 0x0000000228047899 */ /* 0x000fcc000800063f */
[----:B----4-:R-:W-:-:S05]  /*1b10*/  IMAD R26, R3, UR4, R26 ;  /* 0x00000004031a7c24 */ /* 0x010fca000f8e021a */
[----:B------:R-:W-:-:S13]  /*1b20*/  ISETP.GE.U32.AND P0, PT, R26, UR46, PT ;  /* 0x0000002e1a007c0c */ /* 0x000fda000bf06070 */
[----:B------:R-:W-:Y:S05]  /*1b30*/  @!P0 BRA `(.L_x_6403) ;  /* 0xffffffe4007c8947 */ /* 0x000fea000383ffff */
[----:B------:R-:W-:Y:S05]  /*1b40*/  EXIT ;  /* 0x000000000000794d */ /* 0x000fea0003800000 */
.L_x_6404:
        /* <DEDUP_REMOVED lines=11> */
.L_x_7680:


//--------------------- .text._ZN2at4cuda57_GLOBAL__N__cd6b329d_24_DistributionBernoulli_cu_7537a20d21kernelPointwiseApply2IZNS_6native9templates4cuda28bernoulli_tensor_cuda_kernelIhfEEvRKNS_10TensorBaseES9_NS_15PhiloxCudaStateEEUliRhSB_SB_SB_RKfSD_SD_SD_E_hSC_jLi1ELi1ELi4ELi512ELi2EEEvNS0_6detail10TensorInfoIT0_T2_EENSG_IT1_SI_EESI_T_ --------------------------
	.section	.text._ZN2at4cuda57_GLOBAL__N__cd6b329d_24_DistributionBernoulli_cu_7537a20d21kernelPointwiseApply2IZNS_6native9templates4cuda28bernoulli_tensor_cuda_kernelIhfEEvRKNS_10TensorBaseES9_NS_15PhiloxCudaStateEEUliRhSB_SB_SB_RKfSD_SD_SD_E_hSC_jLi1ELi1ELi4ELi512ELi2EEEvNS0_6detail10TensorInfoIT0_T2_EENSG_IT1_SI_EESI_T_,"ax",@progbits
	.align	128
.text._ZN2at4cuda57_GLOBAL__N__cd6b329d_24_DistributionBernoulli_cu_7537a20d21kernelPointwiseApply2IZNS_6native9templates4cuda28bernoulli_tensor_cuda_kernelIhfEEvRKNS_10TensorBaseES9_NS_15PhiloxCudaStateEEUliRhSB_SB_SB_RKfSD_SD_SD_E_hSC_jLi1ELi1ELi4ELi512ELi2EEEvNS0_6detail10TensorInfoIT0_T2_EENSG_IT1_SI_EESI_T_:
        .type           _ZN2at4cuda57_GLOBAL__N__cd6b329d_24_DistributionBernoulli_cu_7537a20d21kernelPointwiseApply2IZNS_6native9templates4cuda28bernoulli_tensor_cuda_kernelIhfEEvRKNS_10TensorBaseES9_NS_15PhiloxCudaStateEEUliRhSB_SB_SB_RKfSD_SD_SD_E_hSC_jLi1ELi1ELi4ELi512ELi2EEEvNS0_6detail10TensorInfoIT0_T2_EENSG_IT1_SI_EESI_T_,@function
        .size           _ZN2at4cuda57_GLOBAL__N__cd6b329d_24_DistributionBernoulli_cu_7537a20d21kernelPointwiseApply2IZNS_6native9templates4cuda28bernoulli_tensor_cuda_kernelIhfEEvRKNS_10TensorBaseES9_NS_15PhiloxCudaStateEEUliRhSB_SB_SB_RKfSD_SD_SD_E_hSC_jLi1ELi1ELi4ELi512ELi2EEEvNS0_6detail10TensorInfoIT0_T2_EENSG_IT1_SI_EESI_T_,(.L_x_7681 - _ZN2at4cuda57_GLOBAL__N__cd6b329d_24_DistributionBernoulli_cu_7537a20d21kernelPointwiseApply2IZNS_6native9templates4cuda28bernoulli_tensor_cuda_kernelIhfEEvRKNS_10TensorBaseES9_NS_15PhiloxCudaStateEEUliRhSB_SB_SB_RKfSD_SD_SD_E_hSC_jLi1ELi1ELi4ELi512ELi2EEEvNS0_6detail10TensorInfoIT0_T2_EENSG_IT1_SI_EESI_T_)
        .other          _ZN2at4cuda57_GLOBAL__N__cd6b329d_24_DistributionBernoulli_cu_7537a20d21kernelPointwiseApply2IZNS_6native9templates4cuda28bernoulli_tensor_cuda_kernelIhfEEvRKNS_10TensorBaseES9_NS_15PhiloxCudaStateEEUliRhSB_SB_SB_RKfSD_SD_SD_E_hSC_jLi1ELi1ELi4ELi512ELi2EEEvNS0_6detail10TensorInfoIT0_T2_EENSG_IT1_SI_EESI_T_,@"STO_CUDA_ENTRY STV_DEFAULT"
_ZN2at4cuda57_GLOBAL__N__cd6b329d_24_DistributionBernoulli_cu_7537a20d21kernelPointwiseApply2IZNS_6native9templates4cuda28bernoulli_tensor_cuda_kernelIhfEEvRKNS_10TensorBaseES9_NS_15PhiloxCudaStateEEUliRhSB_SB_SB_RKfSD_SD_SD_E_hSC_jLi1ELi1ELi4ELi512ELi2EEEvNS0_6detail10TensorInfoIT0_T2_EENSG_IT1_SI_EESI_T_:
        /* <DEDUP_REMOVED lines=17> */
.L_x_6425:
        /* <DEDUP_REMOVED lines=163> */
.L_x_6406:
[----:B------:R-:W-:Y:S01]  /*0b40*/  MOV R15, R12 ;  /* 0x0000000c000f7202 */ /* 0x000fe20000000f00 */
[----:B------:R-:W-:Y:S02]  /*0b50*/  IMAD.MOV.U32 R14, RZ, RZ, R4 ;  /* 0x000000ffff0e7224 */ /* 0x000fe400078e0004 */
[----:B------:R-:W-:Y:S02]  /*0b60*/  IMAD.MOV.U32 R0, RZ, RZ, R3 ;  /* 0x000000ffff007224 */ /* 0x000fe400078e0003 */
[----:B------:R-:W-:-:S07]  /*0b70*/  IMAD.MOV.U32 R12, RZ, RZ, R6 ;  /* 0x000000ffff0c7224 */ /* 0x000fce00078e0006 */
.L_x_6405:
        /* <DEDUP_REMOVED lines=17> */
.L_x_7434:
[----:B------:R-:W-:Y:S05]  /*0c90*/  BRX R4 -0xca0                                                                                                                                                                                                                                                                                                                                                                                                                                                                                (*"BRANCH_TARGETS .L_x_7435,.L_x_7436,.L_x_7437"*) ;  /* 0xfffffff004d87949 */ /* 0x000fea000383ffff */
.L_x_6409:
        /* <DEDUP_REMOVED lines=28> */
.L_x_6415:
[----:B------:R0:W5:Y:S02]  /*0e60*/  LDG.E R0, desc[UR36][R16.64] ;  /* 0x0000002410007981 */ /* 0x000164000c1e1900 */
.L_x_6414:
[----:B------:R-:W-:Y:S05]  /*0e70*/  BSYNC B6 ;  /* 0x0000000000067941 */ /* 0x000fea0003800000 */
.L_x_6413:
[----:B-----5:R-:W-:-:S04]  /*0e80*/  FSETP.GTU.FTZ.AND P0, PT, R35, R0, PT ;  /* 0x000000002300720b */ /* 0x020fc80003f1c000 */
[----:B------:R-:W-:-:S05]  /*0e90*/  SEL R3, RZ, 0x1, P0 ;  /* 0x00000001ff037807 */ /* 0x000fca0000000000 */
[----:B------:R1:W-:Y:S04]  /*0ea0*/  STG.E.U8 desc[UR36][R36.64], R3 ;  /* 0x0000000324007986 */ /* 0x0003e8000c101124 */
.L_x_6411:
[----:B------:R-:W-:Y:S05]  /*0eb0*/  BSYNC B7 ;  /* 0x0000000000077941 */ /* 0x000fea0003800000 */
.L_x_6410:
        /* <DEDUP_REMOVED lines=21> */
.L_x_6418:
[----:B------:R1:W5:Y:S02]  /*1010*/  LDG.E R3, desc[UR36][R18.64] ;  /* 0x0000002412037981 */ /* 0x000364000c1e1900 */
.L_x_6417:
[----:B------:R-:W-:Y:S05]  /*1020*/  BSYNC B6 ;  /* 0x0000000000067941 */ /* 0x000fea0003800000 */
.L_x_6416:
[----:B-----5:R-:W-:-:S04]  /*1030*/  FSETP.GTU.FTZ.AND P0, PT, R34, R3, PT ;  /* 0x000000032200720b */ /* 0x020fc80003f1c000 */
[----:B------:R-:W-:-:S05]  /*1040*/  SEL R3, RZ, 0x1, P0 ;  /* 0x00000001ff037807 */ /* 0x000fca0000000000 */
[----:B------:R2:W-:Y:S04]  /*1050*/  STG.E.U8 desc[UR36][R28.64], R3 ;  /* 0x000000031c007986 */ /* 0x0005e8000c101124 */
.L_x_7436:
        /* <DEDUP_REMOVED lines=21> */
.L_x_6421:
[----:B------:R3:W5:Y:S02]  /*11b0*/  LDG.E R0, desc[UR36][R22.64] ;  /* 0x0000002416007981 */ /* 0x000764000c1e1900 */
.L_x_6420:
[----:B------:R-:W-:Y:S05]  /*11c0*/  BSYNC B6 ;  /* 0x0000000000067941 */ /* 0x000fea0003800000 */
.L_x_6419:
[----:B-----5:R-:W-:-:S04]  /*11d0*/  FSETP.GTU.FTZ.AND P0, PT, R33, R0, PT ;  /* 0x000000002100720b */ /* 0x020fc80003f1c000 */
[----:B--2---:R-:W-:-:S05]  /*11e0*/  SEL R3, RZ, 0x1, P0 ;  /* 0x00000001ff037807 */ /* 0x004fca0000000000 */
[----:B------:R2:W-:Y:S04]  /*11f0*/  STG.E.U8 desc[UR36][R26.64], R3 ;  /* 0x000000031a007986 */ /* 0x0005e8000c101124 */
.L_x_7435:
[----:B------:R-:W-:Y:S05]  /*1200*/  BSYNC B8 ;  /* 0x0000000000087941 */ /* 0x000fea0003800000 */
.L_x_6408:
        /* <DEDUP_REMOVED lines=27> */
.L_x_6424:
[----:B------:R0:W5:Y:S02]  /*13c0*/  LDG.E R3, desc[UR36][R16.64] ;  /* 0x0000002410037981 */ /* 0x000164000c1e1900 */
.L_x_6423:
[----:B------:R-:W-:Y:S05]  /*13d0*/  BSYNC B6 ;  /* 0x0000000000067941 */ /* 0x000fea0003800000 */
.L_x_6422:
        /* <DEDUP_REMOVED lines=9> */
.L_x_7437:
[----:B------:R-:W-:Y:S05]  /*1470*/  BREAK B8 ;  /* 0x0000000000087942 */ /* 0x000fea0003800000 */
.L_x_6412:
[----:B------:R-:W-:Y:S05]  /*1480*/  BSYNC B9 ;  /* 0x0000000000097941 */ /* 0x000fea0003800000 */
.L_x_6407:
[----:B-1----:R-:W1:Y:S01]  /*1490*/  LDC R3, c[0x0][0xc] ;  /* 0x00000300ff037b82 */ /* 0x002e620000000800 */
[----:B------:R-:W-:-:S06]  /*14a0*/  USHF.L.U32 UR4, UR40, 0x2, URZ ;  /* 0x0000000228047899 */ /* 0x000fcc000800063f */
[----:B-1----:R-:W-:-:S05]  /*14b0*/  IMAD R2, R3, UR4, R2 ;  /* 0x0000000403027c24 */ /* 0x002fca000f8e0202 */
[----:B------:R-:W-:-:S13]  /*14c0*/  ISETP.GE.U32.AND P0, PT, R2, UR42, PT ;  /* 0x0000002a02007c0c */ /* 0x000fda000bf06070 */
[----:B------:R-:W-:Y:S05]  /*14d0*/  @!P0 BRA `(.L_x_6425) ;  /* 0xffffffec000c8947 */ /* 0x000fea000383ffff */
[----:B------:R-:W-:Y:S05]  /*14e0*/  EXIT ;  /* 0x000000000000794d */ /* 0x000fea0003800000 */
.L_x_6426:
        /* <DEDUP_REMOVED lines=9> */
.L_x_7681:


//--------------------- .text._ZN2at4cuda57_GLOBAL__N__cd6b329d_24_DistributionBernoulli_cu_7537a20d21kernelPointwiseApply2IZNS_6native9templates4cuda28bernoulli_tensor_cuda_kernelIddEEvRKNS_10TensorBaseES9_NS_15PhiloxCudaStateEEUliRdSB_SB_SB_RKdSD_SD_SD_E_dSC_mLin1ELin1ELi4ELi512ELi2EEEvNS0_6detail10TensorInfoIT0_T2_EENSG_IT1_SI_EESI_T_ --------------------------
	.section	.text._ZN2at4cuda57_GLOBAL__N__cd6b329d_24_DistributionBernoulli_cu_7537a20d21kernelPointwiseApply2IZNS_6native9templates4cuda28bernoulli_tensor_cuda_kernelIddEEvRKNS_10TensorBaseES9_NS_15PhiloxCudaStateEEUliRdSB_SB_SB_RKdSD_SD_SD_E_dSC_mLin1ELin1ELi4ELi512ELi2EEEvNS0_6detail10TensorInfoIT0_T2_EENSG_IT1_SI_EESI_T_,"ax",@progbits
	.align	128
.text._ZN2at4cuda57_GLOBAL__N__cd6b329d_24_DistributionBernoulli_cu_7537a20d21kernelPointwiseApply2IZNS_6native9templates4cuda28bernoulli_tensor_cuda_kernelIddEEvRKNS_10TensorBaseES9_NS_15PhiloxCudaStateEEUliRdSB_SB_SB_RKdSD_SD_SD_E_dSC_mLin1ELin1ELi4ELi512ELi2EEEvNS0_6detail10TensorInfoIT0_T2_EENSG_IT1_SI_EESI_T_:
        .type           _ZN2at4cuda57_GLOBAL__N__cd6b329d_24_DistributionBernoulli_cu_7537a20d21kernelPointwiseApply2IZNS_6native9templates4cuda28bernoulli_tensor_cuda_kernelIddEEvRKNS_10TensorBaseES9_NS_15PhiloxCudaStateEEUliRdSB_SB_SB_RKdSD_SD_SD_E_dSC_mLin1ELin1ELi4ELi512ELi2EEEvNS0_6detail10TensorInfoIT0_T2_EENSG_IT1_SI_EESI_T_,@function
        .size           _ZN2at4cuda57_GLOBAL__N__cd6b329d_24_DistributionBernoulli_cu_7537a20d21kernelPointwiseApply2IZNS_6native9templates4cuda28bernoulli_tensor_cuda_kernelIddEEvRKNS_10TensorBaseES9_NS_15PhiloxCudaStateEEUliRdSB_SB_SB_RKdSD_SD_SD_E_dSC_mLin1ELin1ELi4ELi512ELi2EEEvNS0_6detail10TensorInfoIT0_T2_EENSG_IT1_SI_EESI_T_,(.L_x_7682 - _ZN2at4cuda57_GLOBAL__N__cd6b329d_24_DistributionBernoulli_cu_7537a20d21kernelPointwiseApply2IZNS_6native9templates4cuda28bernoulli_tensor_cuda_kernelIddEEvRKNS_10TensorBaseES9_NS_15PhiloxCudaStateEEUliRdSB_SB_SB_RKdSD_SD_SD_E_dSC_mLin1ELin1ELi4ELi512ELi2EEEvNS0_6detail10TensorInfoIT0_T2_EENSG_IT1_SI_EESI_T_)
        .other          _ZN2at4cuda57_GLOBAL__N__cd6b329d_24_DistributionBernoulli_cu_7537a20d21kernelPointwiseApply2IZNS_6native9templates4cuda28bernoulli_tensor_cuda_kernelIddEEvRKNS_10TensorBaseES9_NS_15PhiloxCudaStateEEUliRdSB_SB_SB_RKdSD_SD_SD_E_dSC_mLin1ELin1ELi4ELi512ELi2EEEvNS0_6detail10TensorInfoIT0_T2_EENSG_IT1_SI_EESI_T_,@"STO_CUDA_ENTRY STV_DEFAULT"
_ZN2at4cuda57_GLOBAL__N__cd6b329d_24_DistributionBernoulli_cu_7537a20d21kernelPointwiseApply2IZNS_6native9templates4cuda28bernoulli_tensor_cuda_kernelIddEEvRKNS_10TensorBaseES9_NS_15PhiloxCudaStateEEUliRdSB_SB_SB_RKdSD_SD_SD_E_dSC_mLin1ELin1ELi4ELi512ELi2EEEvNS0_6detail10TensorInfoIT0_T2_EENSG_IT1_SI_EESI_T_:
        /* <DEDUP_REMOVED lines=13> */
.L_x_6647:
[----:B------:R-:W-:Y:S01]  /*00d0*/  ULDC UR4, c[0x0][0x550] ;  /* 0x0001540000047ab9 */ /* 0x000fe20000000800 */
[----:B------:R-:W-:Y:S01]  /*00e0*/  BSSY B0, `(.L_x_6427) ;  /* 0x0000334000007945 */ /* 0x000fe20003800000 */
[----:B------:R-:W-:Y:S01]  /*00f0*/  IADD3 R30, -R28, UR4, RZ ;  /* 0x000000041c1e7c10 */ /* 0x000fe2000fffe1ff */
[----:B------:R-:W-:Y:S01]  /*0100*/  HFMA2.MMA R37, -RZ, RZ, 0, 0 ;  /* 0x00000000ff257435 */ /* 0x000fe200000001ff */
[----:B--2---:R-:W-:Y:S02]  /*0110*/  CS2R R38, SRZ ;  /* 0x0000000000267805 */ /* 0x004fe4000001ff00 */
[----:B------:R-:W-:Y:S02]  /*0120*/  CS2R R40, SRZ ;  /* 0x0000000000287805 */ /* 0x000fe4000001ff00 */
[----:B------:R-:W-:Y:S01]  /*0130*/  ISETP.GE.AND P0, PT, R30, 0x1, PT ;  /* 0x000000011e00780c */ /* 0x000fe20003f06270 */
[----:B---3--:R-:W-:-:S12]  /*0140*/  IMAD.MOV.U32 R35, RZ, RZ, RZ ;  /* 0x000000ffff237224 */ /* 0x008fd800078e00ff */
[----:B01----:R-:W-:Y:S05]  /*0150*/  @!P0 BRA `(.L_x_6428) ;  /* 0x0000003000b08947 */ /* 0x003fea0003800000 */
        /* <DEDUP_REMOVED lines=26> */
.L_x_6443:
        /* <DEDUP_REMOVED lines=13> */
[----:B------:R-:W-:Y:S05]  /*03d0*/  CALL.REL.NOINC `($__internal_50_$__cuda_sm20_div_u64) ;  /* 0x000000dc00407944 */ /* 0x000fea0003c00000 */
        /* <DEDUP_REMOVED lines=10> */
.L_x_6432:
        /* <DEDUP_REMOVED lines=23> */
.L_x_6433:
[----:B------:R-:W-:Y:S05]  /*05f0*/  BSYNC B2 ;  /* 0x0000000000027941 */ /* 0x000fea0003800000 */
.L_x_6431:
        /* <DEDUP_REMOVED lines=15> */
[----:B------:R-:W-:Y:S05]  /*06f0*/  CALL.REL.NOINC `($__internal_50_$__cuda_sm20_div_u64) ;  /* 0x000000d800787944 */ /* 0x000fea0003c00000 */
        /* <DEDUP_REMOVED lines=12> */
.L_x_6435:
        /* <DEDUP_REMOVED lines=23> */
.L_x_6436:
[----:B------:R-:W-:Y:S05]  /*0930*/  BSYNC B2 ;  /* 0x0000000000027941 */ /* 0x000fea0003800000 */
.L_x_6434:
        /* <DEDUP_REMOVED lines=29> */
.L_x_6438:
        /* <DEDUP_REMOVED lines=23> */
.L_x_6439:
[----:B------:R-:W-:Y:S05]  /*0c80*/  BSYNC B2 ;  /* 0x0000000000027941 */ /* 0x000fea0003800000 */
.L_x_6437:
        /* <DEDUP_REMOVED lines=17> */
[----:B------:R-:W-:Y:S05]  /*0da0*/  CALL.REL.NOINC `($__internal_50_$__cuda_sm20_div_u64) ;  /* 0x000000d000cc7944 */ /* 0x000fea0003c00000 */
        /* <DEDUP_REMOVED lines=12> */
.L_x_6441:
        /* <DEDUP_REMOVED lines=23> */
.L_x_6442:
[----:B------:R-:W-:Y:S05]  /*0fe0*/  BSYNC B2 ;  /* 0x0000000000027941 */ /* 0x000fea0003800000 */
.L_x_6440:
        /* <DEDUP_REMOVED lines=8> */
.L_x_6430:
        /* <DEDUP_REMOVED lines=13> */
[----:B------:R-:W-:Y:S05]  /*1140*/  CALL.REL.NOINC `($__internal_50_$__cuda_sm20_div_u64) ;  /* 0x000000cc00e47944 */ /* 0x000fea0003c00000 */
        /* <DEDUP_REMOVED lines=10> */
.L_x_6445:
        /* <DEDUP_REMOVED lines=23> */
.L_x_6446:
[----:B------:R-:W-:Y:S05]  /*1360*/  BSYNC B1 ;  /* 0x0000000000017941 */ /* 0x000fea0003800000 */
.L_x_6444:
        /* <DEDUP_REMOVED lines=28> */
.L_x_6448:
        /* <DEDUP_REMOVED lines=23> */
.L_x_6449:
[----:B------:R-:W-:Y:S05]  /*16a0*/  BSYNC B1 ;  /* 0x0000000000017941 */ /* 0x000fea0003800000 */
.L_x_6447:
        /* <DEDUP_REMOVED lines=27> */
.L_x_6451:
        /* <DEDUP_REMOVED lines=23> */
.L_x_6452:
[----:B------:R-:W-:Y:S05]  /*19d0*/  BSYNC B1 ;  /* 0x0000000000017941 */ /* 0x000fea0003800000 */
.L_x_6450:
[----:B------:R-:W0:Y:S02]  /*19e0*/  LDC.64 R12, c[0x0][R12+0x2c8] ;  /* 0x0000b2000c0c7b82 */ /* 0x000e240000000a00 */
[-C--:B0-----:R-:W-:Y:S02]  /*19f0*/  IMAD R3, R13, R4.reuse, RZ ;  /* 0x000000040d037224 */ /* 0x081fe400078e02ff */
[----:B------:R-:W-:-:S04]  /*1a00*/  IMAD.WIDE.U32 R16, R12, R4, R16 ;  /* 0x000000040c107225 */ /* 0x000fc800078e0010 */
[----:B------:R-:W-:-:S04]  /*1a10*/  IMAD R3, R12, R7, R3 ;  /* 0x000000070c037224 */ /* 0x000fc800078e0203 */
[----:B------:R-:W-:-:S07]  /*1a20*/  IMAD.IADD R17, R17, 0x1, R3 ;  /* 0x0000000111117824 */ /* 0x000fce00078e0203 */
.L_x_6429:
        /* <DEDUP_REMOVED lines=31> */
.L_x_6467:
        /* <DEDUP_REMOVED lines=25> */
.L_x_6456:
        /* <DEDUP_REMOVED lines=23> */
.L_x_6457:
[----:B------:R-:W-:Y:S05]  /*1f20*/  BSYNC B2 ;  /* 0x0000000000027941 */ /* 0x000fea0003800000 */
.L_x_6455:
        /* <DEDUP_REMOVED lines=29> */
.L_x_6459:
        /* <DEDUP_REMOVED lines=23> */
.L_x_6460:
[----:B------:R-:W-:Y:S05]  /*2270*/  BSYNC B2 ;  /* 0x0000000000027941 */ /* 0x000fea0003800000 */
.L_x_6458:
        /* <DEDUP_REMOVED lines=29> */
.L_x_6462:
        /* <DEDUP_REMOVED lines=23> */
.L_x_6463:
[----:B------:R-:W-:Y:S05]  /*25c0*/  BSYNC B2 ;  /* 0x0000000000027941 */ /* 0x000fea0003800000 */
.L_x_6461:
        /* <DEDUP_REMOVED lines=29> */
.L_x_6465:
        /* <DEDUP_REMOVED lines=23> */
.L_x_6466:
[----:B------:R-:W-:Y:S05]  /*2910*/  BSYNC B2 ;  /* 0x0000000000027941 */ /* 0x000fea0003800000 */
.L_x_6464:
        /* <DEDUP_REMOVED lines=9> */
.L_x_6454:
        /* <DEDUP_REMOVED lines=25> */
.L_x_6469:
        /* <DEDUP_REMOVED lines=23> */
.L_x_6470:
[----:B------:R-:W-:Y:S05]  /*2cb0*/  BSYNC B1 ;  /* 0x0000000000017941 */ /* 0x000fea0003800000 */
.L_x_6468:
        /* <DEDUP_REMOVED lines=29> */
.L_x_6472:
        /* <DEDUP_REMOVED lines=23> */
.L_x_6473:
[----:B------:R-:W-:Y:S05]  /*3000*/  BSYNC B1 ;  /* 0x0000000000017941 */ /* 0x000fea0003800000 */
.L_x_6471:
        /* <DEDUP_REMOVED lines=28> */
.L_x_6475:
        /* <DEDUP_REMOVED lines=23> */
.L_x_6476:
[----:B------:R-:W-:Y:S05]  /*3340*/  BSYNC B1 ;  /* 0x0000000000017941 */ /* 0x000fea0003800000 */
.L_x_6474:
[----:B------:R-:W0:Y:S01]  /*3350*/  LDC.64 R10, c[0x0][R10+0x2c8] ;  /* 0x0000b2000a0a7b82 */ /* 0x000e220000000a00 */
[----:B------:R-:W-:Y:S01]  /*3360*/  MOV R3, R0 ;  /* 0x0000000000037202 */ /* 0x000fe20000000f00 */
[-C--:B0-----:R-:W-:Y:S02]  /*3370*/  IMAD R5, R11, R4.reuse, RZ ;  /* 0x000000040b057224 */ /* 0x081fe400078e02ff */
[----:B------:R-:W-:-:S04]  /*3380*/  IMAD.WIDE.U32 R2, R10, R4, R2 ;  /* 0x000000040a027225 */ /* 0x000fc800078e0002 */
[----:B------:R-:W-:-:S04]  /*3390*/  IMAD R5, R10, R7, R5 ;  /* 0x000000070a057224 */ /* 0x000fc800078e0205 */
[----:B------:R-:W-:-:S07]  /*33a0*/  IMAD.IADD R0, R3, 0x1, R5 ;  /* 0x0000000103007824 */ /* 0x000fce00078e0205 */
.L_x_6453:
[----:B------:R-:W-:Y:S01]  /*33b0*/  ULDC.64 UR4, c[0x0][0x480] ;  /* 0x0001200000047ab9 */ /* 0x000fe20000000a00 */
[----:B------:R-:W-:Y:S01]  /*33c0*/  MOV R3, R0 ;  /* 0x0000000000037202 */ /* 0x000fe20000000f00 */
[----:B------:R-:W-:Y:S02]  /*33d0*/  IMAD R5, R17, UR4, RZ ;  /* 0x0000000411057c24 */ /* 0x000fe4000f8e02ff */
[----:B------:R-:W-:-:S04]  /*33e0*/  IMAD.WIDE.U32 R2, R16, UR4, R2 ;  /* 0x0000000410027c25 */ /* 0x000fc8000f8e0002 */
[----:B------:R-:W-:Y:S02]  /*33f0*/  IMAD R5, R16, UR5, R5 ;  /* 0x0000000510057c24 */ /* 0x000fe4000f8e0205 */
[----:B------:R-:W-:-:S03]  /*3400*/  IMAD.MOV.U32 R35, RZ, RZ, R2 ;  /* 0x000000ffff237224 */ /* 0x000fc600078e0002 */
[----:B------:R-:W-:-:S07]  /*3410*/  IADD3 R39, R3, R5, RZ ;  /* 0x0000000503277210 */ /* 0x000fce0007ffe0ff */
.L_x_6428:
[----:B------:R-:W-:Y:S05]  /*3420*/  BSYNC B0 ;  /* 0x0000000000007941 */ /* 0x000fea0003800000 */
.L_x_6427:
        /* <DEDUP_REMOVED lines=34> */
.L_x_6493:
        /* <DEDUP_REMOVED lines=24> */
.L_x_6482:
        /* <DEDUP_REMOVED lines=23> */
.L_x_6483:
[----:B------:R-:W-:Y:S05]  /*3940*/  BSYNC B2 ;  /* 0x0000000000027941 */ /* 0x000fea0003800000 */
.L_x_6481:
        /* <DEDUP_REMOVED lines=28> */
.L_x_6485:
        /* <DEDUP_REMOVED lines=23> */
.L_x_6486:
[----:B------:R-:W-:Y:S05]  /*3c80*/  BSYNC B2 ;  /* 0x0000000000027941 */ /* 0x000fea0003800000 */
.L_x_6484:
        /* <DEDUP_REMOVED lines=29> */
.L_x_6488:
        /* <DEDUP_REMOVED lines=23> */
.L_x_6489:
[----:B------:R-:W-:Y:S05]  /*3fd0*/  BSYNC B2 ;  /* 0x0000000000027941 */ /* 0x000fea0003800000 */
.L_x_6487:
        /* <DEDUP_REMOVED lines=29> */
.L_x_6491:
        /* <DEDUP_REMOVED lines=23> */
.L_x_6492:
[----:B------:R-:W-:Y:S05]  /*4320*/  BSYNC B2 ;  /* 0x0000000000027941 */ /* 0x000fea0003800000 */
.L_x_6490:
        /* <DEDUP_REMOVED lines=9> */
.L_x_6480:
        /* <DEDUP_REMOVED lines=24> */
.L_x_6495:
        /* <DEDUP_REMOVED lines=23> */
.L_x_6496:
[----:B------:R-:W-:Y:S05]  /*46b0*/  BSYNC B1 ;  /* 0x0000000000017941 */ /* 0x000fea0003800000 */
.L_x_6494:
        /* <DEDUP_REMOVED lines=28> */
.L_x_6498:
        /* <DEDUP_REMOVED lines=23> */
.L_x_6499:
[----:B------:R-:W-:Y:S05]  /*49f0*/  BSYNC B1 ;  /* 0x0000000000017941 */ /* 0x000fea0003800000 */
.L_x_6497:
        /* <DEDUP_REMOVED lines=27> */
.L_x_6501:
        /* <DEDUP_REMOVED lines=23> */
.L_x_6502:
[----:B------:R-:W-:Y:S05]  /*4d20*/  BSYNC B1 ;  /* 0x0000000000017941 */ /* 0x000fea0003800000 */
.L_x_6500:
[----:B------:R-:W0:Y:S02]  /*4d30*/  LDC.64 R12, c[0x0][R12+0x2c8] ;  /* 0x0000b2000c0c7b82 */ /* 0x000e240000000a00 */
[-C--:B0-----:R-:W-:Y:S02]  /*4d40*/  IMAD R3, R13, R4.reuse, RZ ;  /* 0x000000040d037224 */ /* 0x081fe400078e02ff */
[----:B------:R-:W-:-:S04]  /*4d50*/  IMAD.WIDE.U32 R24, R12, R4, R24 ;  /* 0x000000040c187225 */ /* 0x000fc800078e0018 */
[----:B------:R-:W-:-:S04]  /*4d60*/  IMAD R3, R12, R7, R3 ;  /* 0x000000070c037224 */ /* 0x000fc800078e0203 */
[----:B------:R-:W-:-:S07]  /*4d70*/  IMAD.IADD R25, R25, 0x1, R3 ;  /* 0x0000000119197824 */ /* 0x000fce00078e0203 */
.L_x_6479:
        /* <DEDUP_REMOVED lines=25> */
.L_x_6517:
        /* <DEDUP_REMOVED lines=27> */
.L_x_6506:
        /* <DEDUP_REMOVED lines=23> */
.L_x_6507:
[----:B------:R-:W-:Y:S05]  /*5230*/  BSYNC B2 ;  /* 0x0000000000027941 */ /* 0x000fea0003800000 */
.L_x_6505:
        /* <DEDUP_REMOVED lines=29> */
.L_x_6509:
        /* <DEDUP_REMOVED lines=23> */
.L_x_6510:
[----:B------:R-:W-:Y:S05]  /*5580*/  BSYNC B2 ;  /* 0x0000000000027941 */ /* 0x000fea0003800000 */
.L_x_6508:
        /* <DEDUP_REMOVED lines=30> */
.L_x_6512:
        /* <DEDUP_REMOVED lines=22> */
.L_x_6513:
[----:B------:R-:W-:Y:S05]  /*58d0*/  BSYNC B2 ;  /* 0x0000000000027941 */ /* 0x000fea0003800000 */
.L_x_6511:
        /* <DEDUP_REMOVED lines=30> */
.L_x_6515:
        /* <DEDUP_REMOVED lines=22> */
.L_x_6516:
[----:B------:R-:W-:Y:S05]  /*5c20*/  BSYNC B2 ;  /* 0x0000000000027941 */ /* 0x000fea0003800000 */
.L_x_6514:
        /* <DEDUP_REMOVED lines=9> */
.L_x_6504:
        /* <DEDUP_REMOVED lines=27> */
.L_x_6519:
        /* <DEDUP_REMOVED lines=23> */
.L_x_6520:
[----:B------:R-:W-:Y:S05]  /*5fe0*/  BSYNC B1 ;  /* 0x0000000000017941 */ /* 0x000fea0003800000 */
.L_x_6518:
        /* <DEDUP_REMOVED lines=31> */
.L_x_6522:
        /* <DEDUP_REMOVED lines=23> */
.L_x_6523:
[----:B------:R-:W-:Y:S05]  /*6350*/  BSYNC B1 ;  /* 0x0000000000017941 */ /* 0x000fea0003800000 */
.L_x_6521:
        /* <DEDUP_REMOVED lines=30> */
.L_x_6525:
        /* <DEDUP_REMOVED lines=23> */
.L_x_6526:
[----:B------:R-:W-:Y:S05]  /*66b0*/  BSYNC B1 ;  /* 0x0000000000017941 */ /* 0x000fea0003800000 */
.L_x_6524:
[----:B------:R-:W0:Y:S01]  /*66c0*/  LDC.64 R12, c[0x0][R12+0x2c8] ;  /* 0x0000b2000c0c7b82 */ /* 0x000e220000000a00 */
[----:B------:R-:W-:Y:S01]  /*66d0*/  MOV R3, R0 ;  /* 0x0000000000037202 */ /* 0x000fe20000000f00 */
[-C--:B0-----:R-:W-:Y:S02]  /*66e0*/  IMAD R6, R13, R4.reuse, RZ ;  /* 0x000000040d067224 */ /* 0x081fe400078e02ff */
[----:B------:R-:W-:-:S04]  /*66f0*/  IMAD.WIDE.U32 R2, R12, R4, R2 ;  /* 0x000000040c027225 */ /* 0x000fc800078e0002 */
[----:B------:R-:W-:-:S04]  /*6700*/  IMAD R5, R12, R5, R6 ;  /* 0x000000050c057224 */ /* 0x000fc800078e0206 */
[----:B------:R-:W-:-:S07]  /*6710*/  IMAD.IADD R0, R3, 0x1, R5 ;  /* 0x0000000103007824 */ /* 0x000fce00078e0205 */
.L_x_6503:
[----:B------:R-:W-:Y:S01]  /*6720*/  ULDC.64 UR4, c[0x0][0x480] ;  /* 0x0001200000047ab9 */ /* 0x000fe20000000a00 */
[----:B------:R-:W-:Y:S01]  /*6730*/  MOV R3, R0 ;  /* 0x0000000000037202 */ /* 0x000fe20000000f00 */
[----:B------:R-:W-:Y:S02]  /*6740*/  IMAD R8, R8, UR4, RZ ;  /* 0x0000000408087c24 */ /* 0x000fe4000f8e02ff */
[----:B------:R-:W-:-:S04]  /*6750*/  IMAD.WIDE.U32 R32, R9, UR4, R2 ;  /* 0x0000000409207c25 */ /* 0x000fc8000f8e0002 */
[----:B------:R-:W-:-:S04]  /*6760*/  IMAD R9, R9, UR5, R8 ;  /* 0x0000000509097c24 */ /* 0x000fc8000f8e0208 */
[----:B------:R-:W-:-:S07]  /*6770*/  IMAD.IADD R36, R33, 0x1, R9 ;  /* 0x0000000121247824 */ /* 0x000fce00078e0209 */
.L_x_6478:
[----:B------:R-:W-:Y:S05]  /*6780*/  BSYNC B0 ;  /* 0x0000000000007941 */ /* 0x000fea0003800000 */
.L_x_6477:
        /* <DEDUP_REMOVED lines=30> */
.L_x_6543:
        /* <DEDUP_REMOVED lines=24> */
.L_x_6532:
        /* <DEDUP_REMOVED lines=23> */
.L_x_6533:
[----:B------:R-:W-:Y:S05]  /*6c60*/  BSYNC B2 ;  /* 0x0000000000027941 */ /* 0x000fea0003800000 */
.L_x_6531:
        /* <DEDUP_REMOVED lines=28> */
.L_x_6535:
        /* <DEDUP_REMOVED lines=23> */
.L_x_6536:
[----:B------:R-:W-:Y:S05]  /*6fa0*/  BSYNC B2 ;  /* 0x0000000000027941 */ /* 0x000fea0003800000 */
.L_x_6534:
        /* <DEDUP_REMOVED lines=29> */
.L_x_6538:
        /* <DEDUP_REMOVED lines=23> */
.L_x_6539:
[----:B------:R-:W-:Y:S05]  /*72f0*/  BSYNC B2 ;  /* 0x0000000000027941 */ /* 0x000fea0003800000 */
.L_x_6537:
        /* <DEDUP_REMOVED lines=30> */
.L_x_6541:
        /* <DEDUP_REMOVED lines=23> */
.L_x_6542:
[----:B------:R-:W-:Y:S05]  /*7650*/  BSYNC B2 ;  /* 0x0000000000027941 */ /* 0x000fea0003800000 */
.L_x_6540:
        /* <DEDUP_REMOVED lines=8> */
.L_x_6530:
        /* <DEDUP_REMOVED lines=24> */
.L_x_6545:
        /* <DEDUP_REMOVED lines=23> */
.L_x_6546:
[----:B------:R-:W-:Y:S05]  /*79d0*/  BSYNC B1 ;  /* 0x0000000000017941 */ /* 0x000fea0003800000 */
.L_x_6544:
        /* <DEDUP_REMOVED lines=28> */
.L_x_6548:
        /* <DEDUP_REMOVED lines=23> */
.L_x_6549:
[----:B------:R-:W-:Y:S05]  /*7d10*/  BSYNC B1 ;  /* 0x0000000000017941 */ /* 0x000fea0003800000 */
.L_x_6547:
        /* <DEDUP_REMOVED lines=27> */
.L_x_6551:
        /* <DEDUP_REMOVED lines=23> */
.L_x_6552:
[----:B------:R-:W-:Y:S05]  /*8040*/  BSYNC B1 ;  /* 0x0000000000017941 */ /* 0x000fea0003800000 */
.L_x_6550:
[----:B------:R-:W0:Y:S02]  /*8050*/  LDC.64 R12, c[0x0][R12+0x2c8] ;  /* 0x0000b2000c0c7b82 */ /* 0x000e240000000a00 */
[-C--:B0-----:R-:W-:Y:S02]  /*8060*/  IMAD R3, R13, R4.reuse, RZ ;  /* 0x000000040d037224 */ /* 0x081fe400078e02ff */
[----:B------:R-:W-:-:S04]  /*8070*/  IMAD.WIDE.U32 R16, R12, R4, R16 ;  /* 0x000000040c107225 */ /* 0x000fc800078e0010 */
[----:B------:R-:W-:-:S05]  /*8080*/  IMAD R3, R12, R7, R3 ;  /* 0x000000070c037224 */ /* 0x000fca00078e0203 */
[----:B------:R-:W-:-:S07]  /*8090*/  IADD3 R17, R17, R3, RZ ;  /* 0x0000000311117210 */ /* 0x000fce0007ffe0ff */
.L_x_6529:
        /* <DEDUP_REMOVED lines=30> */
.L_x_6567:
        /* <DEDUP_REMOVED lines=25> */
.L_x_6556:
        /* <DEDUP_REMOVED lines=23> */
.L_x_6557:
[----:B------:R-:W-:Y:S05]  /*8580*/  BSYNC B2 ;  /* 0x0000000000027941 */ /* 0x000fea0003800000 */
.L_x_6555:
        /* <DEDUP_REMOVED lines=29> */
.L_x_6559:
        /* <DEDUP_REMOVED lines=23> */
.L_x_6560:
[----:B------:R-:W-:Y:S05]  /*88d0*/  BSYNC B2 ;  /* 0x0000000000027941 */ /* 0x000fea0003800000 */
.L_x_6558:
        /* <DEDUP_REMOVED lines=29> */
.L_x_6562:
        /* <DEDUP_REMOVED lines=23> */
.L_x_6563:
[----:B------:R-:W-:Y:S05]  /*8c20*/  BSYNC B2 ;  /* 0x0000000000027941 */ /* 0x000fea0003800000 */
.L_x_6561:
        /* <DEDUP_REMOVED lines=29> */
.L_x_6565:
        /* <DEDUP_REMOVED lines=23> */
.L_x_6566:
[----:B------:R-:W-:Y:S05]  /*8f70*/  BSYNC B2 ;  /* 0x0000000000027941 */ /* 0x000fea0003800000 */
.L_x_6564:
        /* <DEDUP_REMOVED lines=9> */
.L_x_6554:
        /* <DEDUP_REMOVED lines=25> */
.L_x_6569:
        /* <DEDUP_REMOVED lines=23> */
.L_x_6570:
[----:B------:R-:W-:Y:S05]  /*9310*/  BSYNC B1 ;  /* 0x0000000000017941 */ /* 0x000fea0003800000 */
.L_x_6568:
        /* <DEDUP_REMOVED lines=29> */
.L_x_6572:
        /* <DEDUP_REMOVED lines=23> */
.L_x_6573:
[----:B------:R-:W-:Y:S05]  /*9660*/  BSYNC B1 ;  /* 0x0000000000017941 */ /* 0x000fea0003800000 */
.L_x_6571:
        /* <DEDUP_REMOVED lines=28> */
.L_x_6575:
        /* <DEDUP_REMOVED lines=23> */
.L_x_6576:
[----:B------:R-:W-:Y:S05]  /*99a0*/  BSYNC B1 ;  /* 0x0000000000017941 */ /* 0x000fea0003800000 */
.L_x_6574:
[----:B------:R-:W0:Y:S01]  /*99b0*/  LDC.64 R10, c[0x0][R10+0x2c8] ;  /* 0x0000b2000a0a7b82 */ /* 0x000e220000000a00 */
[----:B------:R-:W-:Y:S02]  /*99c0*/  IMAD.MOV.U32 R3, RZ, RZ, R0 ;  /* 0x000000ffff037224 */ /* 0x000fe400078e0000 */
[-C--:B0-----:R-:W-:Y:S02]  /*99d0*/  IMAD R5, R11, R4.reuse, RZ ;  /* 0x000000040b057224 */ /* 0x081fe400078e02ff */
[----:B------:R-:W-:-:S04]  /*99e0*/  IMAD.WIDE.U32 R2, R10, R4, R2 ;  /* 0x000000040a027225 */ /* 0x000fc800078e0002 */
[----:B------:R-:W-:-:S05]  /*99f0*/  IMAD R5, R10, R7, R5 ;  /* 0x000000070a057224 */ /* 0x000fca00078e0205 */
[----:B------:R-:W-:-:S07]  /*9a00*/  IADD3 R0, R3, R5, RZ ;  /* 0x0000000503007210 */ /* 0x000fce0007ffe0ff */
.L_x_6553:
[----:B------:R-:W-:Y:S01]  /*9a10*/  ULDC.64 UR4, c[0x0][0x480] ;  /* 0x0001200000047ab9 */ /* 0x000fe20000000a00 */
[----:B------:R-:W-:Y:S02]  /*9a20*/  IMAD.MOV.U32 R3, RZ, RZ, R0 ;  /* 0x000000ffff037224 */ /* 0x000fe400078e0000 */
[----:B------:R-:W-:Y:S02]  /*9a30*/  IMAD R17, R17, UR4, RZ ;  /* 0x0000000411117c24 */ /* 0x000fe4000f8e02ff */
[----:B------:R-:W-:-:S04]  /*9a40*/  IMAD.WIDE.U32 R2, R16, UR4, R2 ;  /* 0x0000000410027c25 */ /* 0x000fc8000f8e0002 */
[----:B------:R-:W-:Y:S01]  /*9a50*/  IMAD R17, R16, UR5, R17 ;  /* 0x0000000510117c24 */ /* 0x000fe2000f8e0211 */
[----:B------:R-:W-:-:S03]  /*9a60*/  MOV R24, R2 ;  /* 0x0000000200187202 */ /* 0x000fc60000000f00 */
[----:B------:R-:W-:-:S07]  /*9a70*/  IMAD.IADD R31, R3, 0x1, R17 ;  /* 0x00000001031f7824 */ /* 0x000fce00078e0211 */
.L_x_6528:
[----:B------:R-:W-:Y:S05]  /*9a80*/  BSYNC B0 ;  /* 0x0000000000007941 */ /* 0x000fea0003800000 */
.L_x_6527:
        /* <DEDUP_REMOVED lines=27> */
.L_x_6593:
        /* <DEDUP_REMOVED lines=22> */
.L_x_6582:
        /* <DEDUP_REMOVED lines=23> */
.L_x_6583:
[----:B------:R-:W-:Y:S05]  /*9f10*/  BSYNC B2 ;  /* 0x0000000000027941 */ /* 0x000fea0003800000 */
.L_x_6581:
        /* <DEDUP_REMOVED lines=28> */
.L_x_6585:
        /* <DEDUP_REMOVED lines=23> */
.L_x_6586:
[----:B------:R-:W-:Y:S05]  /*a250*/  BSYNC B2 ;  /* 0x0000000000027941 */ /* 0x000fea0003800000 */
.L_x_6584:
        /* <DEDUP_REMOVED lines=29> */
.L_x_6588:
        /* <DEDUP_REMOVED lines=23> */
.L_x_6589:
[----:B------:R-:W-:Y:S05]  /*a5a0*/  BSYNC B2 ;  /* 0x0000000000027941 */ /* 0x000fea0003800000 */
.L_x_6587:
        /* <DEDUP_REMOVED lines=29> */
.L_x_6591:
        /* <DEDUP_REMOVED lines=23> */
.L_x_6592:
[----:B------:R-:W-:Y:S05]  /*a8f0*/  BSYNC B2 ;  /* 0x0000000000027941 */ /* 0x000fea0003800000 */
.L_x_6590:
        /* <DEDUP_REMOVED lines=11> */
.L_x_6580:
        /* <DEDUP_REMOVED lines=24> */
.L_x_6595:
        /* <DEDUP_REMOVED lines=23> */
.L_x_6596:
[----:B------:R-:W-:Y:S05]  /*aca0*/  BSYNC B1 ;  /* 0x0000000000017941 */ /* 0x000fea0003800000 */
.L_x_6594:
        /* <DEDUP_REMOVED lines=28> */
.L_x_6598:
        /* <DEDUP_REMOVED lines=23> */
.L_x_6599:
[----:B------:R-:W-:Y:S05]  /*afe0*/  BSYNC B1 ;  /* 0x0000000000017941 */ /* 0x000fea0003800000 */
.L_x_6597:
        /* <DEDUP_REMOVED lines=27> */
.L_x_6601:
        /* <DEDUP_REMOVED lines=23> */
.L_x_6602:
[----:B------:R-:W-:Y:S05]  /*b310*/  BSYNC B1 ;  /* 0x0000000000017941 */ /* 0x000fea0003800000 */
.L_x_6600:
[----:B------:R-:W0:Y:S02]  /*b320*/  LDC.64 R12, c[0x0][R12+0x2c8] ;  /* 0x0000b2000c0c7b82 */ /* 0x000e240000000a00 */
[-C--:B0-----:R-:W-:Y:S02]  /*b330*/  IMAD R3, R13, R4.reuse, RZ ;  /* 0x000000040d037224 */ /* 0x081fe400078e02ff */
[----:B------:R-:W-:-:S04]  /*b340*/  IMAD.WIDE.U32 R16, R12, R4, R16 ;  /* 0x000000040c107225 */ /* 0x000fc800078e0010 */
[----:B------:R-:W-:-:S05]  /*b350*/  IMAD R3, R12, R7, R3 ;  /* 0x000000070c037224 */ /* 0x000fca00078e0203 */
[----:B------:R-:W-:-:S07]  /*b360*/  IADD3 R17, R17, R3, RZ ;  /* 0x0000000311117210 */ /* 0x000fce0007ffe0ff */
.L_x_6579:
        /* <DEDUP_REMOVED lines=30> */
.L_x_6617:
        /* <DEDUP_REMOVED lines=25> */
.L_x_6606:
        /* <DEDUP_REMOVED lines=23> */
.L_x_6607:
[----:B------:R-:W-:Y:S05]  /*b850*/  BSYNC B2 ;  /* 0x0000000000027941 */ /* 0x000fea0003800000 */
.L_x_6605:
        /* <DEDUP_REMOVED lines=29> */
.L_x_6609:
        /* <DEDUP_REMOVED lines=23> */
.L_x_6610:
[----:B------:R-:W-:Y:S05]  /*bba0*/  BSYNC B2 ;  /* 0x0000000000027941 */ /* 0x000fea0003800000 */
.L_x_6608:
        /* <DEDUP_REMOVED lines=29> */
.L_x_6612:
        /* <DEDUP_REMOVED lines=23> */
.L_x_6613:
[----:B------:R-:W-:Y:S05]  /*bef0*/  BSYNC B2 ;  /* 0x0000000000027941 */ /* 0x000fea0003800000 */
.L_x_6611:
        /* <DEDUP_REMOVED lines=29> */
.L_x_6615:
        /* <DEDUP_REMOVED lines=23> */
.L_x_6616:
[----:B------:R-:W-:Y:S05]  /*c240*/  BSYNC B2 ;  /* 0x0000000000027941 */ /* 0x000fea0003800000 */
.L_x_6614:
        /* <DEDUP_REMOVED lines=9> */
.L_x_6604:
        /* <DEDUP_REMOVED lines=25> */
.L_x_6619:
        /* <DEDUP_REMOVED lines=23> */
.L_x_6620:
[----:B------:R-:W-:Y:S05]  /*c5e0*/  BSYNC B1 ;  /* 0x0000000000017941 */ /* 0x000fea0003800000 */
.L_x_6618:
        /* <DEDUP_REMOVED lines=29> */
.L_x_6622:
        /* <DEDUP_REMOVED lines=21> */
[----:B------:R-:W-:Y:S01]  /*c910*/  IMAD R9, R8, R9, R16 ;  /* 0x0000000908097224 */ /* 0x000fe200078e0210 */
[----:B------:R-:W-:-:S07]  /*c920*/  MOV R16, R5 ;  /* 0x0000000500107202 */ /* 0x000fce0000000f00 */
.L_x_6623:
[----:B------:R-:W-:Y:S05]  /*c930*/  BSYNC B1 ;  /* 0x0000000000017941 */ /* 0x000fea0003800000 */
.L_x_6621:
        /* <DEDUP_REMOVED lines=15> */
[----:B------:R-:W-:Y:S02]  /*ca30*/  MOV R4, R8 ;  /* 0x0000000800047202 */ /* 0x000fe40000000f00 */
        /* <DEDUP_REMOVED lines=9> */
[----:B------:R-:W-:-:S05]  /*cad0*/  IMAD R7, R9, R11, R7 ;  /* 0x0000000b09077224 */ /* 0x000fca00078e0207 */
[----:B------:R-:W-:Y:S01]  /*cae0*/  IADD3 R7, R5, R7, RZ ;  /* 0x0000000705077210 */ /* 0x000fe20007ffe0ff */
[----:B------:R-:W-:Y:S06]  /*caf0*/  BRA `(.L_x_6626) ;  /* 0x00000000005c7947 */ /* 0x000fec0003800000 */
.L_x_6625:
[----:B------:R-:W0:Y:S01]  /*cb00*/  I2F.U32.RP R3, R8 ;  /* 0x0000000800037306 */ /* 0x000e220000209000 */
[----:B------:R-:W-:Y:S01]  /*cb10*/  IADD3 R7, RZ, -R8, RZ ;  /* 0x80000008ff077210 */ /* 0x000fe20007ffe0ff */
[----:B------:R-:W-:Y:S01]  /*cb20*/  IMAD.MOV.U32 R17, RZ, RZ, RZ ;  /* 0x000000ffff117224 */ /* 0x000fe200078e00ff */
[----:B------:R-:W-:-:S05]  /*cb30*/  ISETP.NE.U32.AND P2, PT, R8, RZ, PT ;  /* 0x000000ff0800720c */ /* 0x000fca0003f45070 */
[----:B0-----:R-:W0:Y:S02]  /*cb40*/  MUFU.RCP R3, R3 ;  /* 0x0000000300037308 */ /* 0x001e240000001000 */
[----:B0-----:R-:W-:-:S06]  /*cb50*/  IADD3 R4, R3, 0xffffffe, RZ ;  /* 0x0ffffffe03047810 */ /* 0x001fcc0007ffe0ff */
        /* <DEDUP_REMOVED lines=8> */
[----:B------:R-:W-:Y:S01]  /*cbe0*/  @P0 IADD3 R7, -R8, R7, RZ ;  /* 0x0000000708070210 */ /* 0x000fe20007ffe1ff */
[----:B------:R-:W-:-:S03]  /*cbf0*/  @P0 VIADD R5, R5, 0x1 ;  /* 0x0000000105050836 */ /* 0x000fc60000000000 */
[----:B------:R-:W-:Y:S01]  /*cc00*/  ISETP.GE.U32.AND P1, PT, R7, R8, PT ;  /* 0x000000080700720c */ /* 0x000fe20003f26070 */
[----:B------:R-:W-:-:S12]  /*cc10*/  HFMA2.MMA R7, -RZ, RZ, 0, 0 ;  /* 0x00000000ff077435 */ /* 0x000fd800000001ff */
[----:B------:R-:W-:Y:S02]  /*cc20*/  @P1 IADD3 R5, R5, 0x1, RZ ;  /* 0x0000000105051810 */ /* 0x000fe40007ffe0ff */
[----:B------:R-:W-:-:S04]  /*cc30*/  @!P2 LOP3.LUT R5, RZ, R8, RZ, 0x33, !PT ;  /* 0x00000008ff05a212 */ /* 0x000fc800078e33ff */
[----:B------:R-:W-:-:S05]  /*cc40*/  IADD3 R3, -R5, RZ, RZ ;  /* 0x000000ff05037210 */ /* 0x000fca0007ffe1ff */
[----:B------:R-:W-:Y:S01]  /*cc50*/  IMAD R4, R8, R3, R16 ;  /* 0x0000000308047224 */ /* 0x000fe200078e0210 */
[----:B------:R-:W-:-:S07]  /*cc60*/  MOV R16, R5 ;  /* 0x0000000500107202 */ /* 0x000fce0000000f00 */
.L_x_6626:
[----:B------:R-:W-:Y:S05]  /*cc70*/  BSYNC B1 ;  /* 0x0000000000017941 */ /* 0x000fea0003800000 */
.L_x_6624:
[----:B------:R-:W0:Y:S01]  /*cc80*/  LDC.64 R10, c[0x0][R10+0x2c8] ;  /* 0x0000b2000a0a7b82 */ /* 0x000e220000000a00 */
[----:B------:R-:W-:Y:S02]  /*cc90*/  IMAD.MOV.U32 R3, RZ, RZ, R0 ;  /* 0x000000ffff037224 */ /* 0x000fe400078e0000 */
[-C--:B0-----:R-:W-:Y:S02]  /*cca0*/  IMAD R5, R11, R4.reuse, RZ ;  /* 0x000000040b057224 */ /* 0x081fe400078e02ff */
[----:B------:R-:W-:-:S04]  /*ccb0*/  IMAD.WIDE.U32 R2, R10, R4, R2 ;  /* 0x000000040a027225 */ /* 0x000fc800078e0002 */
[----:B------:R-:W-:-:S05]  /*ccc0*/  IMAD R5, R10, R7, R5 ;  /* 0x000000070a057224 */ /* 0x000fca00078e0205 */
[----:B------:R-:W-:-:S07]  /*ccd0*/  IADD3 R0, R3, R5, RZ ;  /* 0x0000000503007210 */ /* 0x000fce0007ffe0ff */
.L_x_6603:
[----:B------:R-:W-:Y:S01]  /*cce0*/  ULDC.64 UR4, c[0x0][0x480] ;  /* 0x0001200000047ab9 */ /* 0x000fe20000000a00 */
[----:B------:R-:W-:Y:S01]  /*ccf0*/  MOV R3, R0 ;  /* 0x0000000000037202 */ /* 0x000fe20000000f00 */
[----:B------:R-:W-:Y:S02]  /*cd00*/  IMAD R17, R17, UR4, RZ ;  /* 0x0000000411117c24 */ /* 0x000fe4000f8e02ff */
[----:B------:R-:W-:-:S04]  /*cd10*/  IMAD.WIDE.U32 R44, R16, UR4, R2 ;  /* 0x00000004102c7c25 */ /* 0x000fc8000f8e0002 */
[----:B------:R-:W-:-:S04]  /*cd20*/  IMAD R17, R16, UR5, R17 ;  /* 0x0000000510117c24 */ /* 0x000fc8000f8e0211 */
[----:B------:R-:W-:-:S07]  /*cd30*/  IMAD.IADD R43, R45, 0x1, R17 ;  /* 0x000000012d2b7824 */ /* 0x000fce00078e0211 */
.L_x_6578:
[----:B------:R-:W-:Y:S05]  /*cd40*/  BSYNC B0 ;  /* 0x0000000000007941 */ /* 0x000fea0003800000 */
.L_x_6577:
        /* <DEDUP_REMOVED lines=22> */
[----:B------:R-:W-:Y:S02]  /*ceb0*/  @P0 IADD3 R8, R12, RZ, RZ ;  /* 0x000000ff0c080210 */ /* 0x000fe40007ffe0ff */
[--C-:B------:R-:W-:Y:S02]  /*cec0*/  LOP3.LUT R12, R7, R12, R2.reuse, 0x96, !PT ;  /* 0x0000000c070c7212 */ /* 0x100fe400078e9602 */
[-C--:B------:R-:W-:Y:S02]  /*ced0*/  LOP3.LUT R20, R5, R3.reuse, RZ, 0x3c, !PT ;  /* 0x0000000305147212 */ /* 0x080fe400078e3cff */
[----:B------:R-:W-:Y:S01]  /*cee0*/  LOP3.LUT R11, R11, R3, RZ, 0x3c, !PT ;  /* 0x000000030b0b7212 */ /* 0x000fe200078e3cff */
        /* <DEDUP_REMOVED lines=8> */
[C---:B------:R-:W-:Y:S02]  /*cf70*/  LOP3.LUT R6, R9.reuse, R21, RZ, 0x3c, !PT ;  /* 0x0000001509067212 */ /* 0x040fe400078e3cff */
        /* <DEDUP_REMOVED lines=18> */
[----:B------:R-:W-:Y:S01]  /*d0a0*/  IMAD.WIDE.U32 R14, R5, -0x326172a9, RZ ;  /* 0xcd9e8d57050e7825 */ /* 0x000fe200078e00ff */
[----:B------:R-:W-:-:S03]  /*d0b0*/  IADD3 R7, R2, -0x255992d5, RZ ;  /* 0xdaa66d2b02077810 */ /* 0x000fc60007ffe0ff */
[----:B------:R-:W-:Y:S01]  /*d0c0*/  IMAD.WIDE.U32 R20, R21, -0x326172a9, RZ ;  /* 0xcd9e8d5715147825 */ /* 0x000fe200078e00ff */
[----:B------:R-:W-:-:S03]  /*d0d0*/  LOP3.LUT R5, R13, R6, R9, 0x96, !PT ;  /* 0x000000060d057212 */ /* 0x000fc600078e9609 */
[----:B------:R-:W-:Y:S01]  /*d0e0*/  IMAD.WIDE.U32 R40, R40, -0x2daee0ad, RZ ;  /* 0xd2511f5328287825 */ /* 0x000fe200078e00ff */
[--C-:B------:R-:W-:Y:S02]  /*d0f0*/  LOP3.LUT R6, R15, R4, R7.reuse, 0x96, !PT ;  /* 0x000000040f067212 */ /* 0x100fe400078e9607 */
[----:B------:R-:W-:Y:S01]  /*d100*/  LOP3.LUT R7, R21, R10, R7, 0x96, !PT ;  /* 0x0000000a15077212 */ /* 0x000fe200078e9607 */
[----:B------:R-:W-:Y:S01]  /*d110*/  IMAD.WIDE.U32 R4, R5, -0x326172a9, RZ ;  /* 0xcd9e8d5705047825 */ /* 0x000fe200078e00ff */
[----:B------:R-:W-:Y:S02]  /*d120*/  LOP3.LUT R10, R41, R8, R9, 0x96, !PT ;  /* 0x00000008290a7212 */ /* 0x000fe400078e9609 */
[----:B------:R-:W-:Y:S01]  /*d130*/  IADD3 R13, R2, 0x78dde6e4, RZ ;  /* 0x78dde6e4020d7810 */ /* 0x000fe20007ffe0ff */
[----:B------:R-:W-:Y:S02]  /*d140*/  VIADD R15, R3, 0xed9eba14 ;  /* 0xed9eba14030f7836 */ /* 0x000fe40000000000 */
        /* <DEDUP_REMOVED lines=22> */
[----:B------:R-:W-:Y:S01]  /*d2b0*/  IMAD.WIDE.U32 R4, R8, -0x326172a9, RZ ;  /* 0xcd9e8d5708047825 */ /* 0x000fe200078e00ff */
[----:B------:R-:W-:Y:S02]  /*d2c0*/  LOP3.LUT R21, R21, R6, R7, 0x96, !PT ;  /* 0x0000000615157212 */ /* 0x000fe400078e9607 */
[----:B------:R-:W-:Y:S01]  /*d2d0*/  LEA.HI.X R35, R35, UR5, R39, 0x3, P0 ;  /* 0x0000000523237c11 */ /* 0x000fe200080f1c27 */
[----:B------:R-:W-:Y:S01]  /*d2e0*/  IMAD.WIDE.U32 R10, R11, -0x2daee0ad, RZ ;  /* 0xd2511f530b0a7825 */ /* 0x000fe200078e00ff */
[----:B------:R-:W-:-:S02]  /*d2f0*/  IADD3 R13, R2, -0x4ab325aa, RZ ;  /* 0xb54cda56020d7810 */ /* 0x000fc40007ffe0ff */
[C---:B------:R-:W-:Y:S01]  /*d300*/  LEA R38, P0, R32.reuse, UR4, 0x3 ;  /* 0x0000000420267c11 */ /* 0x040fe2000f8018ff */
[----:B------:R-:W-:Y:S01]  /*d310*/  IMAD.WIDE.U32 R6, R9, -0x2daee0ad, RZ ;  /* 0xd2511f5309067825 */ /* 0x000fe200078e00ff */
[----:B------:R-:W-:Y:S02]  /*d320*/  IADD3 R15, R3, 0x646e171e, RZ ;  /* 0x646e171e030f7810 */ /* 0x000fe40007ffe0ff */
[----:B------:R-:W-:Y:S01]  /*d330*/  LOP3.LUT R40, R5, R40, R13, 0x96, !PT ;  /* 0x0000002805287212 */ /* 0x000fe200078e960d */
[----:B------:R-:W-:Y:S01]  /*d340*/  IMAD.WIDE.U32 R8, R21, -0x326172a9, RZ ;  /* 0xcd9e8d5715087825 */ /* 0x000fe200078e00ff */
[----:B------:R-:W-:Y:S02]  /*d350*/  LEA.HI.X R39, R32, UR5, R36, 0x3, P0 ;  /* 0x0000000520277c11 */ /* 0x000fe400080f1c24 */
[--C-:B------:R-:W-:Y:S02]  /*d360*/  LOP3.LUT R36, R11, R12, R15.reuse, 0x96, !PT ;  /* 0x0000000c0b247212 */ /* 0x100fe400078e960f */
[----:B------:R-:W-:Y:S01]  /*d370*/  LOP3.LUT R15, R7, R20, R15, 0x96, !PT ;  /* 0x00000014070f7212 */ /* 0x000fe200078e960f */
        /* <DEDUP_REMOVED lines=53> */
.L_x_6628:
[----:B------:R-:W-:Y:S01]  /*d6d0*/  MOV R6, R5 ;  /* 0x0000000500067202 */ /* 0x000fe20000000f00 */
[----:B------:R-:W-:Y:S01]  /*d6e0*/  IMAD.MOV.U32 R0, RZ, RZ, R20 ;  /* 0x000000ffff007224 */ /* 0x000fe200078e0014 */
[----:B------:R-:W-:Y:S02]  /*d6f0*/  MOV R4, R2 ;  /* 0x0000000200047202 */ /* 0x000fe40000000f00 */
[----:B------:R-:W-:-:S07]  /*d700*/  MOV R5, R14 ;  /* 0x0000000e00057202 */ /* 0x000fce0000000f00 */
.L_x_6627:
        /* <DEDUP_REMOVED lines=18> */
.L_x_7438:
[----:B------:R-:W-:Y:S05]  /*d830*/  BRX R2 -0xd840                                                                                                                                                                                                                                                                                                                                                                                                                                                                               (*"BRANCH_TARGETS .L_x_7439,.L_x_7440,.L_x_7441"*) ;  /* 0xffffff2402f07949 */ /* 0x000fea000383ffff */
.L_x_6631:
[----:B------:R-:W-:Y:S01]  /*d840*/  ISETP.NE.AND P0, PT, R30, 0x3, PT ;  /* 0x000000031e00780c */ /* 0x000fe20003f05270 */
[----:B------:R-:W-:-:S12]  /*d850*/  BSSY B8, `(.L_x_6632) ;  /* 0x0000023000087945 */ /* 0x000fd80003800000 */
[----:B------:R-:W-:Y:S05]  /*d860*/  @!P0 BRA `(.L_x_6633) ;  /* 0x0000000000848947 */ /* 0x000fea0003800000 */
[----:B------:R-:W-:-:S13]  /*d870*/  ISETP.NE.AND P0, PT, R30, 0x4, PT ;  /* 0x000000041e00780c */ /* 0x000fda0003f05270 */
[----:B------:R-:W-:Y:S05]  /*d880*/  @P0 BREAK B8 ;  /* 0x0000000000080942 */ /* 0x000fea0003800000 */
[----:B------:R-:W-:Y:S05]  /*d890*/  @P0 BREAK B6 ;  /* 0x0000000000060942 */ /* 0x000fea0003800000 */
[----:B------:R-:W-:Y:S05]  /*d8a0*/  @P0 BRA `(.L_x_6634) ;  /* 0x0000000400e00947 */ /* 0x000fea0003800000 */
[----:B------:R-:W2:Y:S01]  /*d8b0*/  LDG.E.64 R2, desc[UR36][R24.64] ;  /* 0x0000002418027981 */ /* 0x000ea2000c1e1b00 */
[----:B------:R-:W-:Y:S01]  /*d8c0*/  BSSY B9, `(.L_x_6635) ;  /* 0x0000015000097945 */ /* 0x000fe20003800000 */
[C---:B--2---:R-:W-:Y:S02]  /*d8d0*/  DSETP.GTU.AND P0, PT, R2.reuse, 1, PT ;  /* 0x3ff000000200742a */ /* 0x044fe40003f0c000 */
[----:B------:R-:W-:-:S14]  /*d8e0*/  DSETP.GE.AND P1, PT, R2, RZ, PT ;  /* 0x000000ff0200722a */ /* 0x000fdc0003f26000 */
        /* <DEDUP_REMOVED lines=8> */
[----:B------:R-:W-:Y:S01]  /*d970*/  MOV R10, UR6 ;  /* 0x00000006000a7c02 */ /* 0x000fe20008000f00 */
[----:B------:R-:W-:Y:S01]  /*d980*/  IMAD.U32 R7, RZ, RZ, UR5 ;  /* 0x00000005ff077e24 */ /* 0x000fe2000f8e00ff */
[----:B------:R-:W-:Y:S01]  /*d990*/  MOV R6, UR4 ;  /* 0x0000000400067c02 */ /* 0x000fe20008000f00 */
[----:B------:R-:W-:Y:S01]  /*d9a0*/  IMAD.MOV.U32 R8, RZ, RZ, 0x270 ;  /* 0x00000270ff087424 */ /* 0x000fe200078e00ff */
[----:B------:R-:W-:-:S02]  /*d9b0*/  MOV R11, UR7 ;  /* 0x00000007000b7c02 */ /* 0x000fc40008000f00 */
[----:B------:R-:W-:Y:S02]  /*d9c0*/  MOV R12, 0x1 ;  /* 0x00000001000c7802 */ /* 0x000fe40000000f00 */
[----:B0-----:R-:W-:-:S07]  /*d9d0*/  MOV R13, RZ ;  /* 0x000000ff000d7202 */ /* 0x001fce0000000f00 */
[----:B------:R-:W-:-:S07]  /*d9e0*/  LEPC R20, `(.L_x_6637) ;  /* 0x000000001014794e */ /* 0x000fce0000000000 */
[----:B-1----:R-:W-:Y:S05]  /*d9f0*/  CALL.ABS.NOINC R2 ;  /* 0x0000000002007343 */ /* 0x002fea0003c00000 */
.L_x_6637:
[----:B------:R0:W5:Y:S02]  /*da00*/  LDG.E.64 R2, desc[UR36][R24.64] ;  /* 0x0000002418027981 */ /* 0x000164000c1e1b00 */
.L_x_6636:
[----:B------:R-:W-:Y:S05]  /*da10*/  BSYNC B9 ;  /* 0x0000000000097941 */ /* 0x000fea0003800000 */
.L_x_6635:
[----:B------:R-:W-:-:S06]  /*da20*/  FMUL.FTZ R4, R40, 1 ;  /* 0x3f80000028047820 */ /* 0x000fcc0000410000 */
[----:B------:R-:W1:Y:S02]  /*da30*/  F2F.F64.F32 R4, R4 ;  /* 0x0000000400047310 */ /* 0x000e640000201800 */
[----:B-1---5:R-:W-:Y:S01]  /*da40*/  DSETP.GE.AND P0, PT, R2, R4, PT ;  /* 0x000000040200722a */ /* 0x022fe20003f06000 */
[----:B------:R-:W-:-:S05]  /*da50*/  IMAD.MOV.U32 R2, RZ, RZ, RZ ;  /* 0x000000ffff027224 */ /* 0x000fca00078e00ff */
[----:B------:R-:W-:-:S05]  /*da60*/  FSEL R3, RZ, 1.875, !P0 ;  /* 0x3ff00000ff037808 */ /* 0x000fca0004000000 */
[----:B------:R1:W-:Y:S03]  /*da70*/  STG.E.64 desc[UR36][R26.64], R2 ;  /* 0x000000021a007986 */ /* 0x0003e6000c101b24 */
.L_x_6633:
[----:B------:R-:W-:Y:S05]  /*da80*/  BSYNC B8 ;  /* 0x0000000000087941 */ /* 0x000fea0003800000 */
.L_x_6632:
[----:B-1----:R-:W2:Y:S01]  /*da90*/  LDG.E.64 R2, desc[UR36][R32.64] ;  /* 0x0000002420027981 */ /* 0x002ea2000c1e1b00 */
[----:B------:R-:W-:Y:S01]  /*daa0*/  BSSY B8, `(.L_x_6638) ;  /* 0x0000015000087945 */ /* 0x000fe20003800000 */
[C---:B--2---:R-:W-:Y:S02]  /*dab0*/  DSETP.GTU.AND P0, PT, R2.reuse, 1, PT ;  /* 0x3ff000000200742a */ /* 0x044fe40003f0c000 */
[----:B------:R-:W-:-:S14]  /*dac0*/  DSETP.GE.AND P1, PT, R2, RZ, PT ;  /* 0x000000ff0200722a */ /* 0x000fdc0003f26000 */
[----:B------:R-:W-:Y:S05]  /*dad0*/  @!P0 BRA P1, `(.L_x_6639) ;  /* 0x0000000000448947 */ /* 0x000fea0000800000 */
[----:B------:R-:W-:Y:S01]  /*dae0*/  MOV R0, 0x1a0 ;  /* 0x000001a000007802 */ /* 0x000fe20000000f00 */
[----:B------:R-:W-:Y:S01]  /*daf0*/  ULDC.64 UR4, c[0x4][0x188] ;  /* 0x0100620000047ab9 */ /* 0x000fe20000000a00 */
[----:B------:R-:W-:Y:S01]  /*db00*/  ULDC.64 UR6, c[0x4][0x40] ;  /* 0x0100100000067ab9 */ /* 0x000fe20000000a00 */
[----:B------:R-:W-:Y:S01]  /*db10*/  MOV R4, UR4 ;  /* 0x0000000400047c02 */ /* 0x000fe20008000f00 */
[----:B------:R1:W2:Y:S01]  /*db20*/  LDC.64 R2, c[0x4][R0] ;  /* 0x0100000000027b82 */ /* 0x0002a20000000a00 */
[----:B------:R-:W-:Y:S01]  /*db30*/  MOV R5, UR5 ;  /* 0x0000000500057c02 */ /* 0x000fe20008000f00 */
[----:B------:R-:W-:Y:S01]  /*db40*/  ULDC.64 UR4, c[0x4][0x178] ;  /* 0x01005e0000047ab9 */ /* 0x000fe20000000a00 */
[----:B------:R-:W-:Y:S01]  /*db50*/  MOV R10, UR6 ;  /* 0x00000006000a7c02 */ /* 0x000fe20008000f00 */
[----:B------:R-:W-:Y:S01]  /*db60*/  IMAD.U32 R6, RZ, RZ, UR4 ;  /* 0x00000004ff067e24 */ /* 0x000fe2000f8e00ff */
[----:B------:R-:W-:Y:S01]  /*db70*/  MOV R7, UR5 ;  /* 0x0000000500077c02 */ /* 0x000fe20008000f00 */
[----:B------:R-:W-:Y:S01]  /*db80*/  IMAD.U32 R11, RZ, RZ, UR7 ;  /* 0x00000007ff0b7e24 */ /* 0x000fe2000f8e00ff */
[----:B------:R-:W-:Y:S01]  /*db90*/  MOV R8, 0x275 ;  /* 0x0000027500087802 */ /* 0x000fe20000000f00 */
[----:B------:R-:W-:Y:S01]  /*dba0*/  IMAD.MOV.U32 R13, RZ, RZ, RZ ;  /* 0x000000ffff0d7224 */ /* 0x000fe200078e00ff */
[----:B-1----:R-:W-:-:S07]  /*dbb0*/  MOV R12, 0x1 ;  /* 0x00000001000c7802 */ /* 0x002fce0000000f00 */
[----:B------:R-:W-:-:S07]  /*dbc0*/  LEPC R20, `(.L_x_6640) ;  /* 0x000000001014794e */ /* 0x000fce0000000000 */
[----:B0-2---:R-:W-:Y:S05]  /*dbd0*/  CALL.ABS.NOINC R2 ;  /* 0x0000000002007343 */ /* 0x005fea0003c00000 */
.L_x_6640:
[----:B------:R1:W5:Y:S02]  /*dbe0*/  LDG.E.64 R2, desc[UR36][R32.64] ;  /* 0x0000002420027981 */ /* 0x000364000c1e1b00 */
.L_x_6639:
[----:B------:R-:W-:Y:S05]  /*dbf0*/  BSYNC B8 ;  /* 0x0000000000087941 */ /* 0x000fea0003800000 */
.L_x_6638:
[----:B------:R-:W-:-:S06]  /*dc00*/  FMUL.FTZ R4, R37, 1 ;  /* 0x3f80000025047820 */ /* 0x000fcc0000410000 */
[----:B------:R-:W2:Y:S02]  /*dc10*/  F2F.F64.F32 R4, R4 ;  /* 0x0000000400047310 */ /* 0x000ea40000201800 */
[----:B--2--5:R-:W-:Y:S01]  /*dc20*/  DSETP.GE.AND P0, PT, R2, R4, PT ;  /* 0x000000040200722a */ /* 0x024fe20003f06000 */
[----:B------:R-:W-:-:S05]  /*dc30*/  MOV R2, RZ ;  /* 0x000000ff00027202 */ /* 0x000fca0000000f00 */
[----:B------:R-:W-:-:S05]  /*dc40*/  FSEL R3, RZ, 1.875, !P0 ;  /* 0x3ff00000ff037808 */ /* 0x000fca0004000000 */
[----:B------:R2:W-:Y:S03]  /*dc50*/  STG.E.64 desc[UR36][R22.64], R2 ;  /* 0x0000000216007986 */ /* 0x0005e6000c101b24 */
.L_x_7440:
[----:B--2---:R-:W2:Y:S01]  /*dc60*/  LDG.E.64 R2, desc[UR36][R38.64] ;  /* 0x0000002426027981 */ /* 0x004ea2000c1e1b00 */
        /* <DEDUP_REMOVED lines=11> */
[----:B------:R-:W-:Y:S01]  /*dd20*/  IMAD.U32 R10, RZ, RZ, UR6 ;  /* 0x00000006ff0a7e24 */ /* 0x000fe2000f8e00ff */
[----:B------:R-:W-:Y:S01]  /*dd30*/  MOV R6, UR4 ;  /* 0x0000000400067c02 */ /* 0x000fe20008000f00 */
[----:B------:R-:W-:Y:S01]  /*dd40*/  IMAD.MOV.U32 R12, RZ, RZ, 0x1 ;  /* 0x00000001ff0c7424 */ /* 0x000fe200078e00ff */
[----:B------:R-:W-:-:S02]  /*dd50*/  MOV R7, UR5 ;  /* 0x0000000500077c02 */ /* 0x000fc40008000f00 */
[----:B------:R-:W-:Y:S02]  /*dd60*/  MOV R11, UR7 ;  /* 0x00000007000b7c02 */ /* 0x000fe40008000f00 */
[----:B------:R-:W-:Y:S02]  /*dd70*/  MOV R8, 0x27a ;  /* 0x0000027a00087802 */ /* 0x000fe40000000f00 */
[----:B--2---:R-:W-:-:S07]  /*dd80*/  MOV R13, RZ ;  /* 0x000000ff000d7202 */ /* 0x004fce0000000f00 */
[----:B------:R-:W-:-:S07]  /*dd90*/  LEPC R20, `(.L_x_6643) ;  /* 0x000000001014794e */ /* 0x000fce0000000000 */
[----:B01-3--:R-:W-:Y:S05]  /*dda0*/  CALL.ABS.NOINC R2 ;  /* 0x0000000002007343 */ /* 0x00bfea0003c00000 */
.L_x_6643:
[----:B------:R2:W5:Y:S02]  /*ddb0*/  LDG.E.64 R2, desc[UR36][R38.64] ;  /* 0x0000002426027981 */ /* 0x000564000c1e1b00 */
.L_x_6642:
[----:B------:R-:W-:Y:S05]  /*ddc0*/  BSYNC B8 ;  /* 0x0000000000087941 */ /* 0x000fea0003800000 */
.L_x_6641:
[----:B------:R-:W-:-:S06]  /*ddd0*/  FMUL.FTZ R4, R36, 1 ;  /* 0x3f80000024047820 */ /* 0x000fcc0000410000 */
[----:B------:R-:W3:Y:S02]  /*dde0*/  F2F.F64.F32 R4, R4 ;  /* 0x0000000400047310 */ /* 0x000ee40000201800 */
[----:B---3-5:R-:W-:Y:S01]  /*ddf0*/  DSETP.GE.AND P0, PT, R2, R4, PT ;  /* 0x000000040200722a */ /* 0x028fe20003f06000 */
[----:B------:R-:W-:-:S05]  /*de00*/  MOV R2, RZ ;  /* 0x000000ff00027202 */ /* 0x000fca0000000f00 */
[----:B------:R-:W-:-:S05]  /*de10*/  FSEL R3, RZ, 1.875, !P0 ;  /* 0x3ff00000ff037808 */ /* 0x000fca0004000000 */
[----:B------:R3:W-:Y:S03]  /*de20*/  STG.E.64 desc[UR36][R18.64], R2 ;  /* 0x0000000212007986 */ /* 0x0007e6000c101b24 */
.L_x_7439:
[----:B------:R-:W-:Y:S05]  /*de30*/  BSYNC B6 ;  /* 0x0000000000067941 */ /* 0x000fea0003800000 */
.L_x_6630:
[----:B---3--:R-:W3:Y:S01]  /*de40*/  LDG.E.64 R2, desc[UR36][R34.64] ;  /* 0x0000002422027981 */ /* 0x008ee2000c1e1b00 */
[----:B------:R-:W-:Y:S01]  /*de50*/  BSSY B8, `(.L_x_6644) ;  /* 0x0000015000087945 */ /* 0x000fe20003800000 */
[C---:B---3--:R-:W-:Y:S02]  /*de60*/  DSETP.GTU.AND P0, PT, R2.reuse, 1, PT ;  /* 0x3ff000000200742a */ /* 0x048fe40003f0c000 */
[----:B------:R-:W-:-:S14]  /*de70*/  DSETP.GE.AND P1, PT, R2, RZ, PT ;  /* 0x000000ff0200722a */ /* 0x000fdc0003f26000 */
        /* <DEDUP_REMOVED lines=14> */
[----:B---3--:R-:W-:-:S07]  /*df60*/  MOV R13, RZ ;  /* 0x000000ff000d7202 */ /* 0x008fce0000000f00 */
[----:B------:R-:W-:-:S07]  /*df70*/  LEPC R20, `(.L_x_6646) ;  /* 0x000000001014794e */ /* 0x000fce0000000000 */
[----:B012-4-:R-:W-:Y:S05]  /*df80*/  CALL.ABS.NOINC R2 ;  /* 0x0000000002007343 */ /* 0x017fea0003c00000 */
.L_x_6646:
[----:B------:R3:W5:Y:S02]  /*df90*/  LDG.E.64 R2, desc[UR36][R34.64] ;  /* 0x0000002422027981 */ /* 0x000764000c1e1b00 */
.L_x_6645:
[----:B------:R-:W-:Y:S05]  /*dfa0*/  BSYNC B8 ;  /* 0x0000000000087941 */ /* 0x000fea0003800000 */
.L_x_6644:
[----:B------:R-:W-:-:S06]  /*dfb0*/  FMUL.FTZ R4, R31, 1 ;  /* 0x3f8000001f047820 */ /* 0x000fcc0000410000 */
[----:B------:R-:W4:Y:S02]  /*dfc0*/  F2F.F64.F32 R4, R4 ;  /* 0x0000000400047310 */ /* 0x000f240000201800 */
[----:B----45:R-:W-:Y:S01]  /*dfd0*/  DSETP.GE.AND P0, PT, R2, R4, PT ;  /* 0x000000040200722a */ /* 0x030fe20003f06000 */
[----:B------:R-:W-:-:S05]  /*dfe0*/  IMAD.MOV.U32 R2, RZ, RZ, RZ ;  /* 0x000000ffff027224 */ /* 0x000fca00078e00ff */
[----:B------:R-:W-:-:S05]  /*dff0*/  FSEL R3, RZ, 1.875, !P0 ;  /* 0x3ff00000ff037808 */ /* 0x000fca0004000000 */
[----:B------:R4:W-:Y:S01]  /*e000*/  STG.E.64 desc[UR36][R16.64], R2 ;  /* 0x0000000210007986 */ /* 0x0009e2000c101b24 */
[----:B------:R-:W-:Y:S05]  /*e010*/  BRA `(.L_x_6634) ;  /* 0x0000000000047947 */ /* 0x000fea0003800000 */
.L_x_7441:
[----:B------:R-:W-:Y:S05]  /*e020*/  BREAK B6 ;  /* 0x0000000000067942 */ /* 0x000fea0003800000 */
.L_x_6634:
[----:B------:R-:W-:Y:S05]  /*e030*/  BSYNC B7 ;  /* 0x0000000000077941 */ /* 0x000fea0003800000 */
.L_x_6629:
[----:B------:R-:W-:Y:S01]  /*e040*/  ULDC UR4, c[0x0][0x0] ;  /* 0x0000000000047ab9 */ /* 0x000fe20000000800 */
[----:B----4-:R-:W4:Y:S02]  /*e050*/  LDC R3, c[0x0][0xc] ;  /* 0x00000300ff037b82 */ /* 0x010f240000000800 */
[----:B----4-:R-:W-:Y:S01]  /*e060*/  IMAD R3, R3, UR4, RZ ;  /* 0x0000000403037c24 */ /* 0x010fe2000f8e02ff */
[----:B------:R-:W-:-:S04]  /*e070*/  ULDC.64 UR4, c[0x0][0x550] ;  /* 0x0001540000047ab9 */ /* 0x000fc80000000a00 */
[----:B------:R-:W-:-:S04]  /*e080*/  LEA R28, P0, R3, R28, 0x2 ;  /* 0x0000001c031c7211 */ /* 0x000fc800078010ff */
[----:B------:R-:W-:Y:S02]  /*e090*/  IADD3.X R29, RZ, R29, RZ, P0, !PT ;  /* 0x0000001dff1d7210 */ /* 0x000fe400007fe4ff */
[----:B------:R-:W-:-:S04]  /*e0a0*/  ISETP.GE.U32.AND P0, PT, R28, UR4, PT ;  /* 0x000000041c007c0c */ /* 0x000fc8000bf06070 */
[----:B------:R-:W-:-:S13]  /*e0b0*/  ISETP.GE.U32.AND.EX P0, PT, R29, UR5, PT, P0 ;  /* 0x000000051d007c0c */ /* 0x000fda000bf06100 */
[----:B------:R-:W-:Y:S05]  /*e0c0*/  @!P0 BRA `(.L_x_6647) ;  /* 0xffffff2000008947 */ /* 0x000fea000383ffff */
[----:B------:R-:W-:Y:S05]  /*e0d0*/  EXIT ;  /* 0x000000000000794d */ /* 0x000fea0003800000 */
        .weak           $__internal_50_$__cuda_sm20_div_u64
        .type           $__internal_50_$__cuda_sm20_div_u64,@function
        .size           $__internal_50_$__cuda_sm20_div_u64,(.L_x_7682 - $__internal_50_$__cuda_sm20_div_u64)
$__internal_50_$__cuda_sm20_div_u64:
        /* <DEDUP_REMOVED lines=68> */
[----:B------:R-:W-:Y:S06]  /*e520*/  RET.REL.NODEC R6 `(_ZN2at4cuda57_GLOBAL__N__cd6b329d_24_DistributionBernoulli_cu_7537a20d21kernelPointwiseApply2IZNS_6native9templates4cuda28bernoulli_tensor_cuda_kernelIddEEvRKNS_10TensorBaseES9_NS_15PhiloxCudaStateEEUliRdSB_SB_SB_RKdSD_SD_SD_E_dSC_mLin1ELin1ELi4ELi512ELi2EEEvNS0_6detail10TensorInfoIT0_T2_EENSG_IT1_SI_EESI_T_) ;  /* 0xffffff1806b47950 */ /* 0x000fec0003c3ffff */
.L_x_6648:
        /* <DEDUP_REMOVED lines=13> */
.L_x_7682:


//--------------------- .text._ZN2at4cuda57_GLOBAL__N__cd6b329d_24_DistributionBernoulli_cu_7537a20d21kernelPointwiseApply2IZNS_6native9templates4cuda28bernoulli_tensor_cuda_kernelIddEEvRKNS_10TensorBaseES9_NS_15PhiloxCudaStateEEUliRdSB_SB_SB_RKdSD_SD_SD_E_dSC_mLi1ELi1ELi4ELi512ELi2EEEvNS0_6detail10TensorInfoIT0_T2_EENSG_IT1_SI_EESI_T_ --------------------------
	.section	.text._ZN2at4cuda57_GLOBAL__N__cd6b329d_24_DistributionBernoulli_cu_7537a20d21kernelPointwiseApply2IZNS_6native9templates4cuda28bernoulli_tensor_cuda_kernelIddEEvRKNS_10TensorBaseES9_NS_15PhiloxCudaStateEEUliRdSB_SB_SB_RKdSD_SD_SD_E_dSC_mLi1ELi1ELi4ELi512ELi2EEEvNS0_6detail10TensorInfoIT0_T2_EENSG_IT1_SI_EESI_T_,"ax",@progbits
	.align	128
.text._ZN2at4cuda57_GLOBAL__N__cd6b329d_24_DistributionBernoulli_cu_7537a20d21kernelPointwiseApply2IZNS_6native9templates4cuda28bernoulli_tensor_cuda_kernelIddEEvRKNS_10TensorBaseES9_NS_15PhiloxCudaStateEEUliRdSB_SB_SB_RKdSD_SD_SD_E_dSC_mLi1ELi1ELi4ELi512ELi2EEEvNS0_6detail10TensorInfoIT0_T2_EENSG_IT1_SI_EESI_T_:
        .type           _ZN2at4cuda57_GLOBAL__N__cd6b329d_24_DistributionBernoulli_cu_7537a20d21kernelPointwiseApply2IZNS_6native9templates4cuda28bernoulli_tensor_cuda_kernelIddEEvRKNS_10TensorBaseES9_NS_15PhiloxCudaStateEEUliRdSB_SB_SB_RKdSD_SD_SD_E_dSC_mLi1ELi1ELi4ELi512ELi2EEEvNS0_6detail10TensorInfoIT0_T2_EENSG_IT1_SI_EESI_T_,@function
        .size           _ZN2at4cuda57_GLOBAL__N__cd6b329d_24_DistributionBernoulli_cu_7537a20d21kernelPointwiseApply2IZNS_6native9templates4cuda28bernoulli_tensor_cuda_kernelIddEEvRKNS_10TensorBaseES9_NS_15PhiloxCudaStateEEUliRdSB_SB_SB_RKdSD_SD_SD_E_dSC_mLi1ELi1ELi4ELi512ELi2EEEvNS0_6detail10TensorInfoIT0_T2_EENSG_IT1_SI_EESI_T_,(.L_x_7684 - _ZN2at4cuda57_GLOBAL__N__cd6b329d_24_DistributionBernoulli_cu_7537a20d21kernelPointwiseApply2IZNS_6native9templates4cuda28bernoulli_tensor_cuda_kernelIddEEvRKNS_10TensorBaseES9_NS_15PhiloxCudaStateEEUliRdSB_SB_SB_RKdSD_SD_SD_E_dSC_mLi1ELi1ELi4ELi512ELi2EEEvNS0_6detail10TensorInfoIT0_T2_EENSG_IT1_SI_EESI_T_)
        .other          _ZN2at4cuda57_GLOBAL__N__cd6b329d_24_DistributionBernoulli_cu_7537a20d21kernelPointwiseApply2IZNS_6native9templates4cuda28bernoulli_tensor_cuda_kernelIddEEvRKNS_10TensorBaseES9_NS_15PhiloxCudaStateEEUliRdSB_SB_SB_RKdSD_SD_SD_E_dSC_mLi1ELi1ELi4ELi512ELi2EEEvNS0_6detail10TensorInfoIT0_T2_EENSG_IT1_SI_EESI_T_,@"STO_CUDA_ENTRY STV_DEFAULT"
_ZN2at4cuda57_GLOBAL__N__cd6b329d_24_DistributionBernoulli_cu_7537a20d21kernelPointwiseApply2IZNS_6native9templates4cuda28bernoulli_tensor_cuda_kernelIddEEvRKNS_10TensorBaseES9_NS_15PhiloxCudaStateEEUliRdSB_SB_SB_RKdSD_SD_SD_E_dSC_mLi1ELi1ELi4ELi512ELi2EEEvNS0_6detail10TensorInfoIT0_T2_EENSG_IT1_SI_EESI_T_:
        /* <DEDUP_REMOVED lines=21> */
.L_x_6670:
[----:B------:R-:W-:-:S13]  /*0150*/  ISETP.NE.AND P1, PT, RZ, UR48, PT ;  /* 0x00000030ff007c0c */ /* 0x000fda000bf25270 */
[----:B01----:R-:W0:Y:S08]  /*0160*/  @P1 LDC.64 R6, c[0x0][0x560] ;  /* 0x00015800ff061b82 */ /* 0x003e300000000a00 */
[----:B------:R-:W1:Y:S08]  /*0170*/  LDC.64 R8, c[0x0][0x558] ;  /* 0x00015600ff087b82 */ /* 0x000e700000000a00 */
        /* <DEDUP_REMOVED lines=17> */
[----:B------:R-:W-:Y:S01]  /*0290*/  IMAD.WIDE.U32 R12, R12, UR42, RZ ;  /* 0x0000002a0c0c7c25 */ /* 0x000fe2000f8e00ff */
[----:B------:R-:W-:-:S03]  /*02a0*/  IADD3 R18, R19, R11, RZ ;  /* 0x0000000b13127210 */ /* 0x000fc60007ffe0ff */
[----:B------:R-:W-:Y:S01]  /*02b0*/  IMAD.IADD R4, R13, 0x1, R17 ;  /* 0x000000010d047824 */ /* 0x000fe200078e0211 */
[----:B------:R-:W-:Y:S01]  /*02c0*/  SEL R3, R12, RZ, P0 ;  /* 0x000000ff0c037207 */ /* 0x000fe20000000000 */
        /* <DEDUP_REMOVED lines=13> */
[----:B------:R-:W-:Y:S01]  /*03a0*/  IMAD.WIDE.U32 R6, R15, UR42, RZ ;  /* 0x0000002a0f067c25 */ /* 0x000fe2000f8e00ff */
[----:B------:R-:W-:-:S03]  /*03b0*/  IADD3 R31, R13, R31, RZ ;  /* 0x0000001f0d1f7210 */ /* 0x000fc60007ffe0ff */
[----:B------:R-:W-:Y:S01]  /*03c0*/  VIADD R12, R16, 0x1 ;  /* 0x00000001100c7836 */ /* 0x000fe20000000000 */
[----:B------:R-:W-:Y:S01]  /*03d0*/  SEL R27, R6, RZ, P2 ;  /* 0x000000ff061b7207 */ /* 0x000fe20001000000 */
[----:B------:R-:W-:Y:S01]  /*03e0*/  IMAD.X R13, RZ, RZ, R28, P1 ;  /* 0x000000ffff0d7224 */ /* 0x000fe200008e061c */
[----:B------:R-:W-:Y:S01]  /*03f0*/  ISETP.GT.AND P1, PT, R0, 0x2, PT ;  /* 0x000000020000780c */ /* 0x000fe20003f24270 */
[----:B------:R-:W-:Y:S01]  /*0400*/  IMAD.IADD R26, R7, 0x1, R17 ;  /* 0x00000001071a7824 */ /* 0x000fe200078e0211 */
[----:B------:R-:W-:Y:S01]  /*0410*/  ISETP.NE.AND P3, PT, R12, RZ, PT ;  /* 0x000000ff0c00720c */ /* 0x000fe20003f65270 */
        /* <DEDUP_REMOVED lines=37> */
[----:B------:R-:W-:Y:S01]  /*0670*/  IADD3 R11, R8, 0x3c6ef372, RZ ;  /* 0x3c6ef372080b7810 */ /* 0x000fe20007ffe0ff */
[----:B------:R-:W-:Y:S01]  /*0680*/  IMAD.WIDE.U32 R36, R36, -0x326172a9, RZ ;  /* 0xcd9e8d5724247825 */ /* 0x000fe200078e00ff */
[----:B------:R-:W-:Y:S02]  /*0690*/  LOP3.LUT R16, R17, R21, RZ, 0x3c, !PT ;  /* 0x0000001511107212 */ /* 0x000fe400078e3cff */
[----:B------:R-:W-:Y:S01]  /*06a0*/  LEA.HI.X R23, R10, UR41, R15, 0x3, P3 ;  /* 0x000000290a177c11 */ /* 0x000fe200098f1c0f */
[----:B------:R-:W-:Y:S01]  /*06b0*/  IMAD.WIDE.U32 R24, R24, -0x326172a9, RZ ;  /* 0xcd9e8d5718187825 */ /* 0x000fe200078e00ff */
[----:B------:R-:W-:-:S02]  /*06c0*/  LOP3.LUT R10, R37, R40, R11, 0x96, !PT ;  /* 0x00000028250a7212 */ /* 0x000fc400078e960b */
[----:B------:R-:W-:Y:S01]  /*06d0*/  LEA R18, P3, R19, UR40, 0x3 ;  /* 0x0000002813127c11 */ /* 0x000fe2000f8618ff */
[----:B------:R-:W-:Y:S01]  /*06e0*/  VIADD R13, R9, 0x76cf5d0a ;  /* 0x76cf5d0a090d7836 */ /* 0x000fe20000000000 */
[----:B------:R-:W-:Y:S01]  /*06f0*/  LOP3.LUT R20, R25, R20, R11, 0x96, !PT ;  /* 0x0000001419147212 */ /* 0x000fe200078e960b */
[----:B------:R-:W-:Y:S01]  /*0700*/  IMAD.WIDE.U32 R38, R38, -0x2daee0ad, RZ ;  /* 0xd2511f5326267825 */ /* 0x000fe200078e00ff */
[----:B------:R-:W-:-:S03]  /*0710*/  LEA.HI.X R19, R19, UR41, R34, 0x3, P3 ;  /* 0x0000002913137c11 */ /* 0x000fc600098f1c22 */
        /* <DEDUP_REMOVED lines=34> */
[----:B------:R-:W-:Y:S02]  /*0940*/  IADD3 R15, R8, -0x4ab325aa, RZ ;  /* 0xb54cda56080f7810 */ /* 0x000fe40007ffe0ff */
[----:B------:R-:W-:Y:S01]  /*0950*/  LEA R26, P2, R6, UR44, 0x3 ;  /* 0x0000002c061a7c11 */ /* 0x000fe2000f8418ff */
[----:B------:R-:W-:Y:S01]  /*0960*/  IMAD.WIDE.U32 R20, R21, -0x326172a9, RZ ;  /* 0xcd9e8d5715147825 */ /* 0x000fe200078e00ff */
[----:B------:R-:W-:-:S02]  /*0970*/  LOP3.LUT R34, R43, R34, R11, 0x96, !PT ;  /* 0x000000222b227212 */ /* 0x000fc400078e960b */
[----:B------:R-:W-:Y:S01]  /*0980*/  LEA.HI.X R27, R6, UR45, R7, 0x3, P2 ;  /* 0x0000002d061b7c11 */ /* 0x000fe200090f1c07 */
[----:B------:R-:W-:Y:S01]  /*0990*/  IMAD.WIDE.U32 R38, R38, -0x326172a9, RZ ;  /* 0xcd9e8d5726267825 */ /* 0x000fe200078e00ff */
[----:B------:R-:W-:Y:S02]  /*09a0*/  LOP3.LUT R11, R21, R24, R11, 0x96, !PT ;  /* 0x00000018150b7212 */ /* 0x000fe400078e960b */
[----:B------:R-:W-:Y:S01]  /*09b0*/  LEA R24, P2, R3, UR44, 0x3 ;  /* 0x0000002c03187c11 */ /* 0x000fe2000f8418ff */
        /* <DEDUP_REMOVED lines=57> */
.L_x_6651:
[----:B------:R-:W-:Y:S01]  /*0d50*/  MOV R9, R6 ;  /* 0x0000000600097202 */ /* 0x000fe20000000f00 */
[----:B------:R-:W-:Y:S02]  /*0d60*/  IMAD.MOV.U32 R8, RZ, RZ, R32 ;  /* 0x000000ffff087224 */ /* 0x000fe400078e0020 */
[----:B------:R-:W-:Y:S02]  /*0d70*/  IMAD.MOV.U32 R3, RZ, RZ, R38 ;  /* 0x000000ffff037224 */ /* 0x000fe400078e0026 */
[----:B------:R-:W-:-:S07]  /*0d80*/  IMAD.MOV.U32 R6, RZ, RZ, R4 ;  /* 0x000000ffff067224 */ /* 0x000fce00078e0004 */
.L_x_6650:
        /* <DEDUP_REMOVED lines=17> */
.L_x_7442:
[----:B------:R-:W-:Y:S05]  /*0ea0*/  BRX R4 -0xeb0                                                                                                                                                                                                                                                                                                                                                                                                                                                                                (*"BRANCH_TARGETS .L_x_7443,.L_x_7444,.L_x_7445"*) ;  /* 0xfffffff004547949 */ /* 0x000fea000383ffff */
.L_x_6654:
        /* <DEDUP_REMOVED lines=16> */
[----:B------:R-:W-:Y:S01]  /*0fb0*/  MOV R12, 0x1 ;  /* 0x00000001000c7802 */ /* 0x000fe20000000f00 */
        /* <DEDUP_REMOVED lines=11> */
.L_x_6660:
[----:B------:R0:W5:Y:S02]  /*1070*/  LDG.E.64 R4, desc[UR36][R16.64] ;  /* 0x0000002410047981 */ /* 0x000164000c1e1b00 */
.L_x_6659:
[----:B------:R-:W-:Y:S05]  /*1080*/  BSYNC B6 ;  /* 0x0000000000067941 */ /* 0x000fea0003800000 */
.L_x_6658:
[----:B------:R-:W-:-:S06]  /*1090*/  FMUL.FTZ R6, R34, 1 ;  /* 0x3f80000022067820 */ /* 0x000fcc0000410000 */
[----:B------:R-:W1:Y:S02]  /*10a0*/  F2F.F64.F32 R6, R6 ;  /* 0x0000000600067310 */ /* 0x000e640000201800 */
[----:B-1---5:R-:W-:Y:S01]  /*10b0*/  DSETP.GE.AND P0, PT, R4, R6, PT ;  /* 0x000000060400722a */ /* 0x022fe20003f06000 */
[----:B------:R-:W-:-:S05]  /*10c0*/  IMAD.MOV.U32 R4, RZ, RZ, RZ ;  /* 0x000000ffff047224 */ /* 0x000fca00078e00ff */
[----:B------:R-:W-:-:S05]  /*10d0*/  FSEL R5, RZ, 1.875, !P0 ;  /* 0x3ff00000ff057808 */ /* 0x000fca0004000000 */
[----:B------:R1:W-:Y:S03]  /*10e0*/  STG.E.64 desc[UR36][R36.64], R4 ;  /* 0x0000000424007986 */ /* 0x0003e6000c101b24 */
.L_x_6656:
[----:B------:R-:W-:Y:S05]  /*10f0*/  BSYNC B7 ;  /* 0x0000000000077941 */ /* 0x000fea0003800000 */
.L_x_6655:
        /* <DEDUP_REMOVED lines=12> */
[----:B------:R-:W-:Y:S01]  /*11c0*/  IMAD.U32 R6, RZ, RZ, UR4 ;  /* 0x00000004ff067e24 */ /* 0x000fe2000f8e00ff */
[----:B------:R-:W-:Y:S01]  /*11d0*/  MOV R10, UR6 ;  /* 0x00000006000a7c02 */ /* 0x000fe20008000f00 */
[----:B------:R-:W-:Y:S01]  /*11e0*/  IMAD.U32 R7, RZ, RZ, UR5 ;  /* 0x00000005ff077e24 */ /* 0x000fe2000f8e00ff */
[----:B------:R-:W-:Y:S01]  /*11f0*/  MOV R12, 0x1 ;  /* 0x00000001000c7802 */ /* 0x000fe20000000f00 */
[----:B------:R-:W-:-:S02]  /*1200*/  IMAD.U32 R11, RZ, RZ, UR7 ;  /* 0x00000007ff0b7e24 */ /* 0x000fc4000f8e00ff */
[----:B------:R-:W-:Y:S02]  /*1210*/  IMAD.MOV.U32 R8, RZ, RZ, 0x275 ;  /* 0x00000275ff087424 */ /* 0x000fe400078e00ff */
[----:B------:R-:W-:-:S07]  /*1220*/  IMAD.MOV.U32 R13, RZ, RZ, RZ ;  /* 0x000000ffff0d7224 */ /* 0x000fce00078e00ff */
[----:B------:R-:W-:-:S07]  /*1230*/  LEPC R20, `(.L_x_6663) ;  /* 0x000000001014794e */ /* 0x000fce0000000000 */
[----:B01----:R-:W-:Y:S05]  /*1240*/  CALL.ABS.NOINC R14 ;  /* 0x000000000e007343 */ /* 0x003fea0003c00000 */
.L_x_6663:
[----:B------:R1:W5:Y:S02]  /*1250*/  LDG.E.64 R4, desc[UR36][R18.64] ;  /* 0x0000002412047981 */ /* 0x000364000c1e1b00 */
.L_x_6662:
[----:B------:R-:W-:Y:S05]  /*1260*/  BSYNC B6 ;  /* 0x0000000000067941 */ /* 0x000fea0003800000 */
.L_x_6661:
[----:B------:R-:W-:-:S06]  /*1270*/  FMUL.FTZ R6, R33, 1 ;  /* 0x3f80000021067820 */ /* 0x000fcc0000410000 */
[----:B------:R-:W2:Y:S02]  /*1280*/  F2F.F64.F32 R6, R6 ;  /* 0x0000000600067310 */ /* 0x000ea40000201800 */
[----:B--2--5:R-:W-:Y:S01]  /*1290*/  DSETP.GE.AND P0, PT, R4, R6, PT ;  /* 0x000000060400722a */ /* 0x024fe20003f06000 */
[----:B------:R-:W-:-:S05]  /*12a0*/  IMAD.MOV.U32 R4, RZ, RZ, RZ ;  /* 0x000000ffff047224 */ /* 0x000fca00078e00ff */
[----:B------:R-:W-:-:S05]  /*12b0*/  FSEL R5, RZ, 1.875, !P0 ;  /* 0x3ff00000ff057808 */ /* 0x000fca0004000000 */
[----:B------:R2:W-:Y:S03]  /*12c0*/  STG.E.64 desc[UR36][R26.64], R4 ;  /* 0x000000041a007986 */ /* 0x0005e6000c101b24 */
.L_x_7444:
        /* <DEDUP_REMOVED lines=20> */
[----:B012---:R-:W-:Y:S05]  /*1410*/  CALL.ABS.NOINC R14 ;  /* 0x000000000e007343 */ /* 0x007fea0003c00000 */
.L_x_6666:
[----:B------:R2:W5:Y:S02]  /*1420*/  LDG.E.64 R4, desc[UR36][R22.64] ;  /* 0x0000002416047981 */ /* 0x000564000c1e1b00 */
.L_x_6665:
[----:B------:R-:W-:Y:S05]  /*1430*/  BSYNC B6 ;  /* 0x0000000000067941 */ /* 0x000fea0003800000 */
.L_x_6664:
[----:B------:R-:W-:-:S06]  /*1440*/  FMUL.FTZ R6, R32, 1 ;  /* 0x3f80000020067820 */ /* 0x000fcc0000410000 */
[----:B------:R-:W3:Y:S02]  /*1450*/  F2F.F64.F32 R6, R6 ;  /* 0x0000000600067310 */ /* 0x000ee40000201800 */
[----:B---3-5:R-:W-:Y:S01]  /*1460*/  DSETP.GE.AND P0, PT, R4, R6, PT ;  /* 0x000000060400722a */ /* 0x028fe20003f06000 */
[----:B------:R-:W-:-:S05]  /*1470*/  MOV R4, RZ ;  /* 0x000000ff00047202 */ /* 0x000fca0000000f00 */
[----:B------:R-:W-:-:S05]  /*1480*/  FSEL R5, RZ, 1.875, !P0 ;  /* 0x3ff00000ff057808 */ /* 0x000fca0004000000 */
[----:B------:R3:W-:Y:S03]  /*1490*/  STG.E.64 desc[UR36][R24.64], R4 ;  /* 0x0000000418007986 */ /* 0x0007e6000c101b24 */
.L_x_7443:
[----:B------:R-:W-:Y:S05]  /*14a0*/  BSYNC B8 ;  /* 0x0000000000087941 */ /* 0x000fea0003800000 */
.L_x_6653:
[----:B------:R-:W-:Y:S01]  /*14b0*/  IMAD R0, R28, UR38, RZ ;  /* 0x000000261c007c24 */ /* 0x000fe2000f8e02ff */
[C---:B------:R-:W-:Y:S01]  /*14c0*/  IADD3 R6, -R29.reuse, UR49, RZ ;  /* 0x000000311d067c10 */ /* 0x040fe2000fffe1ff */
[----:B---3--:R-:W-:-:S03]  /*14d0*/  IMAD.WIDE.U32 R4, R29, UR38, RZ ;  /* 0x000000261d047c25 */ /* 0x008fc6000f8e00ff */
[----:B------:R-:W-:Y:S01]  /*14e0*/  ISETP.GT.AND P0, PT, R6, RZ, PT ;  /* 0x000000ff0600720c */ /* 0x000fe20003f04270 */
[----:B------:R-:W-:-:S03]  /*14f0*/  IMAD R3, R29, UR39, R0 ;  /* 0x000000271d037c24 */ /* 0x000fc6000f8e0200 */
[----:B------:R-:W-:Y:S01]  /*1500*/  SEL R4, R4, RZ, P0 ;  /* 0x000000ff04047207 */ /* 0x000fe20000000000 */
[----:B------:R-:W-:Y:S01]  /*1510*/  IMAD.IADD R3, R5, 0x1, R3 ;  /* 0x0000000105037824 */ /* 0x000fe200078e0203 */
[----:B-1----:R-:W-:-:S04]  /*1520*/  P2R R18, PR, RZ, 0x1 ;  /* 0x00000001ff127803 */ /* 0x002fc80000000000 */
[----:B------:R-:W-:Y:S02]  /*1530*/  SEL R3, R3, RZ, P0 ;  /* 0x000000ff03037207 */ /* 0x000fe40000000000 */
[----:B0-----:R-:W-:-:S04]  /*1540*/  LEA R16, P0, R4, UR40, 0x3 ;  /* 0x0000002804107c11 */ /* 0x001fc8000f8018ff */
[----:B------:R-:W-:-:S05]  /*1550*/  LEA.HI.X R17, R4, UR41, R3, 0x3, P0 ;  /* 0x0000002904117c11 */ /* 0x000fca00080f1c03 */
[----:B------:R-:W3:Y:S01]  /*1560*/  LDG.E.64 R4, desc[UR36][R16.64] ;  /* 0x0000002410047981 */ /* 0x000ee2000c1e1b00 */
        /* <DEDUP_REMOVED lines=19> */
[----:B0-2---:R-:W-:Y:S05]  /*16a0*/  CALL.ABS.NOINC R14 ;  /* 0x000000000e007343 */ /* 0x005fea0003c00000 */
.L_x_6669:
[----:B------:R0:W5:Y:S02]  /*16b0*/  LDG.E.64 R4, desc[UR36][R16.64] ;  /* 0x0000002410047981 */ /* 0x000164000c1e1b00 */
.L_x_6668:
[----:B------:R-:W-:Y:S05]  /*16c0*/  BSYNC B6 ;  /* 0x0000000000067941 */ /* 0x000fea0003800000 */
.L_x_6667:
[----:B------:R-:W-:Y:S01]  /*16d0*/  FMUL.FTZ R31, R31, 1 ;  /* 0x3f8000001f1f7820 */ /* 0x000fe20000410000 */
[----:B------:R-:W-:Y:S01]  /*16e0*/  IMAD R0, R28, UR42, RZ ;  /* 0x0000002a1c007c24 */ /* 0x000fe2000f8e02ff */
[----:B------:R-:W-:Y:S01]  /*16f0*/  ISETP.NE.AND P2, PT, R18, RZ, PT ;  /* 0x000000ff1200720c */ /* 0x000fe20003f45270 */
[C---:B------:R-:W-:Y:S01]  /*1700*/  IMAD.WIDE.U32 R8, R29.reuse, UR42, RZ ;  /* 0x0000002a1d087c25 */ /* 0x040fe2000f8e00ff */
[----:B------:R-:W1:Y:S03]  /*1710*/  F2F.F64.F32 R6, R31 ;  /* 0x0000001f00067310 */ /* 0x000e660000201800 */
[----:B------:R-:W-:Y:S01]  /*1720*/  IMAD R3, R29, UR43, R0 ;  /* 0x0000002b1d037c24 */ /* 0x000fe2000f8e0200 */
[----:B------:R-:W-:-:S03]  /*1730*/  SEL R0, R8, RZ, P2 ;  /* 0x000000ff08007207 */ /* 0x000fc60001000000 */
[----:B------:R-:W-:-:S05]  /*1740*/  IMAD.IADD R3, R9, 0x1, R3 ;  /* 0x0000000109037824 */ /* 0x000fca00078e0203 */
[----:B------:R-:W-:Y:S01]  /*1750*/  SEL R3, R3, RZ, P2 ;  /* 0x000000ff03037207 */ /* 0x000fe20001000000 */
[----:B-1---5:R-:W-:Y:S01]  /*1760*/  DSETP.GE.AND P0, PT, R4, R6, PT ;  /* 0x000000060400722a */ /* 0x022fe20003f06000 */
[----:B------:R-:W-:Y:S02]  /*1770*/  LEA R6, P1, R0, UR44, 0x3 ;  /* 0x0000002c00067c11 */ /* 0x000fe4000f8218ff */
[----:B------:R-:W-:-:S03]  /*1780*/  MOV R4, RZ ;  /* 0x000000ff00047202 */ /* 0x000fc60000000f00 */
[----:B------:R-:W-:Y:S02]  /*1790*/  FSEL R5, RZ, 1.875, !P0 ;  /* 0x3ff00000ff057808 */ /* 0x000fe40004000000 */
[----:B------:R-:W-:-:S05]  /*17a0*/  LEA.HI.X R7, R0, UR45, R3, 0x3, P1 ;  /* 0x0000002d00077c11 */ /* 0x000fca00088f1c03 */
[----:B------:R1:W-:Y:S01]  /*17b0*/  STG.E.64 desc[UR36][R6.64], R4 ;  /* 0x0000000406007986 */ /* 0x0003e2000c101b24 */
[----:B------:R-:W-:Y:S05]  /*17c0*/  BRA `(.L_x_6657) ;  /* 0x0000000000047947 */ /* 0x000fea0003800000 */
.L_x_7445:
[----:B------:R-:W-:Y:S05]  /*17d0*/  BREAK B8 ;  /* 0x0000000000087942 */ /* 0x000fea0003800000 */
.L_x_6657:
[----:B------:R-:W-:Y:S05]  /*17e0*/  BSYNC B9 ;  /* 0x0000000000097941 */ /* 0x000fea0003800000 */
.L_x_6652:
        /* <DEDUP_REMOVED lines=9> */
.L_x_6649:
[----:B------:R-:W-:Y:S05]  /*1880*/  EXIT ;  /* 0x000000000000794d */ /* 0x000fea0003800000 */
.L_x_6671:
        /* <DEDUP_REMOVED lines=15> */
.L_x_7684:


//--------------------- .text._ZN2at4cuda57_GLOBAL__N__cd6b329d_24_DistributionBernoulli_cu_7537a20d21kernelPointwiseApply2IZNS_6native9templates4cuda28bernoulli_tensor_cuda_kernelIddEEvRKNS_10TensorBaseES9_NS_15PhiloxCudaStateEEUliRdSB_SB_SB_RKdSD_SD_SD_E_dSC_jLin1ELin1ELi4ELi512ELi2EEEvNS0_6detail10TensorInfoIT0_T2_EENSG_IT1_SI_EESI_T_ --------------------------
	.section	.text._ZN2at4cuda57_GLOBAL__N__cd6b329d_24_DistributionBernoulli_cu_7537a20d21kernelPointwiseApply2IZNS_6native9templates4cuda28bernoulli_tensor_cuda_kernelIddEEvRKNS_10TensorBaseES9_NS_15PhiloxCudaStateEEUliRdSB_SB_SB_RKdSD_SD_SD_E_dSC_jLin1ELin1ELi4ELi512ELi2EEEvNS0_6detail10TensorInfoIT0_T2_EENSG_IT1_SI_EESI_T_,"ax",@progbits
	.align	128
.text._ZN2at4cuda57_GLOBAL__N__cd6b329d_24_DistributionBernoulli_cu_7537a20d21kernelPointwiseApply2IZNS_6native9templates4cuda28bernoulli_tensor_cuda_kernelIddEEvRKNS_10TensorBaseES9_NS_15PhiloxCudaStateEEUliRdSB_SB_SB_RKdSD_SD_SD_E_dSC_jLin1ELin1ELi4ELi512ELi2EEEvNS0_6detail10TensorInfoIT0_T2_EENSG_IT1_SI_EESI_T_:
        .type           _ZN2at4cuda57_GLOBAL__N__cd6b329d_24_DistributionBernoulli_cu_7537a20d21kernelPointwiseApply2IZNS_6native9templates4cuda28bernoulli_tensor_cuda_kernelIddEEvRKNS_10TensorBaseES9_NS_15PhiloxCudaStateEEUliRdSB_SB_SB_RKdSD_SD_SD_E_dSC_jLin1ELin1ELi4ELi512ELi2EEEvNS0_6detail10TensorInfoIT0_T2_EENSG_IT1_SI_EESI_T_,@function
        .size           _ZN2at4cuda57_GLOBAL__N__cd6b329d_24_DistributionBernoulli_cu_7537a20d21kernelPointwiseApply2IZNS_6native9templates4cuda28bernoulli_tensor_cuda_kernelIddEEvRKNS_10TensorBaseES9_NS_15PhiloxCudaStateEEUliRdSB_SB_SB_RKdSD_SD_SD_E_dSC_jLin1ELin1ELi4ELi512ELi2EEEvNS0_6detail10TensorInfoIT0_T2_EENSG_IT1_SI_EESI_T_,(.L_x_7685 - _ZN2at4cuda57_GLOBAL__N__cd6b329d_24_DistributionBernoulli_cu_7537a20d21kernelPointwiseApply2IZNS_6native9templates4cuda28bernoulli_tensor_cuda_kernelIddEEvRKNS_10TensorBaseES9_NS_15PhiloxCudaStateEEUliRdSB_SB_SB_RKdSD_SD_SD_E_dSC_jLin1ELin1ELi4ELi512ELi2EEEvNS0_6detail10TensorInfoIT0_T2_EENSG_IT1_SI_EESI_T_)
        .other          _ZN2at4cuda57_GLOBAL__N__cd6b329d_24_DistributionBernoulli_cu_7537a20d21kernelPointwiseApply2IZNS_6native9templates4cuda28bernoulli_tensor_cuda_kernelIddEEvRKNS_10TensorBaseES9_NS_15PhiloxCudaStateEEUliRdSB_SB_SB_RKdSD_SD_SD_E_dSC_jLin1ELin1ELi4ELi512ELi2EEEvNS0_6detail10TensorInfoIT0_T2_EENSG_IT1_SI_EESI_T_,@"STO_CUDA_ENTRY STV_DEFAULT"
_ZN2at4cuda57_GLOBAL__N__cd6b329d_24_DistributionBernoulli_cu_7537a20d21kernelPointwiseApply2IZNS_6native9templates4cuda28bernoulli_tensor_cuda_kernelIddEEvRKNS_10TensorBaseES9_NS_15PhiloxCudaStateEEUliRdSB_SB_SB_RKdSD_SD_SD_E_dSC_jLin1ELin1ELi4ELi512ELi2EEEvNS0_6detail10TensorInfoIT0_T2_EENSG_IT1_SI_EESI_T_:
        /* <DEDUP_REMOVED lines=11> */
.L_x_6724:
[----:B------:R-:W-:Y:S01]  /*00b0*/  ULDC UR4, c[0x0][0x3c0] ;  /* 0x0000f00000047ab9 */ /* 0x000fe20000000800 */
[----:B------:R-:W-:Y:S01]  /*00c0*/  BSSY B0, `(.L_x_6672) ;  /* 0x000019e000007945 */ /* 0x000fe20003800000 */
[----:B------:R-:W-:Y:S01]  /*00d0*/  IADD3 R0, -R2, UR4, RZ ;  /* 0x0000000402007c10 */ /* 0x000fe2000fffe1ff */
[----:B----4-:R-:W-:Y:S01]  /*00e0*/  HFMA2.MMA R38, -RZ, RZ, 0, 0 ;  /* 0x00000000ff267435 */ /* 0x010fe200000001ff */
[----:B------:R-:W-:Y:S02]  /*00f0*/  IMAD.MOV.U32 R36, RZ, RZ, RZ ;  /* 0x000000ffff247224 */ /* 0x000fe400078e00ff */
[----:B------:R-:W-:Y:S01]  /*0100*/  ISETP.GE.AND P0, PT, R0, 0x1, PT ;  /* 0x000000010000780c */ /* 0x000fe20003f06270 */
[----:B---3--:R-:W-:-:S12]  /*0110*/  IMAD.MOV.U32 R24, RZ, RZ, RZ ;  /* 0x000000ffff187224 */ /* 0x008fd800078e00ff */
        /* <DEDUP_REMOVED lines=24> */
.L_x_6676:
        /* <DEDUP_REMOVED lines=100> */
.L_x_6675:
        /* <DEDUP_REMOVED lines=79> */
.L_x_6674:
        /* <DEDUP_REMOVED lines=23> */
.L_x_6679:
        /* <DEDUP_REMOVED lines=101> */
.L_x_6678:
        /* <DEDUP_REMOVED lines=79> */
.L_x_6677:
[----:B------:R-:W-:Y:S02]  /*1a80*/  ULDC UR4, c[0x0][0x354] ;  /* 0x0000d50000047ab9 */ /* 0x000fe40000000800 */
[----:B------:R-:W-:-:S07]  /*1a90*/  IMAD R24, R7, UR4, R24 ;  /* 0x0000000407187c24 */ /* 0x000fce000f8e0218 */
.L_x_6673:
[----:B------:R-:W-:Y:S05]  /*1aa0*/  BSYNC B0 ;  /* 0x0000000000007941 */ /* 0x000fea0003800000 */
.L_x_6672:
        /* <DEDUP_REMOVED lines=29> */
.L_x_6684:
        /* <DEDUP_REMOVED lines=100> */
.L_x_6683:
        /* <DEDUP_REMOVED lines=78> */
.L_x_6682:
        /* <DEDUP_REMOVED lines=20> */
.L_x_6687:
        /* <DEDUP_REMOVED lines=101> */
.L_x_6686:
        /* <DEDUP_REMOVED lines=79> */
.L_x_6685:
[----:B------:R-:W-:Y:S02]  /*3420*/  ULDC UR4, c[0x0][0x354] ;  /* 0x0000d50000047ab9 */ /* 0x000fe40000000800 */
[----:B------:R-:W-:-:S07]  /*3430*/  IMAD R22, R22, UR4, R3 ;  /* 0x0000000416167c24 */ /* 0x000fce000f8e0203 */
.L_x_6681:
[----:B------:R-:W-:Y:S05]  /*3440*/  BSYNC B0 ;  /* 0x0000000000007941 */ /* 0x000fea0003800000 */
.L_x_6680:
        /* <DEDUP_REMOVED lines=30> */
.L_x_6692:
        /* <DEDUP_REMOVED lines=100> */
.L_x_6691:
        /* <DEDUP_REMOVED lines=78> */
.L_x_6690:
        /* <DEDUP_REMOVED lines=20> */
.L_x_6695:
        /* <DEDUP_REMOVED lines=101> */
.L_x_6694:
        /* <DEDUP_REMOVED lines=80> */
.L_x_6693:
[----:B------:R-:W-:Y:S02]  /*4de0*/  ULDC UR4, c[0x0][0x354] ;  /* 0x0000d50000047ab9 */ /* 0x000fe40000000800 */
[----:B------:R-:W-:-:S07]  /*4df0*/  IMAD R18, R3, UR4, R18 ;  /* 0x0000000403127c24 */ /* 0x000fce000f8e0212 */
.L_x_6689:
[----:B------:R-:W-:Y:S05]  /*4e00*/  BSYNC B0 ;  /* 0x0000000000007941 */ /* 0x000fea0003800000 */
.L_x_6688:
        /* <DEDUP_REMOVED lines=28> */
.L_x_6700:
        /* <DEDUP_REMOVED lines=100> */
.L_x_6699:
        /* <DEDUP_REMOVED lines=78> */
.L_x_6698:
        /* <DEDUP_REMOVED lines=20> */
.L_x_6703:
        /* <DEDUP_REMOVED lines=101> */
.L_x_6702:
        /* <DEDUP_REMOVED lines=79> */
.L_x_6701:
[----:B------:R-:W-:Y:S02]  /*6770*/  ULDC UR4, c[0x0][0x354] ;  /* 0x0000d50000047ab9 */ /* 0x000fe40000000800 */
[----:B------:R-:W-:-:S07]  /*6780*/  IMAD R14, R14, UR4, R3 ;  /* 0x000000040e0e7c24 */ /* 0x000fce000f8e0203 */
.L_x_6697:
[----:B------:R-:W-:Y:S05]  /*6790*/  BSYNC B0 ;  /* 0x0000000000007941 */ /* 0x000fea0003800000 */
.L_x_6696:
        /* <DEDUP_REMOVED lines=144> */
.L_x_6705:
[----:B------:R-:W-:Y:S01]  /*70a0*/  IMAD.MOV.U32 R20, RZ, RZ, R5 ;  /* 0x000000ffff147224 */ /* 0x000fe200078e0005 */
[----:B------:R-:W-:Y:S02]  /*70b0*/  MOV R15, R12 ;  /* 0x0000000c000f7202 */ /* 0x000fe40000000f00 */
[----:B------:R-:W-:Y:S02]  /*70c0*/  MOV R14, R3 ;  /* 0x00000003000e7202 */ /* 0x000fe40000000f00 */
[----:B------:R-:W-:-:S07]  /*70d0*/  MOV R5, R8 ;  /* 0x0000000800057202 */ /* 0x000fce0000000f00 */
.L_x_6704:
        /* <DEDUP_REMOVED lines=18> */
.L_x_7446:
[----:B------:R-:W-:Y:S05]  /*7200*/  BRX R4 -0x7210                                                                                                                                                                                                                                                                                                                                                                                                                                                                               (*"BRANCH_TARGETS .L_x_7447,.L_x_7448,.L_x_7449"*) ;  /* 0xffffff8c047c7949 */ /* 0x000fea000383ffff */
.L_x_6708:
        /* <DEDUP_REMOVED lines=19> */
[----:B------:R-:W-:Y:S01]  /*7340*/  MOV R6, UR4 ;  /* 0x0000000400067c02 */ /* 0x000fe20008000f00 */
[----:B------:R-:W-:Y:S01]  /*7350*/  IMAD.U32 R10, RZ, RZ, UR6 ;  /* 0x00000006ff0a7e24 */ /* 0x000fe2000f8e00ff */
[----:B------:R-:W-:Y:S01]  /*7360*/  MOV R7, UR5 ;  /* 0x0000000500077c02 */ /* 0x000fe20008000f00 */
[----:B------:R-:W-:Y:S01]  /*7370*/  IMAD.MOV.U32 R12, RZ, RZ, 0x1 ;  /* 0x00000001ff0c7424 */ /* 0x000fe200078e00ff */
[----:B------:R-:W-:-:S02]  /*7380*/  MOV R11, UR7 ;  /* 0x00000007000b7c02 */ /* 0x000fc40008000f00 */
[----:B------:R-:W-:Y:S02]  /*7390*/  MOV R8, 0x270 ;  /* 0x0000027000087802 */ /* 0x000fe40000000f00 */
[----:B------:R-:W-:-:S07]  /*73a0*/  MOV R13, RZ ;  /* 0x000000ff000d7202 */ /* 0x000fce0000000f00 */
[----:B------:R-:W-:-:S07]  /*73b0*/  LEPC R20, `(.L_x_6714) ;  /* 0x000000001014794e */ /* 0x000fce0000000000 */
[----:B0-----:R-:W-:Y:S05]  /*73c0*/  CALL.ABS.NOINC R14 ;  /* 0x000000000e007343 */ /* 0x001fea0003c00000 */
.L_x_6714:
[----:B------:R0:W5:Y:S02]  /*73d0*/  LDG.E.64 R4, desc[UR36][R16.64] ;  /* 0x0000002410047981 */ /* 0x000164000c1e1b00 */
.L_x_6713:
[----:B------:R-:W-:Y:S05]  /*73e0*/  BSYNC B6 ;  /* 0x0000000000067941 */ /* 0x000fea0003800000 */
.L_x_6712:
[----:B------:R-:W-:-:S06]  /*73f0*/  FMUL.FTZ R6, R34, 1 ;  /* 0x3f80000022067820 */ /* 0x000fcc0000410000 */
[----:B------:R-:W1:Y:S02]  /*7400*/  F2F.F64.F32 R6, R6 ;  /* 0x0000000600067310 */ /* 0x000e640000201800 */
[----:B-1---5:R-:W-:Y:S01]  /*7410*/  DSETP.GE.AND P0, PT, R4, R6, PT ;  /* 0x000000060400722a */ /* 0x022fe20003f06000 */
[----:B------:R-:W-:-:S05]  /*7420*/  MOV R4, RZ ;  /* 0x000000ff00047202 */ /* 0x000fca0000000f00 */
[----:B------:R-:W-:-:S05]  /*7430*/  FSEL R5, RZ, 1.875, !P0 ;  /* 0x3ff00000ff057808 */ /* 0x000fca0004000000 */
[----:B------:R1:W-:Y:S03]  /*7440*/  STG.E.64 desc[UR36][R26.64], R4 ;  /* 0x000000041a007986 */ /* 0x0003e6000c101b24 */
.L_x_6710:
[----:B------:R-:W-:Y:S05]  /*7450*/  BSYNC B7 ;  /* 0x0000000000077941 */ /* 0x000fea0003800000 */
.L_x_6709:
        /* <DEDUP_REMOVED lines=20> */
[----:B01----:R-:W-:Y:S05]  /*75a0*/  CALL.ABS.NOINC R14 ;  /* 0x000000000e007343 */ /* 0x003fea0003c00000 */
.L_x_6717:
[----:B------:R1:W5:Y:S02]  /*75b0*/  LDG.E.64 R4, desc[UR36][R18.64] ;  /* 0x0000002412047981 */ /* 0x000364000c1e1b00 */
.L_x_6716:
[----:B------:R-:W-:Y:S05]  /*75c0*/  BSYNC B6 ;  /* 0x0000000000067941 */ /* 0x000fea0003800000 */
.L_x_6715:
[----:B------:R-:W-:-:S06]  /*75d0*/  FMUL.FTZ R6, R33, 1 ;  /* 0x3f80000021067820 */ /* 0x000fcc0000410000 */
[----:B------:R-:W2:Y:S02]  /*75e0*/  F2F.F64.F32 R6, R6 ;  /* 0x0000000600067310 */ /* 0x000ea40000201800 */
[----:B--2--5:R-:W-:Y:S01]  /*75f0*/  DSETP.GE.AND P0, PT, R4, R6, PT ;  /* 0x000000060400722a */ /* 0x024fe20003f06000 */
[----:B------:R-:W-:-:S05]  /*7600*/  IMAD.MOV.U32 R4, RZ, RZ, RZ ;  /* 0x000000ffff047224 */ /* 0x000fca00078e00ff */
[----:B------:R-:W-:-:S05]  /*7610*/  FSEL R5, RZ, 1.875, !P0 ;  /* 0x3ff00000ff057808 */ /* 0x000fca0004000000 */
[----:B------:R2:W-:Y:S03]  /*7620*/  STG.E.64 desc[UR36][R28.64], R4 ;  /* 0x000000041c007986 */ /* 0x0005e6000c101b24 */
.L_x_7448:
        /* <DEDUP_REMOVED lines=10> */
[----:B------:R-:W-:Y:S01]  /*76d0*/  MOV R5, UR5 ;  /* 0x0000000500057c02 */ /* 0x000fe20008000f00 */
[----:B------:R-:W2:Y:S01]  /*76e0*/  LDC.64 R14, c[0x4][R14] ;  /* 0x010000000e0e7b82 */ /* 0x000ea20000000a00 */
[----:B------:R-:W-:Y:S01]  /*76f0*/  ULDC.64 UR4, c[0x4][0x178] ;  /* 0x01005e0000047ab9 */ /* 0x000fe20000000a00 */
[----:B------:R-:W-:Y:S01]  /*7700*/  MOV R10, UR6 ;  /* 0x00000006000a7c02 */ /* 0x000fe20008000f00 */
[----:B------:R-:W-:Y:S01]  /*7710*/  IMAD.U32 R6, RZ, RZ, UR4 ;  /* 0x00000004ff067e24 */ /* 0x000fe2000f8e00ff */
[----:B------:R-:W-:Y:S01]  /*7720*/  MOV R7, UR5 ;  /* 0x0000000500077c02 */ /* 0x000fe20008000f00 */
[----:B------:R-:W-:Y:S01]  /*7730*/  IMAD.MOV.U32 R13, RZ, RZ, RZ ;  /* 0x000000ffff0d7224 */ /* 0x000fe200078e00ff */
[----:B------:R-:W-:-:S02]  /*7740*/  MOV R8, 0x27a ;  /* 0x0000027a00087802 */ /* 0x000fc40000000f00 */
[----:B------:R-:W-:-:S07]  /*7750*/  MOV R12, 0x1 ;  /* 0x00000001000c7802 */ /* 0x000fce0000000f00 */
[----:B------:R-:W-:-:S07]  /*7760*/  LEPC R20, `(.L_x_6720) ;  /* 0x000000001014794e */ /* 0x000fce0000000000 */
[----:B012---:R-:W-:Y:S05]  /*7770*/  CALL.ABS.NOINC R14 ;  /* 0x000000000e007343 */ /* 0x007fea0003c00000 */
.L_x_6720:
[----:B------:R2:W5:Y:S02]  /*7780*/  LDG.E.64 R4, desc[UR36][R22.64] ;  /* 0x0000002416047981 */ /* 0x000564000c1e1b00 */
.L_x_6719:
[----:B------:R-:W-:Y:S05]  /*7790*/  BSYNC B6 ;  /* 0x0000000000067941 */ /* 0x000fea0003800000 */
.L_x_6718:
[----:B------:R-:W-:-:S06]  /*77a0*/  FMUL.FTZ R6, R32, 1 ;  /* 0x3f80000020067820 */ /* 0x000fcc0000410000 */
[----:B------:R-:W3:Y:S02]  /*77b0*/  F2F.F64.F32 R6, R6 ;  /* 0x0000000600067310 */ /* 0x000ee40000201800 */
[----:B---3-5:R-:W-:Y:S01]  /*77c0*/  DSETP.GE.AND P0, PT, R4, R6, PT ;  /* 0x000000060400722a */ /* 0x028fe20003f06000 */
[----:B------:R-:W-:-:S05]  /*77d0*/  MOV R4, RZ ;  /* 0x000000ff00047202 */ /* 0x000fca0000000f00 */
[----:B------:R-:W-:-:S05]  /*77e0*/  FSEL R5, RZ, 1.875, !P0 ;  /* 0x3ff00000ff057808 */ /* 0x000fca0004000000 */
[----:B------:R3:W-:Y:S03]  /*77f0*/  STG.E.64 desc[UR36][R36.64], R4 ;  /* 0x0000000424007986 */ /* 0x0007e6000c101b24 */
.L_x_7447:
[----:B------:R-:W-:Y:S05]  /*7800*/  BSYNC B8 ;  /* 0x0000000000087941 */ /* 0x000fea0003800000 */
.L_x_6707:
        /* <DEDUP_REMOVED lines=18> */
[----:B---3--:R-:W-:-:S07]  /*7930*/  MOV R13, RZ ;  /* 0x000000ff000d7202 */ /* 0x008fce0000000f00 */
[----:B------:R-:W-:-:S07]  /*7940*/  LEPC R20, `(.L_x_6723) ;  /* 0x000000001014794e */ /* 0x000fce0000000000 */
[----:B012-4-:R-:W-:Y:S05]  /*7950*/  CALL.ABS.NOINC R14 ;  /* 0x000000000e007343 */ /* 0x017fea0003c00000 */
.L_x_6723:
[----:B------:R3:W5:Y:S02]  /*7960*/  LDG.E.64 R4, desc[UR36][R24.64] ;  /* 0x0000002418047981 */ /* 0x000764000c1e1b00 */
.L_x_6722:
[----:B------:R-:W-:Y:S05]  /*7970*/  BSYNC B6 ;  /* 0x0000000000067941 */ /* 0x000fea0003800000 */
.L_x_6721:
[----:B------:R-:W-:-:S06]  /*7980*/  FMUL.FTZ R6, R31, 1 ;  /* 0x3f8000001f067820 */ /* 0x000fcc0000410000 */
[----:B------:R-:W4:Y:S02]  /*7990*/  F2F.F64.F32 R6, R6 ;  /* 0x0000000600067310 */ /* 0x000f240000201800 */
[----:B----45:R-:W-:Y:S01]  /*79a0*/  DSETP.GE.AND P0, PT, R4, R6, PT ;  /* 0x000000060400722a */ /* 0x030fe20003f06000 */
[----:B------:R-:W-:-:S05]  /*79b0*/  MOV R4, RZ ;  /* 0x000000ff00047202 */ /* 0x000fca0000000f00 */
[----:B------:R-:W-:-:S05]  /*79c0*/  FSEL R5, RZ, 1.875, !P0 ;  /* 0x3ff00000ff057808 */ /* 0x000fca0004000000 */
[----:B------:R4:W-:Y:S01]  /*79d0*/  STG.E.64 desc[UR36][R38.64], R4 ;  /* 0x0000000426007986 */ /* 0x0009e2000c101b24 */
[----:B------:R-:W-:Y:S05]  /*79e0*/  BRA `(.L_x_6711) ;  /* 0x0000000000047947 */ /* 0x000fea0003800000 */
.L_x_7449:
[----:B------:R-:W-:Y:S05]  /*79f0*/  BREAK B8 ;  /* 0x0000000000087942 */ /* 0x000fea0003800000 */
.L_x_6711:
[----:B------:R-:W-:Y:S05]  /*7a00*/  BSYNC B9 ;  /* 0x0000000000097941 */ /* 0x000fea0003800000 */
.L_x_6706:
        /* <DEDUP_REMOVED lines=8> */
.L_x_6725:
        /* <DEDUP_REMOVED lines=15> */
.L_x_7685:


//--------------------- .text._ZN2at4cuda57_GLOBAL__N__cd6b329d_24_DistributionBernoulli_cu_7537a20d21kernelPointwiseApply2IZNS_6native9templates4cuda28bernoulli_tensor_cuda_kernelIddEEvRKNS_10TensorBaseES9_NS_15PhiloxCudaStateEEUliRdSB_SB_SB_RKdSD_SD_SD_E_dSC_jLin1ELi2ELi4ELi512ELi2EEEvNS0_6detail10TensorInfoIT0_T2_EENSG_IT1_SI_EESI_T_ --------------------------
	.section	.text._ZN2at4cuda57_GLOBAL__N__cd6b329d_24_DistributionBernoulli_cu_7537a20d21kernelPointwiseApply2IZNS_6native9templates4cuda28bernoulli_tensor_cuda_kernelIddEEvRKNS_10TensorBaseES9_NS_15PhiloxCudaStateEEUliRdSB_SB_SB_RKdSD_SD_SD_E_dSC_jLin1ELi2ELi4ELi512ELi2EEEvNS0_6detail10TensorInfoIT0_T2_EENSG_IT1_SI_EESI_T_,"ax",@progbits
	.align	128
.text._ZN2at4cuda57_GLOBAL__N__cd6b329d_24_DistributionBernoulli_cu_7537a20d21kernelPointwiseApply2IZNS_6native9templates4cuda28bernoulli_tensor_cuda_kernelIddEEvRKNS_10TensorBaseES9_NS_15PhiloxCudaStateEEUliRdSB_SB_SB_RKdSD_SD_SD_E_dSC_jLin1ELi2ELi4ELi512ELi2EEEvNS0_6detail10TensorInfoIT0_T2_EENSG_IT1_SI_EESI_T_:
        .type           _ZN2at4cuda57_GLOBAL__N__cd6b329d_24_DistributionBernoulli_cu_7537a20d21kernelPointwiseApply2IZNS_6native9templates4cuda28bernoulli_tensor_cuda_kernelIddEEvRKNS_10TensorBaseES9_NS_15PhiloxCudaStateEEUliRdSB_SB_SB_RKdSD_SD_SD_E_dSC_jLin1ELi2ELi4ELi512ELi2EEEvNS0_6detail10TensorInfoIT0_T2_EENSG_IT1_SI_EESI_T_,@function
        .size           _ZN2at4cuda57_GLOBAL__N__cd6b329d_24_DistributionBernoulli_cu_7537a20d21kernelPointwiseApply2IZNS_6native9templates4cuda28bernoulli_tensor_cuda_kernelIddEEvRKNS_10TensorBaseES9_NS_15PhiloxCudaStateEEUliRdSB_SB_SB_RKdSD_SD_SD_E_dSC_jLin1ELi2ELi4ELi512ELi2EEEvNS0_6detail10TensorInfoIT0_T2_EENSG_IT1_SI_EESI_T_,(.L_x_7686 - _ZN2at4cuda57_GLOBAL__N__cd6b329d_24_DistributionBernoulli_cu_7537a20d21kernelPointwiseApply2IZNS_6native9templates4cuda28bernoulli_tensor_cuda_kernelIddEEvRKNS_10TensorBaseES9_NS_15PhiloxCudaStateEEUliRdSB_SB_SB_RKdSD_SD_SD_E_dSC_jLin1ELi2ELi4ELi512ELi2EEEvNS0_6detail10TensorInfoIT0_T2_EENSG_IT1_SI_EESI_T_)
        .other          _ZN2at4cuda57_GLOBAL__N__cd6b329d_24_DistributionBernoulli_cu_7537a20d21kernelPointwiseApply2IZNS_6native9templates4cuda28bernoulli_tensor_cuda_kernelIddEEvRKNS_10TensorBaseES9_NS_15PhiloxCudaStateEEUliRdSB_SB_SB_RKdSD_SD_SD_E_dSC_jLin1ELi2ELi4ELi512ELi2EEEvNS0_6detail10TensorInfoIT0_T2_EENSG_IT1_SI_EESI_T_,@"STO_CUDA_ENTRY STV_DEFAULT"
_ZN2at4cuda57_GLOBAL__N__cd6b329d_24_DistributionBernoulli_cu_7537a20d21kernelPointwiseApply2IZNS_6native9templates4cuda28bernoulli_tensor_cuda_kernelIddEEvRKNS_10TensorBaseES9_NS_15PhiloxCudaStateEEUliRdSB_SB_SB_RKdSD_SD_SD_E_dSC_jLin1ELi2ELi4ELi512ELi2EEEvNS0_6detail10TensorInfoIT0_T2_EENSG_IT1_SI_EESI_T_:
        /* <DEDUP_REMOVED lines=11> */
.L_x_6766:
        /* <DEDUP_REMOVED lines=30> */
.L_x_6730:
        /* <DEDUP_REMOVED lines=100> */
.L_x_6729:
        /* <DEDUP_REMOVED lines=79> */
.L_x_6728:
        /* <DEDUP_REMOVED lines=27> */
.L_x_6727:
[----:B------:R-:W-:Y:S05]  /*0f70*/  BSYNC B0 ;  /* 0x0000000000007941 */ /* 0x000fea0003800000 */
.L_x_6726:
        /* <DEDUP_REMOVED lines=28> */
.L_x_6735:
        /* <DEDUP_REMOVED lines=100> */
.L_x_6734:
        /* <DEDUP_REMOVED lines=78> */
.L_x_6733:
        /* <DEDUP_REMOVED lines=27> */
.L_x_6732:
[----:B------:R-:W-:Y:S05]  /*1e10*/  BSYNC B0 ;  /* 0x0000000000007941 */ /* 0x000fea0003800000 */
.L_x_6731:
        /* <DEDUP_REMOVED lines=29> */
.L_x_6740:
        /* <DEDUP_REMOVED lines=100> */
.L_x_6739:
        /* <DEDUP_REMOVED lines=78> */
.L_x_6738:
        /* <DEDUP_REMOVED lines=27> */
.L_x_6737:
[----:B------:R-:W-:Y:S05]  /*2cc0*/  BSYNC B0 ;  /* 0x0000000000007941 */ /* 0x000fea0003800000 */
.L_x_6736:
        /* <DEDUP_REMOVED lines=28> */
.L_x_6745:
        /* <DEDUP_REMOVED lines=100> */
.L_x_6744:
        /* <DEDUP_REMOVED lines=78> */
.L_x_6743:
        /* <DEDUP_REMOVED lines=27> */
.L_x_6742:
[----:B------:R-:W-:Y:S05]  /*3b60*/  BSYNC B0 ;  /* 0x0000000000007941 */ /* 0x000fea0003800000 */
.L_x_6741:
        /* <DEDUP_REMOVED lines=144> */
.L_x_6747:
[----:B------:R-:W-:Y:S01]  /*4470*/  MOV R20, R5 ;  /* 0x0000000500147202 */ /* 0x000fe20000000f00 */
[----:B------:R-:W-:Y:S01]  /*4480*/  IMAD.MOV.U32 R14, RZ, RZ, R3 ;  /* 0x000000ffff0e7224 */ /* 0x000fe200078e0003 */
[----:B------:R-:W-:Y:S01]  /*4490*/  MOV R15, R12 ;  /* 0x0000000c000f7202 */ /* 0x000fe20000000f00 */
[----:B------:R-:W-:-:S07]  /*44a0*/  IMAD.MOV.U32 R5, RZ, RZ, R8 ;  /* 0x000000ffff057224 */ /* 0x000fce00078e0008 */
.L_x_6746:
        /* <DEDUP_REMOVED lines=18> */
.L_x_7450:
[----:B------:R-:W-:Y:S05]  /*45d0*/  BRX R4 -0x45e0                                                                                                                                                                                                                                                                                                                                                                                                                                                                               (*"BRANCH_TARGETS .L_x_7451,.L_x_7452,.L_x_7453"*) ;  /* 0xffffffb804887949 */ /* 0x000fea000383ffff */
.L_x_6750:
        /* <DEDUP_REMOVED lines=28> */
.L_x_6756:
[----:B------:R0:W5:Y:S02]  /*47a0*/  LDG.E.64 R4, desc[UR36][R16.64] ;  /* 0x0000002410047981 */ /* 0x000164000c1e1b00 */
.L_x_6755:
[----:B------:R-:W-:Y:S05]  /*47b0*/  BSYNC B6 ;  /* 0x0000000000067941 */ /* 0x000fea0003800000 */
.L_x_6754:
[----:B------:R-:W-:-:S06]  /*47c0*/  FMUL.FTZ R6, R34, 1 ;  /* 0x3f80000022067820 */ /* 0x000fcc0000410000 */
[----:B------:R-:W1:Y:S02]  /*47d0*/  F2F.F64.F32 R6, R6 ;  /* 0x0000000600067310 */ /* 0x000e640000201800 */
[----:B-1---5:R-:W-:Y:S01]  /*47e0*/  DSETP.GE.AND P0, PT, R4, R6, PT ;  /* 0x000000060400722a */ /* 0x022fe20003f06000 */
[----:B------:R-:W-:-:S05]  /*47f0*/  MOV R4, RZ ;  /* 0x000000ff00047202 */ /* 0x000fca0000000f00 */
[----:B------:R-:W-:-:S05]  /*4800*/  FSEL R5, RZ, 1.875, !P0 ;  /* 0x3ff00000ff057808 */ /* 0x000fca0004000000 */
[----:B------:R1:W-:Y:S03]  /*4810*/  STG.E.64 desc[UR36][R26.64], R4 ;  /* 0x000000041a007986 */ /* 0x0003e6000c101b24 */
.L_x_6752:
[----:B------:R-:W-:Y:S05]  /*4820*/  BSYNC B7 ;  /* 0x0000000000077941 */ /* 0x000fea0003800000 */
.L_x_6751:
        /* <DEDUP_REMOVED lines=21> */
.L_x_6759:
[----:B------:R1:W5:Y:S02]  /*4980*/  LDG.E.64 R4, desc[UR36][R18.64] ;  /* 0x0000002412047981 */ /* 0x000364000c1e1b00 */
.L_x_6758:
[----:B------:R-:W-:Y:S05]  /*4990*/  BSYNC B6 ;  /* 0x0000000000067941 */ /* 0x000fea0003800000 */
.L_x_6757:
[----:B------:R-:W-:-:S06]  /*49a0*/  FMUL.FTZ R6, R33, 1 ;  /* 0x3f80000021067820 */ /* 0x000fcc0000410000 */
[----:B------:R-:W2:Y:S02]  /*49b0*/  F2F.F64.F32 R6, R6 ;  /* 0x0000000600067310 */ /* 0x000ea40000201800 */
[----:B--2--5:R-:W-:Y:S01]  /*49c0*/  DSETP.GE.AND P0, PT, R4, R6, PT ;  /* 0x000000060400722a */ /* 0x024fe20003f06000 */
[----:B------:R-:W-:-:S05]  /*49d0*/  IMAD.MOV.U32 R4, RZ, RZ, RZ ;  /* 0x000000ffff047224 */ /* 0x000fca00078e00ff */
[----:B------:R-:W-:-:S05]  /*49e0*/  FSEL R5, RZ, 1.875, !P0 ;  /* 0x3ff00000ff057808 */ /* 0x000fca0004000000 */
[----:B------:R2:W-:Y:S03]  /*49f0*/  STG.E.64 desc[UR36][R28.64], R4 ;  /* 0x000000041c007986 */ /* 0x0005e6000c101b24 */
.L_x_7452:
        /* <DEDUP_REMOVED lines=21> */
.L_x_6762:
[----:B------:R2:W5:Y:S02]  /*4b50*/  LDG.E.64 R4, desc[UR36][R22.64] ;  /* 0x0000002416047981 */ /* 0x000564000c1e1b00 */
.L_x_6761:
[----:B------:R-:W-:Y:S05]  /*4b60*/  BSYNC B6 ;  /* 0x0000000000067941 */ /* 0x000fea0003800000 */
.L_x_6760:
[----:B------:R-:W-:-:S06]  /*4b70*/  FMUL.FTZ R6, R32, 1 ;  /* 0x3f80000020067820 */ /* 0x000fcc0000410000 */
[----:B------:R-:W3:Y:S02]  /*4b80*/  F2F.F64.F32 R6, R6 ;  /* 0x0000000600067310 */ /* 0x000ee40000201800 */
[----:B---3-5:R-:W-:Y:S01]  /*4b90*/  DSETP.GE.AND P0, PT, R4, R6, PT ;  /* 0x000000060400722a */ /* 0x028fe20003f06000 */
[----:B------:R-:W-:-:S05]  /*4ba0*/  MOV R4, RZ ;  /* 0x000000ff00047202 */ /* 0x000fca0000000f00 */
[----:B------:R-:W-:-:S05]  /*4bb0*/  FSEL R5, RZ, 1.875, !P0 ;  /* 0x3ff00000ff057808 */ /* 0x000fca0004000000 */
[----:B------:R3:W-:Y:S03]  /*4bc0*/  STG.E.64 desc[UR36][R36.64], R4 ;  /* 0x0000000424007986 */ /* 0x0007e6000c101b24 */
.L_x_7451:
[----:B------:R-:W-:Y:S05]  /*4bd0*/  BSYNC B8 ;  /* 0x0000000000087941 */ /* 0x000fea0003800000 */
.L_x_6749:
        /* <DEDUP_REMOVED lines=21> */
.L_x_6765:
[----:B------:R3:W5:Y:S02]  /*4d30*/  LDG.E.64 R4, desc[UR36][R24.64] ;  /* 0x0000002418047981 */ /* 0x000764000c1e1b00 */
.L_x_6764:
[----:B------:R-:W-:Y:S05]  /*4d40*/  BSYNC B6 ;  /* 0x0000000000067941 */ /* 0x000fea0003800000 */
.L_x_6763:
[----:B------:R-:W-:-:S06]  /*4d50*/  FMUL.FTZ R6, R31, 1 ;  /* 0x3f8000001f067820 */ /* 0x000fcc0000410000 */
[----:B------:R-:W4:Y:S02]  /*4d60*/  F2F.F64.F32 R6, R6 ;  /* 0x0000000600067310 */ /* 0x000f240000201800 */
[----:B----45:R-:W-:Y:S01]  /*4d70*/  DSETP.GE.AND P0, PT, R4, R6, PT ;  /* 0x000000060400722a */ /* 0x030fe20003f06000 */
[----:B------:R-:W-:-:S05]  /*4d80*/  MOV R4, RZ ;  /* 0x000000ff00047202 */ /* 0x000fca0000000f00 */
[----:B------:R-:W-:-:S05]  /*4d90*/  FSEL R5, RZ, 1.875, !P0 ;  /* 0x3ff00000ff057808 */ /* 0x000fca0004000000 */
[----:B------:R4:W-:Y:S01]  /*4da0*/  STG.E.64 desc[UR36][R38.64], R4 ;  /* 0x0000000426007986 */ /* 0x0009e2000c101b24 */
[----:B------:R-:W-:Y:S05]  /*4db0*/  BRA `(.L_x_6753) ;  /* 0x0000000000047947 */ /* 0x000fea0003800000 */
.L_x_7453:
[----:B------:R-:W-:Y:S05]  /*4dc0*/  BREAK B8 ;  /* 0x0000000000087942 */ /* 0x000fea0003800000 */
.L_x_6753:
[----:B------:R-:W-:Y:S05]  /*4dd0*/  BSYNC B9 ;  /* 0x0000000000097941 */ /* 0x000fea0003800000 */
.L_x_6748:
        /* <DEDUP_REMOVED lines=8> */
.L_x_6767:
        /* <DEDUP_REMOVED lines=10> */
.L_x_7686:


//--------------------- .text._ZN2at4cuda57_GLOBAL__N__cd6b329d_24_DistributionBernoulli_cu_7537a20d21kernelPointwiseApply2IZNS_6native9templates4cuda28bernoulli_tensor_cuda_kernelIddEEvRKNS_10TensorBaseES9_NS_15PhiloxCudaStateEEUliRdSB_SB_SB_RKdSD_SD_SD_E_dSC_jLin1ELi1ELi4ELi512ELi2EEEvNS0_6detail10TensorInfoIT0_T2_EENSG_IT1_SI_EESI_T_ --------------------------
	.section	.text._ZN2at4cuda57_GLOBAL__N__cd6b329d_24_DistributionBernoulli_cu_7537a20d21kernelPointwiseApply2IZNS_6native9templates4cuda28bernoulli_tensor_cuda_kernelIddEEvRKNS_10TensorBaseES9_NS_15PhiloxCudaStateEEUliRdSB_SB_SB_RKdSD_SD_SD_E_dSC_jLin1ELi1ELi4ELi512ELi2EEEvNS0_6detail10TensorInfoIT0_T2_EENSG_IT1_SI_EESI_T_,"ax",@progbits
	.align	128
.text._ZN2at4cuda57_GLOBAL__N__cd6b329d_24_DistributionBernoulli_cu_7537a20d21kernelPointwiseApply2IZNS_6native9templates4cuda28bernoulli_tensor_cuda_kernelIddEEvRKNS_10TensorBaseES9_NS_15PhiloxCudaStateEEUliRdSB_SB_SB_RKdSD_SD_SD_E_dSC_jLin1ELi1ELi4ELi512ELi2EEEvNS0_6detail10TensorInfoIT0_T2_EENSG_IT1_SI_EESI_T_:
        .type           _ZN2at4cuda57_GLOBAL__N__cd6b329d_24_DistributionBernoulli_cu_7537a20d21kernelPointwiseApply2IZNS_6native9templates4cuda28bernoulli_tensor_cuda_kernelIddEEvRKNS_10TensorBaseES9_NS_15PhiloxCudaStateEEUliRdSB_SB_SB_RKdSD_SD_SD_E_dSC_jLin1ELi1ELi4ELi512ELi2EEEvNS0_6detail10TensorInfoIT0_T2_EENSG_IT1_SI_EESI_T_,@function
        .size           _ZN2at4cuda57_GLOBAL__N__cd6b329d_24_DistributionBernoulli_cu_7537a20d21kernelPointwiseApply2IZNS_6native9templates4cuda28bernoulli_tensor_cuda_kernelIddEEvRKNS_10TensorBaseES9_NS_15PhiloxCudaStateEEUliRdSB_SB_SB_RKdSD_SD_SD_E_dSC_jLin1ELi1ELi4ELi512ELi2EEEvNS0_6detail10TensorInfoIT0_T2_EENSG_IT1_SI_EESI_T_,(.L_x_7687 - _ZN2at4cuda57_GLOBAL__N__cd6b329d_24_DistributionBernoulli_cu_7537a20d21kernelPointwiseApply2IZNS_6native9templates4cuda28bernoulli_tensor_cuda_kernelIddEEvRKNS_10TensorBaseES9_NS_15PhiloxCudaStateEEUliRdSB_SB_SB_RKdSD_SD_SD_E_dSC_jLin1ELi1ELi4ELi512ELi2EEEvNS0_6detail10TensorInfoIT0_T2_EENSG_IT1_SI_EESI_T_)
        .other          _ZN2at4cuda57_GLOBAL__N__cd6b329d_24_DistributionBernoulli_cu_7537a20d21kernelPointwiseApply2IZNS_6native9templates4cuda28bernoulli_tensor_cuda_kernelIddEEvRKNS_10TensorBaseES9_NS_15PhiloxCudaStateEEUliRdSB_SB_SB_RKdSD_SD_SD_E_dSC_jLin1ELi1ELi4ELi512ELi2EEEvNS0_6detail10TensorInfoIT0_T2_EENSG_IT1_SI_EESI_T_,@"STO_CUDA_ENTRY STV_DEFAULT"
_ZN2at4cuda57_GLOBAL__N__cd6b329d_24_DistributionBernoulli_cu_7537a20d21kernelPointwiseApply2IZNS_6native9templates4cuda28bernoulli_tensor_cuda_kernelIddEEvRKNS_10TensorBaseES9_NS_15PhiloxCudaStateEEUliRdSB_SB_SB_RKdSD_SD_SD_E_dSC_jLin1ELi1ELi4ELi512ELi2EEEvNS0_6detail10TensorInfoIT0_T2_EENSG_IT1_SI_EESI_T_:
        /* <DEDUP_REMOVED lines=11> */
.L_x_6808:
        /* <DEDUP_REMOVED lines=15> */
[----:B------:R-:W-:-:S04]  /*01a0*/  VIMNMX R0, R0, -0x3, !PT ;  /* 0xfffffffd00007848 */ /* 0x000fc80007fe0100 */
[----:B------:R-:W-:Y:S01]  /*01b0*/  IADD3 R0, R0, R3, RZ ;  /* 0x0000000300007210 */ /* 0x000fe20007ffe0ff */
[----:B------:R-:W-:-:S03]  /*01c0*/  IMAD.U32 R3, RZ, RZ, UR4 ;  /* 0x00000004ff037e24 */ /* 0x000fc6000f8e00ff */
[C---:B------:R-:W-:Y:S01]  /*01d0*/  IADD3 R2, R0.reuse, 0x1, RZ ;  /* 0x0000000100027810 */ /* 0x040fe20007ffe0ff */
[----:B------:R-:W-:-:S03]  /*01e0*/  VIADD R5, R0, 0x2 ;  /* 0x0000000200057836 */ /* 0x000fc60000000000 */
        /* <DEDUP_REMOVED lines=9> */
.L_x_6772:
        /* <DEDUP_REMOVED lines=100> */
.L_x_6771:
        /* <DEDUP_REMOVED lines=78> */
.L_x_6770:
[----:B------:R-:W-:Y:S02]  /*0da0*/  ULDC UR4, c[0x0][0x27c] ;  /* 0x00009f0000047ab9 */ /* 0x000fe40000000800 */
[----:B------:R-:W-:-:S07]  /*0db0*/  IMAD R29, R2, UR4, R29 ;  /* 0x00000004021d7c24 */ /* 0x000fce000f8e021d */
.L_x_6769:
[----:B------:R-:W-:Y:S05]  /*0dc0*/  BSYNC B0 ;  /* 0x0000000000007941 */ /* 0x000fea0003800000 */
.L_x_6768:
        /* <DEDUP_REMOVED lines=13> */
[----:B------:R-:W-:-:S05]  /*0ea0*/  VIMNMX R3, R3, -0x3, !PT ;  /* 0xfffffffd03037848 */ /* 0x000fca0007fe0100 */
[----:B------:R-:W-:-:S05]  /*0eb0*/  IMAD.IADD R3, R3, 0x1, R0 ;  /* 0x0000000103037824 */ /* 0x000fca00078e0200 */
[C---:B------:R-:W-:Y:S01]  /*0ec0*/  IADD3 R5, R3.reuse, 0x2, RZ ;  /* 0x0000000203057810 */ /* 0x040fe20007ffe0ff */
[----:B------:R-:W-:-:S03]  /*0ed0*/  VIADD R3, R3, 0x1 ;  /* 0x0000000103037836 */ /* 0x000fc60000000000 */
[----:B------:R-:W-:Y:S02]  /*0ee0*/  LOP3.LUT R0, R5, 0x3, RZ, 0xc0, !PT ;  /* 0x0000000305007812 */ /* 0x000fe400078ec0ff */
[----:B------:R-:W-:Y:S01]  /*0ef0*/  ISETP.GE.U32.AND P1, PT, R3, 0x3, PT ;  /* 0x000000030300780c */ /* 0x000fe20003f26070 */
[----:B------:R-:W-:Y:S01]  /*0f00*/  IMAD.U32 R3, RZ, RZ, UR4 ;  /* 0x00000004ff037e24 */ /* 0x000fe2000f8e00ff */
[----:B------:R-:W-:-:S11]  /*0f10*/  ISETP.NE.AND P0, PT, R0, RZ, PT ;  /* 0x000000ff0000720c */ /* 0x000fd60003f05270 */
[----:B------:R-:W-:Y:S05]  /*0f20*/  @!P1 BRA `(.L_x_6776) ;  /* 0x00000004009c9947 */ /* 0x000fea0003800000 */
[----:B------:R-:W-:Y:S01]  /*0f30*/  BSSY B1, `(.L_x_6776) ;  /* 0x0000066000017945 */ /* 0x000fe20003800000 */
[----:B------:R-:W-:Y:S01]  /*0f40*/  IADD3 R4, R5, -R0, RZ ;  /* 0x8000000005047210 */ /* 0x000fe20007ffe0ff */
[----:B------:R-:W-:-:S07]  /*0f50*/  IMAD.MOV.U32 R25, RZ, RZ, RZ ;  /* 0x000000ffff197224 */ /* 0x000fce00078e00ff */
.L_x_6777:
        /* <DEDUP_REMOVED lines=20> */
[----:B------:R-:W-:Y:S01]  /*10a0*/  IMAD.HI.U32 R10, R13, R2, RZ ;  /* 0x000000020d0a7227 */ /* 0x000fe200078e00ff */
[----:B------:R-:W-:-:S03]  /*10b0*/  IADD3 R13, R14, 0xffffffe, RZ ;  /* 0x0ffffffe0e0d7810 */ /* 0x000fc60007ffe0ff */
[----:B------:R-:W-:Y:S01]  /*10c0*/  IMAD.MOV R12, RZ, RZ, -R10 ;  /* 0x000000ffff0c7224 */ /* 0x000fe200078e0a0a */
[----:B------:R-:W1:Y:S02]  /*10d0*/  LDC R9, c[0x0][R6+0x20c] ;  /* 0x0000830006097b82 */ /* 0x000e640000000800 */
[----:B------:R-:W3:Y:S01]  /*10e0*/  F2I.FTZ.U32.TRUNC.NTZ R13, R13 ;  /* 0x0000000d000d7305 */ /* 0x000ee2000021f000 */
[----:B------:R-:W-:-:S05]  /*10f0*/  IMAD R12, R7, R12, R2 ;  /* 0x0000000c070c7224 */ /* 0x000fca00078e0202 */
[----:B------:R-:W-:Y:S01]  /*1100*/  ISETP.GE.U32.AND P1, PT, R12, R7, PT ;  /* 0x000000070c00720c */ /* 0x000fe20003f26070 */
[----:B---3--:R-:W-:-:S12]  /*1110*/  IMAD R11, R11, R13, RZ ;  /* 0x0000000d0b0b7224 */ /* 0x008fd800078e02ff */
[----:B------:R-:W-:Y:S02]  /*1120*/  @P1 IMAD.IADD R12, R12, 0x1, -R7 ;  /* 0x000000010c0c1824 */ /* 0x000fe400078e0a07 */
[----:B------:R-:W-:-:S03]  /*1130*/  @P1 VIADD R10, R10, 0x1 ;  /* 0x000000010a0a1836 */ /* 0x000fc60000000000 */
[----:B------:R-:W-:Y:S01]  /*1140*/  ISETP.GE.U32.AND P2, PT, R12, R7, PT ;  /* 0x000000070c00720c */ /* 0x000fe20003f46070 */
[----:B------:R-:W-:-:S10]  /*1150*/  HFMA2.MMA R12, -RZ, RZ, 0, 0 ;  /* 0x00000000ff0c7435 */ /* 0x000fd400000001ff */
[----:B------:R-:W-:Y:S01]  /*1160*/  IMAD.HI.U32 R11, R13, R11, R12 ;  /* 0x0000000b0d0b7227 */ /* 0x000fe200078e000c */
[----:B0-----:R-:W0:Y:S03]  /*1170*/  I2F.U32.RP R14, R8 ;  /* 0x00000008000e7306 */ /* 0x001e260000209000 */
[----:B------:R-:W-:Y:S01]  /*1180*/  @P2 VIADD R10, R10, 0x1 ;  /* 0x000000010a0a2836 */ /* 0x000fe20000000000 */
[----:B------:R-:W-:Y:S01]  /*1190*/  @!P3 LOP3.LUT R10, RZ, R7, RZ, 0x33, !PT ;  /* 0x00000007ff0ab212 */ /* 0x000fe200078e33ff */
[----:B------:R-:W-:Y:S01]  /*11a0*/  IMAD.MOV R15, RZ, RZ, -R8 ;  /* 0x000000ffff0f7224 */ /* 0x000fe200078e0a08 */
[----:B------:R-:W-:-:S03]  /*11b0*/  ISETP.NE.U32.AND P3, PT, R5, RZ, PT ;  /* 0x000000ff0500720c */ /* 0x000fc60003f65070 */
[----:B------:R-:W-:Y:S01]  /*11c0*/  IMAD.HI.U32 R11, R11, R10, RZ ;  /* 0x0000000a0b0b7227 */ /* 0x000fe200078e00ff */
[----:B-1----:R-:W1:Y:S04]  /*11d0*/  I2F.U32.RP R16, R9 ;  /* 0x0000000900107306 */ /* 0x002e680000209000 */
[----:B------:R-:W-:-:S04]  /*11e0*/  IADD3 R12, -R11, RZ, RZ ;  /* 0x000000ff0b0c7210 */ /* 0x000fc80007ffe1ff */
[----:B0-----:R-:W0:Y:S01]  /*11f0*/  MUFU.RCP R14, R14 ;  /* 0x0000000e000e7308 */ /* 0x001e220000001000 */
[----:B------:R-:W-:-:S05]  /*1200*/  IMAD R12, R5, R12, R10 ;  /* 0x0000000c050c7224 */ /* 0x000fca00078e020a */
[----:B------:R-:W-:Y:S02]  /*1210*/  ISETP.GE.U32.AND P1, PT, R12, R5, PT ;  /* 0x000000050c00720c */ /* 0x000fe40003f26070 */
[----:B-1----:R-:W-:Y:S01]  /*1220*/  MUFU.RCP R16, R16 ;  /* 0x0000001000107308 */ /* 0x002fe20000001000 */
[----:B0-----:R-:W-:-:S10]  /*1230*/  VIADD R13, R14, 0xffffffe ;  /* 0x0ffffffe0e0d7836 */ /* 0x001fd40000000000 */
[----:B------:R-:W-:Y:S02]  /*1240*/  @P1 IADD3 R12, -R5, R12, RZ ;  /* 0x0000000c050c1210 */ /* 0x000fe40007ffe1ff */
[----:B------:R-:W-:Y:S01]  /*1250*/  @P1 IADD3 R11, R11, 0x1, RZ ;  /* 0x000000010b0b1810 */ /* 0x000fe20007ffe0ff */
[----:B------:R-:W0:Y:S01]  /*1260*/  F2I.FTZ.U32.TRUNC.NTZ R13, R13 ;  /* 0x0000000d000d7305 */ /* 0x000e22000021f000 */
[----:B------:R-:W-:Y:S01]  /*1270*/  ISETP.GE.U32.AND P2, PT, R12, R5, PT ;  /* 0x000000050c00720c */ /* 0x000fe20003f46070 */
[----:B------:R-:W-:-:S12]  /*1280*/  HFMA2.MMA R12, -RZ, RZ, 0, 0 ;  /* 0x00000000ff0c7435 */ /* 0x000fd800000001ff */
        /* <DEDUP_REMOVED lines=49> */
.L_x_6776:
        /* <DEDUP_REMOVED lines=78> */
.L_x_6775:
[----:B------:R-:W-:Y:S02]  /*1a80*/  ULDC UR4, c[0x0][0x27c] ;  /* 0x00009f0000047ab9 */ /* 0x000fe40000000800 */
[----:B------:R-:W-:-:S07]  /*1a90*/  IMAD R25, R2, UR4, R25 ;  /* 0x0000000402197c24 */ /* 0x000fce000f8e0219 */
.L_x_6774:
[----:B------:R-:W-:Y:S05]  /*1aa0*/  BSYNC B0 ;  /* 0x0000000000007941 */ /* 0x000fea0003800000 */
.L_x_6773:
[----:B------:R-:W-:Y:S01]  /*1ab0*/  ISETP.GE.AND P0, PT, R30, 0x3, PT ;  /* 0x000000031e00780c */ /* 0x000fe20003f06270 */
[----:B------:R-:W-:Y:S01]  /*1ac0*/  BSSY B0, `(.L_x_6778) ;  /* 0x00000cc000007945 */ /* 0x000fe20003800000 */
[----:B------:R-:W-:Y:S01]  /*1ad0*/  HFMA2.MMA R23, -RZ, RZ, 0, 0 ;  /* 0x00000000ff177435 */ /* 0x000fe200000001ff */
[----:B------:R-:W-:-:S10]  /*1ae0*/  IMAD.MOV.U32 R7, RZ, RZ, RZ ;  /* 0x000000ffff077224 */ /* 0x000fd400078e00ff */
[----:B------:R-:W-:Y:S05]  /*1af0*/  @!P0 BRA `(.L_x_6779) ;  /* 0x0000000c00208947 */ /* 0x000fea0003800000 */
[----:B------:R-:W0:Y:S01]  /*1b00*/  LDC R2, c[0x0][0x2e0] ;  /* 0x0000b800ff027b82 */ /* 0x000e220000000800 */
[----:B------:R-:W-:Y:S01]  /*1b10*/  VIADD R0, R31, 0x2 ;  /* 0x000000021f007836 */ /* 0x000fe20000000000 */
        /* <DEDUP_REMOVED lines=18> */
.L_x_6782:
        /* <DEDUP_REMOVED lines=18> */
[----:B-1----:R-:W-:Y:S01]  /*1d60*/  HFMA2.MMA R2, -RZ, RZ, 0, 0 ;  /* 0x00000000ff027435 */ /* 0x002fe200000001ff */
[----:B----4-:R-:W-:-:S09]  /*1d70*/  IMAD R13, R13, R3, RZ ;  /* 0x000000030d0d7224 */ /* 0x010fd200078e02ff */
        /* <DEDUP_REMOVED lines=11> */
[----:B------:R-:W-:Y:S01]  /*1e30*/  ISETP.GE.U32.AND P2, PT, R2, R11, PT ;  /* 0x0000000b0200720c */ /* 0x000fe20003f46070 */
[----:B------:R-:W-:Y:S01]  /*1e40*/  HFMA2.MMA R2, -RZ, RZ, 0, 0 ;  /* 0x00000000ff027435 */ /* 0x000fe200000001ff */
[----:B--2---:R-:W-:Y:S02]  /*1e50*/  IMAD R15, R15, R3, RZ ;  /* 0x000000030f0f7224 */ /* 0x004fe400078e02ff */
[----:B0-----:R-:W0:Y:S07]  /*1e60*/  I2F.U32.RP R16, R12 ;  /* 0x0000000c00107306 */ /* 0x001e2e0000209000 */
[----:B------:R-:W-:-:S04]  /*1e70*/  IMAD.HI.U32 R2, R3, R15, R2 ;  /* 0x0000000f03027227 */ /* 0x000fc800078e0002 */
[----:B------:R-:W-:Y:S01]  /*1e80*/  @P2 VIADD R13, R13, 0x1 ;  /* 0x000000010d0d2836 */ /* 0x000fe20000000000 */
[----:B------:R-:W-:Y:S02]  /*1e90*/  @!P3 LOP3.LUT R13, RZ, R11, RZ, 0x33, !PT ;  /* 0x0000000bff0db212 */ /* 0x000fe400078e33ff */
[----:B------:R-:W-:Y:S01]  /*1ea0*/  ISETP.NE.U32.AND P3, PT, R8, RZ, PT ;  /* 0x000000ff0800720c */ /* 0x000fe20003f65070 */
[----:B0-----:R-:W-:Y:S02]  /*1eb0*/  MUFU.RCP R16, R16 ;  /* 0x0000001000107308 */ /* 0x001fe40000001000 */
        /* <DEDUP_REMOVED lines=13> */
[----:B------:R-:W-:-:S03]  /*1f90*/  IADD3 R2, R16, 0xffffffe, RZ ;  /* 0x0ffffffe10027810 */ /* 0x000fc60007ffe0ff */
[----:B------:R-:W-:Y:S01]  /*1fa0*/  @P2 VIADD R15, R15, 0x1 ;  /* 0x000000010f0f2836 */ /* 0x000fe20000000000 */
[----:B------:R-:W-:Y:S01]  /*1fb0*/  @!P3 LOP3.LUT R15, RZ, R8, RZ, 0x33, !PT ;  /* 0x00000008ff0fb212 */ /* 0x000fe200078e33ff */
[----:B------:R0:W1:Y:S01]  /*1fc0*/  F2I.FTZ.U32.TRUNC.NTZ R3, R2 ;  /* 0x0000000200037305 */ /* 0x000062000021f000 */
[----:B------:R-:W-:-:S03]  /*1fd0*/  ISETP.NE.U32.AND P3, PT, R10, RZ, PT ;  /* 0x000000ff0a00720c */ /* 0x000fc60003f65070 */
[----:B------:R-:W-:-:S04]  /*1fe0*/  IMAD.HI.U32 R17, R14, R15, RZ ;  /* 0x0000000f0e117227 */ /* 0x000fc800078e00ff */
[----:B------:R-:W-:Y:S02]  /*1ff0*/  IMAD.MOV R19, RZ, RZ, -R17 ;  /* 0x000000ffff137224 */ /* 0x000fe400078e0a11 */
[----:B0-----:R-:W-:Y:S02]  /*2000*/  IMAD.MOV.U32 R2, RZ, RZ, RZ ;  /* 0x000000ffff027224 */ /* 0x001fe400078e00ff */
[----:B------:R-:W-:-:S05]  /*2010*/  IMAD R19, R10, R19, R15 ;  /* 0x000000130a137224 */ /* 0x000fca00078e020f */
[----:B------:R-:W-:-:S13]  /*2020*/  ISETP.GE.U32.AND P1, PT, R19, R10, PT ;  /* 0x0000000a1300720c */ /* 0x000fda0003f26070 */
        /* <DEDUP_REMOVED lines=31> */
[----:B------:R-:W-:Y:S02]  /*2220*/  IMAD R17, R12, R2, R17 ;  /* 0x000000020c117224 */ /* 0x000fe400078e0211 */
[----:B--2---:R-:W-:-:S04]  /*2230*/  IMAD R0, R15, R14, R0 ;  /* 0x0000000e0f007224 */ /* 0x004fc800078e0200 */
[----:B---3--:R-:W-:Y:S01]  /*2240*/  IMAD R23, R17, R18, R0 ;  /* 0x0000001211177224 */ /* 0x008fe200078e0200 */
[----:B------:R-:W-:Y:S01]  /*2250*/  MOV R0, R16 ;  /* 0x0000001000007202 */ /* 0x000fe20000000f00 */
[----:B------:R-:W-:Y:S06]  /*2260*/  @P1 BRA `(.L_x_6782) ;  /* 0xfffffff800741947 */ /* 0x000fec000383ffff */
[----:B------:R-:W-:Y:S05]  /*2270*/  BSYNC B1 ;  /* 0x0000000000017941 */ /* 0x000fea0003800000 */
.L_x_6781:
        /* <DEDUP_REMOVED lines=78> */
.L_x_6780:
[----:B------:R-:W-:Y:S02]  /*2760*/  ULDC UR4, c[0x0][0x27c] ;  /* 0x00009f0000047ab9 */ /* 0x000fe40000000800 */
[----:B------:R-:W-:-:S07]  /*2770*/  IMAD R23, R0, UR4, R23 ;  /* 0x0000000400177c24 */ /* 0x000fce000f8e0217 */
.L_x_6779:
[----:B------:R-:W-:Y:S05]  /*2780*/  BSYNC B0 ;  /* 0x0000000000007941 */ /* 0x000fea0003800000 */
.L_x_6778:
[----:B------:R-:W-:Y:S01]  /*2790*/  ISETP.GE.AND P0, PT, R30, 0x4, PT ;  /* 0x000000041e00780c */ /* 0x000fe20003f06270 */
[----:B------:R-:W-:-:S12]  /*27a0*/  BSSY B0, `(.L_x_6783) ;  /* 0x00000cb000007945 */ /* 0x000fd80003800000 */
        /* <DEDUP_REMOVED lines=8> */
[----:B------:R-:W-:Y:S01]  /*2830*/  MOV R7, RZ ;  /* 0x000000ff00077202 */ /* 0x000fe20000000f00 */
        /* <DEDUP_REMOVED lines=13> */
.L_x_6787:
        /* <DEDUP_REMOVED lines=100> */
.L_x_6786:
        /* <DEDUP_REMOVED lines=78> */
.L_x_6785:
[----:B------:R-:W-:Y:S02]  /*3430*/  ULDC UR4, c[0x0][0x27c] ;  /* 0x00009f0000047ab9 */ /* 0x000fe40000000800 */
[----:B------:R-:W-:-:S07]  /*3440*/  IMAD R7, R4, UR4, R7 ;  /* 0x0000000404077c24 */ /* 0x000fce000f8e0207 */
.L_x_6784:
[----:B------:R-:W-:Y:S05]  /*3450*/  BSYNC B0 ;  /* 0x0000000000007941 */ /* 0x000fea0003800000 */
.L_x_6783:
        /* <DEDUP_REMOVED lines=11> */
[----:B------:R-:W-:Y:S01]  /*3510*/  VIADD R4, R8, 0x1 ;  /* 0x0000000108047836 */ /* 0x000fe20000000000 */
[----:B------:R-:W-:-:S04]  /*3520*/  SHF.R.U32.HI R10, RZ, 0x2, R5 ;  /* 0x00000002ff0a7819 */ /* 0x000fc80000011605 */
[----:B------:R-:W-:Y:S01]  /*3530*/  ISETP.NE.AND P0, PT, R4, RZ, PT ;  /* 0x000000ff0400720c */ /* 0x000fe20003f05270 */
[----:B------:R-:W-:Y:S01]  /*3540*/  IMAD R5, R32, -0x326172a9, RZ ;  /* 0xcd9e8d5720057824 */ /* 0x000fe200078e02ff */
[----:B---3--:R-:W-:Y:S01]  /*3550*/  IADD3 R2, R16, -0x61c88647, RZ ;  /* 0x9e3779b910027810 */ /* 0x008fe20007ffe0ff */
[----:B------:R-:W-:-:S03]  /*3560*/  IMAD.HI.U32 R3, R32, -0x326172a9, RZ ;  /* 0xcd9e8d5720037827 */ /* 0x000fc600078e00ff */
[----:B------:R-:W-:Y:S01]  /*3570*/  LOP3.LUT R13, R2, R5, RZ, 0x3c, !PT ;  /* 0x00000005020d7212 */ /* 0x000fe200078e3cff */
[----:B------:R-:W-:Y:S01]  /*3580*/  IMAD.WIDE.U32 R8, R8, -0x2daee0ad, RZ ;  /* 0xd2511f5308087825 */ /* 0x000fe200078e00ff */
[----:B------:R-:W-:-:S03]  /*3590*/  LOP3.LUT R2, R3, R10, R16, 0x96, !PT ;  /* 0x0000000a03027212 */ /* 0x000fc600078e9610 */
[----:B------:R-:W-:Y:S01]  /*35a0*/  IMAD.HI.U32 R5, R4, -0x2daee0ad, RZ ;  /* 0xd2511f5304057827 */ /* 0x000fe200078e00ff */
[----:B------:R-:W-:-:S03]  /*35b0*/  LOP3.LUT R18, R9, R17, RZ, 0x3c, !PT ;  /* 0x0000001109127212 */ /* 0x000fc600078e3cff */
[C---:B------:R-:W-:Y:S01]  /*35c0*/  VIADD R6, R10.reuse, 0x1 ;  /* 0x000000010a067836 */ /* 0x040fe20000000000 */
[----:B------:R-:W-:Y:S02]  /*35d0*/  @P0 IADD3 R6, R10, RZ, RZ ;  /* 0x000000ff0a060210 */ /* 0x000fe40007ffe0ff */
[----:B------:R-:W-:Y:S01]  /*35e0*/  LOP3.LUT R20, R5, R17, RZ, 0x3c, !PT ;  /* 0x0000001105147212 */ /* 0x000fe200078e3cff */
[----:B------:R-:W-:Y:S01]  /*35f0*/  VIADD R11, R17, 0xbb67ae85 ;  /* 0xbb67ae85110b7836 */ /* 0x000fe20000000000 */
[----:B------:R-:W-:Y:S01]  /*3600*/  LOP3.LUT R4, R6, R3, R16, 0x96, !PT ;  /* 0x0000000306047212 */ /* 0x000fe200078e9610 */
        /* <DEDUP_REMOVED lines=8> */
[----:B------:R-:W-:Y:S01]  /*3690*/  IADD3 R3, R16, 0x3c6ef372, RZ ;  /* 0x3c6ef37210037810 */ /* 0x000fe20007ffe0ff */
[----:B------:R-:W-:Y:S01]  /*36a0*/  IMAD.WIDE.U32 R8, R8, -0x326172a9, RZ ;  /* 0xcd9e8d5708087825 */ /* 0x000fe200078e00ff */
[----:B------:R-:W-:-:S03]  /*36b0*/  LOP3.LUT R6, R5, R6, R11, 0x96, !PT ;  /* 0x0000000605067212 */ /* 0x000fc600078e960b */
        /* <DEDUP_REMOVED lines=50> */
[----:B------:R-:W-:Y:S01]  /*39e0*/  IADD3 R9, R16, 0x5384540f, RZ ;  /* 0x5384540f10097810 */ /* 0x000fe20007ffe0ff */
[----:B------:R-:W0:Y:S02]  /*39f0*/  LDC.64 R18, c[0x0][0x210] ;  /* 0x00008400ff127b82 */ /* 0x000e240000000a00 */
        /* <DEDUP_REMOVED lines=8> */
[----:B------:R-:W-:Y:S02]  /*3a80*/  IADD3 R3, R16, -0xe443238, RZ ;  /* 0xf1bbcdc810037810 */ /* 0x000fe40007ffe0ff */
[----:B------:R-:W-:Y:S01]  /*3a90*/  LOP3.LUT R0, R0, 0x3, RZ, 0xc0, !PT ;  /* 0x0000000300007812 */ /* 0x000fe200078ec0ff */
[----:B------:R-:W-:Y:S01]  /*3aa0*/  VIADD R5, R17, 0xdb3d7428 ;  /* 0xdb3d742811057836 */ /* 0x000fe20000000000 */
[----:B------:R-:W-:Y:S01]  /*3ab0*/  LOP3.LUT R4, R9, R4, R3, 0x96, !PT ;  /* 0x0000000409047212 */ /* 0x000fe200078e9603 */
[----:B------:R-:W-:Y:S01]  /*3ac0*/  IMAD.WIDE.U32 R10, R10, -0x2daee0ad, RZ ;  /* 0xd2511f530a0a7825 */ /* 0x000fe200078e00ff */
[----:B------:R-:W-:-:S03]  /*3ad0*/  ISETP.NE.AND P0, PT, R0, 0x1, PT ;  /* 0x000000010000780c */ /* 0x000fc60003f05270 */
        /* <DEDUP_REMOVED lines=35> */
.L_x_6789:
[----:B------:R-:W-:Y:S01]  /*3d10*/  MOV R9, R14 ;  /* 0x0000000e00097202 */ /* 0x000fe20000000f00 */
[----:B------:R-:W-:Y:S01]  /*3d20*/  IMAD.MOV.U32 R6, RZ, RZ, R10 ;  /* 0x000000ffff067224 */ /* 0x000fe200078e000a */
[----:B------:R-:W-:Y:S01]  /*3d30*/  MOV R7, R2 ;  /* 0x0000000200077202 */ /* 0x000fe20000000f00 */
[----:B------:R-:W-:-:S07]  /*3d40*/  IMAD.MOV.U32 R14, RZ, RZ, R16 ;  /* 0x000000ffff0e7224 */ /* 0x000fce00078e0010 */
.L_x_6788:
[----:B------:R-:W-:Y:S01]  /*3d50*/  ISETP.GT.AND P0, PT, R30, 0x2, PT ;  /* 0x000000021e00780c */ /* 0x000fe20003f04270 */
[----:B------:R-:W-:Y:S01]  /*3d60*/  HFMA2.MMA R3, -RZ, RZ, 0.1171875, 0 ;  /* 0x2f800000ff037435 */ /* 0x000fe200000001ff */
[----:B------:R-:W-:Y:S01]  /*3d70*/  I2FP.F32.U32 R6, R6 ;  /* 0x0000000600067245 */ /* 0x000fe20000201000 */
[----:B------:R-:W-:Y:S01]  /*3d80*/  BSSY B9, `(.L_x_6790) ;  /* 0x00000ab000097945 */ /* 0x000fe20003800000 */
[----:B------:R-:W-:-:S03]  /*3d90*/  I2FP.F32.U32 R28, R7 ;  /* 0x00000007001c7245 */ /* 0x000fc60000201000 */
[----:B------:R-:W-:Y:S01]  /*3da0*/  BSSY B8, `(.L_x_6791) ;  /* 0x0000081000087945 */ /* 0x000fe20003800000 */
[----:B------:R-:W-:Y:S02]  /*3db0*/  I2FP.F32.U32 R2, R9 ;  /* 0x0000000900027245 */ /* 0x000fe40000201000 */
[----:B------:R-:W-:Y:S02]  /*3dc0*/  I2FP.F32.U32 R33, R14 ;  /* 0x0000000e00217245 */ /* 0x000fe40000201000 */
[----:B------:R-:W-:Y:S01]  /*3dd0*/  P2R R34, PR, RZ, 0x1 ;  /* 0x00000001ff227803 */ /* 0x000fe20000000000 */
[-C--:B------:R-:W-:Y:S01]  /*3de0*/  FFMA.FTZ R29, R6, R3.reuse, 1.1641532182693481445e-10 ;  /* 0x2f000000061d7423 */ /* 0x080fe20000010003 */
[-C--:B------:R-:W-:Y:S01]  /*3df0*/  FFMA.FTZ R28, R28, R3.reuse, 1.1641532182693481445e-10 ;  /* 0x2f0000001c1c7423 */ /* 0x080fe20000010003 */
[-C--:B------:R-:W-:Y:S01]  /*3e00*/  FFMA.FTZ R2, R2, R3.reuse, 1.1641532182693481445e-10 ;  /* 0x2f00000002027423 */ /* 0x080fe20000010003 */
[----:B------:R-:W-:Y:S01]  /*3e10*/  FFMA.FTZ R33, R33, R3, 1.1641532182693481445e-10 ;  /* 0x2f00000021217423 */ /* 0x000fe20000010003 */
[----:B------:R-:W-:Y:S06]  /*3e20*/  @P0 BRA `(.L_x_6792) ;  /* 0x0000000000180947 */ /* 0x000fec0003800000 */
[----:B------:R-:W-:-:S05]  /*3e30*/  IMAD.MOV.U32 R3, RZ, RZ, -0x1 ;  /* 0xffffffffff037424 */ /* 0x000fca00078e00ff */
[----:B------:R-:W-:-:S04]  /*3e40*/  VIADDMNMX.U32 R0, R30, R3, 0x2, PT ;  /* 0x000000021e007446 */ /* 0x000fc80003800003 */
[----:B------:R-:W-:-:S04]  /*3e50*/  SHF.L.U32 R0, R0, 0x2, RZ ;  /* 0x0000000200007819 */ /* 0x000fc800000006ff */
[----:B------:R-:W0:Y:S02]  /*3e60*/  LDC R2, c[0x2][R0] ;  /* 0x0080000000027b82 */ /* 0x000e240000000800 */
[----:B0-----:R-:W-:-:S04]  /*3e70*/  SHF.R.S32.HI R3, RZ, 0x1f, R2 ;  /* 0x0000001fff037819 */ /* 0x001fc80000011402 */
.L_x_7454:
[----:B------:R-:W-:Y:S05]  /*3e80*/  BRX R2 -0x3e90                                                                                                                                                                                                                                                                                                                                                                                                                                                                               (*"BRANCH_TARGETS .L_x_7455,.L_x_7456,.L_x_7457"*) ;  /* 0xffffffc0025c7949 */ /* 0x000fea000383ffff */
.L_x_6792:
        /* <DEDUP_REMOVED lines=8> */
[----:B------:R-:W-:Y:S01]  /*3f10*/  VIADD R3, R31, 0x3 ;  /* 0x000000031f037836 */ /* 0x000fe20000000000 */
[----:B------:R-:W-:-:S03]  /*3f20*/  ULDC UR4, c[0x0][0x354] ;  /* 0x0000d50000047ab9 */ /* 0x000fc60000000800 */
[----:B------:R-:W-:-:S04]  /*3f30*/  IMAD R3, R3, UR4, RZ ;  /* 0x0000000403037c24 */ /* 0x000fc8000f8e02ff */
[----:B0-----:R-:W-:-:S05]  /*3f40*/  IMAD.WIDE.U32 R16, R3, 0x8, R16 ;  /* 0x0000000803107825 */ /* 0x001fca00078e0010 */
        /* <DEDUP_REMOVED lines=15> */
[----:B------:R-:W-:Y:S01]  /*4040*/  IMAD.U32 R11, RZ, RZ, UR7 ;  /* 0x00000007ff0b7e24 */ /* 0x000fe2000f8e00ff */
[----:B------:R-:W-:Y:S01]  /*4050*/  MOV R8, 0x270 ;  /* 0x0000027000087802 */ /* 0x000fe20000000f00 */
[----:B------:R-:W-:Y:S01]  /*4060*/  IMAD.MOV.U32 R12, RZ, RZ, 0x1 ;  /* 0x00000001ff0c7424 */ /* 0x000fe200078e00ff */
[----:B------:R-:W-:-:S07]  /*4070*/  MOV R13, RZ ;  /* 0x000000ff000d7202 */ /* 0x000fce0000000f00 */
[----:B------:R-:W-:-:S07]  /*4080*/  LEPC R20, `(.L_x_6798) ;  /* 0x000000001014794e */ /* 0x000fce0000000000 */
[----:B0-----:R-:W-:Y:S05]  /*4090*/  CALL.ABS.NOINC R14 ;  /* 0x000000000e007343 */ /* 0x001fea0003c00000 */
.L_x_6798:
[----:B------:R0:W5:Y:S02]  /*40a0*/  LDG.E.64 R4, desc[UR36][R16.64] ;  /* 0x0000002410047981 */ /* 0x000164000c1e1b00 */
.L_x_6797:
[----:B------:R-:W-:Y:S05]  /*40b0*/  BSYNC B6 ;  /* 0x0000000000067941 */ /* 0x000fea0003800000 */
.L_x_6796:
[----:B------:R-:W-:-:S06]  /*40c0*/  FMUL.FTZ R6, R33, 1 ;  /* 0x3f80000021067820 */ /* 0x000fcc0000410000 */
[----:B------:R-:W1:Y:S02]  /*40d0*/  F2F.F64.F32 R6, R6 ;  /* 0x0000000600067310 */ /* 0x000e640000201800 */
[----:B-1---5:R-:W-:Y:S01]  /*40e0*/  DSETP.GE.AND P0, PT, R4, R6, PT ;  /* 0x000000060400722a */ /* 0x022fe20003f06000 */
[----:B------:R-:W-:-:S05]  /*40f0*/  IMAD.MOV.U32 R4, RZ, RZ, RZ ;  /* 0x000000ffff047224 */ /* 0x000fca00078e00ff */
[----:B------:R-:W-:-:S05]  /*4100*/  FSEL R5, RZ, 1.875, !P0 ;  /* 0x3ff00000ff057808 */ /* 0x000fca0004000000 */
[----:B------:R1:W-:Y:S03]  /*4110*/  STG.E.64 desc[UR36][R18.64], R4 ;  /* 0x0000000412007986 */ /* 0x0003e6000c101b24 */
.L_x_6794:
[----:B------:R-:W-:Y:S05]  /*4120*/  BSYNC B7 ;  /* 0x0000000000077941 */ /* 0x000fea0003800000 */
.L_x_6793:
[----:B0-----:R-:W0:Y:S01]  /*4130*/  LDC.64 R16, c[0x0][0x2e8] ;  /* 0x0000ba00ff107b82 */ /* 0x001e220000000a00 */
[----:B------:R-:W-:Y:S01]  /*4140*/  IADD3 R0, R31, 0x2, RZ ;  /* 0x000000021f007810 */ /* 0x000fe20007ffe0ff */
[----:B------:R-:W-:Y:S01]  /*4150*/  ULDC UR4, c[0x0][0x354] ;  /* 0x0000d50000047ab9 */ /* 0x000fe20000000800 */
[----:B------:R-:W-:-:S03]  /*4160*/  ISETP.NE.AND P0, PT, R34, RZ, PT ;  /* 0x000000ff2200720c */ /* 0x000fc60003f05270 */
[----:B------:R-:W-:-:S05]  /*4170*/  IMAD R0, R0, UR4, RZ ;  /* 0x0000000400007c24 */ /* 0x000fca000f8e02ff */
[----:B------:R-:W-:-:S05]  /*4180*/  SEL R3, R0, RZ, P0 ;  /* 0x000000ff00037207 */ /* 0x000fca0000000000 */
[----:B0-----:R-:W-:-:S05]  /*4190*/  IMAD.WIDE.U32 R16, R3, 0x8, R16 ;  /* 0x0000000803107825 */ /* 0x001fca00078e0010 */
        /* <DEDUP_REMOVED lines=15> */
[----:B------:R-:W-:Y:S01]  /*4290*/  MOV R11, UR7 ;  /* 0x00000007000b7c02 */ /* 0x000fe20008000f00 */
[----:B------:R-:W-:Y:S01]  /*42a0*/  IMAD.MOV.U32 R8, RZ, RZ, 0x275 ;  /* 0x00000275ff087424 */ /* 0x000fe200078e00ff */
[----:B------:R-:W-:Y:S01]  /*42b0*/  MOV R12, 0x1 ;  /* 0x00000001000c7802 */ /* 0x000fe20000000f00 */
[----:B------:R-:W-:-:S07]  /*42c0*/  IMAD.MOV.U32 R13, RZ, RZ, RZ ;  /* 0x000000ffff0d7224 */ /* 0x000fce00078e00ff */
[----:B------:R-:W-:-:S07]  /*42d0*/  LEPC R20, `(.L_x_6801) ;  /* 0x000000001014794e */ /* 0x000fce0000000000 */
[----:B0-----:R-:W-:Y:S05]  /*42e0*/  CALL.ABS.NOINC R14 ;  /* 0x000000000e007343 */ /* 0x001fea0003c00000 */
.L_x_6801:
[----:B------:R0:W5:Y:S02]  /*42f0*/  LDG.E.64 R4, desc[UR36][R16.64] ;  /* 0x0000002410047981 */ /* 0x000164000c1e1b00 */
.L_x_6800:
[----:B------:R-:W-:Y:S05]  /*4300*/  BSYNC B6 ;  /* 0x0000000000067941 */ /* 0x000fea0003800000 */
.L_x_6799:
[----:B------:R-:W-:-:S04]  /*4310*/  FMUL.FTZ R0, R2, 1 ;  /* 0x3f80000002007820 */ /* 0x000fc80000410000 */
[----:B------:R-:W1:Y:S02]  /*4320*/  F2F.F64.F32 R2, R0 ;  /* 0x0000000000027310 */ /* 0x000e640000201800 */
[----:B-1---5:R-:W-:Y:S01]  /*4330*/  DSETP.GE.AND P0, PT, R4, R2, PT ;  /* 0x000000020400722a */ /* 0x022fe20003f06000 */
[----:B------:R-:W-:-:S05]  /*4340*/  MOV R2, RZ ;  /* 0x000000ff00027202 */ /* 0x000fca0000000f00 */
[----:B------:R-:W-:-:S05]  /*4350*/  FSEL R3, RZ, 1.875, !P0 ;  /* 0x3ff00000ff037808 */ /* 0x000fca0004000000 */
[----:B------:R1:W-:Y:S03]  /*4360*/  STG.E.64 desc[UR36][R22.64], R2 ;  /* 0x0000000216007986 */ /* 0x0003e6000c101b24 */
.L_x_7456:
[----:B0-----:R-:W0:Y:S01]  /*4370*/  LDC.64 R16, c[0x0][0x2e8] ;  /* 0x0000ba00ff107b82 */ /* 0x001e220000000a00 */
[----:B------:R-:W-:Y:S01]  /*4380*/  VIADD R0, R31, 0x1 ;  /* 0x000000011f007836 */ /* 0x000fe20000000000 */
[----:B------:R-:W-:Y:S01]  /*4390*/  ULDC UR4, c[0x0][0x354] ;  /* 0x0000d50000047ab9 */ /* 0x000fe20000000800 */
[----:B------:R-:W-:Y:S02]  /*43a0*/  ISETP.GT.AND P0, PT, R30, 0x1, PT ;  /* 0x000000011e00780c */ /* 0x000fe40003f04270 */
[----:B------:R-:W-:-:S05]  /*43b0*/  IMAD R0, R0, UR4, RZ ;  /* 0x0000000400007c24 */ /* 0x000fca000f8e02ff */
[----:B-1----:R-:W-:-:S05]  /*43c0*/  SEL R3, R0, RZ, P0 ;  /* 0x000000ff00037207 */ /* 0x002fca0000000000 */
        /* <DEDUP_REMOVED lines=22> */
.L_x_6804:
[----:B------:R0:W5:Y:S02]  /*4530*/  LDG.E.64 R2, desc[UR36][R16.64] ;  /* 0x0000002410027981 */ /* 0x000164000c1e1b00 */
.L_x_6803:
[----:B------:R-:W-:Y:S05]  /*4540*/  BSYNC B6 ;  /* 0x0000000000067941 */ /* 0x000fea0003800000 */
.L_x_6802:
[----:B------:R-:W-:-:S06]  /*4550*/  FMUL.FTZ R4, R28, 1 ;  /* 0x3f8000001c047820 */ /* 0x000fcc0000410000 */
[----:B------:R-:W1:Y:S02]  /*4560*/  F2F.F64.F32 R4, R4 ;  /* 0x0000000400047310 */ /* 0x000e640000201800 */
[----:B-1---5:R-:W-:Y:S01]  /*4570*/  DSETP.GE.AND P0, PT, R2, R4, PT ;  /* 0x000000040200722a */ /* 0x022fe20003f06000 */
[----:B------:R-:W-:-:S05]  /*4580*/  IMAD.MOV.U32 R2, RZ, RZ, RZ ;  /* 0x000000ffff027224 */ /* 0x000fca00078e00ff */
[----:B------:R-:W-:-:S05]  /*4590*/  FSEL R3, RZ, 1.875, !P0 ;  /* 0x3ff00000ff037808 */ /* 0x000fca0004000000 */
[----:B------:R1:W-:Y:S03]  /*45a0*/  STG.E.64 desc[UR36][R24.64], R2 ;  /* 0x0000000218007986 */ /* 0x0003e6000c101b24 */
.L_x_7455:
[----:B------:R-:W-:Y:S05]  /*45b0*/  BSYNC B8 ;  /* 0x0000000000087941 */ /* 0x000fea0003800000 */
.L_x_6791:
[----:B0-----:R-:W0:Y:S01]  /*45c0*/  LDC.64 R16, c[0x0][0x2e8] ;  /* 0x0000ba00ff107b82 */ /* 0x001e220000000a00 */
[----:B------:R-:W-:Y:S02]  /*45d0*/  ULDC UR4, c[0x0][0x3c0] ;  /* 0x0000f00000047ab9 */ /* 0x000fe40000000800 */
[C---:B-1----:R-:W-:Y:S01]  /*45e0*/  IADD3 R2, -R31.reuse, UR4, RZ ;  /* 0x000000041f027c10 */ /* 0x042fe2000fffe1ff */
[----:B------:R-:W-:Y:S02]  /*45f0*/  ULDC UR4, c[0x0][0x354] ;  /* 0x0000d50000047ab9 */ /* 0x000fe40000000800 */
[----:B------:R-:W-:Y:S01]  /*4600*/  IMAD R0, R31, UR4, RZ ;  /* 0x000000041f007c24 */ /* 0x000fe2000f8e02ff */
[----:B------:R-:W-:-:S04]  /*4610*/  ISETP.GT.AND P0, PT, R2, RZ, PT ;  /* 0x000000ff0200720c */ /* 0x000fc80003f04270 */
[----:B------:R-:W-:-:S05]  /*4620*/  SEL R3, R0, RZ, P0 ;  /* 0x000000ff00037207 */ /* 0x000fca0000000000 */
        /* <DEDUP_REMOVED lines=13> */
[----:B------:R-:W-:Y:S01]  /*4700*/  MOV R10, UR6 ;  /* 0x00000006000a7c02 */ /* 0x000fe20008000f00 */
[----:B------:R-:W-:Y:S01]  /*4710*/  IMAD.U32 R7, RZ, RZ, UR5 ;  /* 0x00000005ff077e24 */ /* 0x000fe2000f8e00ff */
[----:B------:R-:W-:Y:S01]  /*4720*/  MOV R6, UR4 ;  /* 0x0000000400067c02 */ /* 0x000fe20008000f00 */
[----:B------:R-:W-:Y:S01]  /*4730*/  IMAD.U32 R11, RZ, RZ, UR7 ;  /* 0x00000007ff0b7e24 */ /* 0x000fe2000f8e00ff */
[----:B------:R-:W-:Y:S01]  /*4740*/  MOV R8, 0x27f ;  /* 0x0000027f00087802 */ /* 0x000fe20000000f00 */
[----:B------:R-:W-:Y:S01]  /*4750*/  IMAD.MOV.U32 R12, RZ, RZ, 0x1 ;  /* 0x00000001ff0c7424 */ /* 0x000fe200078e00ff */
[----:B0-----:R-:W-:-:S07]  /*4760*/  MOV R13, RZ ;  /* 0x000000ff000d7202 */ /* 0x001fce0000000f00 */
[----:B------:R-:W-:-:S07]  /*4770*/  LEPC R20, `(.L_x_6807) ;  /* 0x000000001014794e */ /* 0x000fce0000000000 */
[----:B-1----:R-:W-:Y:S05]  /*4780*/  CALL.ABS.NOINC R2 ;  /* 0x0000000002007343 */ /* 0x002fea0003c00000 */
.L_x_6807:
[----:B------:R0:W5:Y:S02]  /*4790*/  LDG.E.64 R2, desc[UR36][R16.64] ;  /* 0x0000002410027981 */ /* 0x000164000c1e1b00 */
.L_x_6806:
[----:B------:R-:W-:Y:S05]  /*47a0*/  BSYNC B6 ;  /* 0x0000000000067941 */ /* 0x000fea0003800000 */
.L_x_6805:
[----:B------:R-:W-:-:S06]  /*47b0*/  FMUL.FTZ R4, R29, 1 ;  /* 0x3f8000001d047820 */ /* 0x000fcc0000410000 */
[----:B------:R-:W1:Y:S02]  /*47c0*/  F2F.F64.F32 R4, R4 ;  /* 0x0000000400047310 */ /* 0x000e640000201800 */
[----:B-1---5:R-:W-:Y:S01]  /*47d0*/  DSETP.GE.AND P0, PT, R2, R4, PT ;  /* 0x000000040200722a */ /* 0x022fe20003f06000 */
[----:B------:R-:W-:-:S05]  /*47e0*/  MOV R2, RZ ;  /* 0x000000ff00027202 */ /* 0x000fca0000000f00 */
[----:B------:R-:W-:-:S05]  /*47f0*/  FSEL R3, RZ, 1.875, !P0 ;  /* 0x3ff00000ff037808 */ /* 0x000fca0004000000 */
[----:B------:R1:W-:Y:S01]  /*4800*/  STG.E.64 desc[UR36][R26.64], R2 ;  /* 0x000000021a007986 */ /* 0x0003e2000c101b24 */
[----:B------:R-:W-:Y:S05]  /*4810*/  BRA `(.L_x_6795) ;  /* 0x0000000000047947 */ /* 0x000fea0003800000 */
.L_x_7457:
[----:B------:R-:W-:Y:S05]  /*4820*/  BREAK B8 ;  /* 0x0000000000087942 */ /* 0x000fea0003800000 */
.L_x_6795:
[----:B------:R-:W-:Y:S05]  /*4830*/  BSYNC B9 ;  /* 0x0000000000097941 */ /* 0x000fea0003800000 */
.L_x_6790:
        /* <DEDUP_REMOVED lines=8> */
.L_x_6809:
        /* <DEDUP_REMOVED lines=12> */
.L_x_7687:


//--------------------- .text._ZN2at4cuda57_GLOBAL__N__cd6b329d_24_DistributionBernoulli_cu_7537a20d21kernelPointwiseApply2IZNS_6native9templates4cuda28bernoulli_tensor_cuda_kernelIddEEvRKNS_10TensorBaseES9_NS_15PhiloxCudaStateEEUliRdSB_SB_SB_RKdSD_SD_SD_E_dSC_jLi2ELin1ELi4ELi512ELi2EEEvNS0_6detail10TensorInfoIT0_T2_EENSG_IT1_SI_EESI_T_ --------------------------
	.section	.text._ZN2at4cuda57_GLOBAL__N__cd6b329d_24_DistributionBernoulli_cu_7537a20d21kernelPointwiseApply2IZNS_6native9templates4cuda28bernoulli_tensor_cuda_kernelIddEEvRKNS_10TensorBaseES9_NS_15PhiloxCudaStateEEUliRdSB_SB_SB_RKdSD_SD_SD_E_dSC_jLi2ELin1ELi4ELi512ELi2EEEvNS0_6detail10TensorInfoIT0_T2_EENSG_IT1_SI_EESI_T_,"ax",@progbits
	.align	128
.text._ZN2at4cuda57_GLOBAL__N__cd6b329d_24_DistributionBernoulli_cu_7537a20d21kernelPointwiseApply2IZNS_6native9templates4cuda28bernoulli_tensor_cuda_kernelIddEEvRKNS_10TensorBaseES9_NS_15PhiloxCudaStateEEUliRdSB_SB_SB_RKdSD_SD_SD_E_dSC_jLi2ELin1ELi4ELi512ELi2EEEvNS0_6detail10TensorInfoIT0_T2_EENSG_IT1_SI_EESI_T_:
        .type           _ZN2at4cuda57_GLOBAL__N__cd6b329d_24_DistributionBernoulli_cu_7537a20d21kernelPointwiseApply2IZNS_6native9templates4cuda28bernoulli_tensor_cuda_kernelIddEEvRKNS_10TensorBaseES9_NS_15PhiloxCudaStateEEUliRdSB_SB_SB_RKdSD_SD_SD_E_dSC_jLi2ELin1ELi4ELi512ELi2EEEvNS0_6detail10TensorInfoIT0_T2_EENSG_IT1_SI_EESI_T_,@function
        .size           _ZN2at4cuda57_GLOBAL__N__cd6b329d_24_DistributionBernoulli_cu_7537a20d21kernelPointwiseApply2IZNS_6native9templates4cuda28bernoulli_tensor_cuda_kernelIddEEvRKNS_10TensorBaseES9_NS_15PhiloxCudaStateEEUliRdSB_SB_SB_RKdSD_SD_SD_E_dSC_jLi2ELin1ELi4ELi512ELi2EEEvNS0_6detail10TensorInfoIT0_T2_EENSG_IT1_SI_EESI_T_,(.L_x_7688 - _ZN2at4cuda57_GLOBAL__N__cd6b329d_24_DistributionBernoulli_cu_7537a20d21kernelPointwiseApply2IZNS_6native9templates4cuda28bernoulli_tensor_cuda_kernelIddEEvRKNS_10TensorBaseES9_NS_15PhiloxCudaStateEEUliRdSB_SB_SB_RKdSD_SD_SD_E_dSC_jLi2ELin1ELi4ELi512ELi2EEEvNS0_6detail10TensorInfoIT0_T2_EENSG_IT1_SI_EESI_T_)
        .other          _ZN2at4cuda57_GLOBAL__N__cd6b329d_24_DistributionBernoulli_cu_7537a20d21kernelPointwiseApply2IZNS_6native9templates4cuda28bernoulli_tensor_cuda_kernelIddEEvRKNS_10TensorBaseES9_NS_15PhiloxCudaStateEEUliRdSB_SB_SB_RKdSD_SD_SD_E_dSC_jLi2ELin1ELi4ELi512ELi2EEEvNS0_6detail10TensorInfoIT0_T2_EENSG_IT1_SI_EESI_T_,@"STO_CUDA_ENTRY STV_DEFAULT"
_ZN2at4cuda57_GLOBAL__N__cd6b329d_24_DistributionBernoulli_cu_7537a20d21kernelPointwiseApply2IZNS_6native9templates4cuda28bernoulli_tensor_cuda_kernelIddEEvRKNS_10TensorBaseES9_NS_15PhiloxCudaStateEEUliRdSB_SB_SB_RKdSD_SD_SD_E_dSC_jLi2ELin1ELi4ELi512ELi2EEEvNS0_6detail10TensorInfoIT0_T2_EENSG_IT1_SI_EESI_T_:
        /* <DEDUP_REMOVED lines=11> */
.L_x_6850:
        /* <DEDUP_REMOVED lines=8> */
[----:B------:R-:W-:Y:S01]  /*0130*/  ULDC UR4, c[0x0][0x21c] ;  /* 0x0000870000047ab9 */ /* 0x000fe20000000800 */
[----:B------:R-:W-:Y:S01]  /*0140*/  MOV R24, RZ ;  /* 0x000000ff00187202 */ /* 0x000fe20000000f00 */
        /* <DEDUP_REMOVED lines=45> */
.L_x_6814:
        /* <DEDUP_REMOVED lines=101> */
.L_x_6813:
        /* <DEDUP_REMOVED lines=79> */
.L_x_6812:
[----:B------:R-:W-:Y:S02]  /*0f60*/  ULDC UR4, c[0x0][0x354] ;  /* 0x0000d50000047ab9 */ /* 0x000fe40000000800 */
[----:B------:R-:W-:-:S07]  /*0f70*/  IMAD R24, R7, UR4, R24 ;  /* 0x0000000407187c24 */ /* 0x000fce000f8e0218 */
.L_x_6811:
[----:B------:R-:W-:Y:S05]  /*0f80*/  BSYNC B0 ;  /* 0x0000000000007941 */ /* 0x000fea0003800000 */
.L_x_6810:
        /* <DEDUP_REMOVED lines=50> */
.L_x_6819:
        /* <DEDUP_REMOVED lines=101> */
.L_x_6818:
        /* <DEDUP_REMOVED lines=79> */
.L_x_6817:
[----:B------:R-:W-:Y:S02]  /*1df0*/  ULDC UR4, c[0x0][0x354] ;  /* 0x0000d50000047ab9 */ /* 0x000fe40000000800 */
[----:B------:R-:W-:-:S07]  /*1e00*/  IMAD R22, R22, UR4, R3 ;  /* 0x0000000416167c24 */ /* 0x000fce000f8e0203 */
.L_x_6816:
[----:B------:R-:W-:Y:S05]  /*1e10*/  BSYNC B0 ;  /* 0x0000000000007941 */ /* 0x000fea0003800000 */
.L_x_6815:
        /* <DEDUP_REMOVED lines=51> */
.L_x_6824:
        /* <DEDUP_REMOVED lines=101> */
.L_x_6823:
        /* <DEDUP_REMOVED lines=79> */
.L_x_6822:
[----:B------:R-:W-:Y:S02]  /*2c90*/  ULDC UR4, c[0x0][0x354] ;  /* 0x0000d50000047ab9 */ /* 0x000fe40000000800 */
[----:B------:R-:W-:-:S07]  /*2ca0*/  IMAD R18, R7, UR4, R18 ;  /* 0x0000000407127c24 */ /* 0x000fce000f8e0212 */
.L_x_6821:
[----:B------:R-:W-:Y:S05]  /*2cb0*/  BSYNC B0 ;  /* 0x0000000000007941 */ /* 0x000fea0003800000 */
.L_x_6820:
        /* <DEDUP_REMOVED lines=50> */
.L_x_6829:
        /* <DEDUP_REMOVED lines=101> */
.L_x_6828:
        /* <DEDUP_REMOVED lines=79> */
.L_x_6827:
[----:B------:R-:W-:Y:S02]  /*3b20*/  ULDC UR4, c[0x0][0x354] ;  /* 0x0000d50000047ab9 */ /* 0x000fe40000000800 */
[----:B------:R-:W-:-:S07]  /*3b30*/  IMAD R14, R7, UR4, R14 ;  /* 0x00000004070e7c24 */ /* 0x000fce000f8e020e */
.L_x_6826:
[----:B------:R-:W-:Y:S05]  /*3b40*/  BSYNC B0 ;  /* 0x0000000000007941 */ /* 0x000fea0003800000 */
.L_x_6825:
        /* <DEDUP_REMOVED lines=144> */
.L_x_6831:
[----:B------:R-:W-:Y:S01]  /*4450*/  MOV R20, R5 ;  /* 0x0000000500147202 */ /* 0x000fe20000000f00 */
[----:B------:R-:W-:Y:S01]  /*4460*/  IMAD.MOV.U32 R14, RZ, RZ, R3 ;  /* 0x000000ffff0e7224 */ /* 0x000fe200078e0003 */
[----:B------:R-:W-:Y:S01]  /*4470*/  MOV R15, R12 ;  /* 0x0000000c000f7202 */ /* 0x000fe20000000f00 */
[----:B------:R-:W-:-:S07]  /*4480*/  IMAD.MOV.U32 R5, RZ, RZ, R8 ;  /* 0x000000ffff057224 */ /* 0x000fce00078e0008 */
.L_x_6830:
        /* <DEDUP_REMOVED lines=18> */
.L_x_7458:
[----:B------:R-:W-:Y:S05]  /*45b0*/  BRX R4 -0x45c0                                                                                                                                                                                                                                                                                                                                                                                                                                                                               (*"BRANCH_TARGETS .L_x_7459,.L_x_7460,.L_x_7461"*) ;  /* 0xffffffb804907949 */ /* 0x000fea000383ffff */
.L_x_6834:
        /* <DEDUP_REMOVED lines=28> */
.L_x_6840:
[----:B------:R0:W5:Y:S02]  /*4780*/  LDG.E.64 R4, desc[UR36][R16.64] ;  /* 0x0000002410047981 */ /* 0x000164000c1e1b00 */
.L_x_6839:
[----:B------:R-:W-:Y:S05]  /*4790*/  BSYNC B6 ;  /* 0x0000000000067941 */ /* 0x000fea0003800000 */
.L_x_6838:
[----:B------:R-:W-:-:S06]  /*47a0*/  FMUL.FTZ R6, R34, 1 ;  /* 0x3f80000022067820 */ /* 0x000fcc0000410000 */
[----:B------:R-:W1:Y:S02]  /*47b0*/  F2F.F64.F32 R6, R6 ;  /* 0x0000000600067310 */ /* 0x000e640000201800 */
[----:B-1---5:R-:W-:Y:S01]  /*47c0*/  DSETP.GE.AND P0, PT, R4, R6, PT ;  /* 0x000000060400722a */ /* 0x022fe20003f06000 */
[----:B------:R-:W-:-:S05]  /*47d0*/  MOV R4, RZ ;  /* 0x000000ff00047202 */ /* 0x000fca0000000f00 */
[----:B------:R-:W-:-:S05]  /*47e0*/  FSEL R5, RZ, 1.875, !P0 ;  /* 0x3ff00000ff057808 */ /* 0x000fca0004000000 */
[----:B------:R1:W-:Y:S03]  /*47f0*/  STG.E.64 desc[UR36][R26.64], R4 ;  /* 0x000000041a007986 */ /* 0x0003e6000c101b24 */
.L_x_6836:
[----:B------:R-:W-:Y:S05]  /*4800*/  BSYNC B7 ;  /* 0x0000000000077941 */ /* 0x000fea0003800000 */
.L_x_6835:
        /* <DEDUP_REMOVED lines=20> */
[----:B01----:R-:W-:Y:S05]  /*4950*/  CALL.ABS.NOINC R14 ;  /* 0x000000000e007343 */ /* 0x003fea0003c00000 */
.L_x_6843:
[----:B------:R1:W5:Y:S02]  /*4960*/  LDG.E.64 R4, desc[UR36][R18.64] ;  /* 0x0000002412047981 */ /* 0x000364000c1e1b00 */
.L_x_6842:
[----:B------:R-:W-:Y:S05]  /*4970*/  BSYNC B6 ;  /* 0x0000000000067941 */ /* 0x000fea0003800000 */
.L_x_6841:
[----:B------:R-:W-:-:S06]  /*4980*/  FMUL.FTZ R6, R33, 1 ;  /* 0x3f80000021067820 */ /* 0x000fcc0000410000 */
[----:B------:R-:W2:Y:S02]  /*4990*/  F2F.F64.F32 R6, R6 ;  /* 0x0000000600067310 */ /* 0x000ea40000201800 */
[----:B--2--5:R-:W-:Y:S01]  /*49a0*/  DSETP.GE.AND P0, PT, R4, R6, PT ;  /* 0x000000060400722a */ /* 0x024fe20003f06000 */
[----:B------:R-:W-:-:S05]  /*49b0*/  MOV R4, RZ ;  /* 0x000000ff00047202 */ /* 0x000fca0000000f00 */
[----:B------:R-:W-:-:S05]  /*49c0*/  FSEL R5, RZ, 1.875, !P0 ;  /* 0x3ff00000ff057808 */ /* 0x000fca0004000000 */
[----:B------:R2:W-:Y:S03]  /*49d0*/  STG.E.64 desc[UR36][R28.64], R4 ;  /* 0x000000041c007986 */ /* 0x0005e6000c101b24 */
.L_x_7460:
        /* <DEDUP_REMOVED lines=12> */
[----:B------:R-:W-:Y:S01]  /*4aa0*/  IMAD.U32 R6, RZ, RZ, UR4 ;  /* 0x00000004ff067e24 */ /* 0x000fe2000f8e00ff */
        /* <DEDUP_REMOVED lines=8> */
.L_x_6846:
[----:B------:R2:W5:Y:S02]  /*4b30*/  LDG.E.64 R4, desc[UR36][R22.64] ;  /* 0x0000002416047981 */ /* 0x000564000c1e1b00 */
.L_x_6845:
[----:B------:R-:W-:Y:S05]  /*4b40*/  BSYNC B6 ;  /* 0x0000000000067941 */ /* 0x000fea0003800000 */
.L_x_6844:
[----:B------:R-:W-:-:S06]  /*4b50*/  FMUL.FTZ R6, R32, 1 ;  /* 0x3f80000020067820 */ /* 0x000fcc0000410000 */
[----:B------:R-:W3:Y:S02]  /*4b60*/  F2F.F64.F32 R6, R6 ;  /* 0x0000000600067310 */ /* 0x000ee40000201800 */
[----:B---3-5:R-:W-:Y:S01]  /*4b70*/  DSETP.GE.AND P0, PT, R4, R6, PT ;  /* 0x000000060400722a */ /* 0x028fe20003f06000 */
[----:B------:R-:W-:-:S05]  /*4b80*/  MOV R4, RZ ;  /* 0x000000ff00047202 */ /* 0x000fca0000000f00 */
[----:B------:R-:W-:-:S05]  /*4b90*/  FSEL R5, RZ, 1.875, !P0 ;  /* 0x3ff00000ff057808 */ /* 0x000fca0004000000 */
[----:B------:R3:W-:Y:S03]  /*4ba0*/  STG.E.64 desc[UR36][R36.64], R4 ;  /* 0x0000000424007986 */ /* 0x0007e6000c101b24 */
.L_x_7459:
[----:B------:R-:W-:Y:S05]  /*4bb0*/  BSYNC B8 ;  /* 0x0000000000087941 */ /* 0x000fea0003800000 */
.L_x_6833:
        /* <DEDUP_REMOVED lines=21> */
.L_x_6849:
[----:B------:R3:W5:Y:S02]  /*4d10*/  LDG.E.64 R4, desc[UR36][R24.64] ;  /* 0x0000002418047981 */ /* 0x000764000c1e1b00 */
.L_x_6848:
[----:B------:R-:W-:Y:S05]  /*4d20*/  BSYNC B6 ;  /* 0x0000000000067941 */ /* 0x000fea0003800000 */
.L_x_6847:
[----:B------:R-:W-:-:S06]  /*4d30*/  FMUL.FTZ R6, R31, 1 ;  /* 0x3f8000001f067820 */ /* 0x000fcc0000410000 */
[----:B------:R-:W4:Y:S02]  /*4d40*/  F2F.F64.F32 R6, R6 ;  /* 0x0000000600067310 */ /* 0x000f240000201800 */
[----:B----45:R-:W-:Y:S01]  /*4d50*/  DSETP.GE.AND P0, PT, R4, R6, PT ;  /* 0x000000060400722a */ /* 0x030fe20003f06000 */
[----:B------:R-:W-:-:S05]  /*4d60*/  MOV R4, RZ ;  /* 0x000000ff00047202 */ /* 0x000fca0000000f00 */
[----:B------:R-:W-:-:S05]  /*4d70*/  FSEL R5, RZ, 1.875, !P0 ;  /* 0x3ff00000ff057808 */ /* 0x000fca0004000000 */
[----:B------:R4:W-:Y:S01]  /*4d80*/  STG.E.64 desc[UR36][R38.64], R4 ;  /* 0x0000000426007986 */ /* 0x0009e2000c101b24 */
[----:B------:R-:W-:Y:S05]  /*4d90*/  BRA `(.L_x_6837) ;  /* 0x0000000000047947 */ /* 0x000fea0003800000 */
.L_x_7461:
[----:B------:R-:W-:Y:S05]  /*4da0*/  BREAK B8 ;  /* 0x0000000000087942 */ /* 0x000fea0003800000 */
.L_x_6837:
[----:B------:R-:W-:Y:S05]  /*4db0*/  BSYNC B9 ;  /* 0x0000000000097941 */ /* 0x000fea0003800000 */
.L_x_6832:
        /* <DEDUP_REMOVED lines=8> */
.L_x_6851:
        /* <DEDUP_REMOVED lines=12> */
.L_x_7688:


//--------------------- .text._ZN2at4cuda57_GLOBAL__N__cd6b329d_24_DistributionBernoulli_cu_7537a20d21kernelPointwiseApply2IZNS_6native9templates4cuda28bernoulli_tensor_cuda_kernelIddEEvRKNS_10TensorBaseES9_NS_15PhiloxCudaStateEEUliRdSB_SB_SB_RKdSD_SD_SD_E_dSC_jLi2ELi2ELi4ELi512ELi2EEEvNS0_6detail10TensorInfoIT0_T2_EENSG_IT1_SI_EESI_T_ --------------------------
	.section	.text._ZN2at4cuda57_GLOBAL__N__cd6b329d_24_DistributionBernoulli_cu_7537a20d21kernelPointwiseApply2IZNS_6native9templates4cuda28bernoulli_tensor_cuda_kernelIddEEvRKNS_10TensorBaseES9_NS_15PhiloxCudaStateEEUliRdSB_SB_SB_RKdSD_SD_SD_E_dSC_jLi2ELi2ELi4ELi512ELi2EEEvNS0_6detail10TensorInfoIT0_T2_EENSG_IT1_SI_EESI_T_,"ax",@progbits
	.align	128
.text._ZN2at4cuda57_GLOBAL__N__cd6b329d_24_DistributionBernoulli_cu_7537a20d21kernelPointwiseApply2IZNS_6native9templates4cuda28bernoulli_tensor_cuda_kernelIddEEvRKNS_10TensorBaseES9_NS_15PhiloxCudaStateEEUliRdSB_SB_SB_RKdSD_SD_SD_E_dSC_jLi2ELi2ELi4ELi512ELi2EEEvNS0_6detail10TensorInfoIT0_T2_EENSG_IT1_SI_EESI_T_:
        .type           _ZN2at4cuda57_GLOBAL__N__cd6b329d_24_DistributionBernoulli_cu_7537a20d21kernelPointwiseApply2IZNS_6native9templates4cuda28bernoulli_tensor_cuda_kernelIddEEvRKNS_10TensorBaseES9_NS_15PhiloxCudaStateEEUliRdSB_SB_SB_RKdSD_SD_SD_E_dSC_jLi2ELi2ELi4ELi512ELi2EEEvNS0_6detail10TensorInfoIT0_T2_EENSG_IT1_SI_EESI_T_,@function
        .size           _ZN2at4cuda57_GLOBAL__N__cd6b329d_24_DistributionBernoulli_cu_7537a20d21kernelPointwiseApply2IZNS_6native9templates4cuda28bernoulli_tensor_cuda_kernelIddEEvRKNS_10TensorBaseES9_NS_15PhiloxCudaStateEEUliRdSB_SB_SB_RKdSD_SD_SD_E_dSC_jLi2ELi2ELi4ELi512ELi2EEEvNS0_6detail10TensorInfoIT0_T2_EENSG_IT1_SI_EESI_T_,(.L_x_7689 - _ZN2at4cuda57_GLOBAL__N__cd6b329d_24_DistributionBernoulli_cu_7537a20d21kernelPointwiseApply2IZNS_6native9templates4cuda28bernoulli_tensor_cuda_kernelIddEEvRKNS_10TensorBaseES9_NS_15PhiloxCudaStateEEUliRdSB_SB_SB_RKdSD_SD_SD_E_dSC_jLi2ELi2ELi4ELi512ELi2EEEvNS0_6detail10TensorInfoIT0_T2_EENSG_IT1_SI_EESI_T_)
        .other          _ZN2at4cuda57_GLOBAL__N__cd6b329d_24_DistributionBernoulli_cu_7537a20d21kernelPointwiseApply2IZNS_6native9templates4cuda28bernoulli_tensor_cuda_kernelIddEEvRKNS_10TensorBaseES9_NS_15PhiloxCudaStateEEUliRdSB_SB_SB_RKdSD_SD_SD_E_dSC_jLi2ELi2ELi4ELi512ELi2EEEvNS0_6detail10TensorInfoIT0_T2_EENSG_IT1_SI_EESI_T_,@"STO_CUDA_ENTRY STV_DEFAULT"
_ZN2at4cuda57_GLOBAL__N__cd6b329d_24_DistributionBernoulli_cu_7537a20d21kernelPointwiseApply2IZNS_6native9templates4cuda28bernoulli_tensor_cuda_kernelIddEEvRKNS_10TensorBaseES9_NS_15PhiloxCudaStateEEUliRdSB_SB_SB_RKdSD_SD_SD_E_dSC_jLi2ELi2ELi4ELi512ELi2EEEvNS0_6detail10TensorInfoIT0_T2_EENSG_IT1_SI_EESI_T_:
        /* <DEDUP_REMOVED lines=20> */
.L_x_6880:
        /* <DEDUP_REMOVED lines=15> */
[----:B------:R-:W-:-:S04]  /*0230*/  IADD3 R6, R8, 0x1, RZ ;  /* 0x0000000108067810 */ /* 0x000fc80007ffe0ff */
[----:B------:R-:W-:Y:S02]  /*0240*/  ISETP.NE.AND P0, PT, R6, RZ, PT ;  /* 0x000000ff0600720c */ /* 0x000fe40003f05270 */
[----:B------:R-:W-:Y:S01]  /*0250*/  SHF.R.U32.HI R10, RZ, 0x2, R7 ;  /* 0x00000002ff0a7819 */ /* 0x000fe20000011607 */
[----:B------:R-:W-:-:S03]  /*0260*/  IMAD.WIDE.U32 R8, R8, -0x2daee0ad, RZ ;  /* 0xd2511f5308087825 */ /* 0x000fc600078e00ff */
[----:B--2---:R-:W-:Y:S01]  /*0270*/  LOP3.LUT R4, R11, R10, R2, 0x96, !PT ;  /* 0x0000000a0b047212 */ /* 0x004fe200078e9602 */
[----:B------:R-:W-:Y:S02]  /*0280*/  IMAD R5, R42, -0x326172a9, RZ ;  /* 0xcd9e8d572a057824 */ /* 0x000fe400078e02ff */
[----:B------:R-:W-:Y:S02]  /*0290*/  VIADD R0, R2, 0x9e3779b9 ;  /* 0x9e3779b902007836 */ /* 0x000fe40000000000 */
[----:B------:R-:W-:Y:S01]  /*02a0*/  IMAD.HI.U32 R7, R6, -0x2daee0ad, RZ ;  /* 0xd2511f5306077827 */ /* 0x000fe200078e00ff */
[----:B------:R-:W-:Y:S02]  /*02b0*/  LOP3.LUT R16, R9, R3, RZ, 0x3c, !PT ;  /* 0x0000000309107212 */ /* 0x000fe400078e3cff */
[----:B------:R-:W-:Y:S01]  /*02c0*/  LOP3.LUT R15, R0, R5, RZ, 0x3c, !PT ;  /* 0x00000005000f7212 */ /* 0x000fe200078e3cff */
[----:B------:R-:W-:Y:S01]  /*02d0*/  IMAD.WIDE.U32 R4, R4, -0x2daee0ad, RZ ;  /* 0xd2511f5304047825 */ /* 0x000fe200078e00ff */
[----:B------:R-:W-:-:S02]  /*02e0*/  LOP3.LUT R7, R7, R3, RZ, 0x3c, !PT ;  /* 0x0000000307077212 */ /* 0x000fc400078e3cff */
[----:B------:R-:W-:Y:S01]  /*02f0*/  IADD3 R14, R10, 0x1, RZ ;  /* 0x000000010a0e7810 */ /* 0x000fe20007ffe0ff */
[----:B------:R-:W-:Y:S01]  /*0300*/  @P0 IMAD.MOV R14, RZ, RZ, R10 ;  /* 0x000000ffff0e0224 */ /* 0x000fe200078e020a */
[----:B------:R-:W-:Y:S01]  /*0310*/  IADD3 R13, R3, -0x4498517b, RZ ;  /* 0xbb67ae85030d7810 */ /* 0x000fe20007ffe0ff */
[----:B------:R-:W-:-:S03]  /*0320*/  IMAD.WIDE.U32 R16, R16, -0x326172a9, RZ ;  /* 0xcd9e8d5710107825 */ /* 0x000fc600078e00ff */
[----:B------:R-:W-:Y:S01]  /*0330*/  LOP3.LUT R10, R5, R8, R13, 0x96, !PT ;  /* 0x00000008050a7212 */ /* 0x000fe200078e960d */
        /* <DEDUP_REMOVED lines=93> */
[----:B01----:R-:W-:Y:S08]  /*0910*/  @!P3 BRA `(.L_x_6853) ;  /* 0x0000000000b0b947 */ /* 0x003ff00003800000 */
        /* <DEDUP_REMOVED lines=44> */
.L_x_6853:
[----:B------:R-:W-:Y:S05]  /*0be0*/  BSYNC B0 ;  /* 0x0000000000007941 */ /* 0x000fea0003800000 */
.L_x_6852:
        /* <DEDUP_REMOVED lines=55> */
.L_x_6855:
[----:B------:R-:W-:Y:S05]  /*0f60*/  BSYNC B0 ;  /* 0x0000000000007941 */ /* 0x000fea0003800000 */
.L_x_6854:
        /* <DEDUP_REMOVED lines=47> */
.L_x_6857:
[----:B------:R-:W-:Y:S05]  /*1260*/  BSYNC B0 ;  /* 0x0000000000007941 */ /* 0x000fea0003800000 */
.L_x_6856:
        /* <DEDUP_REMOVED lines=47> */
.L_x_6859:
[----:B------:R-:W-:Y:S05]  /*1560*/  BSYNC B0 ;  /* 0x0000000000007941 */ /* 0x000fea0003800000 */
.L_x_6858:
        /* <DEDUP_REMOVED lines=24> */
.L_x_6861:
[----:B------:R-:W-:Y:S01]  /*16f0*/  MOV R15, R11 ;  /* 0x0000000b000f7202 */ /* 0x000fe20000000f00 */
[----:B------:R-:W-:Y:S01]  /*1700*/  IMAD.MOV.U32 R13, RZ, RZ, R8 ;  /* 0x000000ffff0d7224 */ /* 0x000fe200078e0008 */
[----:B------:R-:W-:Y:S01]  /*1710*/  MOV R14, R2 ;  /* 0x00000002000e7202 */ /* 0x000fe20000000f00 */
[----:B------:R-:W-:-:S07]  /*1720*/  IMAD.MOV.U32 R11, RZ, RZ, R6 ;  /* 0x000000ffff0b7224 */ /* 0x000fce00078e0006 */
.L_x_6860:
        /* <DEDUP_REMOVED lines=18> */
.L_x_7462:
[----:B------:R-:W-:Y:S05]  /*1850*/  BRX R2 -0x1860                                                                                                                                                                                                                                                                                                                                                                                                                                                                               (*"BRANCH_TARGETS .L_x_7463,.L_x_7464,.L_x_7465"*) ;  /* 0xffffffe402e87949 */ /* 0x000fea000383ffff */
.L_x_6864:
        /* <DEDUP_REMOVED lines=28> */
.L_x_6870:
[----:B------:R0:W5:Y:S02]  /*1a20*/  LDG.E.64 R4, desc[UR36][R26.64] ;  /* 0x000000241a047981 */ /* 0x000164000c1e1b00 */
.L_x_6869:
[----:B------:R-:W-:Y:S05]  /*1a30*/  BSYNC B6 ;  /* 0x0000000000067941 */ /* 0x000fea0003800000 */
.L_x_6868:
[----:B------:R-:W-:-:S04]  /*1a40*/  FMUL.FTZ R0, R2, 1 ;  /* 0x3f80000002007820 */ /* 0x000fc80000410000 */
[----:B------:R-:W1:Y:S02]  /*1a50*/  F2F.F64.F32 R2, R0 ;  /* 0x0000000000027310 */ /* 0x000e640000201800 */
[----:B-1---5:R-:W-:Y:S01]  /*1a60*/  DSETP.GE.AND P0, PT, R4, R2, PT ;  /* 0x000000020400722a */ /* 0x022fe20003f06000 */
[----:B------:R-:W-:-:S05]  /*1a70*/  MOV R2, RZ ;  /* 0x000000ff00027202 */ /* 0x000fca0000000f00 */
[----:B------:R-:W-:-:S05]  /*1a80*/  FSEL R3, RZ, 1.875, !P0 ;  /* 0x3ff00000ff037808 */ /* 0x000fca0004000000 */
[----:B------:R1:W-:Y:S03]  /*1a90*/  STG.E.64 desc[UR36][R16.64], R2 ;  /* 0x0000000210007986 */ /* 0x0003e6000c101b24 */
.L_x_6866:
[----:B------:R-:W-:Y:S05]  /*1aa0*/  BSYNC B7 ;  /* 0x0000000000077941 */ /* 0x000fea0003800000 */
.L_x_6865:
        /* <DEDUP_REMOVED lines=21> */
.L_x_6873:
[----:B------:R1:W5:Y:S02]  /*1c00*/  LDG.E.64 R2, desc[UR36][R24.64] ;  /* 0x0000002418027981 */ /* 0x000364000c1e1b00 */
.L_x_6872:
[----:B------:R-:W-:Y:S05]  /*1c10*/  BSYNC B6 ;  /* 0x0000000000067941 */ /* 0x000fea0003800000 */
.L_x_6871:
[----:B------:R-:W-:-:S06]  /*1c20*/  FMUL.FTZ R4, R38, 1 ;  /* 0x3f80000026047820 */ /* 0x000fcc0000410000 */
[----:B------:R-:W2:Y:S02]  /*1c30*/  F2F.F64.F32 R4, R4 ;  /* 0x0000000400047310 */ /* 0x000ea40000201800 */
[----:B--2--5:R-:W-:Y:S01]  /*1c40*/  DSETP.GE.AND P0, PT, R2, R4, PT ;  /* 0x000000040200722a */ /* 0x024fe20003f06000 */
[----:B------:R-:W-:-:S05]  /*1c50*/  MOV R2, RZ ;  /* 0x000000ff00027202 */ /* 0x000fca0000000f00 */
[----:B------:R-:W-:-:S05]  /*1c60*/  FSEL R3, RZ, 1.875, !P0 ;  /* 0x3ff00000ff037808 */ /* 0x000fca0004000000 */
[----:B------:R2:W-:Y:S03]  /*1c70*/  STG.E.64 desc[UR36][R28.64], R2 ;  /* 0x000000021c007986 */ /* 0x0005e6000c101b24 */
.L_x_7464:
        /* <DEDUP_REMOVED lines=20> */
[----:B012---:R-:W-:Y:S05]  /*1dc0*/  CALL.ABS.NOINC R2 ;  /* 0x0000000002007343 */ /* 0x007fea0003c00000 */
.L_x_6876:
[----:B------:R2:W5:Y:S02]  /*1dd0*/  LDG.E.64 R2, desc[UR36][R22.64] ;  /* 0x0000002416027981 */ /* 0x000564000c1e1b00 */
.L_x_6875:
[----:B------:R-:W-:Y:S05]  /*1de0*/  BSYNC B6 ;  /* 0x0000000000067941 */ /* 0x000fea0003800000 */
.L_x_6874:
[----:B------:R-:W-:-:S06]  /*1df0*/  FMUL.FTZ R4, R39, 1 ;  /* 0x3f80000027047820 */ /* 0x000fcc0000410000 */
[----:B------:R-:W3:Y:S02]  /*1e00*/  F2F.F64.F32 R4, R4 ;  /* 0x0000000400047310 */ /* 0x000ee40000201800 */
[----:B---3-5:R-:W-:Y:S01]  /*1e10*/  DSETP.GE.AND P0, PT, R2, R4, PT ;  /* 0x000000040200722a */ /* 0x028fe20003f06000 */
[----:B------:R-:W-:-:S05]  /*1e20*/  MOV R2, RZ ;  /* 0x000000ff00027202 */ /* 0x000fca0000000f00 */
[----:B------:R-:W-:-:S05]  /*1e30*/  FSEL R3, RZ, 1.875, !P0 ;  /* 0x3ff00000ff037808 */ /* 0x000fca0004000000 */
[----:B------:R3:W-:Y:S03]  /*1e40*/  STG.E.64 desc[UR36][R30.64], R2 ;  /* 0x000000021e007986 */ /* 0x0007e6000c101b24 */
.L_x_7463:
[----:B------:R-:W-:Y:S05]  /*1e50*/  BSYNC B8 ;  /* 0x0000000000087941 */ /* 0x000fea0003800000 */
.L_x_6863:
        /* <DEDUP_REMOVED lines=12> */
[----:B------:R-:W-:Y:S01]  /*1f20*/  IMAD.U32 R10, RZ, RZ, UR6 ;  /* 0x00000006ff0a7e24 */ /* 0x000fe2000f8e00ff */
[----:B------:R-:W-:Y:S01]  /*1f30*/  MOV R7, UR5 ;  /* 0x0000000500077c02 */ /* 0x000fe20008000f00 */
[----:B------:R-:W-:Y:S01]  /*1f40*/  IMAD.U32 R6, RZ, RZ, UR4 ;  /* 0x00000004ff067e24 */ /* 0x000fe2000f8e00ff */
[----:B------:R-:W-:Y:S01]  /*1f50*/  MOV R11, UR7 ;  /* 0x00000007000b7c02 */ /* 0x000fe20008000f00 */
[----:B------:R-:W-:Y:S01]  /*1f60*/  IMAD.MOV.U32 R12, RZ, RZ, 0x1 ;  /* 0x00000001ff0c7424 */ /* 0x000fe200078e00ff */
[----:B------:R-:W-:-:S02]  /*1f70*/  MOV R8, 0x27f ;  /* 0x0000027f00087802 */ /* 0x000fc40000000f00 */
[----:B---3--:R-:W-:-:S07]  /*1f80*/  MOV R13, RZ ;  /* 0x000000ff000d7202 */ /* 0x008fce0000000f00 */
[----:B------:R-:W-:-:S07]  /*1f90*/  LEPC R20, `(.L_x_6879) ;  /* 0x000000001014794e */ /* 0x000fce0000000000 */
[----:B012-4-:R-:W-:Y:S05]  /*1fa0*/  CALL.ABS.NOINC R2 ;  /* 0x0000000002007343 */ /* 0x017fea0003c00000 */
.L_x_6879:
[----:B------:R3:W5:Y:S02]  /*1fb0*/  LDG.E.64 R2, desc[UR36][R18.64] ;  /* 0x0000002412027981 */ /* 0x000764000c1e1b00 */
.L_x_6878:
[----:B------:R-:W-:Y:S05]  /*1fc0*/  BSYNC B6 ;  /* 0x0000000000067941 */ /* 0x000fea0003800000 */
.L_x_6877:
[----:B------:R-:W-:-:S06]  /*1fd0*/  FMUL.FTZ R4, R40, 1 ;  /* 0x3f80000028047820 */ /* 0x000fcc0000410000 */
[----:B------:R-:W4:Y:S02]  /*1fe0*/  F2F.F64.F32 R4, R4 ;  /* 0x0000000400047310 */ /* 0x000f240000201800 */
[----:B----45:R-:W-:Y:S01]  /*1ff0*/  DSETP.GE.AND P0, PT, R2, R4, PT ;  /* 0x000000040200722a */ /* 0x030fe20003f06000 */
[----:B------:R-:W-:-:S05]  /*2000*/  MOV R2, RZ ;  /* 0x000000ff00027202 */ /* 0x000fca0000000f00 */
[----:B------:R-:W-:-:S05]  /*2010*/  FSEL R3, RZ, 1.875, !P0 ;  /* 0x3ff00000ff037808 */ /* 0x000fca0004000000 */
[----:B------:R4:W-:Y:S01]  /*2020*/  STG.E.64 desc[UR36][R32.64], R2 ;  /* 0x0000000220007986 */ /* 0x0009e2000c101b24 */
[----:B------:R-:W-:Y:S05]  /*2030*/  BRA `(.L_x_6867) ;  /* 0x0000000000047947 */ /* 0x000fea0003800000 */
.L_x_7465:
[----:B------:R-:W-:Y:S05]  /*2040*/  BREAK B8 ;  /* 0x0000000000087942 */ /* 0x000fea0003800000 */
.L_x_6867:
[----:B------:R-:W-:Y:S05]  /*2050*/  BSYNC B9 ;  /* 0x0000000000097941 */ /* 0x000fea0003800000 */
.L_x_6862:
[----:B------:R-:W-:Y:S01]  /*2060*/  ULDC UR4, c[0x0][0x0] ;  /* 0x0000000000047ab9 */ /* 0x000fe20000000800 */
[----:B------:R-:W5:Y:S01]  /*2070*/  LDC R0, c[0x0][0xc] ;  /* 0x00000300ff007b82 */ /* 0x000f620000000800 */
[----:B------:R-:W-:-:S06]  /*2080*/  USHF.L.U32 UR4, UR4, 0x2, URZ ;  /* 0x0000000204047899 */ /* 0x000fcc000800063f */
[----:B-----5:R-:W-:-:S05]  /*2090*/  IMAD R41, R0, UR4, R41 ;  /* 0x0000000400297c24 */ /* 0x020fca000f8e0229 */
[----:B------:R-:W-:-:S13]  /*20a0*/  ISETP.GE.U32.AND P0, PT, R41, UR45, PT ;  /* 0x0000002d29007c0c */ /* 0x000fda000bf06070 */
[----:B------:R-:W-:Y:S05]  /*20b0*/  @!P0 BRA `(.L_x_6880) ;  /* 0xffffffe000208947 */ /* 0x000fea000383ffff */
[----:B------:R-:W-:Y:S05]  /*20c0*/  EXIT ;  /* 0x000000000000794d */ /* 0x000fea0003800000 */
.L_x_6881:
        /* <DEDUP_REMOVED lines=11> */
.L_x_7689:


//--------------------- .text._ZN2at4cuda57_GLOBAL__N__cd6b329d_24_DistributionBernoulli_cu_7537a20d21kernelPointwiseApply2IZNS_6native9templates4cuda28bernoulli_tensor_cuda_kernelIddEEvRKNS_10TensorBaseES9_NS_15PhiloxCudaStateEEUliRdSB_SB_SB_RKdSD_SD_SD_E_dSC_jLi2ELi1ELi4ELi512ELi2EEEvNS0_6detail10TensorInfoIT0_T2_EENSG_IT1_SI_EESI_T_ --------------------------
	.section	.text._ZN2at4cuda57_GLOBAL__N__cd6b329d_24_DistributionBernoulli_cu_7537a20d21kernelPointwiseApply2IZNS_6native9templates4cuda28bernoulli_tensor_cuda_kernelIddEEvRKNS_10TensorBaseES9_NS_15PhiloxCudaStateEEUliRdSB_SB_SB_RKdSD_SD_SD_E_dSC_jLi2ELi1ELi4ELi512ELi2EEEvNS0_6detail10TensorInfoIT0_T2_EENSG_IT1_SI_EESI_T_,"ax",@progbits
	.align	128
.text._ZN2at4cuda57_GLOBAL__N__cd6b329d_24_DistributionBernoulli_cu_7537a20d21kernelPointwiseApply2IZNS_6native9templates4cuda28bernoulli_tensor_cuda_kernelIddEEvRKNS_10TensorBaseES9_NS_15PhiloxCudaStateEEUliRdSB_SB_SB_RKdSD_SD_SD_E_dSC_jLi2ELi1ELi4ELi512ELi2EEEvNS0_6detail10TensorInfoIT0_T2_EENSG_IT1_SI_EESI_T_:
        .type           _ZN2at4cuda57_GLOBAL__N__cd6b329d_24_DistributionBernoulli_cu_7537a20d21kernelPointwiseApply2IZNS_6native9templates4cuda28bernoulli_tensor_cuda_kernelIddEEvRKNS_10TensorBaseES9_NS_15PhiloxCudaStateEEUliRdSB_SB_SB_RKdSD_SD_SD_E_dSC_jLi2ELi1ELi4ELi512ELi2EEEvNS0_6detail10TensorInfoIT0_T2_EENSG_IT1_SI_EESI_T_,@function
        .size           _ZN2at4cuda57_GLOBAL__N__cd6b329d_24_DistributionBernoulli_cu_7537a20d21kernelPointwiseApply2IZNS_6native9templates4cuda28bernoulli_tensor_cuda_kernelIddEEvRKNS_10TensorBaseES9_NS_15PhiloxCudaStateEEUliRdSB_SB_SB_RKdSD_SD_SD_E_dSC_jLi2ELi1ELi4ELi512ELi2EEEvNS0_6detail10TensorInfoIT0_T2_EENSG_IT1_SI_EESI_T_,(.L_x_7690 - _ZN2at4cuda57_GLOBAL__N__cd6b329d_24_DistributionBernoulli_cu_7537a20d21kernelPointwiseApply2IZNS_6native9templates4cuda28bernoulli_tensor_cuda_kernelIddEEvRKNS_10TensorBaseES9_NS_15PhiloxCudaStateEEUliRdSB_SB_SB_RKdSD_SD_SD_E_dSC_jLi2ELi1ELi4ELi512ELi2EEEvNS0_6detail10TensorInfoIT0_T2_EENSG_IT1_SI_EESI_T_)
        .other          _ZN2at4cuda57_GLOBAL__N__cd6b329d_24_DistributionBernoulli_cu_7537a20d21kernelPointwiseApply2IZNS_6native9templates4cuda28bernoulli_tensor_cuda_kernelIddEEvRKNS_10TensorBaseES9_NS_15PhiloxCudaStateEEUliRdSB_SB_SB_RKdSD_SD_SD_E_dSC_jLi2ELi1ELi4ELi512ELi2EEEvNS0_6detail10TensorInfoIT0_T2_EENSG_IT1_SI_EESI_T_,@"STO_CUDA_ENTRY STV_DEFAULT"
_ZN2at4cuda57_GLOBAL__N__cd6b329d_24_DistributionBernoulli_cu_7537a20d21kernelPointwiseApply2IZNS_6native9templates4cuda28bernoulli_tensor_cuda_kernelIddEEvRKNS_10TensorBaseES9_NS_15PhiloxCudaStateEEUliRdSB_SB_SB_RKdSD_SD_SD_E_dSC_jLi2ELi1ELi4ELi512ELi2EEEvNS0_6detail10TensorInfoIT0_T2_EENSG_IT1_SI_EESI_T_:
        /* <DEDUP_REMOVED lines=18> */
.L_x_6910:
        /* <DEDUP_REMOVED lines=151> */
[----:B------:R-:W-:-:S04]  /*0a90*/  IMAD R12, R15, UR40, R38 ;  /* 0x000000280f0c7c24 */ /* 0x000fc8000f8e0226 */
[----:B------:R-:W-:-:S04]  /*0aa0*/  IMAD R12, R12, UR41, RZ ;  /* 0x000000290c0c7c24 */ /* 0x000fc8000f8e02ff */
[----:B------:R-:W-:-:S07]  /*0ab0*/  IMAD R17, R13, UR42, R12 ;  /* 0x0000002a0d117c24 */ /* 0x000fce000f8e020c */
.L_x_6883:
[----:B------:R-:W-:Y:S05]  /*0ac0*/  BSYNC B0 ;  /* 0x0000000000007941 */ /* 0x000fea0003800000 */
.L_x_6882:
        /* <DEDUP_REMOVED lines=24> */
.L_x_6885:
[----:B------:R-:W-:Y:S05]  /*0c50*/  BSYNC B0 ;  /* 0x0000000000007941 */ /* 0x000fea0003800000 */
.L_x_6884:
        /* <DEDUP_REMOVED lines=24> */
.L_x_6887:
[----:B------:R-:W-:Y:S05]  /*0de0*/  BSYNC B0 ;  /* 0x0000000000007941 */ /* 0x000fea0003800000 */
.L_x_6886:
        /* <DEDUP_REMOVED lines=10> */
[----:B------:R-:W-:Y:S01]  /*0e90*/  IMAD.HI.U32 R21, R13, R21, R12 ;  /* 0x000000150d157227 */ /* 0x000fe200078e000c */
[----:B------:R-:W-:-:S05]  /*0ea0*/  IADD3 R12, R38, 0x3, RZ ;  /* 0x00000003260c7810 */ /* 0x000fca0007ffe0ff */
        /* <DEDUP_REMOVED lines=13> */
.L_x_6889:
[----:B------:R-:W-:Y:S05]  /*0f80*/  BSYNC B0 ;  /* 0x0000000000007941 */ /* 0x000fea0003800000 */
.L_x_6888:
[--C-:B-1----:R-:W-:Y:S01]  /*0f90*/  IMAD.WIDE.U32 R16, R17, 0x8, R30.reuse ;  /* 0x0000000811107825 */ /* 0x102fe200078e001e */
[----:B------:R-:W-:Y:S02]  /*0fa0*/  MOV R14, R2 ;  /* 0x00000002000e7202 */ /* 0x000fe40000000f00 */
[----:B------:R-:W-:Y:S01]  /*0fb0*/  MOV R13, R9 ;  /* 0x00000009000d7202 */ /* 0x000fe20000000f00 */
[----:B------:R-:W-:-:S04]  /*0fc0*/  IMAD.WIDE.U32 R18, R19, 0x8, R30 ;  /* 0x0000000813127825 */ /* 0x000fc800078e001e */
[----:B------:R-:W-:-:S04]  /*0fd0*/  IMAD.WIDE.U32 R22, R23, 0x8, R30 ;  /* 0x0000000817167825 */ /* 0x000fc800078e001e */
        /* <DEDUP_REMOVED lines=15> */
.L_x_6891:
[----:B------:R-:W-:Y:S01]  /*10d0*/  IMAD.MOV.U32 R14, RZ, RZ, R11 ;  /* 0x000000ffff0e7224 */ /* 0x000fe200078e000b */
[----:B------:R-:W-:Y:S01]  /*10e0*/  MOV R12, R9 ;  /* 0x00000009000c7202 */ /* 0x000fe20000000f00 */
[----:B------:R-:W-:Y:S01]  /*10f0*/  IMAD.MOV.U32 R13, RZ, RZ, R2 ;  /* 0x000000ffff0d7224 */ /* 0x000fe200078e0002 */
[----:B------:R-:W-:-:S07]  /*1100*/  MOV R11, R4 ;  /* 0x00000004000b7202 */ /* 0x000fce0000000f00 */
.L_x_6890:
        /* <DEDUP_REMOVED lines=19> */
.L_x_7466:
[----:B------:R-:W-:Y:S05]  /*1240*/  BRX R2 -0x1250                                                                                                                                                                                                                                                                                                                                                                                                                                                                               (*"BRANCH_TARGETS .L_x_7467,.L_x_7468,.L_x_7469"*) ;  /* 0xffffffec026c7949 */ /* 0x000fea000383ffff */
.L_x_6894:
        /* <DEDUP_REMOVED lines=31> */
.L_x_6900:
[----:B------:R0:W5:Y:S02]  /*1440*/  LDG.E.64 R2, desc[UR36][R26.64] ;  /* 0x000000241a027981 */ /* 0x000164000c1e1b00 */
.L_x_6899:
[----:B------:R-:W-:Y:S05]  /*1450*/  BSYNC B6 ;  /* 0x0000000000067941 */ /* 0x000fea0003800000 */
.L_x_6898:
[----:B------:R-:W-:-:S06]  /*1460*/  FMUL.FTZ R4, R41, 1 ;  /* 0x3f80000029047820 */ /* 0x000fcc0000410000 */
[----:B------:R-:W1:Y:S02]  /*1470*/  F2F.F64.F32 R4, R4 ;  /* 0x0000000400047310 */ /* 0x000e640000201800 */
[----:B-1---5:R-:W-:Y:S01]  /*1480*/  DSETP.GE.AND P0, PT, R2, R4, PT ;  /* 0x000000040200722a */ /* 0x022fe20003f06000 */
[----:B------:R-:W-:-:S05]  /*1490*/  MOV R2, RZ ;  /* 0x000000ff00027202 */ /* 0x000fca0000000f00 */
[----:B------:R-:W-:-:S05]  /*14a0*/  FSEL R3, RZ, 1.875, !P0 ;  /* 0x3ff00000ff037808 */ /* 0x000fca0004000000 */
[----:B------:R1:W-:Y:S03]  /*14b0*/  STG.E.64 desc[UR36][R24.64], R2 ;  /* 0x0000000218007986 */ /* 0x0003e6000c101b24 */
.L_x_6896:
[----:B------:R-:W-:Y:S05]  /*14c0*/  BSYNC B7 ;  /* 0x0000000000077941 */ /* 0x000fea0003800000 */
.L_x_6895:
[----:B------:R-:W-:Y:S01]  /*14d0*/  IMAD R40, R40, UR43, RZ ;  /* 0x0000002b28287c24 */ /* 0x000fe2000f8e02ff */
[----:B------:R-:W-:-:S04]  /*14e0*/  ISETP.NE.AND P0, PT, R42, RZ, PT ;  /* 0x000000ff2a00720c */ /* 0x000fc80003f05270 */
        /* <DEDUP_REMOVED lines=23> */
.L_x_6903:
[----:B------:R0:W5:Y:S02]  /*1660*/  LDG.E.64 R2, desc[UR36][R24.64] ;  /* 0x0000002418027981 */ /* 0x000164000c1e1b00 */
.L_x_6902:
[----:B------:R-:W-:Y:S05]  /*1670*/  BSYNC B6 ;  /* 0x0000000000067941 */ /* 0x000fea0003800000 */
.L_x_6901:
[----:B------:R-:W-:-:S06]  /*1680*/  FMUL.FTZ R4, R32, 1 ;  /* 0x3f80000020047820 */ /* 0x000fcc0000410000 */
[----:B------:R-:W1:Y:S02]  /*1690*/  F2F.F64.F32 R4, R4 ;  /* 0x0000000400047310 */ /* 0x000e640000201800 */
[----:B-1---5:R-:W-:Y:S01]  /*16a0*/  DSETP.GE.AND P0, PT, R2, R4, PT ;  /* 0x000000040200722a */ /* 0x022fe20003f06000 */
[----:B------:R-:W-:-:S05]  /*16b0*/  MOV R2, RZ ;  /* 0x000000ff00027202 */ /* 0x000fca0000000f00 */
[----:B------:R-:W-:-:S05]  /*16c0*/  FSEL R3, RZ, 1.875, !P0 ;  /* 0x3ff00000ff037808 */ /* 0x000fca0004000000 */
[----:B------:R1:W-:Y:S03]  /*16d0*/  STG.E.64 desc[UR36][R22.64], R2 ;  /* 0x0000000216007986 */ /* 0x0003e6000c101b24 */
.L_x_7468:
[----:B------:R-:W-:Y:S01]  /*16e0*/  IMAD R35, R35, UR43, RZ ;  /* 0x0000002b23237c24 */ /* 0x000fe2000f8e02ff */
[----:B------:R-:W-:-:S04]  /*16f0*/  ISETP.GT.AND P0, PT, R36, 0x1, PT ;  /* 0x000000012400780c */ /* 0x000fc80003f04270 */
        /* <DEDUP_REMOVED lines=23> */
.L_x_6906:
[----:B------:R0:W5:Y:S02]  /*1870*/  LDG.E.64 R2, desc[UR36][R22.64] ;  /* 0x0000002416027981 */ /* 0x000164000c1e1b00 */
.L_x_6905:
[----:B------:R-:W-:Y:S05]  /*1880*/  BSYNC B6 ;  /* 0x0000000000067941 */ /* 0x000fea0003800000 */
.L_x_6904:
[----:B------:R-:W-:-:S06]  /*1890*/  FMUL.FTZ R4, R33, 1 ;  /* 0x3f80000021047820 */ /* 0x000fcc0000410000 */
[----:B------:R-:W1:Y:S02]  /*18a0*/  F2F.F64.F32 R4, R4 ;  /* 0x0000000400047310 */ /* 0x000e640000201800 */
[----:B-1---5:R-:W-:Y:S01]  /*18b0*/  DSETP.GE.AND P0, PT, R2, R4, PT ;  /* 0x000000040200722a */ /* 0x022fe20003f06000 */
[----:B------:R-:W-:-:S05]  /*18c0*/  MOV R2, RZ ;  /* 0x000000ff00027202 */ /* 0x000fca0000000f00 */
[----:B------:R-:W-:-:S05]  /*18d0*/  FSEL R3, RZ, 1.875, !P0 ;  /* 0x3ff00000ff037808 */ /* 0x000fca0004000000 */
[----:B------:R1:W-:Y:S03]  /*18e0*/  STG.E.64 desc[UR36][R18.64], R2 ;  /* 0x0000000212007986 */ /* 0x0003e6000c101b24 */
.L_x_7467:
[----:B------:R-:W-:Y:S05]  /*18f0*/  BSYNC B8 ;  /* 0x0000000000087941 */ /* 0x000fea0003800000 */
.L_x_6893:
[----:B------:R-:W-:Y:S01]  /*1900*/  IMAD R0, R38, UR43, RZ ;  /* 0x0000002b26007c24 */ /* 0x000fe2000f8e02ff */
[----:B------:R-:W-:-:S04]  /*1910*/  ISETP.GT.AND P0, PT, R37, RZ, PT ;  /* 0x000000ff2500720c */ /* 0x000fc80003f04270 */
        /* <DEDUP_REMOVED lines=14> */
[----:B------:R-:W-:Y:S01]  /*1a00*/  IMAD.U32 R10, RZ, RZ, UR6 ;  /* 0x00000006ff0a7e24 */ /* 0x000fe2000f8e00ff */
[----:B------:R-:W-:Y:S01]  /*1a10*/  MOV R7, UR5 ;  /* 0x0000000500077c02 */ /* 0x000fe20008000f00 */
[----:B------:R-:W-:Y:S01]  /*1a20*/  IMAD.U32 R6, RZ, RZ, UR4 ;  /* 0x00000004ff067e24 */ /* 0x000fe2000f8e00ff */
[----:B------:R-:W-:Y:S01]  /*1a30*/  MOV R11, UR7 ;  /* 0x00000007000b7c02 */ /* 0x000fe20008000f00 */
[----:B------:R-:W-:Y:S01]  /*1a40*/  IMAD.MOV.U32 R8, RZ, RZ, 0x27f ;  /* 0x0000027fff087424 */ /* 0x000fe200078e00ff */
[----:B------:R-:W-:Y:S01]  /*1a50*/  MOV R12, 0x1 ;  /* 0x00000001000c7802 */ /* 0x000fe20000000f00 */
[----:B0-----:R-:W-:-:S07]  /*1a60*/  IMAD.MOV.U32 R13, RZ, RZ, RZ ;  /* 0x000000ffff0d7224 */ /* 0x001fce00078e00ff */
[----:B------:R-:W-:-:S07]  /*1a70*/  LEPC R20, `(.L_x_6909) ;  /* 0x000000001014794e */ /* 0x000fce0000000000 */
[----:B-1----:R-:W-:Y:S05]  /*1a80*/  CALL.ABS.NOINC R2 ;  /* 0x0000000002007343 */ /* 0x002fea0003c00000 */
.L_x_6909:
[----:B------:R0:W5:Y:S02]  /*1a90*/  LDG.E.64 R2, desc[UR36][R18.64] ;  /* 0x0000002412027981 */ /* 0x000164000c1e1b00 */
.L_x_6908:
[----:B------:R-:W-:Y:S05]  /*1aa0*/  BSYNC B6 ;  /* 0x0000000000067941 */ /* 0x000fea0003800000 */
.L_x_6907:
[----:B------:R-:W-:-:S06]  /*1ab0*/  FMUL.FTZ R4, R34, 1 ;  /* 0x3f80000022047820 */ /* 0x000fcc0000410000 */
[----:B------:R-:W1:Y:S02]  /*1ac0*/  F2F.F64.F32 R4, R4 ;  /* 0x0000000400047310 */ /* 0x000e640000201800 */
[----:B-1---5:R-:W-:Y:S01]  /*1ad0*/  DSETP.GE.AND P0, PT, R2, R4, PT ;  /* 0x000000040200722a */ /* 0x022fe20003f06000 */
[----:B------:R-:W-:-:S05]  /*1ae0*/  MOV R2, RZ ;  /* 0x000000ff00027202 */ /* 0x000fca0000000f00 */
[----:B------:R-:W-:-:S05]  /*1af0*/  FSEL R3, RZ, 1.875, !P0 ;  /* 0x3ff00000ff037808 */ /* 0x000fca0004000000 */
[----:B------:R1:W-:Y:S01]  /*1b00*/  STG.E.64 desc[UR36][R16.64], R2 ;  /* 0x0000000210007986 */ /* 0x0003e2000c101b24 */
[----:B------:R-:W-:Y:S05]  /*1b10*/  BRA `(.L_x_6897) ;  /* 0x0000000000047947 */ /* 0x000fea0003800000 */
.L_x_7469:
[----:B------:R-:W-:Y:S05]  /*1b20*/  BREAK B8 ;  /* 0x0000000000087942 */ /* 0x000fea0003800000 */
.L_x_6897:
[----:B------:R-:W-:Y:S05]  /*1b30*/  BSYNC B9 ;  /* 0x0000000000097941 */ /* 0x000fea0003800000 */
.L_x_6892:
[----:B-1----:R-:W1:Y:S01]  /*1b40*/  LDC R3, c[0x0][0xc] ;  /* 0x00000300ff037b82 */ /* 0x002e620000000800 */
[----:B------:R-:W-:-:S06]  /*1b50*/  USHF.L.U32 UR4, UR38, 0x2, URZ ;  /* 0x0000000226047899 */ /* 0x000fcc000800063f */
[----:B-1----:R-:W-:-:S05]  /*1b60*/  IMAD R38, R3, UR4, R38 ;  /* 0x0000000403267c24 */ /* 0x002fca000f8e0226 */
[----:B------:R-:W-:-:S13]  /*1b70*/  ISETP.GE.U32.AND P0, PT, R38, UR44, PT ;  /* 0x0000002c26007c0c */ /* 0x000fda000bf06070 */
[----:B------:R-:W-:Y:S05]  /*1b80*/  @!P0 BRA `(.L_x_6910) ;  /* 0xffffffe400648947 */ /* 0x000fea000383ffff */
[----:B------:R-:W-:Y:S05]  /*1b90*/  EXIT ;  /* 0x000000000000794d */ /* 0x000fea0003800000 */
.L_x_6911:
        /* <DEDUP_REMOVED lines=14> */
.L_x_7690:


//--------------------- .text._ZN2at4cuda57_GLOBAL__N__cd6b329d_24_DistributionBernoulli_cu_7537a20d21kernelPointwiseApply2IZNS_6native9templates4cuda28bernoulli_tensor_cuda_kernelIddEEvRKNS_10TensorBaseES9_NS_15PhiloxCudaStateEEUliRdSB_SB_SB_RKdSD_SD_SD_E_dSC_jLi1ELin1ELi4ELi512ELi2EEEvNS0_6detail10TensorInfoIT0_T2_EENSG_IT1_SI_EESI_T_ --------------------------
	.section	.text._ZN2at4cuda57_GLOBAL__N__cd6b329d_24_DistributionBernoulli_cu_7537a20d21kernelPointwiseApply2IZNS_6native9templates4cuda28bernoulli_tensor_cuda_kernelIddEEvRKNS_10TensorBaseES9_NS_15PhiloxCudaStateEEUliRdSB_SB_SB_RKdSD_SD_SD_E_dSC_jLi1ELin1ELi4ELi512ELi2EEEvNS0_6detail10TensorInfoIT0_T2_EENSG_IT1_SI_EESI_T_,"ax",@progbits
	.align	128
.text._ZN2at4cuda57_GLOBAL__N__cd6b329d_24_DistributionBernoulli_cu_7537a20d21kernelPointwiseApply2IZNS_6native9templates4cuda28bernoulli_tensor_cuda_kernelIddEEvRKNS_10TensorBaseES9_NS_15PhiloxCudaStateEEUliRdSB_SB_SB_RKdSD_SD_SD_E_dSC_jLi1ELin1ELi4ELi512ELi2EEEvNS0_6detail10TensorInfoIT0_T2_EENSG_IT1_SI_EESI_T_:
        .type           _ZN2at4cuda57_GLOBAL__N__cd6b329d_24_DistributionBernoulli_cu_7537a20d21kernelPointwiseApply2IZNS_6native9templates4cuda28bernoulli_tensor_cuda_kernelIddEEvRKNS_10TensorBaseES9_NS_15PhiloxCudaStateEEUliRdSB_SB_SB_RKdSD_SD_SD_E_dSC_jLi1ELin1ELi4ELi512ELi2EEEvNS0_6detail10TensorInfoIT0_T2_EENSG_IT1_SI_EESI_T_,@function
        .size           _ZN2at4cuda57_GLOBAL__N__cd6b329d_24_DistributionBernoulli_cu_7537a20d21kernelPointwiseApply2IZNS_6native9templates4cuda28bernoulli_tensor_cuda_kernelIddEEvRKNS_10TensorBaseES9_NS_15PhiloxCudaStateEEUliRdSB_SB_SB_RKdSD_SD_SD_E_dSC_jLi1ELin1ELi4ELi512ELi2EEEvNS0_6detail10TensorInfoIT0_T2_EENSG_IT1_SI_EESI_T_,(.L_x_7691 - _ZN2at4cuda57_GLOBAL__N__cd6b329d_24_DistributionBernoulli_cu_7537a20d21kernelPointwiseApply2IZNS_6native9templates4cuda28bernoulli_tensor_cuda_kernelIddEEvRKNS_10TensorBaseES9_NS_15PhiloxCudaStateEEUliRdSB_SB_SB_RKdSD_SD_SD_E_dSC_jLi1ELin1ELi4ELi512ELi2EEEvNS0_6detail10TensorInfoIT0_T2_EENSG_IT1_SI_EESI_T_)
        .other          _ZN2at4cuda57_GLOBAL__N__cd6b329d_24_DistributionBernoulli_cu_7537a20d21kernelPointwiseApply2IZNS_6native9templates4cuda28bernoulli_tensor_cuda_kernelIddEEvRKNS_10TensorBaseES9_NS_15PhiloxCudaStateEEUliRdSB_SB_SB_RKdSD_SD_SD_E_dSC_jLi1ELin1ELi4ELi512ELi2EEEvNS0_6detail10TensorInfoIT0_T2_EENSG_IT1_SI_EESI_T_,@"STO_CUDA_ENTRY STV_DEFAULT"
_ZN2at4cuda57_GLOBAL__N__cd6b329d_24_DistributionBernoulli_cu_7537a20d21kernelPointwiseApply2IZNS_6native9templates4cuda28bernoulli_tensor_cuda_kernelIddEEvRKNS_10TensorBaseES9_NS_15PhiloxCudaStateEEUliRdSB_SB_SB_RKdSD_SD_SD_E_dSC_jLi1ELin1ELi4ELi512ELi2EEEvNS0_6detail10TensorInfoIT0_T2_EENSG_IT1_SI_EESI_T_:
        /* <DEDUP_REMOVED lines=11> */
.L_x_6952:
[----:B------:R-:W-:Y:S01]  /*00b0*/  ULDC UR4, c[0x0][0x3c0] ;  /* 0x0000f00000047ab9 */ /* 0x000fe20000000800 */
[----:B------:R-:W-:Y:S01]  /*00c0*/  BSSY B0, `(.L_x_6912) ;  /* 0x00000d3000007945 */ /* 0x000fe20003800000 */
[----:B------:R-:W-:Y:S02]  /*00d0*/  IMAD.U32 R0, RZ, RZ, UR4 ;  /* 0x00000004ff007e24 */ /* 0x000fe4000f8e00ff */
[----:B------:R-:W-:Y:S02]  /*00e0*/  IMAD.MOV.U32 R31, RZ, RZ, RZ ;  /* 0x000000ffff1f7224 */ /* 0x000fe400078e00ff */
[----:B---3--:R-:W-:Y:S01]  /*00f0*/  IMAD.MOV.U32 R25, RZ, RZ, RZ ;  /* 0x000000ffff197224 */ /* 0x008fe200078e00ff */
[----:B------:R-:W-:-:S04]  /*0100*/  IADD3 R2, -R29, R0, RZ ;  /* 0x000000001d027210 */ /* 0x000fc80007ffe1ff */
[----:B------:R-:W-:-:S13]  /*0110*/  ISETP.GE.AND P0, PT, R2, 0x1, PT ;  /* 0x000000010200780c */ /* 0x000fda0003f06270 */
[----:B-12---:R-:W-:Y:S05]  /*0120*/  @!P0 BRA `(.L_x_6913) ;  /* 0x0000000c00308947 */ /* 0x006fea0003800000 */
        /* <DEDUP_REMOVED lines=22> */
.L_x_6916:
        /* <DEDUP_REMOVED lines=30> */
[----:B------:R-:W-:Y:S02]  /*0470*/  @P1 IADD3 R10, -R9, R10, RZ ;  /* 0x0000000a090a1210 */ /* 0x000fe40007ffe1ff */
[----:B------:R-:W-:Y:S01]  /*0480*/  @P1 IADD3 R11, R11, 0x1, RZ ;  /* 0x000000010b0b1810 */ /* 0x000fe20007ffe0ff */
[----:B-1----:R-:W-:Y:S01]  /*0490*/  IMAD R15, R15, R13, RZ ;  /* 0x0000000d0f0f7224 */ /* 0x002fe200078e02ff */
[----:B------:R-:W-:Y:S02]  /*04a0*/  ISETP.GE.U32.AND P2, PT, R10, R9, PT ;  /* 0x000000090a00720c */ /* 0x000fe40003f46070 */
[----:B------:R-:W0:Y:S01]  /*04b0*/  LDC R10, c[0x0][R7+0x20c] ;  /* 0x00008300070a7b82 */ /* 0x000e220000000800 */
[----:B------:R-:W-:Y:S01]  /*04c0*/  IMAD.HI.U32 R14, R13, R15, R12 ;  /* 0x0000000f0d0e7227 */ /* 0x000fe200078e000c */
[----:B------:R-:W-:-:S04]  /*04d0*/  IADD3 R12, R16, 0xffffffe, RZ ;  /* 0x0ffffffe100c7810 */ /* 0x000fc80007ffe0ff */
[----:B------:R1:W2:Y:S05]  /*04e0*/  F2I.FTZ.U32.TRUNC.NTZ R13, R12 ;  /* 0x0000000c000d7305 */ /* 0x0002aa000021f000 */
[----:B------:R-:W-:Y:S02]  /*04f0*/  @P2 IADD3 R11, R11, 0x1, RZ ;  /* 0x000000010b0b2810 */ /* 0x000fe40007ffe0ff */
[----:B------:R-:W-:Y:S02]  /*0500*/  @!P3 LOP3.LUT R11, RZ, R9, RZ, 0x33, !PT ;  /* 0x00000009ff0bb212 */ /* 0x000fe400078e33ff */
[----:B------:R-:W-:Y:S01]  /*0510*/  ISETP.NE.U32.AND P3, PT, R6, RZ, PT ;  /* 0x000000ff0600720c */ /* 0x000fe20003f65070 */
[----:B-1----:R-:W-:-:S02]  /*0520*/  IMAD.MOV.U32 R12, RZ, RZ, RZ ;  /* 0x000000ffff0c7224 */ /* 0x002fc400078e00ff */
[----:B------:R-:W-:-:S04]  /*0530*/  IMAD.HI.U32 R15, R14, R11, RZ ;  /* 0x0000000b0e0f7227 */ /* 0x000fc800078e00ff */
[----:B------:R-:W-:-:S04]  /*0540*/  IMAD.MOV R17, RZ, RZ, -R15 ;  /* 0x000000ffff117224 */ /* 0x000fc800078e0a0f */
[----:B------:R-:W-:-:S05]  /*0550*/  IMAD R17, R6, R17, R11 ;  /* 0x0000001106117224 */ /* 0x000fca00078e020b */
[----:B------:R-:W-:-:S13]  /*0560*/  ISETP.GE.U32.AND P1, PT, R17, R6, PT ;  /* 0x000000061100720c */ /* 0x000fda0003f26070 */
[----:B------:R-:W-:Y:S02]  /*0570*/  @P1 IMAD.IADD R17, R17, 0x1, -R6 ;  /* 0x0000000111111824 */ /* 0x000fe400078e0a06 */
[----:B------:R-:W-:Y:S01]  /*0580*/  @P1 VIADD R15, R15, 0x1 ;  /* 0x000000010f0f1836 */ /* 0x000fe20000000000 */
[----:B0-----:R-:W0:Y:S02]  /*0590*/  I2F.U32.RP R16, R10 ;  /* 0x0000000a00107306 */ /* 0x001e240000209000 */
[----:B------:R-:W-:Y:S02]  /*05a0*/  ISETP.GE.U32.AND P2, PT, R17, R6, PT ;  /* 0x000000061100720c */ /* 0x000fe40003f46070 */
[----:B------:R-:W-:-:S05]  /*05b0*/  IADD3 R17, RZ, -R8, RZ ;  /* 0x80000008ff117210 */ /* 0x000fca0007ffe0ff */
[----:B--2---:R-:W-:-:S04]  /*05c0*/  IMAD R17, R17, R13, RZ ;  /* 0x0000000d11117224 */ /* 0x004fc800078e02ff */
[----:B------:R-:W-:Y:S02]  /*05d0*/  IMAD.HI.U32 R14, R13, R17, R12 ;  /* 0x000000110d0e7227 */ /* 0x000fe400078e000c */
[----:B------:R-:W-:Y:S01]  /*05e0*/  @P2 IADD3 R15, R15, 0x1, RZ ;  /* 0x000000010f0f2810 */ /* 0x000fe20007ffe0ff */
[----:B0-----:R-:W0:Y:S01]  /*05f0*/  MUFU.RCP R16, R16 ;  /* 0x0000001000107308 */ /* 0x001e220000001000 */
[----:B------:R-:W-:Y:S02]  /*0600*/  @!P3 LOP3.LUT R15, RZ, R6, RZ, 0x33, !PT ;  /* 0x00000006ff0fb212 */ /* 0x000fe400078e33ff */
[----:B------:R-:W-:-:S03]  /*0610*/  ISETP.NE.U32.AND P3, PT, R8, RZ, PT ;  /* 0x000000ff0800720c */ /* 0x000fc60003f65070 */
[----:B------:R-:W-:-:S05]  /*0620*/  IMAD.HI.U32 R17, R14, R15, RZ ;  /* 0x0000000f0e117227 */ /* 0x000fca00078e00ff */
[----:B------:R-:W-:-:S05]  /*0630*/  IADD3 R19, -R17, RZ, RZ ;  /* 0x000000ff11137210 */ /* 0x000fca0007ffe1ff */
[----:B------:R-:W-:Y:S02]  /*0640*/  IMAD R19, R8, R19, R15 ;  /* 0x0000001308137224 */ /* 0x000fe400078e020f */
[----:B0-----:R-:W-:-:S03]  /*0650*/  VIADD R12, R16, 0xffffffe ;  /* 0x0ffffffe100c7836 */ /* 0x001fc60000000000 */
[----:B------:R-:W-:Y:S01]  /*0660*/  ISETP.GE.U32.AND P1, PT, R19, R8, PT ;  /* 0x000000081300720c */ /* 0x000fe20003f26070 */
[----:B------:R0:W1:Y:S02]  /*0670*/  F2I.FTZ.U32.TRUNC.NTZ R13, R12 ;  /* 0x0000000c000d7305 */ /* 0x000064000021f000 */
[----:B0-----:R-:W-:-:S10]  /*0680*/  HFMA2.MMA R12, -RZ, RZ, 0, 0 ;  /* 0x00000000ff0c7435 */ /* 0x001fd400000001ff */
        /* <DEDUP_REMOVED lines=37> */
.L_x_6915:
        /* <DEDUP_REMOVED lines=79> */
.L_x_6914:
[----:B------:R-:W-:Y:S02]  /*0dd0*/  ULDC UR4, c[0x0][0x354] ;  /* 0x0000d50000047ab9 */ /* 0x000fe40000000800 */
[----:B------:R-:W-:-:S07]  /*0de0*/  IMAD R25, R4, UR4, R25 ;  /* 0x0000000404197c24 */ /* 0x000fce000f8e0219 */
.L_x_6913:
[----:B------:R-:W-:Y:S05]  /*0df0*/  BSYNC B0 ;  /* 0x0000000000007941 */ /* 0x000fea0003800000 */
.L_x_6912:
        /* <DEDUP_REMOVED lines=25> */
.L_x_6921:
        /* <DEDUP_REMOVED lines=101> */
.L_x_6920:
        /* <DEDUP_REMOVED lines=79> */
.L_x_6919:
[----:B------:R-:W-:Y:S02]  /*1ad0*/  ULDC UR4, c[0x0][0x354] ;  /* 0x0000d50000047ab9 */ /* 0x000fe40000000800 */
[----:B------:R-:W-:-:S07]  /*1ae0*/  IMAD R31, R6, UR4, R31 ;  /* 0x00000004061f7c24 */ /* 0x000fce000f8e021f */
.L_x_6918:
[----:B------:R-:W-:Y:S05]  /*1af0*/  BSYNC B0 ;  /* 0x0000000000007941 */ /* 0x000fea0003800000 */
.L_x_6917:
        /* <DEDUP_REMOVED lines=25> */
.L_x_6926:
        /* <DEDUP_REMOVED lines=101> */
.L_x_6925:
        /* <DEDUP_REMOVED lines=79> */
.L_x_6924:
[----:B------:R-:W-:Y:S02]  /*27d0*/  ULDC UR4, c[0x0][0x354] ;  /* 0x0000d50000047ab9 */ /* 0x000fe40000000800 */
[----:B------:R-:W-:-:S07]  /*27e0*/  IMAD R27, R4, UR4, R27 ;  /* 0x00000004041b7c24 */ /* 0x000fce000f8e021b */
.L_x_6923:
[----:B------:R-:W-:Y:S05]  /*27f0*/  BSYNC B0 ;  /* 0x0000000000007941 */ /* 0x000fea0003800000 */
.L_x_6922:
        /* <DEDUP_REMOVED lines=24> */
.L_x_6931:
        /* <DEDUP_REMOVED lines=101> */
.L_x_6930:
        /* <DEDUP_REMOVED lines=79> */
.L_x_6929:
[----:B------:R-:W-:Y:S02]  /*34c0*/  ULDC UR4, c[0x0][0x354] ;  /* 0x0000d50000047ab9 */ /* 0x000fe40000000800 */
[----:B------:R-:W-:-:S07]  /*34d0*/  IMAD R7, R4, UR4, R7 ;  /* 0x0000000404077c24 */ /* 0x000fce000f8e0207 */
.L_x_6928:
[----:B------:R-:W-:Y:S05]  /*34e0*/  BSYNC B0 ;  /* 0x0000000000007941 */ /* 0x000fea0003800000 */
.L_x_6927:
        /* <DEDUP_REMOVED lines=139> */
.L_x_6933:
[----:B------:R-:W-:Y:S01]  /*3da0*/  IMAD.MOV.U32 R11, RZ, RZ, R14 ;  /* 0x000000ffff0b7224 */ /* 0x000fe200078e000e */
[----:B------:R-:W-:Y:S01]  /*3db0*/  MOV R7, R10 ;  /* 0x0000000a00077202 */ /* 0x000fe20000000f00 */
[----:B------:R-:W-:Y:S01]  /*3dc0*/  IMAD.MOV.U32 R9, RZ, RZ, R2 ;  /* 0x000000ffff097224 */ /* 0x000fe200078e0002 */
[----:B------:R-:W-:-:S07]  /*3dd0*/  MOV R14, R20 ;  /* 0x00000014000e7202 */ /* 0x000fce0000000f00 */
.L_x_6932:
        /* <DEDUP_REMOVED lines=19> */
.L_x_7470:
[----:B------:R-:W-:Y:S05]  /*3f10*/  BRX R2 -0x3f20                                                                                                                                                                                                                                                                                                                                                                                                                                                                               (*"BRANCH_TARGETS .L_x_7471,.L_x_7472,.L_x_7473"*) ;  /* 0xffffffc002387949 */ /* 0x000fea000383ffff */
.L_x_6936:
        /* <DEDUP_REMOVED lines=28> */
.L_x_6942:
[----:B------:R0:W5:Y:S02]  /*40e0*/  LDG.E.64 R2, desc[UR36][R16.64] ;  /* 0x0000002410027981 */ /* 0x000164000c1e1b00 */
.L_x_6941:
[----:B------:R-:W-:Y:S05]  /*40f0*/  BSYNC B6 ;  /* 0x0000000000067941 */ /* 0x000fea0003800000 */
.L_x_6940:
[----:B------:R-:W-:Y:S01]  /*4100*/  FMUL.FTZ R33, R33, 1 ;  /* 0x3f80000021217820 */ /* 0x000fe20000410000 */
[----:B------:R-:W1:Y:S01]  /*4110*/  LDC.64 R6, c[0x0][0x210] ;  /* 0x00008400ff067b82 */ /* 0x000e620000000a00 */
[----:B------:R-:W-:Y:S01]  /*4120*/  VIADD R0, R29, 0x3 ;  /* 0x000000031d007836 */ /* 0x000fe20000000000 */
[----:B------:R-:W-:Y:S01]  /*4130*/  ULDC UR4, c[0x0][0x27c] ;  /* 0x00009f0000047ab9 */ /* 0x000fe20000000800 */
[----:B------:R-:W2:Y:S02]  /*4140*/  F2F.F64.F32 R4, R33 ;  /* 0x0000002100047310 */ /* 0x000ea40000201800 */
[----:B--2--5:R-:W-:Y:S01]  /*4150*/  DSETP.GE.AND P0, PT, R2, R4, PT ;  /* 0x000000040200722a */ /* 0x024fe20003f06000 */
[----:B------:R-:W-:Y:S01]  /*4160*/  IMAD R3, R0, UR4, RZ ;  /* 0x0000000400037c24 */ /* 0x000fe2000f8e02ff */
[----:B------:R-:W-:-:S04]  /*4170*/  MOV R4, RZ ;  /* 0x000000ff00047202 */ /* 0x000fc80000000f00 */
[----:B------:R-:W-:Y:S01]  /*4180*/  FSEL R5, RZ, 1.875, !P0 ;  /* 0x3ff00000ff057808 */ /* 0x000fe20004000000 */
[----:B-1----:R-:W-:-:S05]  /*4190*/  IMAD.WIDE.U32 R2, R3, 0x8, R6 ;  /* 0x0000000803027825 */ /* 0x002fca00078e0006 */
[----:B------:R1:W-:Y:S02]  /*41a0*/  STG.E.64 desc[UR36][R2.64], R4 ;  /* 0x0000000402007986 */ /* 0x0003e4000c101b24 */
.L_x_6938:
[----:B------:R-:W-:Y:S05]  /*41b0*/  BSYNC B7 ;  /* 0x0000000000077941 */ /* 0x000fea0003800000 */
.L_x_6937:
        /* <DEDUP_REMOVED lines=21> */
.L_x_6945:
[----:B------:R1:W5:Y:S02]  /*4310*/  LDG.E.64 R2, desc[UR36][R18.64] ;  /* 0x0000002412027981 */ /* 0x000364000c1e1b00 */
.L_x_6944:
[----:B------:R-:W-:Y:S05]  /*4320*/  BSYNC B6 ;  /* 0x0000000000067941 */ /* 0x000fea0003800000 */
.L_x_6943:
[----:B------:R-:W-:Y:S01]  /*4330*/  FMUL.FTZ R31, R31, 1 ;  /* 0x3f8000001f1f7820 */ /* 0x000fe20000410000 */
[----:B------:R-:W2:Y:S01]  /*4340*/  LDC.64 R6, c[0x0][0x210] ;  /* 0x00008400ff067b82 */ /* 0x000ea20000000a00 */
[----:B------:R-:W-:Y:S01]  /*4350*/  IADD3 R0, R29, 0x2, RZ ;  /* 0x000000021d007810 */ /* 0x000fe20007ffe0ff */
[----:B------:R-:W-:Y:S01]  /*4360*/  ULDC UR4, c[0x0][0x27c] ;  /* 0x00009f0000047ab9 */ /* 0x000fe20000000800 */
[----:B------:R-:W3:Y:S01]  /*4370*/  F2F.F64.F32 R4, R31 ;  /* 0x0000001f00047310 */ /* 0x000ee20000201800 */
[----:B------:R-:W-:Y:S02]  /*4380*/  ISETP.NE.AND P1, PT, R32, RZ, PT ;  /* 0x000000ff2000720c */ /* 0x000fe40003f25270 */
[----:B------:R-:W-:Y:S01]  /*4390*/  IMAD R0, R0, UR4, RZ ;  /* 0x0000000400007c24 */ /* 0x000fe2000f8e02ff */
[----:B---3-5:R-:W-:-:S04]  /*43a0*/  DSETP.GE.AND P0, PT, R2, R4, PT ;  /* 0x000000040200722a */ /* 0x028fc80003f06000 */
[----:B------:R-:W-:Y:S01]  /*43b0*/  SEL R3, R0, RZ, P1 ;  /* 0x000000ff00037207 */ /* 0x000fe20000800000 */
[----:B------:R-:W-:Y:S01]  /*43c0*/  IMAD.MOV.U32 R4, RZ, RZ, RZ ;  /* 0x000000ffff047224 */ /* 0x000fe200078e00ff */
[----:B------:R-:W-:-:S03]  /*43d0*/  FSEL R5, RZ, 1.875, !P0 ;  /* 0x3ff00000ff057808 */ /* 0x000fc60004000000 */
[----:B--2---:R-:W-:-:S05]  /*43e0*/  IMAD.WIDE.U32 R2, R3, 0x8, R6 ;  /* 0x0000000803027825 */ /* 0x004fca00078e0006 */
[----:B------:R2:W-:Y:S02]  /*43f0*/  STG.E.64 desc[UR36][R2.64], R4 ;  /* 0x0000000402007986 */ /* 0x0005e4000c101b24 */
.L_x_7472:
        /* <DEDUP_REMOVED lines=20> */
[----:B012---:R-:W-:Y:S05]  /*4540*/  CALL.ABS.NOINC R2 ;  /* 0x0000000002007343 */ /* 0x007fea0003c00000 */
.L_x_6948:
[----:B------:R2:W5:Y:S02]  /*4550*/  LDG.E.64 R2, desc[UR36][R22.64] ;  /* 0x0000002416027981 */ /* 0x000564000c1e1b00 */
.L_x_6947:
[----:B------:R-:W-:Y:S05]  /*4560*/  BSYNC B6 ;  /* 0x0000000000067941 */ /* 0x000fea0003800000 */
.L_x_6946:
[----:B------:R-:W-:Y:S01]  /*4570*/  FMUL.FTZ R26, R26, 1 ;  /* 0x3f8000001a1a7820 */ /* 0x000fe20000410000 */
[----:B------:R-:W3:Y:S01]  /*4580*/  LDC.64 R6, c[0x0][0x210] ;  /* 0x00008400ff067b82 */ /* 0x000ee20000000a00 */
[----:B------:R-:W-:Y:S01]  /*4590*/  VIADD R0, R29, 0x1 ;  /* 0x000000011d007836 */ /* 0x000fe20000000000 */
[----:B------:R-:W-:Y:S01]  /*45a0*/  ULDC UR4, c[0x0][0x27c] ;  /* 0x00009f0000047ab9 */ /* 0x000fe20000000800 */
[----:B------:R-:W4:Y:S01]  /*45b0*/  F2F.F64.F32 R4, R26 ;  /* 0x0000001a00047310 */ /* 0x000f220000201800 */
[----:B------:R-:W-:Y:S01]  /*45c0*/  ISETP.GT.AND P1, PT, R28, 0x1, PT ;  /* 0x000000011c00780c */ /* 0x000fe20003f24270 */
[----:B------:R-:W-:Y:S01]  /*45d0*/  IMAD R0, R0, UR4, RZ ;  /* 0x0000000400007c24 */ /* 0x000fe2000f8e02ff */
[----:B----45:R-:W-:-:S04]  /*45e0*/  DSETP.GE.AND P0, PT, R2, R4, PT ;  /* 0x000000040200722a */ /* 0x030fc80003f06000 */
[----:B------:R-:W-:Y:S02]  /*45f0*/  SEL R3, R0, RZ, P1 ;  /* 0x000000ff00037207 */ /* 0x000fe40000800000 */
[----:B------:R-:W-:Y:S02]  /*4600*/  MOV R4, RZ ;  /* 0x000000ff00047202 */ /* 0x000fe40000000f00 */
[----:B------:R-:W-:Y:S01]  /*4610*/  FSEL R5, RZ, 1.875, !P0 ;  /* 0x3ff00000ff057808 */ /* 0x000fe20004000000 */
[----:B---3--:R-:W-:-:S05]  /*4620*/  IMAD.WIDE.U32 R2, R3, 0x8, R6 ;  /* 0x0000000803027825 */ /* 0x008fca00078e0006 */
[----:B------:R3:W-:Y:S02]  /*4630*/  STG.E.64 desc[UR36][R2.64], R4 ;  /* 0x0000000402007986 */ /* 0x0007e4000c101b24 */
.L_x_7471:
[----:B------:R-:W-:Y:S05]  /*4640*/  BSYNC B8 ;  /* 0x0000000000087941 */ /* 0x000fea0003800000 */
.L_x_6935:
        /* <DEDUP_REMOVED lines=18> */
[----:B---3--:R-:W-:-:S07]  /*4770*/  IMAD.MOV.U32 R13, RZ, RZ, RZ ;  /* 0x000000ffff0d7224 */ /* 0x008fce00078e00ff */
[----:B------:R-:W-:-:S07]  /*4780*/  LEPC R20, `(.L_x_6951) ;  /* 0x000000001014794e */ /* 0x000fce0000000000 */
[----:B012-4-:R-:W-:Y:S05]  /*4790*/  CALL.ABS.NOINC R2 ;  /* 0x0000000002007343 */ /* 0x017fea0003c00000 */
.L_x_6951:
[----:B------:R3:W5:Y:S02]  /*47a0*/  LDG.E.64 R2, desc[UR36][R24.64] ;  /* 0x0000002418027981 */ /* 0x000764000c1e1b00 */
.L_x_6950:
[----:B------:R-:W-:Y:S05]  /*47b0*/  BSYNC B6 ;  /* 0x0000000000067941 */ /* 0x000fea0003800000 */
.L_x_6949:
[----:B------:R-:W-:Y:S01]  /*47c0*/  FMUL.FTZ R27, R27, 1 ;  /* 0x3f8000001b1b7820 */ /* 0x000fe20000410000 */
[----:B------:R-:W4:Y:S01]  /*47d0*/  LDC.64 R6, c[0x0][0x210] ;  /* 0x00008400ff067b82 */ /* 0x000f220000000a00 */
[----:B------:R-:W-:Y:S02]  /*47e0*/  ULDC UR4, c[0x0][0x3c0] ;  /* 0x0000f00000047ab9 */ /* 0x000fe40000000800 */
[----:B------:R-:W0:Y:S01]  /*47f0*/  F2F.F64.F32 R4, R27 ;  /* 0x0000001b00047310 */ /* 0x000e220000201800 */
[----:B------:R-:W-:Y:S01]  /*4800*/  MOV R0, UR4 ;  /* 0x0000000400007c02 */ /* 0x000fe20008000f00 */
[----:B------:R-:W-:Y:S02]  /*4810*/  ULDC UR4, c[0x0][0x27c] ;  /* 0x00009f0000047ab9 */ /* 0x000fe40000000800 */
[----:B------:R-:W-:Y:S02]  /*4820*/  IMAD R8, R29, UR4, RZ ;  /* 0x000000041d087c24 */ /* 0x000fe4000f8e02ff */
[----:B------:R-:W-:-:S05]  /*4830*/  IMAD.IADD R9, R0, 0x1, -R29 ;  /* 0x0000000100097824 */ /* 0x000fca00078e0a1d */
[----:B------:R-:W-:Y:S01]  /*4840*/  ISETP.GT.AND P1, PT, R9, RZ, PT ;  /* 0x000000ff0900720c */ /* 0x000fe20003f24270 */
[----:B0----5:R-:W-:-:S03]  /*4850*/  DSETP.GE.AND P0, PT, R2, R4, PT ;  /* 0x000000040200722a */ /* 0x021fc60003f06000 */
[----:B------:R-:W-:Y:S02]  /*4860*/  SEL R3, R8, RZ, P1 ;  /* 0x000000ff08037207 */ /* 0x000fe40000800000 */
[----:B------:R-:W-:Y:S02]  /*4870*/  MOV R4, RZ ;  /* 0x000000ff00047202 */ /* 0x000fe40000000f00 */
[----:B------:R-:W-:Y:S01]  /*4880*/  FSEL R5, RZ, 1.875, !P0 ;  /* 0x3ff00000ff057808 */ /* 0x000fe20004000000 */
[----:B----4-:R-:W-:-:S05]  /*4890*/  IMAD.WIDE.U32 R2, R3, 0x8, R6 ;  /* 0x0000000803027825 */ /* 0x010fca00078e0006 */
[----:B------:R0:W-:Y:S01]  /*48a0*/  STG.E.64 desc[UR36][R2.64], R4 ;  /* 0x0000000402007986 */ /* 0x0001e2000c101b24 */
[----:B------:R-:W-:Y:S05]  /*48b0*/  BRA `(.L_x_6939) ;  /* 0x0000000000047947 */ /* 0x000fea0003800000 */
.L_x_7473:
[----:B------:R-:W-:Y:S05]  /*48c0*/  BREAK B8 ;  /* 0x0000000000087942 */ /* 0x000fea0003800000 */
.L_x_6939:
[----:B------:R-:W-:Y:S05]  /*48d0*/  BSYNC B9 ;  /* 0x0000000000097941 */ /* 0x000fea0003800000 */
.L_x_6934:
[----:B------:R-:W-:Y:S01]  /*48e0*/  ULDC UR4, c[0x0][0x0] ;  /* 0x0000000000047ab9 */ /* 0x000fe20000000800 */
[----:B0-----:R-:W0:Y:S01]  /*48f0*/  LDC R2, c[0x0][0xc] ;  /* 0x00000300ff027b82 */ /* 0x001e220000000800 */
[----:B------:R-:W-:-:S06]  /*4900*/  USHF.L.U32 UR4, UR4, 0x2, URZ ;  /* 0x0000000204047899 */ /* 0x000fcc000800063f */
[----:B0-----:R-:W-:-:S05]  /*4910*/  IMAD R29, R2, UR4, R29 ;  /* 0x00000004021d7c24 */ /* 0x001fca000f8e021d */
[----:B------:R-:W-:-:S13]  /*4920*/  ISETP.GE.U32.AND P0, PT, R29, R0, PT ;  /* 0x000000001d00720c */ /* 0x000fda0003f06070 */
[----:B------:R-:W-:Y:S05]  /*4930*/  @!P0 BRA `(.L_x_6952) ;  /* 0xffffffb400dc8947 */ /* 0x000fea000383ffff */
[----:B------:R-:W-:Y:S05]  /*4940*/  EXIT ;  /* 0x000000000000794d */ /* 0x000fea0003800000 */
.L_x_6953:
        /* <DEDUP_REMOVED lines=11> */
.L_x_7691:


//--------------------- .text._ZN2at4cuda57_GLOBAL__N__cd6b329d_24_DistributionBernoulli_cu_7537a20d21kernelPointwiseApply2IZNS_6native9templates4cuda28bernoulli_tensor_cuda_kernelIddEEvRKNS_10TensorBaseES9_NS_15PhiloxCudaStateEEUliRdSB_SB_SB_RKdSD_SD_SD_E_dSC_jLi1ELi2ELi4ELi512ELi2EEEvNS0_6detail10TensorInfoIT0_T2_EENSG_IT1_SI_EESI_T_ --------------------------
	.section	.text._ZN2at4cuda57_GLOBAL__N__cd6b329d_24_DistributionBernoulli_cu_7537a20d21kernelPointwiseApply2IZNS_6native9templates4cuda28bernoulli_tensor_cuda_kernelIddEEvRKNS_10TensorBaseES9_NS_15PhiloxCudaStateEEUliRdSB_SB_SB_RKdSD_SD_SD_E_dSC_jLi1ELi2ELi4ELi512ELi2EEEvNS0_6detail10TensorInfoIT0_T2_EENSG_IT1_SI_EESI_T_,"ax",@progbits
	.align	128
.text._ZN2at4cuda57_GLOBAL__N__cd6b329d_24_DistributionBernoulli_cu_7537a20d21kernelPointwiseApply2IZNS_6native9templates4cuda28bernoulli_tensor_cuda_kernelIddEEvRKNS_10TensorBaseES9_NS_15PhiloxCudaStateEEUliRdSB_SB_SB_RKdSD_SD_SD_E_dSC_jLi1ELi2ELi4ELi512ELi2EEEvNS0_6detail10TensorInfoIT0_T2_EENSG_IT1_SI_EESI_T_:
        .type           _ZN2at4cuda57_GLOBAL__N__cd6b329d_24_DistributionBernoulli_cu_7537a20d21kernelPointwiseApply2IZNS_6native9templates4cuda28bernoulli_tensor_cuda_kernelIddEEvRKNS_10TensorBaseES9_NS_15PhiloxCudaStateEEUliRdSB_SB_SB_RKdSD_SD_SD_E_dSC_jLi1ELi2ELi4ELi512ELi2EEEvNS0_6detail10TensorInfoIT0_T2_EENSG_IT1_SI_EESI_T_,@function
        .size           _ZN2at4cuda57_GLOBAL__N__cd6b329d_24_DistributionBernoulli_cu_7537a20d21kernelPointwiseApply2IZNS_6native9templates4cuda28bernoulli_tensor_cuda_kernelIddEEvRKNS_10TensorBaseES9_NS_15PhiloxCudaStateEEUliRdSB_SB_SB_RKdSD_SD_SD_E_dSC_jLi1ELi2ELi4ELi512ELi2EEEvNS0_6detail10TensorInfoIT0_T2_EENSG_IT1_SI_EESI_T_,(.L_x_7692 - _ZN2at4cuda57_GLOBAL__N__cd6b329d_24_DistributionBernoulli_cu_7537a20d21kernelPointwiseApply2IZNS_6native9templates4cuda28bernoulli_tensor_cuda_kernelIddEEvRKNS_10TensorBaseES9_NS_15PhiloxCudaStateEEUliRdSB_SB_SB_RKdSD_SD_SD_E_dSC_jLi1ELi2ELi4ELi512ELi2EEEvNS0_6detail10TensorInfoIT0_T2_EENSG_IT1_SI_EESI_T_)
        .other          _ZN2at4cuda57_GLOBAL__N__cd6b329d_24_DistributionBernoulli_cu_7537a20d21kernelPointwiseApply2IZNS_6native9templates4cuda28bernoulli_tensor_cuda_kernelIddEEvRKNS_10TensorBaseES9_NS_15PhiloxCudaStateEEUliRdSB_SB_SB_RKdSD_SD_SD_E_dSC_jLi1ELi2ELi4ELi512ELi2EEEvNS0_6detail10TensorInfoIT0_T2_EENSG_IT1_SI_EESI_T_,@"STO_CUDA_ENTRY STV_DEFAULT"
_ZN2at4cuda57_GLOBAL__N__cd6b329d_24_DistributionBernoulli_cu_7537a20d21kernelPointwiseApply2IZNS_6native9templates4cuda28bernoulli_tensor_cuda_kernelIddEEvRKNS_10TensorBaseES9_NS_15PhiloxCudaStateEEUliRdSB_SB_SB_RKdSD_SD_SD_E_dSC_jLi1ELi2ELi4ELi512ELi2EEEvNS0_6detail10TensorInfoIT0_T2_EENSG_IT1_SI_EESI_T_:
        /* <DEDUP_REMOVED lines=18> */
.L_x_6982:
        /* <DEDUP_REMOVED lines=152> */
.L_x_6955:
[----:B------:R-:W-:Y:S05]  /*0aa0*/  BSYNC B0 ;  /* 0x0000000000007941 */ /* 0x000fea0003800000 */
.L_x_6954:
        /* <DEDUP_REMOVED lines=25> */
.L_x_6957:
[----:B------:R-:W-:Y:S05]  /*0c40*/  BSYNC B0 ;  /* 0x0000000000007941 */ /* 0x000fea0003800000 */
.L_x_6956:
[----:B------:R-:W-:Y:S04]  /*0c50*/  BSSY B0, `(.L_x_6958) ;  /* 0x0000019000007945 */ /* 0x000fe80003800000 */
[----:B------:R-:W-:Y:S05]  /*0c60*/  @!P0 BRA `(.L_x_6959) ;  /* 0x00000000005c8947 */ /* 0x000fea0003800000 */
[----:B------:R-:W2:Y:S01]  /*0c70*/  I2F.U32.RP R16, UR40 ;  /* 0x0000002800107d06 */ /* 0x000ea20008209000 */
[----:B------:R-:W-:Y:S02]  /*0c80*/  MOV R14, RZ ;  /* 0x000000ff000e7202 */ /* 0x000fe40000000f00 */
[----:B------:R-:W-:-:S05]  /*0c90*/  ISETP.NE.U32.AND P4, PT, RZ, UR40, PT ;  /* 0x00000028ff007c0c */ /* 0x000fca000bf85070 */
[----:B--2---:R-:W2:Y:S02]  /*0ca0*/  MUFU.RCP R16, R16 ;  /* 0x0000001000107308 */ /* 0x004ea40000001000 */
[----:B--2---:R-:W-:-:S06]  /*0cb0*/  IADD3 R15, R16, 0xffffffe, RZ ;  /* 0x0ffffffe100f7810 */ /* 0x004fcc0007ffe0ff */
[----:B------:R-:W2:Y:S02]  /*0cc0*/  F2I.FTZ.U32.TRUNC.NTZ R15, R15 ;  /* 0x0000000f000f7305 */ /* 0x000ea4000021f000 */
[----:B--2---:R-:W-:-:S04]  /*0cd0*/  IMAD.MOV R13, RZ, RZ, -R15 ;  /* 0x000000ffff0d7224 */ /* 0x004fc800078e0a0f */
        /* <DEDUP_REMOVED lines=16> */
.L_x_6959:
[----:B------:R-:W-:Y:S05]  /*0de0*/  BSYNC B0 ;  /* 0x0000000000007941 */ /* 0x000fea0003800000 */
.L_x_6958:
        /* <DEDUP_REMOVED lines=25> */
.L_x_6961:
[----:B------:R-:W-:Y:S05]  /*0f80*/  BSYNC B0 ;  /* 0x0000000000007941 */ /* 0x000fea0003800000 */
.L_x_6960:
        /* <DEDUP_REMOVED lines=20> */
.L_x_6963:
[----:B------:R-:W-:Y:S01]  /*10d0*/  IMAD.MOV.U32 R15, RZ, RZ, R3 ;  /* 0x000000ffff0f7224 */ /* 0x000fe200078e0003 */
[----:B------:R-:W-:Y:S01]  /*10e0*/  MOV R13, R7 ;  /* 0x00000007000d7202 */ /* 0x000fe20000000f00 */
[----:B------:R-:W-:Y:S01]  /*10f0*/  IMAD.MOV.U32 R14, RZ, RZ, R4 ;  /* 0x000000ffff0e7224 */ /* 0x000fe200078e0004 */
[----:B------:R-:W-:-:S07]  /*1100*/  MOV R3, R10 ;  /* 0x0000000a00037202 */ /* 0x000fce0000000f00 */
.L_x_6962:
        /* <DEDUP_REMOVED lines=19> */
.L_x_7474:
[----:B------:R-:W-:Y:S05]  /*1240*/  BRX R4 -0x1250                                                                                                                                                                                                                                                                                                                                                                                                                                                                               (*"BRANCH_TARGETS .L_x_7475,.L_x_7476,.L_x_7477"*) ;  /* 0xffffffec046c7949 */ /* 0x000fea000383ffff */
.L_x_6966:
        /* <DEDUP_REMOVED lines=27> */
[----:B01----:R-:W-:Y:S05]  /*1400*/  CALL.ABS.NOINC R14 ;  /* 0x000000000e007343 */ /* 0x003fea0003c00000 */
.L_x_6972:
[----:B------:R1:W5:Y:S02]  /*1410*/  LDG.E.64 R4, desc[UR36][R16.64] ;  /* 0x0000002410047981 */ /* 0x000364000c1e1b00 */
.L_x_6971:
[----:B------:R-:W-:Y:S05]  /*1420*/  BSYNC B6 ;  /* 0x0000000000067941 */ /* 0x000fea0003800000 */
.L_x_6970:
[----:B------:R-:W-:Y:S01]  /*1430*/  FMUL.FTZ R34, R34, 1 ;  /* 0x3f80000022227820 */ /* 0x000fe20000410000 */
[----:B------:R-:W-:-:S03]  /*1440*/  VIADD R0, R28, 0x3 ;  /* 0x000000031c007836 */ /* 0x000fc60000000000 */
[----:B------:R-:W2:Y:S02]  /*1450*/  F2F.F64.F32 R6, R34 ;  /* 0x0000002200067310 */ /* 0x000ea40000201800 */
[----:B--2--5:R-:W-:Y:S01]  /*1460*/  DSETP.GE.AND P0, PT, R4, R6, PT ;  /* 0x000000060400722a */ /* 0x024fe20003f06000 */
[----:B------:R-:W-:Y:S01]  /*1470*/  IMAD R5, R0, UR43, RZ ;  /* 0x0000002b00057c24 */ /* 0x000fe2000f8e02ff */
[----:B------:R-:W-:-:S04]  /*1480*/  MOV R6, RZ ;  /* 0x000000ff00067202 */ /* 0x000fc80000000f00 */
[----:B------:R-:W-:Y:S01]  /*1490*/  FSEL R7, RZ, 1.875, !P0 ;  /* 0x3ff00000ff077808 */ /* 0x000fe20004000000 */
[----:B0-----:R-:W-:-:S05]  /*14a0*/  IMAD.WIDE.U32 R4, R5, 0x8, R26 ;  /* 0x0000000805047825 */ /* 0x001fca00078e001a */
[----:B------:R2:W-:Y:S02]  /*14b0*/  STG.E.64 desc[UR36][R4.64], R6 ;  /* 0x0000000604007986 */ /* 0x0005e4000c101b24 */
.L_x_6968:
[----:B------:R-:W-:Y:S05]  /*14c0*/  BSYNC B7 ;  /* 0x0000000000077941 */ /* 0x000fea0003800000 */
.L_x_6967:
        /* <DEDUP_REMOVED lines=21> */
.L_x_6975:
[----:B------:R2:W5:Y:S02]  /*1620*/  LDG.E.64 R4, desc[UR36][R18.64] ;  /* 0x0000002412047981 */ /* 0x000564000c1e1b00 */
.L_x_6974:
[----:B------:R-:W-:Y:S05]  /*1630*/  BSYNC B6 ;  /* 0x0000000000067941 */ /* 0x000fea0003800000 */
.L_x_6973:
[----:B------:R-:W-:Y:S01]  /*1640*/  FMUL.FTZ R33, R33, 1 ;  /* 0x3f80000021217820 */ /* 0x000fe20000410000 */
[----:B------:R-:W-:Y:S02]  /*1650*/  IADD3 R0, R28, 0x2, RZ ;  /* 0x000000021c007810 */ /* 0x000fe40007ffe0ff */
[----:B------:R-:W-:Y:S01]  /*1660*/  ISETP.NE.AND P1, PT, R35, RZ, PT ;  /* 0x000000ff2300720c */ /* 0x000fe20003f25270 */
[----:B------:R-:W3:Y:S02]  /*1670*/  F2F.F64.F32 R6, R33 ;  /* 0x0000002100067310 */ /* 0x000ee40000201800 */
[----:B------:R-:W-:Y:S01]  /*1680*/  IMAD R0, R0, UR43, RZ ;  /* 0x0000002b00007c24 */ /* 0x000fe2000f8e02ff */
[----:B---3-5:R-:W-:-:S04]  /*1690*/  DSETP.GE.AND P0, PT, R4, R6, PT ;  /* 0x000000060400722a */ /* 0x028fc80003f06000 */
[----:B------:R-:W-:Y:S01]  /*16a0*/  SEL R5, R0, RZ, P1 ;  /* 0x000000ff00057207 */ /* 0x000fe20000800000 */
[----:B------:R-:W-:Y:S01]  /*16b0*/  IMAD.MOV.U32 R6, RZ, RZ, RZ ;  /* 0x000000ffff067224 */ /* 0x000fe200078e00ff */
[----:B------:R-:W-:-:S03]  /*16c0*/  FSEL R7, RZ, 1.875, !P0 ;  /* 0x3ff00000ff077808 */ /* 0x000fc60004000000 */
[----:B0-----:R-:W-:-:S05]  /*16d0*/  IMAD.WIDE.U32 R4, R5, 0x8, R26 ;  /* 0x0000000805047825 */ /* 0x001fca00078e001a */
[----:B------:R3:W-:Y:S02]  /*16e0*/  STG.E.64 desc[UR36][R4.64], R6 ;  /* 0x0000000604007986 */ /* 0x0007e4000c101b24 */
.L_x_7476:
        /* <DEDUP_REMOVED lines=11> */
[----:B------:R-:W3:Y:S01]  /*17a0*/  LDC.64 R14, c[0x4][R14] ;  /* 0x010000000e0e7b82 */ /* 0x000ee20000000a00 */
        /* <DEDUP_REMOVED lines=8> */
[----:B0123--:R-:W-:Y:S05]  /*1830*/  CALL.ABS.NOINC R14 ;  /* 0x000000000e007343 */ /* 0x00ffea0003c00000 */
.L_x_6978:
[----:B------:R3:W5:Y:S02]  /*1840*/  LDG.E.64 R4, desc[UR36][R22.64] ;  /* 0x0000002416047981 */ /* 0x000764000c1e1b00 */
.L_x_6977:
[----:B------:R-:W-:Y:S05]  /*1850*/  BSYNC B6 ;  /* 0x0000000000067941 */ /* 0x000fea0003800000 */
.L_x_6976:
[----:B------:R-:W-:Y:S01]  /*1860*/  FMUL.FTZ R32, R32, 1 ;  /* 0x3f80000020207820 */ /* 0x000fe20000410000 */
[----:B------:R-:W-:Y:S01]  /*1870*/  VIADD R0, R28, 0x1 ;  /* 0x000000011c007836 */ /* 0x000fe20000000000 */
[----:B------:R-:W-:Y:S02]  /*1880*/  ISETP.GT.AND P1, PT, R30, 0x1, PT ;  /* 0x000000011e00780c */ /* 0x000fe40003f24270 */
[----:B------:R-:W4:Y:S01]  /*1890*/  F2F.F64.F32 R6, R32 ;  /* 0x0000002000067310 */ /* 0x000f220000201800 */
[----:B------:R-:W-:Y:S01]  /*18a0*/  IMAD R0, R0, UR43, RZ ;  /* 0x0000002b00007c24 */ /* 0x000fe2000f8e02ff */
[----:B----45:R-:W-:-:S04]  /*18b0*/  DSETP.GE.AND P0, PT, R4, R6, PT ;  /* 0x000000060400722a */ /* 0x030fc80003f06000 */
[----:B------:R-:W-:Y:S02]  /*18c0*/  SEL R5, R0, RZ, P1 ;  /* 0x000000ff00057207 */ /* 0x000fe40000800000 */
[----:B------:R-:W-:Y:S02]  /*18d0*/  MOV R6, RZ ;  /* 0x000000ff00067202 */ /* 0x000fe40000000f00 */
[----:B------:R-:W-:Y:S01]  /*18e0*/  FSEL R7, RZ, 1.875, !P0 ;  /* 0x3ff00000ff077808 */ /* 0x000fe20004000000 */
[----:B0-----:R-:W-:-:S05]  /*18f0*/  IMAD.WIDE.U32 R4, R5, 0x8, R26 ;  /* 0x0000000805047825 */ /* 0x001fca00078e001a */
[----:B------:R4:W-:Y:S02]  /*1900*/  STG.E.64 desc[UR36][R4.64], R6 ;  /* 0x0000000604007986 */ /* 0x0009e4000c101b24 */
.L_x_7475:
[----:B------:R-:W-:Y:S05]  /*1910*/  BSYNC B8 ;  /* 0x0000000000087941 */ /* 0x000fea0003800000 */
.L_x_6965:
[----:B----4-:R-:W4:Y:S01]  /*1920*/  LDG.E.64 R4, desc[UR36][R24.64] ;  /* 0x0000002418047981 */ /* 0x010f22000c1e1b00 */
[----:B------:R-:W-:Y:S01]  /*1930*/  BSSY B6, `(.L_x_6979) ;  /* 0x0000015000067945 */ /* 0x000fe20003800000 */
[C---:B----4-:R-:W-:Y:S02]  /*1940*/  DSETP.GTU.AND P0, PT, R4.reuse, 1, PT ;  /* 0x3ff000000400742a */ /* 0x050fe40003f0c000 */
        /* <DEDUP_REMOVED lines=17> */
[----:B01234-:R-:W-:Y:S05]  /*1a60*/  CALL.ABS.NOINC R14 ;  /* 0x000000000e007343 */ /* 0x01ffea0003c00000 */
.L_x_6981:
[----:B------:R4:W5:Y:S02]  /*1a70*/  LDG.E.64 R4, desc[UR36][R24.64] ;  /* 0x0000002418047981 */ /* 0x000964000c1e1b00 */
.L_x_6980:
[----:B------:R-:W-:Y:S05]  /*1a80*/  BSYNC B6 ;  /* 0x0000000000067941 */ /* 0x000fea0003800000 */
.L_x_6979:
[----:B------:R-:W-:Y:S01]  /*1a90*/  FMUL.FTZ R31, R31, 1 ;  /* 0x3f8000001f1f7820 */ /* 0x000fe20000410000 */
[----:B------:R-:W-:Y:S01]  /*1aa0*/  IMAD R0, R28, UR43, RZ ;  /* 0x0000002b1c007c24 */ /* 0x000fe2000f8e02ff */
[----:B------:R-:W-:Y:S02]  /*1ab0*/  ISETP.GT.AND P1, PT, R29, RZ, PT ;  /* 0x000000ff1d00720c */ /* 0x000fe40003f24270 */
[----:B------:R-:W0:Y:S02]  /*1ac0*/  F2F.F64.F32 R6, R31 ;  /* 0x0000001f00067310 */ /* 0x000e240000201800 */
[----:B0----5:R-:W-:Y:S01]  /*1ad0*/  DSETP.GE.AND P0, PT, R4, R6, PT ;  /* 0x000000060400722a */ /* 0x021fe20003f06000 */
[----:B------:R-:W-:Y:S02]  /*1ae0*/  SEL R5, R0, RZ, P1 ;  /* 0x000000ff00057207 */ /* 0x000fe40000800000 */
[----:B------:R-:W-:-:S03]  /*1af0*/  MOV R6, RZ ;  /* 0x000000ff00067202 */ /* 0x000fc60000000f00 */
[----:B------:R-:W-:Y:S01]  /*1b00*/  FSEL R7, RZ, 1.875, !P0 ;  /* 0x3ff00000ff077808 */ /* 0x000fe20004000000 */
[----:B------:R-:W-:-:S05]  /*1b10*/  IMAD.WIDE.U32 R4, R5, 0x8, R26 ;  /* 0x0000000805047825 */ /* 0x000fca00078e001a */
[----:B------:R0:W-:Y:S01]  /*1b20*/  STG.E.64 desc[UR36][R4.64], R6 ;  /* 0x0000000604007986 */ /* 0x0001e2000c101b24 */
[----:B------:R-:W-:Y:S05]  /*1b30*/  BRA `(.L_x_6969) ;  /* 0x0000000000047947 */ /* 0x000fea0003800000 */
.L_x_7477:
[----:B------:R-:W-:Y:S05]  /*1b40*/  BREAK B8 ;  /* 0x0000000000087942 */ /* 0x000fea0003800000 */
.L_x_6969:
[----:B------:R-:W-:Y:S05]  /*1b50*/  BSYNC B9 ;  /* 0x0000000000097941 */ /* 0x000fea0003800000 */
.L_x_6964:
[----:B------:R-:W5:Y:S01]  /*1b60*/  LDC R3, c[0x0][0xc] ;  /* 0x00000300ff037b82 */ /* 0x000f620000000800 */
[----:B------:R-:W-:-:S06]  /*1b70*/  USHF.L.U32 UR4, UR38, 0x2, URZ ;  /* 0x0000000226047899 */ /* 0x000fcc000800063f */
[----:B-----5:R-:W-:-:S05]  /*1b80*/  IMAD R28, R3, UR4, R28 ;  /* 0x00000004031c7c24 */ /* 0x020fca000f8e021c */
[----:B------:R-:W-:-:S13]  /*1b90*/  ISETP.GE.U32.AND P0, PT, R28, UR44, PT ;  /* 0x0000002c1c007c0c */ /* 0x000fda000bf06070 */
[----:B------:R-:W-:Y:S05]  /*1ba0*/  @!P0 BRA `(.L_x_6982) ;  /* 0xffffffe4005c8947 */ /* 0x000fea000383ffff */
[----:B------:R-:W-:Y:S05]  /*1bb0*/  EXIT ;  /* 0x000000000000794d */ /* 0x000fea0003800000 */
.L_x_6983:
        /* <DEDUP_REMOVED lines=12> */
.L_x_7692:


//--------------------- .text._ZN2at4cuda57_GLOBAL__N__cd6b329d_24_DistributionBernoulli_cu_7537a20d21kernelPointwiseApply2IZNS_6native9templates4cuda28bernoulli_tensor_cuda_kernelIddEEvRKNS_10TensorBaseES9_NS_15PhiloxCudaStateEEUliRdSB_SB_SB_RKdSD_SD_SD_E_dSC_jLi1ELi1ELi4ELi512ELi2EEEvNS0_6detail10TensorInfoIT0_T2_EENSG_IT1_SI_EESI_T_ --------------------------
	.section	.text._ZN2at4cuda57_GLOBAL__N__cd6b329d_24_DistributionBernoulli_cu_7537a20d21kernelPointwiseApply2IZNS_6native9templates4cuda28bernoulli_tensor_cuda_kernelIddEEvRKNS_10TensorBaseES9_NS_15PhiloxCudaStateEEUliRdSB_SB_SB_RKdSD_SD_SD_E_dSC_jLi1ELi1ELi4ELi512ELi2EEEvNS0_6detail10TensorInfoIT0_T2_EENSG_IT1_SI_EESI_T_,"ax",@progbits
	.align	128
.text._ZN2at4cuda57_GLOBAL__N__cd6b329d_24_DistributionBernoulli_cu_7537a20d21kernelPointwiseApply2IZNS_6native9templates4cuda28bernoulli_tensor_cuda_kernelIddEEvRKNS_10TensorBaseES9_NS_15PhiloxCudaStateEEUliRdSB_SB_SB_RKdSD_SD_SD_E_dSC_jLi1ELi1ELi4ELi512ELi2EEEvNS0_6detail10TensorInfoIT0_T2_EENSG_IT1_SI_EESI_T_:
        .type           _ZN2at4cuda57_GLOBAL__N__cd6b329d_24_DistributionBernoulli_cu_7537a20d21kernelPointwiseApply2IZNS_6native9templates4cuda28bernoulli_tensor_cuda_kernelIddEEvRKNS_10TensorBaseES9_NS_15PhiloxCudaStateEEUliRdSB_SB_SB_RKdSD_SD_SD_E_dSC_jLi1ELi1ELi4ELi512ELi2EEEvNS0_6detail10TensorInfoIT0_T2_EENSG_IT1_SI_EESI_T_,@function
        .size           _ZN2at4cuda57_GLOBAL__N__cd6b329d_24_DistributionBernoulli_cu_7537a20d21kernelPointwiseApply2IZNS_6native9templates4cuda28bernoulli_tensor_cuda_kernelIddEEvRKNS_10TensorBaseES9_NS_15PhiloxCudaStateEEUliRdSB_SB_SB_RKdSD_SD_SD_E_dSC_jLi1ELi1ELi4ELi512ELi2EEEvNS0_6detail10TensorInfoIT0_T2_EENSG_IT1_SI_EESI_T_,(.L_x_7693 - _ZN2at4cuda57_GLOBAL__N__cd6b329d_24_DistributionBernoulli_cu_7537a20d21kernelPointwiseApply2IZNS_6native9templates4cuda28bernoulli_tensor_cuda_kernelIddEEvRKNS_10TensorBaseES9_NS_15PhiloxCudaStateEEUliRdSB_SB_SB_RKdSD_SD_SD_E_dSC_jLi1ELi1ELi4ELi512ELi2EEEvNS0_6detail10TensorInfoIT0_T2_EENSG_IT1_SI_EESI_T_)
        .other          _ZN2at4cuda57_GLOBAL__N__cd6b329d_24_DistributionBernoulli_cu_7537a20d21kernelPointwiseApply2IZNS_6native9templates4cuda28bernoulli_tensor_cuda_kernelIddEEvRKNS_10TensorBaseES9_NS_15PhiloxCudaStateEEUliRdSB_SB_SB_RKdSD_SD_SD_E_dSC_jLi1ELi1ELi4ELi512ELi2EEEvNS0_6detail10TensorInfoIT0_T2_EENSG_IT1_SI_EESI_T_,@"STO_CUDA_ENTRY STV_DEFAULT"
_ZN2at4cuda57_GLOBAL__N__cd6b329d_24_DistributionBernoulli_cu_7537a20d21kernelPointwiseApply2IZNS_6native9templates4cuda28bernoulli_tensor_cuda_kernelIddEEvRKNS_10TensorBaseES9_NS_15PhiloxCudaStateEEUliRdSB_SB_SB_RKdSD_SD_SD_E_dSC_jLi1ELi1ELi4ELi512ELi2EEEvNS0_6detail10TensorInfoIT0_T2_EENSG_IT1_SI_EESI_T_:
        /* <DEDUP_REMOVED lines=17> */
.L_x_7004:
        /* <DEDUP_REMOVED lines=18> */
[----:B------:R-:W-:-:S04]  /*0230*/  IMAD.WIDE.U32 R6, R11, -0x2daee0ad, RZ ;  /* 0xd2511f530b067825 */ /* 0x000fc800078e00ff */
[C---:B------:R-:W-:Y:S01]  /*0240*/  VIADD R10, R14.reuse, 0x1 ;  /* 0x000000010e0a7836 */ /* 0x040fe20000000000 */
[----:B------:R-:W-:Y:S01]  /*0250*/  @P0 IADD3 R10, R14, RZ, RZ ;  /* 0x000000ff0e0a0210 */ /* 0x000fe20007ffe0ff */
[----:B------:R-:W-:Y:S01]  /*0260*/  IMAD.HI.U32 R11, R8, -0x2daee0ad, RZ ;  /* 0xd2511f53080b7827 */ /* 0x000fe200078e00ff */
[--C-:B------:R-:W-:Y:S02]  /*0270*/  LOP3.LUT R14, R3, R14, R4.reuse, 0x96, !PT ;  /* 0x0000000e030e7212 */ /* 0x100fe400078e9604 */
[-C--:B------:R-:W-:Y:S02]  /*0280*/  LOP3.LUT R20, R7, R5.reuse, RZ, 0x3c, !PT ;  /* 0x0000000507147212 */ /* 0x080fe400078e3cff */
[----:B------:R-:W-:Y:S01]  /*0290*/  LOP3.LUT R11, R11, R5, RZ, 0x3c, !PT ;  /* 0x000000050b0b7212 */ /* 0x000fe200078e3cff */
[----:B------:R-:W-:Y:S01]  /*02a0*/  IMAD.WIDE.U32 R14, R14, -0x2daee0ad, RZ ;  /* 0xd2511f530e0e7825 */ /* 0x000fe200078e00ff */
[----:B------:R-:W-:-:S03]  /*02b0*/  LOP3.LUT R10, R10, R3, R4, 0x96, !PT ;  /* 0x000000030a0a7212 */ /* 0x000fc600078e9604 */
[----:B------:R-:W-:Y:S02]  /*02c0*/  VIADD R3, R5, 0xbb67ae85 ;  /* 0xbb67ae8505037836 */ /* 0x000fe40000000000 */
[----:B------:R-:W-:-:S04]  /*02d0*/  IMAD.WIDE.U32 R20, R20, -0x326172a9, RZ ;  /* 0xcd9e8d5714147825 */ /* 0x000fc800078e00ff */
[----:B------:R-:W-:Y:S01]  /*02e0*/  IMAD.WIDE.U32 R18, R11, -0x326172a9, RZ ;  /* 0xcd9e8d570b127825 */ /* 0x000fe200078e00ff */
[----:B------:R-:W-:-:S03]  /*02f0*/  LOP3.LUT R8, R9, R21, RZ, 0x3c, !PT ;  /* 0x0000001509087212 */ /* 0x000fc600078e3cff */
[----:B------:R-:W-:Y:S01]  /*0300*/  VIADD R7, R6, 0xd2511f53 ;  /* 0xd2511f5306077836 */ /* 0x000fe20000000000 */
[----:B------:R-:W-:Y:S01]  /*0310*/  LOP3.LUT R6, R15, R6, R3, 0x96, !PT ;  /* 0x000000060f067212 */ /* 0x000fe200078e9603 */
        /* <DEDUP_REMOVED lines=67> */
[--C-:B------:R-:W-:Y:S01]  /*0750*/  LOP3.LUT R8, R23, R18, R7.reuse, 0x96, !PT ;  /* 0x0000001217087212 */ /* 0x100fe200078e9607 */
        /* <DEDUP_REMOVED lines=22> */
[----:B--2---:R-:W-:Y:S01]  /*08c0*/  SEL R29, R17, RZ, P1 ;  /* 0x000000ff111d7207 */ /* 0x004fe20000800000 */
        /* <DEDUP_REMOVED lines=36> */
.L_x_6985:
[----:B------:R-:W-:Y:S01]  /*0b10*/  MOV R20, R13 ;  /* 0x0000000d00147202 */ /* 0x000fe20000000f00 */
[----:B------:R-:W-:Y:S02]  /*0b20*/  IMAD.MOV.U32 R15, RZ, RZ, R4 ;  /* 0x000000ffff0f7224 */ /* 0x000fe400078e0004 */
[----:B------:R-:W-:Y:S02]  /*0b30*/  IMAD.MOV.U32 R14, RZ, RZ, R3 ;  /* 0x000000ffff0e7224 */ /* 0x000fe400078e0003 */
[----:B------:R-:W-:-:S07]  /*0b40*/  IMAD.MOV.U32 R13, RZ, RZ, R6 ;  /* 0x000000ffff0d7224 */ /* 0x000fce00078e0006 */
.L_x_6984:
        /* <DEDUP_REMOVED lines=17> */
.L_x_7478:
[----:B------:R-:W-:Y:S05]  /*0c60*/  BRX R4 -0xc70                                                                                                                                                                                                                                                                                                                                                                                                                                                                                (*"BRANCH_TARGETS .L_x_7479,.L_x_7480,.L_x_7481"*) ;  /* 0xfffffff004e47949 */ /* 0x000fea000383ffff */
.L_x_6988:
        /* <DEDUP_REMOVED lines=27> */
[----:B0-----:R-:W-:Y:S05]  /*0e20*/  CALL.ABS.NOINC R14 ;  /* 0x000000000e007343 */ /* 0x001fea0003c00000 */
.L_x_6994:
[----:B------:R0:W5:Y:S02]  /*0e30*/  LDG.E.64 R4, desc[UR36][R24.64] ;  /* 0x0000002418047981 */ /* 0x000164000c1e1b00 */
.L_x_6993:
[----:B------:R-:W-:Y:S05]  /*0e40*/  BSYNC B6 ;  /* 0x0000000000067941 */ /* 0x000fea0003800000 */
.L_x_6992:
[----:B------:R-:W-:-:S06]  /*0e50*/  FMUL.FTZ R6, R35, 1 ;  /* 0x3f80000023067820 */ /* 0x000fcc0000410000 */
[----:B------:R-:W1:Y:S02]  /*0e60*/  F2F.F64.F32 R6, R6 ;  /* 0x0000000600067310 */ /* 0x000e640000201800 */
[----:B-1---5:R-:W-:Y:S01]  /*0e70*/  DSETP.GE.AND P0, PT, R4, R6, PT ;  /* 0x000000060400722a */ /* 0x022fe20003f06000 */
[----:B------:R-:W-:-:S05]  /*0e80*/  IMAD.MOV.U32 R4, RZ, RZ, RZ ;  /* 0x000000ffff047224 */ /* 0x000fca00078e00ff */
[----:B------:R-:W-:-:S05]  /*0e90*/  FSEL R5, RZ, 1.875, !P0 ;  /* 0x3ff00000ff057808 */ /* 0x000fca0004000000 */
[----:B------:R1:W-:Y:S03]  /*0ea0*/  STG.E.64 desc[UR36][R22.64], R4 ;  /* 0x0000000416007986 */ /* 0x0003e6000c101b24 */
.L_x_6990:
[----:B------:R-:W-:Y:S05]  /*0eb0*/  BSYNC B7 ;  /* 0x0000000000077941 */ /* 0x000fea0003800000 */
.L_x_6989:
        /* <DEDUP_REMOVED lines=21> */
.L_x_6997:
[----:B------:R1:W5:Y:S02]  /*1010*/  LDG.E.64 R4, desc[UR36][R26.64] ;  /* 0x000000241a047981 */ /* 0x000364000c1e1b00 */
.L_x_6996:
[----:B------:R-:W-:Y:S05]  /*1020*/  BSYNC B6 ;  /* 0x0000000000067941 */ /* 0x000fea0003800000 */
.L_x_6995:
[----:B------:R-:W-:-:S06]  /*1030*/  FMUL.FTZ R6, R34, 1 ;  /* 0x3f80000022067820 */ /* 0x000fcc0000410000 */
[----:B------:R-:W2:Y:S02]  /*1040*/  F2F.F64.F32 R6, R6 ;  /* 0x0000000600067310 */ /* 0x000ea40000201800 */
[----:B--2--5:R-:W-:Y:S01]  /*1050*/  DSETP.GE.AND P0, PT, R4, R6, PT ;  /* 0x000000060400722a */ /* 0x024fe20003f06000 */
[----:B------:R-:W-:-:S05]  /*1060*/  MOV R4, RZ ;  /* 0x000000ff00047202 */ /* 0x000fca0000000f00 */
[----:B------:R-:W-:-:S05]  /*1070*/  FSEL R5, RZ, 1.875, !P0 ;  /* 0x3ff00000ff057808 */ /* 0x000fca0004000000 */
[----:B------:R2:W-:Y:S03]  /*1080*/  STG.E.64 desc[UR36][R18.64], R4 ;  /* 0x0000000412007986 */ /* 0x0005e6000c101b24 */
.L_x_7480:
        /* <DEDUP_REMOVED lines=21> */
.L_x_7000:
[----:B------:R2:W5:Y:S02]  /*11e0*/  LDG.E.64 R4, desc[UR36][R28.64] ;  /* 0x000000241c047981 */ /* 0x000564000c1e1b00 */
.L_x_6999:
[----:B------:R-:W-:Y:S05]  /*11f0*/  BSYNC B6 ;  /* 0x0000000000067941 */ /* 0x000fea0003800000 */
.L_x_6998:
[----:B------:R-:W-:-:S06]  /*1200*/  FMUL.FTZ R6, R33, 1 ;  /* 0x3f80000021067820 */ /* 0x000fcc0000410000 */
[----:B------:R-:W3:Y:S02]  /*1210*/  F2F.F64.F32 R6, R6 ;  /* 0x0000000600067310 */ /* 0x000ee40000201800 */
[----:B---3-5:R-:W-:Y:S01]  /*1220*/  DSETP.GE.AND P0, PT, R4, R6, PT ;  /* 0x000000060400722a */ /* 0x028fe20003f06000 */
[----:B------:R-:W-:-:S05]  /*1230*/  MOV R4, RZ ;  /* 0x000000ff00047202 */ /* 0x000fca0000000f00 */
[----:B------:R-:W-:-:S05]  /*1240*/  FSEL R5, RZ, 1.875, !P0 ;  /* 0x3ff00000ff057808 */ /* 0x000fca0004000000 */
[----:B------:R3:W-:Y:S03]  /*1250*/  STG.E.64 desc[UR36][R16.64], R4 ;  /* 0x0000000410007986 */ /* 0x0007e6000c101b24 */
.L_x_7479:
[----:B------:R-:W-:Y:S05]  /*1260*/  BSYNC B8 ;  /* 0x0000000000087941 */ /* 0x000fea0003800000 */
.L_x_6987:
[C---:B------:R-:W-:Y:S01]  /*1270*/  IADD3 R3, -R31.reuse, UR40, RZ ;  /* 0x000000281f037c10 */ /* 0x040fe2000fffe1ff */
[----:B------:R-:W-:-:S03]  /*1280*/  IMAD R0, R31, UR41, RZ ;  /* 0x000000291f007c24 */ /* 0x000fc6000f8e02ff */
[----:B------:R-:W-:-:S04]  /*1290*/  ISETP.GT.AND P0, PT, R3, RZ, PT ;  /* 0x000000ff0300720c */ /* 0x000fc80003f04270 */
[----:B---3--:R-:W-:Y:S02]  /*12a0*/  SEL R17, R0, RZ, P0 ;  /* 0x000000ff00117207 */ /* 0x008fe40000000000 */
[----:B------:R-:W-:-:S03]  /*12b0*/  P2R R18, PR, RZ, 0x1 ;  /* 0x00000001ff127803 */ /* 0x000fc60000000000 */
[----:B------:R-:W-:-:S05]  /*12c0*/  IMAD.WIDE.U32 R16, R17, 0x8, R38 ;  /* 0x0000000811107825 */ /* 0x000fca00078e0026 */
        /* <DEDUP_REMOVED lines=20> */
[----:B0123--:R-:W-:Y:S05]  /*1410*/  CALL.ABS.NOINC R14 ;  /* 0x000000000e007343 */ /* 0x00ffea0003c00000 */
.L_x_7003:
[----:B------:R3:W5:Y:S02]  /*1420*/  LDG.E.64 R4, desc[UR36][R16.64] ;  /* 0x0000002410047981 */ /* 0x000764000c1e1b00 */
.L_x_7002:
[----:B------:R-:W-:Y:S05]  /*1430*/  BSYNC B6 ;  /* 0x0000000000067941 */ /* 0x000fea0003800000 */
.L_x_7001:
[----:B------:R-:W-:Y:S01]  /*1440*/  FMUL.FTZ R32, R32, 1 ;  /* 0x3f80000020207820 */ /* 0x000fe20000410000 */
[----:B------:R-:W-:Y:S01]  /*1450*/  IMAD R0, R31, UR42, RZ ;  /* 0x0000002a1f007c24 */ /* 0x000fe2000f8e02ff */
[----:B------:R-:W-:Y:S02]  /*1460*/  ISETP.NE.AND P1, PT, R18, RZ, PT ;  /* 0x000000ff1200720c */ /* 0x000fe40003f25270 */
[----:B------:R-:W4:Y:S02]  /*1470*/  F2F.F64.F32 R6, R32 ;  /* 0x0000002000067310 */ /* 0x000f240000201800 */
[----:B----45:R-:W-:Y:S01]  /*1480*/  DSETP.GE.AND P0, PT, R4, R6, PT ;  /* 0x000000060400722a */ /* 0x030fe20003f06000 */
[----:B------:R-:W-:Y:S02]  /*1490*/  SEL R5, R0, RZ, P1 ;  /* 0x000000ff00057207 */ /* 0x000fe40000800000 */
[----:B------:R-:W-:-:S03]  /*14a0*/  MOV R6, RZ ;  /* 0x000000ff00067202 */ /* 0x000fc60000000f00 */
[----:B------:R-:W-:Y:S01]  /*14b0*/  FSEL R7, RZ, 1.875, !P0 ;  /* 0x3ff00000ff077808 */ /* 0x000fe20004000000 */
[----:B------:R-:W-:-:S05]  /*14c0*/  IMAD.WIDE.U32 R4, R5, 0x8, R36 ;  /* 0x0000000805047825 */ /* 0x000fca00078e0024 */
[----:B------:R4:W-:Y:S01]  /*14d0*/  STG.E.64 desc[UR36][R4.64], R6 ;  /* 0x0000000604007986 */ /* 0x0009e2000c101b24 */
[----:B------:R-:W-:Y:S05]  /*14e0*/  BRA `(.L_x_6991) ;  /* 0x0000000000047947 */ /* 0x000fea0003800000 */
.L_x_7481:
[----:B------:R-:W-:Y:S05]  /*14f0*/  BREAK B8 ;  /* 0x0000000000087942 */ /* 0x000fea0003800000 */
.L_x_6991:
[----:B------:R-:W-:Y:S05]  /*1500*/  BSYNC B9 ;  /* 0x0000000000097941 */ /* 0x000fea0003800000 */
.L_x_6986:
[----:B------:R-:W5:Y:S01]  /*1510*/  LDC R0, c[0x0][0xc] ;  /* 0x00000300ff007b82 */ /* 0x000f620000000800 */
[----:B------:R-:W-:-:S06]  /*1520*/  USHF.L.U32 UR4, UR38, 0x2, URZ ;  /* 0x0000000226047899 */ /* 0x000fcc000800063f */
[----:B-----5:R-:W-:-:S05]  /*1530*/  IMAD R31, R0, UR4, R31 ;  /* 0x00000004001f7c24 */ /* 0x020fca000f8e021f */
[----:B------:R-:W-:-:S13]  /*1540*/  ISETP.GE.U32.AND P0, PT, R31, UR40, PT ;  /* 0x000000281f007c0c */ /* 0x000fda000bf06070 */
[----:B------:R-:W-:Y:S05]  /*1550*/  @!P0 BRA `(.L_x_7004) ;  /* 0xffffffe800ec8947 */ /* 0x000fea000383ffff */
[----:B------:R-:W-:Y:S05]  /*1560*/  EXIT ;  /* 0x000000000000794d */ /* 0x000fea0003800000 */
.L_x_7005:
        /* <DEDUP_REMOVED lines=9> */
.L_x_7693:


//--------------------- .nv.global.init           --------------------------
	.section	.nv.global.init,"aw",@progbits
	.align	4
.nv.global.init:
	.type		mrg32k3aM1SubSeq,@object
	.size		mrg32k3aM1SubSeq,(mrg32k3aM2SubSeq - mrg32k3aM1SubSeq)
mrg32k3aM1SubSeq:
        /*0000*/ 	.byte	0x0b, 0xcc, 0xee, 0x04, 0x73, 0x29, 0x8b, 0x6f, 0xf6, 0x53, 0x03, 0xf6, 0x23, 0xf6, 0xea, 0xda
        /* <DEDUP_REMOVED lines=125> */
	.type		mrg32k3aM2SubSeq,@object
	.size		mrg32k3aM2SubSeq,(mrg32k3aM1 - mrg32k3aM2SubSeq)
mrg32k3aM2SubSeq:
        /* <DEDUP_REMOVED lines=126> */
	.type		mrg32k3aM1,@object
	.size		mrg32k3aM1,(mrg32k3aM1Seq - mrg32k3aM1)
mrg32k3aM1:
        /* <DEDUP_REMOVED lines=144> */
	.type		mrg32k3aM1Seq,@object
	.size		mrg32k3aM1Seq,(mrg32k3aM2 - mrg32k3aM1Seq)
mrg32k3aM1Seq:
        /* <DEDUP_REMOVED lines=144> */
	.type		mrg32k3aM2,@object
	.size		mrg32k3aM2,(mrg32k3aM2Seq - mrg32k3aM2)
mrg32k3aM2:
        /* <DEDUP_REMOVED lines=144> */
	.type		mrg32k3aM2Seq,@object
	.size		mrg32k3aM2Seq,(precalc_xorwow_matrix - mrg32k3aM2Seq)
mrg32k3aM2Seq:
        /* <DEDUP_REMOVED lines=144> */
	.type		precalc_xorwow_matrix,@object
	.size		precalc_xorwow_matrix,(precalc_xorwow_offset_matrix - precalc_xorwow_matrix)
precalc_xorwow_matrix:
        /* <DEDUP_REMOVED lines=6400> */
	.type		precalc_xorwow_offset_matrix,@object
	.size		precalc_xorwow_offset_matrix,(__unnamed_11 - precalc_xorwow_offset_matrix)
precalc_xorwow_offset_matrix:
        /* <DEDUP_REMOVED lines=6400> */
	.type		__unnamed_11,@object
	.size		__unnamed_11,(__unnamed_3 - __unnamed_11)
__unnamed_11:
        /*353c0*/ 	.byte	0x6f, 0x70, 0x65, 0x72, 0x61, 0x74, 0x6f, 0x72, 0x28, 0x29, 0x00
	.type		__unnamed_3,@object
	.size		__unnamed_3,(__unnamed_7 - __unnamed_3)
__unnamed_3:
        /*353cb*/ 	.byte	0x6f, 0x70, 0x65, 0x72, 0x61, 0x74, 0x6f, 0x72, 0x28, 0x29, 0x00
	.type		__unnamed_7,@object
	.size		__unnamed_7,(__unnamed_9 - __unnamed_7)
__unnamed_7:
        /*353d6*/ 	.byte	0x6f, 0x70, 0x65, 0x72, 0x61, 0x74, 0x6f, 0x72, 0x28, 0x29, 0x00
	.type		__unnamed_9,@object
	.size		__unnamed_9,(__unnamed_1 - __unnamed_9)
__unnamed_9:
        /*353e1*/ 	.byte	0x6f, 0x70, 0x65, 0x72, 0x61, 0x74, 0x6f, 0x72, 0x28, 0x29, 0x00
	.type		__unnamed_1,@object
	.size		__unnamed_1,(__unnamed_5 - __unnamed_1)
__unnamed_1:
        /*353ec*/ 	.byte	0x6f, 0x70, 0x65, 0x72, 0x61, 0x74, 0x6f, 0x72, 0x28, 0x29, 0x00
	.type		__unnamed_5,@object
	.size		__unnamed_5,(__unnamed_4 - __unnamed_5)
__unnamed_5:
        /*353f7*/ 	.byte	0x6f, 0x70, 0x65, 0x72, 0x61, 0x74, 0x6f, 0x72, 0x28, 0x29, 0x00
	.type		__unnamed_4,@object
	.size		__unnamed_4,(__unnamed_8 - __unnamed_4)
__unnamed_4:
        /*35402*/ 	.byte	0x6f, 0x70, 0x65, 0x72, 0x61, 0x74, 0x6f, 0x72, 0x28, 0x29, 0x00
	.type		__unnamed_8,@object
	.size		__unnamed_8,(__unnamed_10 - __unnamed_8)
__unnamed_8:
        /*3540d*/ 	.byte	0x6f, 0x70, 0x65, 0x72, 0x61, 0x74, 0x6f, 0x72, 0x28, 0x29, 0x00
	.type		__unnamed_10,@object
	.size		__unnamed_10,(__unnamed_2 - __unnamed_10)
__unnamed_10:
        /*35418*/ 	.byte	0x6f, 0x70, 0x65, 0x72, 0x61, 0x74, 0x6f, 0x72, 0x28, 0x29, 0x00
	.type		__unnamed_2,@object
	.size		__unnamed_2,(__unnamed_6 - __unnamed_2)
__unnamed_2:
        /*35423*/ 	.byte	0x6f, 0x70, 0x65, 0x72, 0x61, 0x74, 0x6f, 0x72, 0x28, 0x29, 0x00
	.type		__unnamed_6,@object
	.size		__unnamed_6,($str$7 - __unnamed_6)
__unnamed_6:
        /*3542e*/ 	.byte	0x6f, 0x70, 0x65, 0x72, 0x61, 0x74, 0x6f, 0x72, 0x28, 0x29, 0x00
	.type		$str$7,@object
	.size		$str$7,($str$5 - $str$7)
$str$7:
        /*35439*/ 	.byte	0x30, 0x20, 0x3c, 0x3d, 0x20, 0x70, 0x32, 0x20, 0x26, 0x26, 0x20, 0x70, 0x32, 0x20, 0x3c, 0x3d
        /*35449*/ 	.byte	0x20, 0x31, 0x00
	.type		$str$5,@object
	.size		$str$5,($str$8 - $str$5)
$str$5:
        /*3544c*/ 	.byte	0x30, 0x20, 0x3c, 0x3d, 0x20, 0x70, 0x34, 0x20, 0x26, 0x26, 0x20, 0x70, 0x34, 0x20, 0x3c, 0x3d
        /*3545c*/ 	.byte	0x20, 0x31, 0x00
	.type		$str$8,@object
	.size		$str$8,($str$6 - $str$8)
$str$8:
        /*3545f*/ 	.byte	0x30, 0x20, 0x3c, 0x3d, 0x20, 0x70, 0x31, 0x20, 0x26, 0x26, 0x20, 0x70, 0x31, 0x20, 0x3c, 0x3d
        /*3546f*/ 	.byte	0x20, 0x31, 0x00
	.type		$str$6,@object
	.size		$str$6,($str$1 - $str$6)
$str$6:
        /*35472*/ 	.byte	0x30, 0x20, 0x3c, 0x3d, 0x20, 0x70, 0x33, 0x20, 0x26, 0x26, 0x20, 0x70, 0x33, 0x20, 0x3c, 0x3d
        /*35482*/ 	.byte	0x20, 0x31, 0x00
	.type		$str$1,@object
	.size		$str$1,(.L_48 - $str$1)
$str$1:
        /*35485*/ 	.byte	0x2f, 0x72, 0x6f, 0x6f, 0x74, 0x2f, 0x2e, 0x70, 0x79, 0x65, 0x6e, 0x76, 0x2f, 0x76, 0x65, 0x72
        /*35495*/ 	.byte	0x73, 0x69, 0x6f, 0x6e, 0x73, 0x2f, 0x33, 0x2e, 0x31, 0x33, 0x2e, 0x31, 0x32, 0x2f, 0x6c, 0x69
        /*354a5*/ 	.byte	0x62, 0x2f, 0x70, 0x79, 0x74, 0x68, 0x6f, 0x6e, 0x33, 0x2e, 0x31, 0x33, 0x2f, 0x73, 0x69, 0x74
        /*354b5*/ 	.byte	0x65, 0x2d, 0x70, 0x61, 0x63, 0x6b, 0x61, 0x67, 0x65, 0x73, 0x2f, 0x74, 0x6f, 0x72, 0x63, 0x68
        /*354c5*/ 	.byte	0x2f, 0x69, 0x6e, 0x63, 0x6c, 0x75, 0x64, 0x65, 0x2f, 0x41, 0x54, 0x65, 0x6e, 0x2f, 0x6e, 0x61
        /*354d5*/ 	.byte	0x74, 0x69, 0x76, 0x65, 0x2f, 0x63, 0x75, 0x64, 0x61, 0x2f, 0x44, 0x69, 0x73, 0x74, 0x72, 0x69
        /*354e5*/ 	.byte	0x62, 0x75, 0x74, 0x69, 0x6f, 0x6e, 0x54, 0x65, 0x6d, 0x70, 0x6c, 0x61, 0x74, 0x65, 0x73, 0x2e
        /*354f5*/ 	.byte	0x68, 0x00
.L_48:


//--------------------- .nv.shared.reserved.0     --------------------------
	.section	.nv.shared.reserved.0,"aw",@nobits
	.weak		__nv_reservedSMEM_offset_0_alias
	.size		__nv_reservedSMEM_offset_0_alias, 0, 0
	.other		__nv_reservedSMEM_offset_0_alias,@"STO_CUDA_RESERVED_SHARED STV_DEFAULT"
__nv_reservedSMEM_offset_0_alias:
	.zero		0


//--------------------- .nv.global                --------------------------
	.section	.nv.global,"aw",@nobits
.nv.global:
	.type		_ZN55_INTERNAL_cd6b329d_24_DistributionBernoulli_cu_7537a20d4cuda3std3__48in_placeE,@object
	.size		_ZN55_INTERNAL_cd6b329d_24_DistributionBernoulli_cu_7537a20d4cuda3std3__48in_placeE,(_ZN55_INTERNAL_cd6b329d_24_DistributionBernoulli_cu_7537a20d4cuda3std6ranges3__45__cpo8distanceE - _ZN55_INTERNAL_cd6b329d_24_DistributionBernoulli_cu_7537a20d4cuda3std3__48in_placeE)
_ZN55_INTERNAL_cd6b329d_24_DistributionBernoulli_cu_7537a20d4cuda3std3__48in_placeE:
	.zero		1
	.type		_ZN55_INTERNAL_cd6b329d_24_DistributionBernoulli_cu_7537a20d4cuda3std6ranges3__45__cpo8distanceE,@object
	.size		_ZN55_INTERNAL_cd6b329d_24_DistributionBernoulli_cu_7537a20d4cuda3std6ranges3__45__cpo8distanceE,(_ZN55_INTERNAL_cd6b329d_24_DistributionBernoulli_cu_7537a20d4cuda3std3__45__cpo6cbeginE - _ZN55_INTERNAL_cd6b329d_24_DistributionBernoulli_cu_7537a20d4cuda3std6ranges3__45__cpo8distanceE)
_ZN55_INTERNAL_cd6b329d_24_DistributionBernoulli_cu_7537a20d4cuda3std6ranges3__45__cpo8distanceE:
	.zero		1
	.type		_ZN55_INTERNAL_cd6b329d_24_DistributionBernoulli_cu_7537a20d4cuda3std3__45__cpo6cbeginE,@object
	.size		_ZN55_INTERNAL_cd6b329d_24_DistributionBernoulli_cu_7537a20d4cuda3std3__45__cpo6cbeginE,(_ZN55_INTERNAL_cd6b329d_24_DistributionBernoulli_cu_7537a20d4cuda3std6ranges3__45__cpo7advanceE - _ZN55_INTERNAL_cd6b329d_24_DistributionBernoulli_cu_7537a20d4cuda3std3__45__cpo6cbeginE)
_ZN55_INTERNAL_cd6b329d_24_DistributionBernoulli_cu_7537a20d4cuda3std3__45__cpo6cbeginE:
	.zero		1
	.type		_ZN55_INTERNAL_cd6b329d_24_DistributionBernoulli_cu_7537a20d4cuda3std6ranges3__45__cpo7advanceE,@object
	.size		_ZN55_INTERNAL_cd6b329d_24_DistributionBernoulli_cu_7537a20d4cuda3std6ranges3__45__cpo7advanceE,(_ZN55_INTERNAL_cd6b329d_24_DistributionBernoulli_cu_7537a20d4cuda3std3__45__cpo7crbeginE - _ZN55_INTERNAL_cd6b329d_24_DistributionBernoulli_cu_7537a20d4cuda3std6ranges3__45__cpo7advanceE)
_ZN55_INTERNAL_cd6b329d_24_DistributionBernoulli_cu_7537a20d4cuda3std6ranges3__45__cpo7advanceE:
	.zero		1
	.type		_ZN55_INTERNAL_cd6b329d_24_DistributionBernoulli_cu_7537a20d4cuda3std3__45__cpo7crbeginE,@object
	.size		_ZN55_INTERNAL_cd6b329d_24_DistributionBernoulli_cu_7537a20d4cuda3std3__45__cpo7crbeginE,(_ZN55_INTERNAL_cd6b329d_24_DistributionBernoulli_cu_7537a20d4cuda3std6ranges3__45__cpo4dataE - _ZN55_INTERNAL_cd6b329d_24_DistributionBernoulli_cu_7537a20d4cuda3std3__45__cpo7crbeginE)
_ZN55_INTERNAL_cd6b329d_24_DistributionBernoulli_cu_7537a20d4cuda3std3__45__cpo7crbeginE:
	.zero		1
	.type		_ZN55_INTERNAL_cd6b329d_24_DistributionBernoulli_cu_7537a20d4cuda3std6ranges3__45__cpo4dataE,@object
	.size		_ZN55_INTERNAL_cd6b329d_24_DistributionBernoulli_cu_7537a20d4cuda3std6ranges3__45__cpo4dataE,(_ZN55_INTERNAL_cd6b329d_24_DistributionBernoulli_cu_7537a20d4cuda3std6ranges3__45__cpo5beginE - _ZN55_INTERNAL_cd6b329d_24_DistributionBernoulli_cu_7537a20d4cuda3std6ranges3__45__cpo4dataE)
_ZN55_INTERNAL_cd6b329d_24_DistributionBernoulli_cu_7537a20d4cuda3std6ranges3__45__cpo4dataE:
	.zero		1
	.type		_ZN55_INTERNAL_cd6b329d_24_DistributionBernoulli_cu_7537a20d4cuda3std6ranges3__45__cpo5beginE,@object
	.size		_ZN55_INTERNAL_cd6b329d_24_DistributionBernoulli_cu_7537a20d4cuda3std6ranges3__45__cpo5beginE,(_ZN55_INTERNAL_cd6b329d_24_DistributionBernoulli_cu_7537a20d4cuda3std3__457_GLOBAL__N__cd6b329d_24_DistributionBernoulli_cu_7537a20d6ignoreE - _ZN55_INTERNAL_cd6b329d_24_DistributionBernoulli_cu_7537a20d4cuda3std6ranges3__45__cpo5beginE)
_ZN55_INTERNAL_cd6b329d_24_DistributionBernoulli_cu_7537a20d4cuda3std6ranges3__45__cpo5beginE:
	.zero		1
	.type		_ZN55_INTERNAL_cd6b329d_24_DistributionBernoulli_cu_7537a20d4cuda3std3__457_GLOBAL__N__cd6b329d_24_DistributionBernoulli_cu_7537a20d6ignoreE,@object
	.size		_ZN55_INTERNAL_cd6b329d_24_DistributionBernoulli_cu_7537a20d4cuda3std3__457_GLOBAL__N__cd6b329d_24_DistributionBernoulli_cu_7537a20d6ignoreE,(_ZN55_INTERNAL_cd6b329d_24_DistributionBernoulli_cu_7537a20d4cuda3std6ranges3__45__cpo4sizeE - _ZN55_INTERNAL_cd6b329d_24_DistributionBernoulli_cu_7537a20d4cuda3std3__457_GLOBAL__N__cd6b329d_24_DistributionBernoulli_cu_7537a20d6ignoreE)
_ZN55_INTERNAL_cd6b329d_24_DistributionBernoulli_cu_7537a20d4cuda3std3__457_GLOBAL__N__cd6b329d_24_DistributionBernoulli_cu_7537a20d6ignoreE:
	.zero		1
	.type		_ZN55_INTERNAL_cd6b329d_24_DistributionBernoulli_cu_7537a20d4cuda3std6ranges3__45__cpo4sizeE,@object
	.size		_ZN55_INTERNAL_cd6b329d_24_DistributionBernoulli_cu_7537a20d4cuda3std6ranges3__45__cpo4sizeE,(_ZN55_INTERNAL_cd6b329d_24_DistributionBernoulli_cu_7537a20d4cuda3std3__45__cpo5beginE - _ZN55_INTERNAL_cd6b329d_24_DistributionBernoulli_cu_7537a20d4cuda3std6ranges3__45__cpo4sizeE)
_ZN55_INTERNAL_cd6b329d_24_DistributionBernoulli_cu_7537a20d4cuda3std6ranges3__45__cpo4sizeE:
	.zero		1
	.type		_ZN55_INTERNAL_cd6b329d_24_DistributionBernoulli_cu_7537a20d4cuda3std3__45__cpo5beginE,@object
	.size		_ZN55_INTERNAL_cd6b329d_24_DistributionBernoulli_cu_7537a20d4cuda3std3__45__cpo5beginE,(_ZN55_INTERNAL_cd6b329d_24_DistributionBernoulli_cu_7537a20d4cuda3std6ranges3__45__cpo6cbeginE - _ZN55_INTERNAL_cd6b329d_24_DistributionBernoulli_cu_7537a20d4cuda3std3__45__cpo5beginE)
_ZN55_INTERNAL_cd6b329d_24_DistributionBernoulli_cu_7537a20d4cuda3std3__45__cpo5beginE:
	.zero		1
	.type		_ZN55_INTERNAL_cd6b329d_24_DistributionBernoulli_cu_7537a20d4cuda3std6ranges3__45__cpo6cbeginE,@object
	.size		_ZN55_INTERNAL_cd6b329d_24_DistributionBernoulli_cu_7537a20d4cuda3std6ranges3__45__cpo6cbeginE,(_ZN55_INTERNAL_cd6b329d_24_DistributionBernoulli_cu_7537a20d4cuda3std3__45__cpo6rbeginE - _ZN55_INTERNAL_cd6b329d_24_DistributionBernoulli_cu_7537a20d4cuda3std6ranges3__45__cpo6cbeginE)
_ZN55_INTERNAL_cd6b329d_24_DistributionBernoulli_cu_7537a20d4cuda3std6ranges3__45__cpo6cbeginE:
	.zero		1
	.type		_ZN55_INTERNAL_cd6b329d_24_DistributionBernoulli_cu_7537a20d4cuda3std3__45__cpo6rbeginE,@object
	.size		_ZN55_INTERNAL_cd6b329d_24_DistributionBernoulli_cu_7537a20d4cuda3std3__45__cpo6rbeginE,(_ZN55_INTERNAL_cd6b329d_24_DistributionBernoulli_cu_7537a20d4cuda3std6ranges3__45__cpo4nextE - _ZN55_INTERNAL_cd6b329d_24_DistributionBernoulli_cu_7537a20d4cuda3std3__45__cpo6rbeginE)
_ZN55_INTERNAL_cd6b329d_24_DistributionBernoulli_cu_7537a20d4cuda3std3__45__cpo6rbeginE:
	.zero		1
	.type		_ZN55_INTERNAL_cd6b329d_24_DistributionBernoulli_cu_7537a20d4cuda3std6ranges3__45__cpo4nextE,@object
	.size		_ZN55_INTERNAL_cd6b329d_24_DistributionBernoulli_cu_7537a20d4cuda3std6ranges3__45__cpo4nextE,(_ZN55_INTERNAL_cd6b329d_24_DistributionBernoulli_cu_7537a20d4cuda3std6ranges3__45__cpo4swapE - _ZN55_INTERNAL_cd6b329d_24_DistributionBernoulli_cu_7537a20d4cuda3std6ranges3__45__cpo4nextE)
_ZN55_INTERNAL_cd6b329d_24_DistributionBernoulli_cu_7537a20d4cuda3std6ranges3__45__cpo4nextE:
	.zero		1
	.type		_ZN55_INTERNAL_cd6b329d_24_DistributionBernoulli_cu_7537a20d4cuda3std6ranges3__45__cpo4swapE,@object
	.size		_ZN55_INTERNAL_cd6b329d_24_DistributionBernoulli_cu_7537a20d4cuda3std6ranges3__45__cpo4swapE,(_ZN55_INTERNAL_cd6b329d_24_DistributionBernoulli_cu_7537a20d4cuda3std3__420unreachable_sentinelE - _ZN55_INTERNAL_cd6b329d_24_DistributionBernoulli_cu_7537a20d4cuda3std6ranges3__45__cpo4swapE)
_ZN55_INTERNAL_cd6b329d_24_DistributionBernoulli_cu_7537a20d4cuda3std6ranges3__45__cpo4swapE:
	.zero		1
	.type		_ZN55_INTERNAL_cd6b329d_24_DistributionBernoulli_cu_7537a20d4cuda3std3__420unreachable_sentinelE,@object
	.size		_ZN55_INTERNAL_cd6b329d_24_DistributionBernoulli_cu_7537a20d4cuda3std3__420unreachable_sentinelE,(_ZN55_INTERNAL_cd6b329d_24_DistributionBernoulli_cu_7537a20d6thrust23THRUST_300001_SM_900_NS6system6detail10sequential3seqE - _ZN55_INTERNAL_cd6b329d_24_DistributionBernoulli_cu_7537a20d4cuda3std3__420unreachable_sentinelE)
_ZN55_INTERNAL_cd6b329d_24_DistributionBernoulli_cu_7537a20d4cuda3std3__420unreachable_sentinelE:
	.zero		1
	.type		_ZN55_INTERNAL_cd6b329d_24_DistributionBernoulli_cu_7537a20d6thrust23THRUST_300001_SM_900_NS6system6detail10sequential3seqE,@object
	.size		_ZN55_INTERNAL_cd6b329d_24_DistributionBernoulli_cu_7537a20d6thrust23THRUST_300001_SM_900_NS6system6detail10sequential3seqE,(_ZN55_INTERNAL_cd6b329d_24_DistributionBernoulli_cu_7537a20d4cuda3std3__45__cpo4cendE - _ZN55_INTERNAL_cd6b329d_24_DistributionBernoulli_cu_7537a20d6thrust23THRUST_300001_SM_900_NS6system6detail10sequential3seqE)
_ZN55_INTERNAL_cd6b329d_24_DistributionBernoulli_cu_7537a20d6thrust23THRUST_300001_SM_900_NS6system6detail10sequential3seqE:
	.zero		1
	.type		_ZN55_INTERNAL_cd6b329d_24_DistributionBernoulli_cu_7537a20d4cuda3std3__45__cpo4cendE,@object
	.size		_ZN55_INTERNAL_cd6b329d_24_DistributionBernoulli_cu_7537a20d4cuda3std3__45__cpo4cendE,(_ZN55_INTERNAL_cd6b329d_24_DistributionBernoulli_cu_7537a20d4cuda3std6ranges3__45__cpo9iter_swapE - _ZN55_INTERNAL_cd6b329d_24_DistributionBernoulli_cu_7537a20d4cuda3std3__45__cpo4cendE)
_ZN55_INTERNAL_cd6b329d_24_DistributionBernoulli_cu_7537a20d4cuda3std3__45__cpo4cendE:
	.zero		1
	.type		_ZN55_INTERNAL_cd6b329d_24_DistributionBernoulli_cu_7537a20d4cuda3std6ranges3__45__cpo9iter_swapE,@object
	.size		_ZN55_INTERNAL_cd6b329d_24_DistributionBernoulli_cu_7537a20d4cuda3std6ranges3__45__cpo9iter_swapE,(_ZN55_INTERNAL_cd6b329d_24_DistributionBernoulli_cu_7537a20d4cuda3std3__45__cpo5crendE - _ZN55_INTERNAL_cd6b329d_24_DistributionBernoulli_cu_7537a20d4cuda3std6ranges3__45__cpo9iter_swapE)
_ZN55_INTERNAL_cd6b329d_24_DistributionBernoulli_cu_7537a20d4cuda3std6ranges3__45__cpo9iter_swapE:
	.zero		1
	.type		_ZN55_INTERNAL_cd6b329d_24_DistributionBernoulli_cu_7537a20d4cuda3std3__45__cpo5crendE,@object
	.size		_ZN55_INTERNAL_cd6b329d_24_DistributionBernoulli_cu_7537a20d4cuda3std3__45__cpo5crendE,(_ZN55_INTERNAL_cd6b329d_24_DistributionBernoulli_cu_7537a20d4cuda3std6ranges3__45__cpo5cdataE - _ZN55_INTERNAL_cd6b329d_24_DistributionBernoulli_cu_7537a20d4cuda3std3__45__cpo5crendE)
_ZN55_INTERNAL_cd6b329d_24_DistributionBernoulli_cu_7537a20d4cuda3std3__45__cpo5crendE:
	.zero		1
	.type		_ZN55_INTERNAL_cd6b329d_24_DistributionBernoulli_cu_7537a20d4cuda3std6ranges3__45__cpo5cdataE,@object
	.size		_ZN55_INTERNAL_cd6b329d_24_DistributionBernoulli_cu_7537a20d4cuda3std6ranges3__45__cpo5cdataE,(_ZN55_INTERNAL_cd6b329d_24_DistributionBernoulli_cu_7537a20d4cuda3std6ranges3__45__cpo3endE - _ZN55_INTERNAL_cd6b329d_24_DistributionBernoulli_cu_7537a20d4cuda3std6ranges3__45__cpo5cdataE)
_ZN55_INTERNAL_cd6b329d_24_DistributionBernoulli_cu_7537a20d4cuda3std6ranges3__45__cpo5cdataE:
	.zero		1
	.type		_ZN55_INTERNAL_cd6b329d_24_DistributionBernoulli_cu_7537a20d4cuda3std6ranges3__45__cpo3endE,@object
	.size		_ZN55_INTERNAL_cd6b329d_24_DistributionBernoulli_cu_7537a20d4cuda3std6ranges3__45__cpo3endE,(_ZN55_INTERNAL_cd6b329d_24_DistributionBernoulli_cu_7537a20d4cuda3std3__419piecewise_constructE - _ZN55_INTERNAL_cd6b329d_24_DistributionBernoulli_cu_7537a20d4cuda3std6ranges3__45__cpo3endE)
_ZN55_INTERNAL_cd6b329d_24_DistributionBernoulli_cu_7537a20d4cuda3std6ranges3__45__cpo3endE:
	.zero		1
	.type		_ZN55_INTERNAL_cd6b329d_24_DistributionBernoulli_cu_7537a20d4cuda3std3__419piecewise_constructE,@object
	.size		_ZN55_INTERNAL_cd6b329d_24_DistributionBernoulli_cu_7537a20d4cuda3std3__419piecewise_constructE,(_ZN55_INTERNAL_cd6b329d_24_DistributionBernoulli_cu_7537a20d4cuda3std6ranges3__45__cpo5ssizeE - _ZN55_INTERNAL_cd6b329d_24_DistributionBernoulli_cu_7537a20d4cuda3std3__419piecewise_constructE)
_ZN55_INTERNAL_cd6b329d_24_DistributionBernoulli_cu_7537a20d4cuda3std3__419piecewise_constructE:
	.zero		1
	.type		_ZN55_INTERNAL_cd6b329d_24_DistributionBernoulli_cu_7537a20d4cuda3std6ranges3__45__cpo5ssizeE,@object
	.size		_ZN55_INTERNAL_cd6b329d_24_DistributionBernoulli_cu_7537a20d4cuda3std6ranges3__45__cpo5ssizeE,(_ZN55_INTERNAL_cd6b329d_24_DistributionBernoulli_cu_7537a20d4cuda3std3__45__cpo3endE - _ZN55_INTERNAL_cd6b329d_24_DistributionBernoulli_cu_7537a20d4cuda3std6ranges3__45__cpo5ssizeE)
_ZN55_INTERNAL_cd6b329d_24_DistributionBernoulli_cu_7537a20d4cuda3std6ranges3__45__cpo5ssizeE:
	.zero		1
	.type		_ZN55_INTERNAL_cd6b329d_24_DistributionBernoulli_cu_7537a20d4cuda3std3__45__cpo3endE,@object
	.size		_ZN55_INTERNAL_cd6b329d_24_DistributionBernoulli_cu_7537a20d4cuda3std3__45__cpo3endE,(_ZN55_INTERNAL_cd6b329d_24_DistributionBernoulli_cu_7537a20d4cuda3std6ranges3__45__cpo4cendE - _ZN55_INTERNAL_cd6b329d_24_DistributionBernoulli_cu_7537a20d4cuda3std3__45__cpo3endE)
_ZN55_INTERNAL_cd6b329d_24_DistributionBernoulli_cu_7537a20d4cuda3std3__45__cpo3endE:
	.zero		1
	.type		_ZN55_INTERNAL_cd6b329d_24_DistributionBernoulli_cu_7537a20d4cuda3std6ranges3__45__cpo4cendE,@object
	.size		_ZN55_INTERNAL_cd6b329d_24_DistributionBernoulli_cu_7537a20d4cuda3std6ranges3__45__cpo4cendE,(_ZN55_INTERNAL_cd6b329d_24_DistributionBernoulli_cu_7537a20d4cuda3std3__45__cpo4rendE - _ZN55_INTERNAL_cd6b329d_24_DistributionBernoulli_cu_7537a20d4cuda3std6ranges3__45__cpo4cendE)
_ZN55_INTERNAL_cd6b329d_24_DistributionBernoulli_cu_7537a20d4cuda3std6ranges3__45__cpo4cendE:
	.zero		1
	.type		_ZN55_INTERNAL_cd6b329d_24_DistributionBernoulli_cu_7537a20d4cuda3std3__45__cpo4rendE,@object
	.size		_ZN55_INTERNAL_cd6b329d_24_DistributionBernoulli_cu_7537a20d4cuda3std3__45__cpo4rendE,(_ZN55_INTERNAL_cd6b329d_24_DistributionBernoulli_cu_7537a20d4cuda3std6ranges3__45__cpo4prevE - _ZN55_INTERNAL_cd6b329d_24_DistributionBernoulli_cu_7537a20d4cuda3std3__45__cpo4rendE)
_ZN55_INTERNAL_cd6b329d_24_DistributionBernoulli_cu_7537a20d4cuda3std3__45__cpo4rendE:
	.zero		1
	.type		_ZN55_INTERNAL_cd6b329d_24_DistributionBernoulli_cu_7537a20d4cuda3std6ranges3__45__cpo4prevE,@object
	.size		_ZN55_INTERNAL_cd6b329d_24_DistributionBernoulli_cu_7537a20d4cuda3std6ranges3__45__cpo4prevE,(_ZN55_INTERNAL_cd6b329d_24_DistributionBernoulli_cu_7537a20d4cuda3std6ranges3__45__cpo9iter_moveE - _ZN55_INTERNAL_cd6b329d_24_DistributionBernoulli_cu_7537a20d4cuda3std6ranges3__45__cpo4prevE)
_ZN55_INTERNAL_cd6b329d_24_DistributionBernoulli_cu_7537a20d4cuda3std6ranges3__45__cpo4prevE:
	.zero		1
	.type		_ZN55_INTERNAL_cd6b329d_24_DistributionBernoulli_cu_7537a20d4cuda3std6ranges3__45__cpo9iter_moveE,@object
	.size		_ZN55_INTERNAL_cd6b329d_24_DistributionBernoulli_cu_7537a20d4cuda3std6ranges3__45__cpo9iter_moveE,(.L_33 - _ZN55_INTERNAL_cd6b329d_24_DistributionBernoulli_cu_7537a20d4cuda3std6ranges3__45__cpo9iter_moveE)
_ZN55_INTERNAL_cd6b329d_24_DistributionBernoulli_cu_7537a20d4cuda3std6ranges3__45__cpo9iter_moveE:
	.zero		1
.L_33:


//--------------------- .nv.constant0._ZN2at6native57_GLOBAL__N__cd6b329d_24_DistributionBernoulli_cu_7537a20d43distribution_elementwise_grid_stride_kernelIfLi4EZNS0_9templates4cuda21uniform_and_transformIbfPNS_17CUDAGeneratorImplEZZZNS4_16bernoulli_kernelIS7_EEvRNS_18TensorIteratorBaseEdT_ENKUlvE_clEvENKUlvE8_clEvEUlfE_EEvSA_T1_T2_EUlP24curandStatePhilox4_32_10E0_ZNS1_27distribution_nullary_kernelIbf6float4S7_SJ_SE_EEvSA_SG_RKT3_T4_EUlifE0_EEvlNS_15PhiloxCudaStateESF_SG_ --------------------------
	.section	.nv.constant0._ZN2at6native57_GLOBAL__N__cd6b329d_24_DistributionBernoulli_cu_7537a20d43distribution_elementwise_grid_stride_kernelIfLi4EZNS0_9templates4cuda21uniform_and_transformIbfPNS_17CUDAGeneratorImplEZZZNS4_16bernoulli_kernelIS7_EEvRNS_18TensorIteratorBaseEdT_ENKUlvE_clEvENKUlvE8_clEvEUlfE_EEvSA_T1_T2_EUlP24curandStatePhilox4_32_10E0_ZNS1_27distribution_nullary_kernelIbf6float4S7_SJ_SE_EEvSA_SG_RKT3_T4_EUlifE0_EEvlNS_15PhiloxCudaStateESF_SG_,"a",@progbits
	.sectionflags	@""
	.align	4
.nv.constant0._ZN2at6native57_GLOBAL__N__cd6b329d_24_DistributionBernoulli_cu_7537a20d43distribution_elementwise_grid_stride_kernelIfLi4EZNS0_9templates4cuda21uniform_and_transformIbfPNS_17CUDAGeneratorImplEZZZNS4_16bernoulli_kernelIS7_EEvRNS_18TensorIteratorBaseEdT_ENKUlvE_clEvENKUlvE8_clEvEUlfE_EEvSA_T1_T2_EUlP24curandStatePhilox4_32_10E0_ZNS1_27distribution_nullary_kernelIbf6float4S7_SJ_SE_EEvSA_SG_RKT3_T4_EUlifE0_EEvlNS_15PhiloxCudaStateESF_SG_:
	.zero		992


//--------------------- .nv.constant0._ZN2at6native57_GLOBAL__N__cd6b329d_24_DistributionBernoulli_cu_7537a20d43distribution_elementwise_grid_stride_kernelIfLi4EZNS0_9templates4cuda21uniform_and_transformIbfPNS_17CUDAGeneratorImplEZZZNS4_16bernoulli_kernelIS7_EEvRNS_18TensorIteratorBaseEdT_ENKUlvE_clEvENKUlvE8_clEvEUlfE_EEvSA_T1_T2_EUlP24curandStatePhilox4_32_10E0_ZNS1_27distribution_nullary_kernelIbf6float4S7_SJ_SE_EEvSA_SG_RKT3_T4_EUlifE_EEvlNS_15PhiloxCudaStateESF_SG_ --------------------------
	.section	.nv.constant0._ZN2at6native57_GLOBAL__N__cd6b329d_24_DistributionBernoulli_cu_7537a20d43distribution_elementwise_grid_stride_kernelIfLi4EZNS0_9templates4cuda21uniform_and_transformIbfPNS_17CUDAGeneratorImplEZZZNS4_16bernoulli_kernelIS7_EEvRNS_18TensorIteratorBaseEdT_ENKUlvE_clEvENKUlvE8_clEvEUlfE_EEvSA_T1_T2_EUlP24curandStatePhilox4_32_10E0_ZNS1_27distribution_nullary_kernelIbf6float4S7_SJ_SE_EEvSA_SG_RKT3_T4_EUlifE_EEvlNS_15PhiloxCudaStateESF_SG_,"a",@progbits
	.sectionflags	@""
	.align	4
.nv.constant0._ZN2at6native57_GLOBAL__N__cd6b329d_24_DistributionBernoulli_cu_7537a20d43distribution_elementwise_grid_stride_kernelIfLi4EZNS0_9templates4cuda21uniform_and_transformIbfPNS_17CUDAGeneratorImplEZZZNS4_16bernoulli_kernelIS7_EEvRNS_18TensorIteratorBaseEdT_ENKUlvE_clEvENKUlvE8_clEvEUlfE_EEvSA_T1_T2_EUlP24curandStatePhilox4_32_10E0_ZNS1_27distribution_nullary_kernelIbf6float4S7_SJ_SE_EEvSA_SG_RKT3_T4_EUlifE_EEvlNS_15PhiloxCudaStateESF_SG_:
	.zero		592


//--------------------- .nv.constant0._ZN2at6native57_GLOBAL__N__cd6b329d_24_DistributionBernoulli_cu_7537a20d43distribution_elementwise_grid_stride_kernelIfLi4EZNS0_9templates4cuda21uniform_and_transformIbfPNS_17CUDAGeneratorImplEZZZNS4_16bernoulli_kernelIS7_EEvRNS_18TensorIteratorBaseEdT_ENKUlvE_clEvENKUlvE8_clEvEUlfE_EEvSA_T1_T2_EUlP24curandStatePhilox4_32_10E_ZNS1_27distribution_nullary_kernelIbf7double2S7_SJ_SE_EEvSA_SG_RKT3_T4_EUlifE0_EEvlNS_15PhiloxCudaStateESF_SG_ --------------------------
	.section	.nv.constant0._ZN2at6native57_GLOBAL__N__cd6b329d_24_DistributionBernoulli_cu_7537a20d43distribution_elementwise_grid_stride_kernelIfLi4EZNS0_9templates4cuda21uniform_and_transformIbfPNS_17CUDAGeneratorImplEZZZNS4_16bernoulli_kernelIS7_EEvRNS_18TensorIteratorBaseEdT_ENKUlvE_clEvENKUlvE8_clEvEUlfE_EEvSA_T1_T2_EUlP24curandStatePhilox4_32_10E_ZNS1_27distribution_nullary_kernelIbf7double2S7_SJ_SE_EEvSA_SG_RKT3_T4_EUlifE0_EEvlNS_15PhiloxCudaStateESF_SG_,"a",@progbits
	.sectionflags	@""
	.align	4
.nv.constant0._ZN2at6native57_GLOBAL__N__cd6b329d_24_DistributionBernoulli_cu_7537a20d43distribution_elementwise_grid_stride_kernelIfLi4EZNS0_9templates4cuda21uniform_and_transformIbfPNS_17CUDAGeneratorImplEZZZNS4_16bernoulli_kernelIS7_EEvRNS_18TensorIteratorBaseEdT_ENKUlvE_clEvENKUlvE8_clEvEUlfE_EEvSA_T1_T2_EUlP24curandStatePhilox4_32_10E_ZNS1_27distribution_nullary_kernelIbf7double2S7_SJ_SE_EEvSA_SG_RKT3_T4_EUlifE0_EEvlNS_15PhiloxCudaStateESF_SG_:
	.zero		992


//--------------------- .nv.constant0._ZN2at6native57_GLOBAL__N__cd6b329d_24_DistributionBernoulli_cu_7537a20d43distribution_elementwise_grid_stride_kernelIfLi4EZNS0_9templates4cuda21uniform_and_transformIbfPNS_17CUDAGeneratorImplEZZZNS4_16bernoulli_kernelIS7_EEvRNS_18TensorIteratorBaseEdT_ENKUlvE_clEvENKUlvE8_clEvEUlfE_EEvSA_T1_T2_EUlP24curandStatePhilox4_32_10E_ZNS1_27distribution_nullary_kernelIbf7double2S7_SJ_SE_EEvSA_SG_RKT3_T4_EUlifE_EEvlNS_15PhiloxCudaStateESF_SG_ --------------------------
	.section	.nv.constant0._ZN2at6native57_GLOBAL__N__cd6b329d_24_DistributionBernoulli_cu_7537a20d43distribution_elementwise_grid_stride_kernelIfLi4EZNS0_9templates4cuda21uniform_and_transformIbfPNS_17CUDAGeneratorImplEZZZNS4_16bernoulli_kernelIS7_EEvRNS_18TensorIteratorBaseEdT_ENKUlvE_clEvENKUlvE8_clEvEUlfE_EEvSA_T1_T2_EUlP24curandStatePhilox4_32_10E_ZNS1_27distribution_nullary_kernelIbf7double2S7_SJ_SE_EEvSA_SG_RKT3_T4_EUlifE_EEvlNS_15PhiloxCudaStateESF_SG_,"a",@progbits
	.sectionflags	@""
	.align	4
.nv.constant0._ZN2at6native57_GLOBAL__N__cd6b329d_24_DistributionBernoulli_cu_7537a20d43distribution_elementwise_grid_stride_kernelIfLi4EZNS0_9templates4cuda21uniform_and_transformIbfPNS_17CUDAGeneratorImplEZZZNS4_16bernoulli_kernelIS7_EEvRNS_18TensorIteratorBaseEdT_ENKUlvE_clEvENKUlvE8_clEvEUlfE_EEvSA_T1_T2_EUlP24curandStatePhilox4_32_10E_ZNS1_27distribution_nullary_kernelIbf7double2S7_SJ_SE_EEvSA_SG_RKT3_T4_EUlifE_EEvlNS_15PhiloxCudaStateESF_SG_:
	.zero		592


//--------------------- .nv.constant0._ZN2at6native57_GLOBAL__N__cd6b329d_24_DistributionBernoulli_cu_7537a20d43distribution_elementwise_grid_stride_kernelIfLi4EZNS0_9templates4cuda21uniform_and_transformIN3c108BFloat16EfPNS_17CUDAGeneratorImplEZZZNS4_16bernoulli_kernelIS9_EEvRNS_18TensorIteratorBaseEdT_ENKUlvE_clEvENKUlvE7_clEvEUlfE_EEvSC_T1_T2_EUlP24curandStatePhilox4_32_10E0_ZNS1_27distribution_nullary_kernelIS7_f6float4S9_SL_SG_EEvSC_SI_RKT3_T4_EUlifE0_EEvlNS_15PhiloxCudaStateESH_SI_ --------------------------
	.section	.nv.constant0._ZN2at6native57_GLOBAL__N__cd6b329d_24_DistributionBernoulli_cu_7537a20d43distribution_elementwise_grid_stride_kernelIfLi4EZNS0_9templates4cuda21uniform_and_transformIN3c108BFloat16EfPNS_17CUDAGeneratorImplEZZZNS4_16bernoulli_kernelIS9_EEvRNS_18TensorIteratorBaseEdT_ENKUlvE_clEvENKUlvE7_clEvEUlfE_EEvSC_T1_T2_EUlP24curandStatePhilox4_32_10E0_ZNS1_27distribution_nullary_kernelIS7_f6float4S9_SL_SG_EEvSC_SI_RKT3_T4_EUlifE0_EEvlNS_15PhiloxCudaStateESH_SI_,"a",@progbits
	.sectionflags	@""
	.align	4
.nv.constant0._ZN2at6native57_GLOBAL__N__cd6b329d_24_DistributionBernoulli_cu_7537a20d43distribution_elementwise_grid_stride_kernelIfLi4EZNS0_9templates4cuda21uniform_and_transformIN3c108BFloat16EfPNS_17CUDAGeneratorImplEZZZNS4_16bernoulli_kernelIS9_EEvRNS_18TensorIteratorBaseEdT_ENKUlvE_clEvENKUlvE7_clEvEUlfE_EEvSC_T1_T2_EUlP24curandStatePhilox4_32_10E0_ZNS1_27distribution_nullary_kernelIS7_f6float4S9_SL_SG_EEvSC_SI_RKT3_T4_EUlifE0_EEvlNS_15PhiloxCudaStateESH_SI_:
	.zero		992


//--------------------- .nv.constant0._ZN2at6native57_GLOBAL__N__cd6b329d_24_DistributionBernoulli_cu_7537a20d43distribution_elementwise_grid_stride_kernelIfLi4EZNS0_9templates4cuda21uniform_and_transformIN3c108BFloat16EfPNS_17CUDAGeneratorImplEZZZNS4_16bernoulli_kernelIS9_EEvRNS_18TensorIteratorBaseEdT_ENKUlvE_clEvENKUlvE7_clEvEUlfE_EEvSC_T1_T2_EUlP24curandStatePhilox4_32_10E0_ZNS1_27distribution_nullary_kernelIS7_f6float4S9_SL_SG_EEvSC_SI_RKT3_T4_EUlifE_EEvlNS_15PhiloxCudaStateESH_SI_ --------------------------
	.section	.nv.constant0._ZN2at6native57_GLOBAL__N__cd6b329d_24_DistributionBernoulli_cu_7537a20d43distribution_elementwise_grid_stride_kernelIfLi4EZNS0_9templates4cuda21uniform_and_transformIN3c108BFloat16EfPNS_17CUDAGeneratorImplEZZZNS4_16bernoulli_kernelIS9_EEvRNS_18TensorIteratorBaseEdT_ENKUlvE_clEvENKUlvE7_clEvEUlfE_EEvSC_T1_T2_EUlP24curandStatePhilox4_32_10E0_ZNS1_27distribution_nullary_kernelIS7_f6float4S9_SL_SG_EEvSC_SI_RKT3_T4_EUlifE_EEvlNS_15PhiloxCudaStateESH_SI_,"a",@progbits
	.sectionflags	@""
	.align	4
.nv.constant0._ZN2at6native57_GLOBAL__N__cd6b329d_24_DistributionBernoulli_cu_7537a20d43distribution_elementwise_grid_stride_kernelIfLi4EZNS0_9templates4cuda21uniform_and_transformIN3c108BFloat16EfPNS_17CUDAGeneratorImplEZZZNS4_16bernoulli_kernelIS9_EEvRNS_18TensorIteratorBaseEdT_ENKUlvE_clEvENKUlvE7_clEvEUlfE_EEvSC_T1_T2_EUlP24curandStatePhilox4_32_10E0_ZNS1_27distribution_nullary_kernelIS7_f6float4S9_SL_SG_EEvSC_SI_RKT3_T4_EUlifE_EEvlNS_15PhiloxCudaStateESH_SI_:
	.zero		592


//--------------------- .nv.constant0._ZN2at6native57_GLOBAL__N__cd6b329d_24_DistributionBernoulli_cu_7537a20d43distribution_elementwise_grid_stride_kernelIfLi4EZNS0_9templates4cuda21uniform_and_transformIN3c108BFloat16EfPNS_17CUDAGeneratorImplEZZZNS4_16bernoulli_kernelIS9_EEvRNS_18TensorIteratorBaseEdT_ENKUlvE_clEvENKUlvE7_clEvEUlfE_EEvSC_T1_T2_EUlP24curandStatePhilox4_32_10E_ZNS1_27distribution_nullary_kernelIS7_f7double2S9_SL_SG_EEvSC_SI_RKT3_T4_EUlifE0_EEvlNS_15PhiloxCudaStateESH_SI_ --------------------------
	.section	.nv.constant0._ZN2at6native57_GLOBAL__N__cd6b329d_24_DistributionBernoulli_cu_7537a20d43distribution_elementwise_grid_stride_kernelIfLi4EZNS0_9templates4cuda21uniform_and_transformIN3c108BFloat16EfPNS_17CUDAGeneratorImplEZZZNS4_16bernoulli_kernelIS9_EEvRNS_18TensorIteratorBaseEdT_ENKUlvE_clEvENKUlvE7_clEvEUlfE_EEvSC_T1_T2_EUlP24curandStatePhilox4_32_10E_ZNS1_27distribution_nullary_kernelIS7_f7double2S9_SL_SG_EEvSC_SI_RKT3_T4_EUlifE0_EEvlNS_15PhiloxCudaStateESH_SI_,"a",@progbits
	.sectionflags	@""
	.align	4
.nv.constant0._ZN2at6native57_GLOBAL__N__cd6b329d_24_DistributionBernoulli_cu_7537a20d43distribution_elementwise_grid_stride_kernelIfLi4EZNS0_9templates4cuda21uniform_and_transformIN3c108BFloat16EfPNS_17CUDAGeneratorImplEZZZNS4_16bernoulli_kernelIS9_EEvRNS_18TensorIteratorBaseEdT_ENKUlvE_clEvENKUlvE7_clEvEUlfE_EEvSC_T1_T2_EUlP24curandStatePhilox4_32_10E_ZNS1_27distribution_nullary_kernelIS7_f7double2S9_SL_SG_EEvSC_SI_RKT3_T4_EUlifE0_EEvlNS_15PhiloxCudaStateESH_SI_:
	.zero		992


//--------------------- .nv.constant0._ZN2at6native57_GLOBAL__N__cd6b329d_24_DistributionBernoulli_cu_7537a20d43distribution_elementwise_grid_stride_kernelIfLi4EZNS0_9templates4cuda21uniform_and_transformIN3c108BFloat16EfPNS_17CUDAGeneratorImplEZZZNS4_16bernoulli_kernelIS9_EEvRNS_18TensorIteratorBaseEdT_ENKUlvE_clEvENKUlvE7_clEvEUlfE_EEvSC_T1_T2_EUlP24curandStatePhilox4_32_10E_ZNS1_27distribution_nullary_kernelIS7_f7double2S9_SL_SG_EEvSC_SI_RKT3_T4_EUlifE_EEvlNS_15PhiloxCudaStateESH_SI_ --------------------------
	.section	.nv.constant0._ZN2at6native57_GLOBAL__N__cd6b329d_24_DistributionBernoulli_cu_7537a20d43distribution_elementwise_grid_stride_kernelIfLi4EZNS0_9templates4cuda21uniform_and_transformIN3c108BFloat16EfPNS_17CUDAGeneratorImplEZZZNS4_16bernoulli_kernelIS9_EEvRNS_18TensorIteratorBaseEdT_ENKUlvE_clEvENKUlvE7_clEvEUlfE_EEvSC_T1_T2_EUlP24curandStatePhilox4_32_10E_ZNS1_27distribution_nullary_kernelIS7_f7double2S9_SL_SG_EEvSC_SI_RKT3_T4_EUlifE_EEvlNS_15PhiloxCudaStateESH_SI_,"a",@progbits
	.sectionflags	@""
	.align	4
.nv.constant0._ZN2at6native57_GLOBAL__N__cd6b329d_24_DistributionBernoulli_cu_7537a20d43distribution_elementwise_grid_stride_kernelIfLi4EZNS0_9templates4cuda21uniform_and_transformIN3c108BFloat16EfPNS_17CUDAGeneratorImplEZZZNS4_16bernoulli_kernelIS9_EEvRNS_18TensorIteratorBaseEdT_ENKUlvE_clEvENKUlvE7_clEvEUlfE_EEvSC_T1_T2_EUlP24curandStatePhilox4_32_10E_ZNS1_27distribution_nullary_kernelIS7_f7double2S9_SL_SG_EEvSC_SI_RKT3_T4_EUlifE_EEvlNS_15PhiloxCudaStateESH_SI_:
	.zero		592


//--------------------- .nv.constant0._ZN2at6native57_GLOBAL__N__cd6b329d_24_DistributionBernoulli_cu_7537a20d43distribution_elementwise_grid_stride_kernelIfLi4EZNS0_9templates4cuda21uniform_and_transformIN3c104HalfEfPNS_17CUDAGeneratorImplEZZZNS4_16bernoulli_kernelIS9_EEvRNS_18TensorIteratorBaseEdT_ENKUlvE_clEvENKUlvE6_clEvEUlfE_EEvSC_T1_T2_EUlP24curandStatePhilox4_32_10E0_ZNS1_27distribution_nullary_kernelIS7_f6float4S9_SL_SG_EEvSC_SI_RKT3_T4_EUlifE0_EEvlNS_15PhiloxCudaStateESH_SI_ --------------------------
	.section	.nv.constant0._ZN2at6native57_GLOBAL__N__cd6b329d_24_DistributionBernoulli_cu_7537a20d43distribution_elementwise_grid_stride_kernelIfLi4EZNS0_9templates4cuda21uniform_and_transformIN3c104HalfEfPNS_17CUDAGeneratorImplEZZZNS4_16bernoulli_kernelIS9_EEvRNS_18TensorIteratorBaseEdT_ENKUlvE_clEvENKUlvE6_clEvEUlfE_EEvSC_T1_T2_EUlP24curandStatePhilox4_32_10E0_ZNS1_27distribution_nullary_kernelIS7_f6float4S9_SL_SG_EEvSC_SI_RKT3_T4_EUlifE0_EEvlNS_15PhiloxCudaStateESH_SI_,"a",@progbits
	.sectionflags	@""
	.align	4
.nv.constant0._ZN2at6native57_GLOBAL__N__cd6b329d_24_DistributionBernoulli_cu_7537a20d43distribution_elementwise_grid_stride_kernelIfLi4EZNS0_9templates4cuda21uniform_and_transformIN3c104HalfEfPNS_17CUDAGeneratorImplEZZZNS4_16bernoulli_kernelIS9_EEvRNS_18TensorIteratorBaseEdT_ENKUlvE_clEvENKUlvE6_clEvEUlfE_EEvSC_T1_T2_EUlP24curandStatePhilox4_32_10E0_ZNS1_27distribution_nullary_kernelIS7_f6float4S9_SL_SG_EEvSC_SI_RKT3_T4_EUlifE0_EEvlNS_15PhiloxCudaStateESH_SI_:
	.zero		992


//--------------------- .nv.constant0._ZN2at6native57_GLOBAL__N__cd6b329d_24_DistributionBernoulli_cu_7537a20d43distribution_elementwise_grid_stride_kernelIfLi4EZNS0_9templates4cuda21uniform_and_transformIN3c104HalfEfPNS_17CUDAGeneratorImplEZZZNS4_16bernoulli_kernelIS9_EEvRNS_18TensorIteratorBaseEdT_ENKUlvE_clEvENKUlvE6_clEvEUlfE_EEvSC_T1_T2_EUlP24curandStatePhilox4_32_10E0_ZNS1_27distribution_nullary_kernelIS7_f6float4S9_SL_SG_EEvSC_SI_RKT3_T4_EUlifE_EEvlNS_15PhiloxCudaStateESH_SI_ --------------------------
	.section	.nv.constant0._ZN2at6native57_GLOBAL__N__cd6b329d_24_DistributionBernoulli_cu_7537a20d43distribution_elementwise_grid_stride_kernelIfLi4EZNS0_9templates4cuda21uniform_and_transformIN3c104HalfEfPNS_17CUDAGeneratorImplEZZZNS4_16bernoulli_kernelIS9_EEvRNS_18TensorIteratorBaseEdT_ENKUlvE_clEvENKUlvE6_clEvEUlfE_EEvSC_T1_T2_EUlP24curandStatePhilox4_32_10E0_ZNS1_27distribution_nullary_kernelIS7_f6float4S9_SL_SG_EEvSC_SI_RKT3_T4_EUlifE_EEvlNS_15PhiloxCudaStateESH_SI_,"a",@progbits
	.sectionflags	@""
	.align	4
.nv.constant0._ZN2at6native57_GLOBAL__N__cd6b329d_24_DistributionBernoulli_cu_7537a20d43distribution_elementwise_grid_stride_kernelIfLi4EZNS0_9templates4cuda21uniform_and_transformIN3c104HalfEfPNS_17CUDAGeneratorImplEZZZNS4_16bernoulli_kernelIS9_EEvRNS_18TensorIteratorBaseEdT_ENKUlvE_clEvENKUlvE6_clEvEUlfE_EEvSC_T1_T2_EUlP24curandStatePhilox4_32_10E0_ZNS1_27distribution_nullary_kernelIS7_f6float4S9_SL_SG_EEvSC_SI_RKT3_T4_EUlifE_EEvlNS_15PhiloxCudaStateESH_SI_:
	.zero		592


//--------------------- .nv.constant0._ZN2at6native57_GLOBAL__N__cd6b329d_24_DistributionBernoulli_cu_7537a20d43distribution_elementwise_grid_stride_kernelIfLi4EZNS0_9templates4cuda21uniform_and_transformIN3c104HalfEfPNS_17CUDAGeneratorImplEZZZNS4_16bernoulli_kernelIS9_EEvRNS_18TensorIteratorBaseEdT_ENKUlvE_clEvENKUlvE6_clEvEUlfE_EEvSC_T1_T2_EUlP24curandStatePhilox4_32_10E_ZNS1_27distribution_nullary_kernelIS7_f7double2S9_SL_SG_EEvSC_SI_RKT3_T4_EUlifE0_EEvlNS_15PhiloxCudaStateESH_SI_ --------------------------
	.section	.nv.constant0._ZN2at6native57_GLOBAL__N__cd6b329d_24_DistributionBernoulli_cu_7537a20d43distribution_elementwise_grid_stride_kernelIfLi4EZNS0_9templates4cuda21uniform_and_transformIN3c104HalfEfPNS_17CUDAGeneratorImplEZZZNS4_16bernoulli_kernelIS9_EEvRNS_18TensorIteratorBaseEdT_ENKUlvE_clEvENKUlvE6_clEvEUlfE_EEvSC_T1_T2_EUlP24curandStatePhilox4_32_10E_ZNS1_27distribution_nullary_kernelIS7_f7double2S9_SL_SG_EEvSC_SI_RKT3_T4_EUlifE0_EEvlNS_15PhiloxCudaStateESH_SI_,"a",@progbits
	.sectionflags	@""
	.align	4
.nv.constant0._ZN2at6native57_GLOBAL__N__cd6b329d_24_DistributionBernoulli_cu_7537a20d43distribution_elementwise_grid_stride_kernelIfLi4EZNS0_9templates4cuda21uniform_and_transformIN3c104HalfEfPNS_17CUDAGeneratorImplEZZZNS4_16bernoulli_kernelIS9_EEvRNS_18TensorIteratorBaseEdT_ENKUlvE_clEvENKUlvE6_clEvEUlfE_EEvSC_T1_T2_EUlP24curandStatePhilox4_32_10E_ZNS1_27distribution_nullary_kernelIS7_f7double2S9_SL_SG_EEvSC_SI_RKT3_T4_EUlifE0_EEvlNS_15PhiloxCudaStateESH_SI_:
	.zero		992


//--------------------- .nv.constant0._ZN2at6native57_GLOBAL__N__cd6b329d_24_DistributionBernoulli_cu_7537a20d43distribution_elementwise_grid_stride_kernelIfLi4EZNS0_9templates4cuda21uniform_and_transformIN3c104HalfEfPNS_17CUDAGeneratorImplEZZZNS4_16bernoulli_kernelIS9_EEvRNS_18TensorIteratorBaseEdT_ENKUlvE_clEvENKUlvE6_clEvEUlfE_EEvSC_T1_T2_EUlP24curandStatePhilox4_32_10E_ZNS1_27distribution_nullary_kernelIS7_f7double2S9_SL_SG_EEvSC_SI_RKT3_T4_EUlifE_EEvlNS_15PhiloxCudaStateESH_SI_ --------------------------
	.section	.nv.constant0._ZN2at6native57_GLOBAL__N__cd6b329d_24_DistributionBernoulli_cu_7537a20d43distribution_elementwise_grid_stride_kernelIfLi4EZNS0_9templates4cuda21uniform_and_transformIN3c104HalfEfPNS_17CUDAGeneratorImplEZZZNS4_16bernoulli_kernelIS9_EEvRNS_18TensorIteratorBaseEdT_ENKUlvE_clEvENKUlvE6_clEvEUlfE_EEvSC_T1_T2_EUlP24curandStatePhilox4_32_10E_ZNS1_27distribution_nullary_kernelIS7_f7double2S9_SL_SG_EEvSC_SI_RKT3_T4_EUlifE_EEvlNS_15PhiloxCudaStateESH_SI_,"a",@progbits
	.sectionflags	@""
	.align	4
.nv.constant0._ZN2at6native57_GLOBAL__N__cd6b329d_24_DistributionBernoulli_cu_7537a20d43distribution_elementwise_grid_stride_kernelIfLi4EZNS0_9templates4cuda21uniform_and_transformIN3c104HalfEfPNS_17CUDAGeneratorImplEZZZNS4_16bernoulli_kernelIS9_EEvRNS_18TensorIteratorBaseEdT_ENKUlvE_clEvENKUlvE6_clEvEUlfE_EEvSC_T1_T2_EUlP24curandStatePhilox4_32_10E_ZNS1_27distribution_nullary_kernelIS7_f7double2S9_SL_SG_EEvSC_SI_RKT3_T4_EUlifE_EEvlNS_15PhiloxCudaStateESH_SI_:
	.zero		592


//--------------------- .nv.constant0._ZN2at6native57_GLOBAL__N__cd6b329d_24_DistributionBernoulli_cu_7537a20d43distribution_elementwise_grid_stride_kernelIfLi4EZNS0_9templates4cuda21uniform_and_transformIffPNS_17CUDAGeneratorImplEZZZNS4_16bernoulli_kernelIS7_EEvRNS_18TensorIteratorBaseEdT_ENKUlvE_clEvENKUlvE5_clEvEUlfE_EEvSA_T1_T2_EUlP24curandStatePhilox4_32_10E0_ZNS1_27distribution_nullary_kernelIff6float4S7_SJ_SE_EEvSA_SG_RKT3_T4_EUlifE0_EEvlNS_15PhiloxCudaStateESF_SG_ --------------------------
	.section	.nv.constant0._ZN2at6native57_GLOBAL__N__cd6b329d_24_DistributionBernoulli_cu_7537a20d43distribution_elementwise_grid_stride_kernelIfLi4EZNS0_9templates4cuda21uniform_and_transformIffPNS_17CUDAGeneratorImplEZZZNS4_16bernoulli_kernelIS7_EEvRNS_18TensorIteratorBaseEdT_ENKUlvE_clEvENKUlvE5_clEvEUlfE_EEvSA_T1_T2_EUlP24curandStatePhilox4_32_10E0_ZNS1_27distribution_nullary_kernelIff6float4S7_SJ_SE_EEvSA_SG_RKT3_T4_EUlifE0_EEvlNS_15PhiloxCudaStateESF_SG_,"a",@progbits
	.sectionflags	@""
	.align	4
.nv.constant0._ZN2at6native57_GLOBAL__N__cd6b329d_24_DistributionBernoulli_cu_7537a20d43distribution_elementwise_grid_stride_kernelIfLi4EZNS0_9templates4cuda21uniform_and_transformIffPNS_17CUDAGeneratorImplEZZZNS4_16bernoulli_kernelIS7_EEvRNS_18TensorIteratorBaseEdT_ENKUlvE_clEvENKUlvE5_clEvEUlfE_EEvSA_T1_T2_EUlP24curandStatePhilox4_32_10E0_ZNS1_27distribution_nullary_kernelIff6float4S7_SJ_SE_EEvSA_SG_RKT3_T4_EUlifE0_EEvlNS_15PhiloxCudaStateESF_SG_:
	.zero		992


//--------------------- .nv.constant0._ZN2at6native57_GLOBAL__N__cd6b329d_24_DistributionBernoulli_cu_7537a20d43distribution_elementwise_grid_stride_kernelIfLi4EZNS0_9templates4cuda21uniform_and_transformIffPNS_17CUDAGeneratorImplEZZZNS4_16bernoulli_kernelIS7_EEvRNS_18TensorIteratorBaseEdT_ENKUlvE_clEvENKUlvE5_clEvEUlfE_EEvSA_T1_T2_EUlP24curandStatePhilox4_32_10E0_ZNS1_27distribution_nullary_kernelIff6float4S7_SJ_SE_EEvSA_SG_RKT3_T4_EUlifE_EEvlNS_15PhiloxCudaStateESF_SG_ --------------------------
	.section	.nv.constant0._ZN2at6native57_GLOBAL__N__cd6b329d_24_DistributionBernoulli_cu_7537a20d43distribution_elementwise_grid_stride_kernelIfLi4EZNS0_9templates4cuda21uniform_and_transformIffPNS_17CUDAGeneratorImplEZZZNS4_16bernoulli_kernelIS7_EEvRNS_18TensorIteratorBaseEdT_ENKUlvE_clEvENKUlvE5_clEvEUlfE_EEvSA_T1_T2_EUlP24curandStatePhilox4_32_10E0_ZNS1_27distribution_nullary_kernelIff6float4S7_SJ_SE_EEvSA_SG_RKT3_T4_EUlifE_EEvlNS_15PhiloxCudaStateESF_SG_,"a",@progbits
	.sectionflags	@""
	.align	4
.nv.constant0._ZN2at6native57_GLOBAL__N__cd6b329d_24_DistributionBernoulli_cu_7537a20d43distribution_elementwise_grid_stride_kernelIfLi4EZNS0_9templates4cuda21uniform_and_transformIffPNS_17CUDAGeneratorImplEZZZNS4_16bernoulli_kernelIS7_EEvRNS_18TensorIteratorBaseEdT_ENKUlvE_clEvENKUlvE5_clEvEUlfE_EEvSA_T1_T2_EUlP24curandStatePhilox4_32_10E0_ZNS1_27distribution_nullary_kernelIff6float4S7_SJ_SE_EEvSA_SG_RKT3_T4_EUlifE_EEvlNS_15PhiloxCudaStateESF_SG_:
	.zero		592


//--------------------- .nv.constant0._ZN2at6native57_GLOBAL__N__cd6b329d_24_DistributionBernoulli_cu_7537a20d43distribution_elementwise_grid_stride_kernelIfLi4EZNS0_9templates4cuda21uniform_and_transformIffPNS_17CUDAGeneratorImplEZZZNS4_16bernoulli_kernelIS7_EEvRNS_18TensorIteratorBaseEdT_ENKUlvE_clEvENKUlvE5_clEvEUlfE_EEvSA_T1_T2_EUlP24curandStatePhilox4_32_10E_ZNS1_27distribution_nullary_kernelIff7double2S7_SJ_SE_EEvSA_SG_RKT3_T4_EUlifE0_EEvlNS_15PhiloxCudaStateESF_SG_ --------------------------
	.section	.nv.constant0._ZN2at6native57_GLOBAL__N__cd6b329d_24_DistributionBernoulli_cu_7537a20d43distribution_elementwise_grid_stride_kernelIfLi4EZNS0_9templates4cuda21uniform_and_transformIffPNS_17CUDAGeneratorImplEZZZNS4_16bernoulli_kernelIS7_EEvRNS_18TensorIteratorBaseEdT_ENKUlvE_clEvENKUlvE5_clEvEUlfE_EEvSA_T1_T2_EUlP24curandStatePhilox4_32_10E_ZNS1_27distribution_nullary_kernelIff7double2S7_SJ_SE_EEvSA_SG_RKT3_T4_EUlifE0_EEvlNS_15PhiloxCudaStateESF_SG_,"a",@progbits
	.sectionflags	@""
	.align	4
.nv.constant0._ZN2at6native57_GLOBAL__N__cd6b329d_24_DistributionBernoulli_cu_7537a20d43distribution_elementwise_grid_stride_kernelIfLi4EZNS0_9templates4cuda21uniform_and_transformIffPNS_17CUDAGeneratorImplEZZZNS4_16bernoulli_kernelIS7_EEvRNS_18TensorIteratorBaseEdT_ENKUlvE_clEvENKUlvE5_clEvEUlfE_EEvSA_T1_T2_EUlP24curandStatePhilox4_32_10E_ZNS1_27distribution_nullary_kernelIff7double2S7_SJ_SE_EEvSA_SG_RKT3_T4_EUlifE0_EEvlNS_15PhiloxCudaStateESF_SG_:
	.zero		992


//--------------------- .nv.constant0._ZN2at6native57_GLOBAL__N__cd6b329d_24_DistributionBernoulli_cu_7537a20d43distribution_elementwise_grid_stride_kernelIfLi4EZNS0_9templates4cuda21uniform_and_transformIffPNS_17CUDAGeneratorImplEZZZNS4_16bernoulli_kernelIS7_EEvRNS_18TensorIteratorBaseEdT_ENKUlvE_clEvENKUlvE5_clEvEUlfE_EEvSA_T1_T2_EUlP24curandStatePhilox4_32_10E_ZNS1_27distribution_nullary_kernelIff7double2S7_SJ_SE_EEvSA_SG_RKT3_T4_EUlifE_EEvlNS_15PhiloxCudaStateESF_SG_ --------------------------
	.section	.nv.constant0._ZN2at6native57_GLOBAL__N__cd6b329d_24_DistributionBernoulli_cu_7537a20d43distribution_elementwise_grid_stride_kernelIfLi4EZNS0_9templates4cuda21uniform_and_transformIffPNS_17CUDAGeneratorImplEZZZNS4_16bernoulli_kernelIS7_EEvRNS_18TensorIteratorBaseEdT_ENKUlvE_clEvENKUlvE5_clEvEUlfE_EEvSA_T1_T2_EUlP24curandStatePhilox4_32_10E_ZNS1_27distribution_nullary_kernelIff7double2S7_SJ_SE_EEvSA_SG_RKT3_T4_EUlifE_EEvlNS_15PhiloxCudaStateESF_SG_,"a",@progbits
	.sectionflags	@""
	.align	4
.nv.constant0._ZN2at6native57_GLOBAL__N__cd6b329d_24_DistributionBernoulli_cu_7537a20d43distribution_elementwise_grid_stride_kernelIfLi4EZNS0_9templates4cuda21uniform_and_transformIffPNS_17CUDAGeneratorImplEZZZNS4_16bernoulli_kernelIS7_EEvRNS_18TensorIteratorBaseEdT_ENKUlvE_clEvENKUlvE5_clEvEUlfE_EEvSA_T1_T2_EUlP24curandStatePhilox4_32_10E_ZNS1_27distribution_nullary_kernelIff7double2S7_SJ_SE_EEvSA_SG_RKT3_T4_EUlifE_EEvlNS_15PhiloxCudaStateESF_SG_:
	.zero		592


//--------------------- .nv.constant0._ZN2at6native57_GLOBAL__N__cd6b329d_24_DistributionBernoulli_cu_7537a20d43distribution_elementwise_grid_stride_kernelIdLi2EZNS0_9templates4cuda21uniform_and_transformIddPNS_17CUDAGeneratorImplEZZZNS4_16bernoulli_kernelIS7_EEvRNS_18TensorIteratorBaseEdT_ENKUlvE_clEvENKUlvE4_clEvEUldE_EEvSA_T1_T2_EUlP24curandStatePhilox4_32_10E0_ZNS1_27distribution_nullary_kernelIdd6float4S7_SJ_SE_EEvSA_SG_RKT3_T4_EUlidE0_EEvlNS_15PhiloxCudaStateESF_SG_ --------------------------
	.section	.nv.constant0._ZN2at6native57_GLOBAL__N__cd6b329d_24_DistributionBernoulli_cu_7537a20d43distribution_elementwise_grid_stride_kernelIdLi2EZNS0_9templates4cuda21uniform_and_transformIddPNS_17CUDAGeneratorImplEZZZNS4_16bernoulli_kernelIS7_EEvRNS_18TensorIteratorBaseEdT_ENKUlvE_clEvENKUlvE4_clEvEUldE_EEvSA_T1_T2_EUlP24curandStatePhilox4_32_10E0_ZNS1_27distribution_nullary_kernelIdd6float4S7_SJ_SE_EEvSA_SG_RKT3_T4_EUlidE0_EEvlNS_15PhiloxCudaStateESF_SG_,"a",@progbits
	.sectionflags	@""
	.align	4
.nv.constant0._ZN2at6native57_GLOBAL__N__cd6b329d_24_DistributionBernoulli_cu_7537a20d43distribution_elementwise_grid_stride_kernelIdLi2EZNS0_9templates4cuda21uniform_and_transformIddPNS_17CUDAGeneratorImplEZZZNS4_16bernoulli_kernelIS7_EEvRNS_18TensorIteratorBaseEdT_ENKUlvE_clEvENKUlvE4_clEvEUldE_EEvSA_T1_T2_EUlP24curandStatePhilox4_32_10E0_ZNS1_27distribution_nullary_kernelIdd6float4S7_SJ_SE_EEvSA_SG_RKT3_T4_EUlidE0_EEvlNS_15PhiloxCudaStateESF_SG_:
	.zero		992


//--------------------- .nv.constant0._ZN2at6native57_GLOBAL__N__cd6b329d_24_DistributionBernoulli_cu_7537a20d43distribution_elementwise_grid_stride_kernelIdLi2EZNS0_9templates4cuda21uniform_and_transformIddPNS_17CUDAGeneratorImplEZZZNS4_16bernoulli_kernelIS7_EEvRNS_18TensorIteratorBaseEdT_ENKUlvE_clEvENKUlvE4_clEvEUldE_EEvSA_T1_T2_EUlP24curandStatePhilox4_32_10E0_ZNS1_27distribution_nullary_kernelIdd6float4S7_SJ_SE_EEvSA_SG_RKT3_T4_EUlidE_EEvlNS_15PhiloxCudaStateESF_SG_ --------------------------
	.section	.nv.constant0._ZN2at6native57_GLOBAL__N__cd6b329d_24_DistributionBernoulli_cu_7537a20d43distribution_elementwise_grid_stride_kernelIdLi2EZNS0_9templates4cuda21uniform_and_transformIddPNS_17CUDAGeneratorImplEZZZNS4_16bernoulli_kernelIS7_EEvRNS_18TensorIteratorBaseEdT_ENKUlvE_clEvENKUlvE4_clEvEUldE_EEvSA_T1_T2_EUlP24curandStatePhilox4_32_10E0_ZNS1_27distribution_nullary_kernelIdd6float4S7_SJ_SE_EEvSA_SG_RKT3_T4_EUlidE_EEvlNS_15PhiloxCudaStateESF_SG_,"a",@progbits
	.sectionflags	@""
	.align	4
.nv.constant0._ZN2at6native57_GLOBAL__N__cd6b329d_24_DistributionBernoulli_cu_7537a20d43distribution_elementwise_grid_stride_kernelIdLi2EZNS0_9templates4cuda21uniform_and_transformIddPNS_17CUDAGeneratorImplEZZZNS4_16bernoulli_kernelIS7_EEvRNS_18TensorIteratorBaseEdT_ENKUlvE_clEvENKUlvE4_clEvEUldE_EEvSA_T1_T2_EUlP24curandStatePhilox4_32_10E0_ZNS1_27distribution_nullary_kernelIdd6float4S7_SJ_SE_EEvSA_SG_RKT3_T4_EUlidE_EEvlNS_15PhiloxCudaStateESF_SG_:
	.zero		592


//--------------------- .nv.constant0._ZN2at6native57_GLOBAL__N__cd6b329d_24_DistributionBernoulli_cu_7537a20d43distribution_elementwise_grid_stride_kernelIdLi2EZNS0_9templates4cuda21uniform_and_transformIddPNS_17CUDAGeneratorImplEZZZNS4_16bernoulli_kernelIS7_EEvRNS_18TensorIteratorBaseEdT_ENKUlvE_clEvENKUlvE4_clEvEUldE_EEvSA_T1_T2_EUlP24curandStatePhilox4_32_10E_ZNS1_27distribution_nullary_kernelIdd7double2S7_SJ_SE_EEvSA_SG_RKT3_T4_EUlidE0_EEvlNS_15PhiloxCudaStateESF_SG_ --------------------------
	.section	.nv.constant0._ZN2at6native57_GLOBAL__N__cd6b329d_24_DistributionBernoulli_cu_7537a20d43distribution_elementwise_grid_stride_kernelIdLi2EZNS0_9templates4cuda21uniform_and_transformIddPNS_17CUDAGeneratorImplEZZZNS4_16bernoulli_kernelIS7_EEvRNS_18TensorIteratorBaseEdT_ENKUlvE_clEvENKUlvE4_clEvEUldE_EEvSA_T1_T2_EUlP24curandStatePhilox4_32_10E_ZNS1_27distribution_nullary_kernelIdd7double2S7_SJ_SE_EEvSA_SG_RKT3_T4_EUlidE0_EEvlNS_15PhiloxCudaStateESF_SG_,"a",@progbits
	.sectionflags	@""
	.align	4
.nv.constant0._ZN2at6native57_GLOBAL__N__cd6b329d_24_DistributionBernoulli_cu_7537a20d43distribution_elementwise_grid_stride_kernelIdLi2EZNS0_9templates4cuda21uniform_and_transformIddPNS_17CUDAGeneratorImplEZZZNS4_16bernoulli_kernelIS7_EEvRNS_18TensorIteratorBaseEdT_ENKUlvE_clEvENKUlvE4_clEvEUldE_EEvSA_T1_T2_EUlP24curandStatePhilox4_32_10E_ZNS1_27distribution_nullary_kernelIdd7double2S7_SJ_SE_EEvSA_SG_RKT3_T4_EUlidE0_EEvlNS_15PhiloxCudaStateESF_SG_:
	.zero		992


//--------------------- .nv.constant0._ZN2at6native57_GLOBAL__N__cd6b329d_24_DistributionBernoulli_cu_7537a20d43distribution_elementwise_grid_stride_kernelIdLi2EZNS0_9templates4cuda21uniform_and_transformIddPNS_17CUDAGeneratorImplEZZZNS4_16bernoulli_kernelIS7_EEvRNS_18TensorIteratorBaseEdT_ENKUlvE_clEvENKUlvE4_clEvEUldE_EEvSA_T1_T2_EUlP24curandStatePhilox4_32_10E_ZNS1_27distribution_nullary_kernelIdd7double2S7_SJ_SE_EEvSA_SG_RKT3_T4_EUlidE_EEvlNS_15PhiloxCudaStateESF_SG_ --------------------------
	.section	.nv.constant0._ZN2at6native57_GLOBAL__N__cd6b329d_24_DistributionBernoulli_cu_7537a20d43distribution_elementwise_grid_stride_kernelIdLi2EZNS0_9templates4cuda21uniform_and_transformIddPNS_17CUDAGeneratorImplEZZZNS4_16bernoulli_kernelIS7_EEvRNS_18TensorIteratorBaseEdT_ENKUlvE_clEvENKUlvE4_clEvEUldE_EEvSA_T1_T2_EUlP24curandStatePhilox4_32_10E_ZNS1_27distribution_nullary_kernelIdd7double2S7_SJ_SE_EEvSA_SG_RKT3_T4_EUlidE_EEvlNS_15PhiloxCudaStateESF_SG_,"a",@progbits
	.sectionflags	@""
	.align	4
.nv.constant0._ZN2at6native57_GLOBAL__N__cd6b329d_24_DistributionBernoulli_cu_7537a20d43distribution_elementwise_grid_stride_kernelIdLi2EZNS0_9templates4cuda21uniform_and_transformIddPNS_17CUDAGeneratorImplEZZZNS4_16bernoulli_kernelIS7_EEvRNS_18TensorIteratorBaseEdT_ENKUlvE_clEvENKUlvE4_clEvEUldE_EEvSA_T1_T2_EUlP24curandStatePhilox4_32_10E_ZNS1_27distribution_nullary_kernelIdd7double2S7_SJ_SE_EEvSA_SG_RKT3_T4_EUlidE_EEvlNS_15PhiloxCudaStateESF_SG_:
	.zero		592


//--------------------- .nv.constant0._ZN2at6native57_GLOBAL__N__cd6b329d_24_DistributionBernoulli_cu_7537a20d43distribution_elementwise_grid_stride_kernelIfLi4EZNS0_9templates4cuda21uniform_and_transformIsfPNS_17CUDAGeneratorImplEZZZNS4_16bernoulli_kernelIS7_EEvRNS_18TensorIteratorBaseEdT_ENKUlvE_clEvENKUlvE3_clEvEUlfE_EEvSA_T1_T2_EUlP24curandStatePhilox4_32_10E0_ZNS1_27distribution_nullary_kernelIsf6float4S7_SJ_SE_EEvSA_SG_RKT3_T4_EUlifE0_EEvlNS_15PhiloxCudaStateESF_SG_ --------------------------
	.section	.nv.constant0._ZN2at6native57_GLOBAL__N__cd6b329d_24_DistributionBernoulli_cu_7537a20d43distribution_elementwise_grid_stride_kernelIfLi4EZNS0_9templates4cuda21uniform_and_transformIsfPNS_17CUDAGeneratorImplEZZZNS4_16bernoulli_kernelIS7_EEvRNS_18TensorIteratorBaseEdT_ENKUlvE_clEvENKUlvE3_clEvEUlfE_EEvSA_T1_T2_EUlP24curandStatePhilox4_32_10E0_ZNS1_27distribution_nullary_kernelIsf6float4S7_SJ_SE_EEvSA_SG_RKT3_T4_EUlifE0_EEvlNS_15PhiloxCudaStateESF_SG_,"a",@progbits
	.sectionflags	@""
	.align	4
.nv.constant0._ZN2at6native57_GLOBAL__N__cd6b329d_24_DistributionBernoulli_cu_7537a20d43distribution_elementwise_grid_stride_kernelIfLi4EZNS0_9templates4cuda21uniform_and_transformIsfPNS_17CUDAGeneratorImplEZZZNS4_16bernoulli_kernelIS7_EEvRNS_18TensorIteratorBaseEdT_ENKUlvE_clEvENKUlvE3_clEvEUlfE_EEvSA_T1_T2_EUlP24curandStatePhilox4_32_10E0_ZNS1_27distribution_nullary_kernelIsf6float4S7_SJ_SE_EEvSA_SG_RKT3_T4_EUlifE0_EEvlNS_15PhiloxCudaStateESF_SG_:
	.zero		992


//--------------------- .nv.constant0._ZN2at6native57_GLOBAL__N__cd6b329d_24_DistributionBernoulli_cu_7537a20d43distribution_elementwise_grid_stride_kernelIfLi4EZNS0_9templates4cuda21uniform_and_transformIsfPNS_17CUDAGeneratorImplEZZZNS4_16bernoulli_kernelIS7_EEvRNS_18TensorIteratorBaseEdT_ENKUlvE_clEvENKUlvE3_clEvEUlfE_EEvSA_T1_T2_EUlP24curandStatePhilox4_32_10E0_ZNS1_27distribution_nullary_kernelIsf6float4S7_SJ_SE_EEvSA_SG_RKT3_T4_EUlifE_EEvlNS_15PhiloxCudaStateESF_SG_ --------------------------
	.section	.nv.constant0._ZN2at6native57_GLOBAL__N__cd6b329d_24_DistributionBernoulli_cu_7537a20d43distribution_elementwise_grid_stride_kernelIfLi4EZNS0_9templates4cuda21uniform_and_transformIsfPNS_17CUDAGeneratorImplEZZZNS4_16bernoulli_kernelIS7_EEvRNS_18TensorIteratorBaseEdT_ENKUlvE_clEvENKUlvE3_clEvEUlfE_EEvSA_T1_T2_EUlP24curandStatePhilox4_32_10E0_ZNS1_27distribution_nullary_kernelIsf6float4S7_SJ_SE_EEvSA_SG_RKT3_T4_EUlifE_EEvlNS_15PhiloxCudaStateESF_SG_,"a",@progbits
	.sectionflags	@""
	.align	4
.nv.constant0._ZN2at6native57_GLOBAL__N__cd6b329d_24_DistributionBernoulli_cu_7537a20d43distribution_elementwise_grid_stride_kernelIfLi4EZNS0_9templates4cuda21uniform_and_transformIsfPNS_17CUDAGeneratorImplEZZZNS4_16bernoulli_kernelIS7_EEvRNS_18TensorIteratorBaseEdT_ENKUlvE_clEvENKUlvE3_clEvEUlfE_EEvSA_T1_T2_EUlP24curandStatePhilox4_32_10E0_ZNS1_27distribution_nullary_kernelIsf6float4S7_SJ_SE_EEvSA_SG_RKT3_T4_EUlifE_EEvlNS_15PhiloxCudaStateESF_SG_:
	.zero		592


//--------------------- .nv.constant0._ZN2at6native57_GLOBAL__N__cd6b329d_24_DistributionBernoulli_cu_7537a20d43distribution_elementwise_grid_stride_kernelIfLi4EZNS0_9templates4cuda21uniform_and_transformIsfPNS_17CUDAGeneratorImplEZZZNS4_16bernoulli_kernelIS7_EEvRNS_18TensorIteratorBaseEdT_ENKUlvE_clEvENKUlvE3_clEvEUlfE_EEvSA_T1_T2_EUlP24curandStatePhilox4_32_10E_ZNS1_27distribution_nullary_kernelIsf7double2S7_SJ_SE_EEvSA_SG_RKT3_T4_EUlifE0_EEvlNS_15PhiloxCudaStateESF_SG_ --------------------------
	.section	.nv.constant0._ZN2at6native57_GLOBAL__N__cd6b329d_24_DistributionBernoulli_cu_7537a20d43distribution_elementwise_grid_stride_kernelIfLi4EZNS0_9templates4cuda21uniform_and_transformIsfPNS_17CUDAGeneratorImplEZZZNS4_16bernoulli_kernelIS7_EEvRNS_18TensorIteratorBaseEdT_ENKUlvE_clEvENKUlvE3_clEvEUlfE_EEvSA_T1_T2_EUlP24curandStatePhilox4_32_10E_ZNS1_27distribution_nullary_kernelIsf7double2S7_SJ_SE_EEvSA_SG_RKT3_T4_EUlifE0_EEvlNS_15PhiloxCudaStateESF_SG_,"a",@progbits
	.sectionflags	@""
	.align	4
.nv.constant0._ZN2at6native57_GLOBAL__N__cd6b329d_24_DistributionBernoulli_cu_7537a20d43distribution_elementwise_grid_stride_kernelIfLi4EZNS0_9templates4cuda21uniform_and_transformIsfPNS_17CUDAGeneratorImplEZZZNS4_16bernoulli_kernelIS7_EEvRNS_18TensorIteratorBaseEdT_ENKUlvE_clEvENKUlvE3_clEvEUlfE_EEvSA_T1_T2_EUlP24curandStatePhilox4_32_10E_ZNS1_27distribution_nullary_kernelIsf7double2S7_SJ_SE_EEvSA_SG_RKT3_T4_EUlifE0_EEvlNS_15PhiloxCudaStateESF_SG_:
	.zero		992


//--------------------- .nv.constant0._ZN2at6native57_GLOBAL__N__cd6b329d_24_DistributionBernoulli_cu_7537a20d43distribution_elementwise_grid_stride_kernelIfLi4EZNS0_9templates4cuda21uniform_and_transformIsfPNS_17CUDAGeneratorImplEZZZNS4_16bernoulli_kernelIS7_EEvRNS_18TensorIteratorBaseEdT_ENKUlvE_clEvENKUlvE3_clEvEUlfE_EEvSA_T1_T2_EUlP24curandStatePhilox4_32_10E_ZNS1_27distribution_nullary_kernelIsf7double2S7_SJ_SE_EEvSA_SG_RKT3_T4_EUlifE_EEvlNS_15PhiloxCudaStateESF_SG_ --------------------------
	.section	.nv.constant0._ZN2at6native57_GLOBAL__N__cd6b329d_24_DistributionBernoulli_cu_7537a20d43distribution_elementwise_grid_stride_kernelIfLi4EZNS0_9templates4cuda21uniform_and_transformIsfPNS_17CUDAGeneratorImplEZZZNS4_16bernoulli_kernelIS7_EEvRNS_18TensorIteratorBaseEdT_ENKUlvE_clEvENKUlvE3_clEvEUlfE_EEvSA_T1_T2_EUlP24curandStatePhilox4_32_10E_ZNS1_27distribution_nullary_kernelIsf7double2S7_SJ_SE_EEvSA_SG_RKT3_T4_EUlifE_EEvlNS_15PhiloxCudaStateESF_SG_,"a",@progbits
	.sectionflags	@""
	.align	4
.nv.constant0._ZN2at6native57_GLOBAL__N__cd6b329d_24_DistributionBernoulli_cu_7537a20d43distribution_elementwise_grid_stride_kernelIfLi4EZNS0_9templates4cuda21uniform_and_transformIsfPNS_17CUDAGeneratorImplEZZZNS4_16bernoulli_kernelIS7_EEvRNS_18TensorIteratorBaseEdT_ENKUlvE_clEvENKUlvE3_clEvEUlfE_EEvSA_T1_T2_EUlP24curandStatePhilox4_32_10E_ZNS1_27distribution_nullary_kernelIsf7double2S7_SJ_SE_EEvSA_SG_RKT3_T4_EUlifE_EEvlNS_15PhiloxCudaStateESF_SG_:
	.zero		592


//--------------------- .nv.constant0._ZN2at6native57_GLOBAL__N__cd6b329d_24_DistributionBernoulli_cu_7537a20d43distribution_elementwise_grid_stride_kernelIfLi4EZNS0_9templates4cuda21uniform_and_transformIlfPNS_17CUDAGeneratorImplEZZZNS4_16bernoulli_kernelIS7_EEvRNS_18TensorIteratorBaseEdT_ENKUlvE_clEvENKUlvE2_clEvEUlfE_EEvSA_T1_T2_EUlP24curandStatePhilox4_32_10E0_ZNS1_27distribution_nullary_kernelIlf6float4S7_SJ_SE_EEvSA_SG_RKT3_T4_EUlifE0_EEvlNS_15PhiloxCudaStateESF_SG_ --------------------------
	.section	.nv.constant0._ZN2at6native57_GLOBAL__N__cd6b329d_24_DistributionBernoulli_cu_7537a20d43distribution_elementwise_grid_stride_kernelIfLi4EZNS0_9templates4cuda21uniform_and_transformIlfPNS_17CUDAGeneratorImplEZZZNS4_16bernoulli_kernelIS7_EEvRNS_18TensorIteratorBaseEdT_ENKUlvE_clEvENKUlvE2_clEvEUlfE_EEvSA_T1_T2_EUlP24curandStatePhilox4_32_10E0_ZNS1_27distribution_nullary_kernelIlf6float4S7_SJ_SE_EEvSA_SG_RKT3_T4_EUlifE0_EEvlNS_15PhiloxCudaStateESF_SG_,"a",@progbits
	.sectionflags	@""
	.align	4
.nv.constant0._ZN2at6native57_GLOBAL__N__cd6b329d_24_DistributionBernoulli_cu_7537a20d43distribution_elementwise_grid_stride_kernelIfLi4EZNS0_9templates4cuda21uniform_and_transformIlfPNS_17CUDAGeneratorImplEZZZNS4_16bernoulli_kernelIS7_EEvRNS_18TensorIteratorBaseEdT_ENKUlvE_clEvENKUlvE2_clEvEUlfE_EEvSA_T1_T2_EUlP24curandStatePhilox4_32_10E0_ZNS1_27distribution_nullary_kernelIlf6float4S7_SJ_SE_EEvSA_SG_RKT3_T4_EUlifE0_EEvlNS_15PhiloxCudaStateESF_SG_:
	.zero		992


//--------------------- .nv.constant0._ZN2at6native57_GLOBAL__N__cd6b329d_24_DistributionBernoulli_cu_7537a20d43distribution_elementwise_grid_stride_kernelIfLi4EZNS0_9templates4cuda21uniform_and_transformIlfPNS_17CUDAGeneratorImplEZZZNS4_16bernoulli_kernelIS7_EEvRNS_18TensorIteratorBaseEdT_ENKUlvE_clEvENKUlvE2_clEvEUlfE_EEvSA_T1_T2_EUlP24curandStatePhilox4_32_10E0_ZNS1_27distribution_nullary_kernelIlf6float4S7_SJ_SE_EEvSA_SG_RKT3_T4_EUlifE_EEvlNS_15PhiloxCudaStateESF_SG_ --------------------------
	.section	.nv.constant0._ZN2at6native57_GLOBAL__N__cd6b329d_24_DistributionBernoulli_cu_7537a20d43distribution_elementwise_grid_stride_kernelIfLi4EZNS0_9templates4cuda21uniform_and_transformIlfPNS_17CUDAGeneratorImplEZZZNS4_16bernoulli_kernelIS7_EEvRNS_18TensorIteratorBaseEdT_ENKUlvE_clEvENKUlvE2_clEvEUlfE_EEvSA_T1_T2_EUlP24curandStatePhilox4_32_10E0_ZNS1_27distribution_nullary_kernelIlf6float4S7_SJ_SE_EEvSA_SG_RKT3_T4_EUlifE_EEvlNS_15PhiloxCudaStateESF_SG_,"a",@progbits
	.sectionflags	@""
	.align	4
.nv.constant0._ZN2at6native57_GLOBAL__N__cd6b329d_24_DistributionBernoulli_cu_7537a20d43distribution_elementwise_grid_stride_kernelIfLi4EZNS0_9templates4cuda21uniform_and_transformIlfPNS_17CUDAGeneratorImplEZZZNS4_16bernoulli_kernelIS7_EEvRNS_18TensorIteratorBaseEdT_ENKUlvE_clEvENKUlvE2_clEvEUlfE_EEvSA_T1_T2_EUlP24curandStatePhilox4_32_10E0_ZNS1_27distribution_nullary_kernelIlf6float4S7_SJ_SE_EEvSA_SG_RKT3_T4_EUlifE_EEvlNS_15PhiloxCudaStateESF_SG_:
	.zero		592


//--------------------- .nv.constant0._ZN2at6native57_GLOBAL__N__cd6b329d_24_DistributionBernoulli_cu_7537a20d43distribution_elementwise_grid_stride_kernelIfLi4EZNS0_9templates4cuda21uniform_and_transformIlfPNS_17CUDAGeneratorImplEZZZNS4_16bernoulli_kernelIS7_EEvRNS_18TensorIteratorBaseEdT_ENKUlvE_clEvENKUlvE2_clEvEUlfE_EEvSA_T1_T2_EUlP24curandStatePhilox4_32_10E_ZNS1_27distribution_nullary_kernelIlf7double2S7_SJ_SE_EEvSA_SG_RKT3_T4_EUlifE0_EEvlNS_15PhiloxCudaStateESF_SG_ --------------------------
	.section	.nv.constant0._ZN2at6native57_GLOBAL__N__cd6b329d_24_DistributionBernoulli_cu_7537a20d43distribution_elementwise_grid_stride_kernelIfLi4EZNS0_9templates4cuda21uniform_and_transformIlfPNS_17CUDAGeneratorImplEZZZNS4_16bernoulli_kernelIS7_EEvRNS_18TensorIteratorBaseEdT_ENKUlvE_clEvENKUlvE2_clEvEUlfE_EEvSA_T1_T2_EUlP24curandStatePhilox4_32_10E_ZNS1_27distribution_nullary_kernelIlf7double2S7_SJ_SE_EEvSA_SG_RKT3_T4_EUlifE0_EEvlNS_15PhiloxCudaStateESF_SG_,"a",@progbits
	.sectionflags	@""
	.align	4
.nv.constant0._ZN2at6native57_GLOBAL__N__cd6b329d_24_DistributionBernoulli_cu_7537a20d43distribution_elementwise_grid_stride_kernelIfLi4EZNS0_9templates4cuda21uniform_and_transformIlfPNS_17CUDAGeneratorImplEZZZNS4_16bernoulli_kernelIS7_EEvRNS_18TensorIteratorBaseEdT_ENKUlvE_clEvENKUlvE2_clEvEUlfE_EEvSA_T1_T2_EUlP24curandStatePhilox4_32_10E_ZNS1_27distribution_nullary_kernelIlf7double2S7_SJ_SE_EEvSA_SG_RKT3_T4_EUlifE0_EEvlNS_15PhiloxCudaStateESF_SG_:
	.zero		992


//--------------------- .nv.constant0._ZN2at6native57_GLOBAL__N__cd6b329d_24_DistributionBernoulli_cu_7537a20d43distribution_elementwise_grid_stride_kernelIfLi4EZNS0_9templates4cuda21uniform_and_transformIlfPNS_17CUDAGeneratorImplEZZZNS4_16bernoulli_kernelIS7_EEvRNS_18TensorIteratorBaseEdT_ENKUlvE_clEvENKUlvE2_clEvEUlfE_EEvSA_T1_T2_EUlP24curandStatePhilox4_32_10E_ZNS1_27distribution_nullary_kernelIlf7double2S7_SJ_SE_EEvSA_SG_RKT3_T4_EUlifE_EEvlNS_15PhiloxCudaStateESF_SG_ --------------------------
	.section	.nv.constant0._ZN2at6native57_GLOBAL__N__cd6b329d_24_DistributionBernoulli_cu_7537a20d43distribution_elementwise_grid_stride_kernelIfLi4EZNS0_9templates4cuda21uniform_and_transformIlfPNS_17CUDAGeneratorImplEZZZNS4_16bernoulli_kernelIS7_EEvRNS_18TensorIteratorBaseEdT_ENKUlvE_clEvENKUlvE2_clEvEUlfE_EEvSA_T1_T2_EUlP24curandStatePhilox4_32_10E_ZNS1_27distribution_nullary_kernelIlf7double2S7_SJ_SE_EEvSA_SG_RKT3_T4_EUlifE_EEvlNS_15PhiloxCudaStateESF_SG_,"a",@progbits
	.sectionflags	@""
	.align	4
.nv.constant0._ZN2at6native57_GLOBAL__N__cd6b329d_24_DistributionBernoulli_cu_7537a20d43distribution_elementwise_grid_stride_kernelIfLi4EZNS0_9templates4cuda21uniform_and_transformIlfPNS_17CUDAGeneratorImplEZZZNS4_16bernoulli_kernelIS7_EEvRNS_18TensorIteratorBaseEdT_ENKUlvE_clEvENKUlvE2_clEvEUlfE_EEvSA_T1_T2_EUlP24curandStatePhilox4_32_10E_ZNS1_27distribution_nullary_kernelIlf7double2S7_SJ_SE_EEvSA_SG_RKT3_T4_EUlifE_EEvlNS_15PhiloxCudaStateESF_SG_:
	.zero		592


//--------------------- .nv.constant0._ZN2at6native57_GLOBAL__N__cd6b329d_24_DistributionBernoulli_cu_7537a20d43distribution_elementwise_grid_stride_kernelIfLi4EZNS0_9templates4cuda21uniform_and_transformIifPNS_17CUDAGeneratorImplEZZZNS4_16bernoulli_kernelIS7_EEvRNS_18TensorIteratorBaseEdT_ENKUlvE_clEvENKUlvE1_clEvEUlfE_EEvSA_T1_T2_EUlP24curandStatePhilox4_32_10E0_ZNS1_27distribution_nullary_kernelIif6float4S7_SJ_SE_EEvSA_SG_RKT3_T4_EUlifE0_EEvlNS_15PhiloxCudaStateESF_SG_ --------------------------
	.section	.nv.constant0._ZN2at6native57_GLOBAL__N__cd6b329d_24_DistributionBernoulli_cu_7537a20d43distribution_elementwise_grid_stride_kernelIfLi4EZNS0_9templates4cuda21uniform_and_transformIifPNS_17CUDAGeneratorImplEZZZNS4_16bernoulli_kernelIS7_EEvRNS_18TensorIteratorBaseEdT_ENKUlvE_clEvENKUlvE1_clEvEUlfE_EEvSA_T1_T2_EUlP24curandStatePhilox4_32_10E0_ZNS1_27distribution_nullary_kernelIif6float4S7_SJ_SE_EEvSA_SG_RKT3_T4_EUlifE0_EEvlNS_15PhiloxCudaStateESF_SG_,"a",@progbits
	.sectionflags	@""
	.align	4
.nv.constant0._ZN2at6native57_GLOBAL__N__cd6b329d_24_DistributionBernoulli_cu_7537a20d43distribution_elementwise_grid_stride_kernelIfLi4EZNS0_9templates4cuda21uniform_and_transformIifPNS_17CUDAGeneratorImplEZZZNS4_16bernoulli_kernelIS7_EEvRNS_18TensorIteratorBaseEdT_ENKUlvE_clEvENKUlvE1_clEvEUlfE_EEvSA_T1_T2_EUlP24curandStatePhilox4_32_10E0_ZNS1_27distribution_nullary_kernelIif6float4S7_SJ_SE_EEvSA_SG_RKT3_T4_EUlifE0_EEvlNS_15PhiloxCudaStateESF_SG_:
	.zero		992


//--------------------- .nv.constant0._ZN2at6native57_GLOBAL__N__cd6b329d_24_DistributionBernoulli_cu_7537a20d43distribution_elementwise_grid_stride_kernelIfLi4EZNS0_9templates4cuda21uniform_and_transformIifPNS_17CUDAGeneratorImplEZZZNS4_16bernoulli_kernelIS7_EEvRNS_18TensorIteratorBaseEdT_ENKUlvE_clEvENKUlvE1_clEvEUlfE_EEvSA_T1_T2_EUlP24curandStatePhilox4_32_10E0_ZNS1_27distribution_nullary_kernelIif6float4S7_SJ_SE_EEvSA_SG_RKT3_T4_EUlifE_EEvlNS_15PhiloxCudaStateESF_SG_ --------------------------
	.section	.nv.constant0._ZN2at6native57_GLOBAL__N__cd6b329d_24_DistributionBernoulli_cu_7537a20d43distribution_elementwise_grid_stride_kernelIfLi4EZNS0_9templates4cuda21uniform_and_transformIifPNS_17CUDAGeneratorImplEZZZNS4_16bernoulli_kernelIS7_EEvRNS_18TensorIteratorBaseEdT_ENKUlvE_clEvENKUlvE1_clEvEUlfE_EEvSA_T1_T2_EUlP24curandStatePhilox4_32_10E0_ZNS1_27distribution_nullary_kernelIif6float4S7_SJ_SE_EEvSA_SG_RKT3_T4_EUlifE_EEvlNS_15PhiloxCudaStateESF_SG_,"a",@progbits
	.sectionflags	@""
	.align	4
.nv.constant0._ZN2at6native57_GLOBAL__N__cd6b329d_24_DistributionBernoulli_cu_7537a20d43distribution_elementwise_grid_stride_kernelIfLi4EZNS0_9templates4cuda21uniform_and_transformIifPNS_17CUDAGeneratorImplEZZZNS4_16bernoulli_kernelIS7_EEvRNS_18TensorIteratorBaseEdT_ENKUlvE_clEvENKUlvE1_clEvEUlfE_EEvSA_T1_T2_EUlP24curandStatePhilox4_32_10E0_ZNS1_27distribution_nullary_kernelIif6float4S7_SJ_SE_EEvSA_SG_RKT3_T4_EUlifE_EEvlNS_15PhiloxCudaStateESF_SG_:
	.zero		592


//--------------------- .nv.constant0._ZN2at6native57_GLOBAL__N__cd6b329d_24_DistributionBernoulli_cu_7537a20d43distribution_elementwise_grid_stride_kernelIfLi4EZNS0_9templates4cuda21uniform_and_transformIifPNS_17CUDAGeneratorImplEZZZNS4_16bernoulli_kernelIS7_EEvRNS_18TensorIteratorBaseEdT_ENKUlvE_clEvENKUlvE1_clEvEUlfE_EEvSA_T1_T2_EUlP24curandStatePhilox4_32_10E_ZNS1_27distribution_nullary_kernelIif7double2S7_SJ_SE_EEvSA_SG_RKT3_T4_EUlifE0_EEvlNS_15PhiloxCudaStateESF_SG_ --------------------------
	.section	.nv.constant0._ZN2at6native57_GLOBAL__N__cd6b329d_24_DistributionBernoulli_cu_7537a20d43distribution_elementwise_grid_stride_kernelIfLi4EZNS0_9templates4cuda21uniform_and_transformIifPNS_17CUDAGeneratorImplEZZZNS4_16bernoulli_kernelIS7_EEvRNS_18TensorIteratorBaseEdT_ENKUlvE_clEvENKUlvE1_clEvEUlfE_EEvSA_T1_T2_EUlP24curandStatePhilox4_32_10E_ZNS1_27distribution_nullary_kernelIif7double2S7_SJ_SE_EEvSA_SG_RKT3_T4_EUlifE0_EEvlNS_15PhiloxCudaStateESF_SG_,"a",@progbits
	.sectionflags	@""
	.align	4
.nv.constant0._ZN2at6native57_GLOBAL__N__cd6b329d_24_DistributionBernoulli_cu_7537a20d43distribution_elementwise_grid_stride_kernelIfLi4EZNS0_9templates4cuda21uniform_and_transformIifPNS_17CUDAGeneratorImplEZZZNS4_16bernoulli_kernelIS7_EEvRNS_18TensorIteratorBaseEdT_ENKUlvE_clEvENKUlvE1_clEvEUlfE_EEvSA_T1_T2_EUlP24curandStatePhilox4_32_10E_ZNS1_27distribution_nullary_kernelIif7double2S7_SJ_SE_EEvSA_SG_RKT3_T4_EUlifE0_EEvlNS_15PhiloxCudaStateESF_SG_:
	.zero		992


//--------------------- .nv.constant0._ZN2at6native57_GLOBAL__N__cd6b329d_24_DistributionBernoulli_cu_7537a20d43distribution_elementwise_grid_stride_kernelIfLi4EZNS0_9templates4cuda21uniform_and_transformIifPNS_17CUDAGeneratorImplEZZZNS4_16bernoulli_kernelIS7_EEvRNS_18TensorIteratorBaseEdT_ENKUlvE_clEvENKUlvE1_clEvEUlfE_EEvSA_T1_T2_EUlP24curandStatePhilox4_32_10E_ZNS1_27distribution_nullary_kernelIif7double2S7_SJ_SE_EEvSA_SG_RKT3_T4_EUlifE_EEvlNS_15PhiloxCudaStateESF_SG_ --------------------------
	.section	.nv.constant0._ZN2at6native57_GLOBAL__N__cd6b329d_24_DistributionBernoulli_cu_7537a20d43distribution_elementwise_grid_stride_kernelIfLi4EZNS0_9templates4cuda21uniform_and_transformIifPNS_17CUDAGeneratorImplEZZZNS4_16bernoulli_kernelIS7_EEvRNS_18TensorIteratorBaseEdT_ENKUlvE_clEvENKUlvE1_clEvEUlfE_EEvSA_T1_T2_EUlP24curandStatePhilox4_32_10E_ZNS1_27distribution_nullary_kernelIif7double2S7_SJ_SE_EEvSA_SG_RKT3_T4_EUlifE_EEvlNS_15PhiloxCudaStateESF_SG_,"a",@progbits
	.sectionflags	@""
	.align	4
.nv.constant0._ZN2at6native57_GLOBAL__N__cd6b329d_24_DistributionBernoulli_cu_7537a20d43distribution_elementwise_grid_stride_kernelIfLi4EZNS0_9templates4cuda21uniform_and_transformIifPNS_17CUDAGeneratorImplEZZZNS4_16bernoulli_kernelIS7_EEvRNS_18TensorIteratorBaseEdT_ENKUlvE_clEvENKUlvE1_clEvEUlfE_EEvSA_T1_T2_EUlP24curandStatePhilox4_32_10E_ZNS1_27distribution_nullary_kernelIif7double2S7_SJ_SE_EEvSA_SG_RKT3_T4_EUlifE_EEvlNS_15PhiloxCudaStateESF_SG_:
	.zero		592


//--------------------- .nv.constant0._ZN2at6native57_GLOBAL__N__cd6b329d_24_DistributionBernoulli_cu_7537a20d43distribution_elementwise_grid_stride_kernelIfLi4EZNS0_9templates4cuda21uniform_and_transformIafPNS_17CUDAGeneratorImplEZZZNS4_16bernoulli_kernelIS7_EEvRNS_18TensorIteratorBaseEdT_ENKUlvE_clEvENKUlvE0_clEvEUlfE_EEvSA_T1_T2_EUlP24curandStatePhilox4_32_10E0_ZNS1_27distribution_nullary_kernelIaf6float4S7_SJ_SE_EEvSA_SG_RKT3_T4_EUlifE0_EEvlNS_15PhiloxCudaStateESF_SG_ --------------------------
	.section	.nv.constant0._ZN2at6native57_GLOBAL__N__cd6b329d_24_DistributionBernoulli_cu_7537a20d43distribution_elementwise_grid_stride_kernelIfLi4EZNS0_9templates4cuda21uniform_and_transformIafPNS_17CUDAGeneratorImplEZZZNS4_16bernoulli_kernelIS7_EEvRNS_18TensorIteratorBaseEdT_ENKUlvE_clEvENKUlvE0_clEvEUlfE_EEvSA_T1_T2_EUlP24curandStatePhilox4_32_10E0_ZNS1_27distribution_nullary_kernelIaf6float4S7_SJ_SE_EEvSA_SG_RKT3_T4_EUlifE0_EEvlNS_15PhiloxCudaStateESF_SG_,"a",@progbits
	.sectionflags	@""
	.align	4
.nv.constant0._ZN2at6native57_GLOBAL__N__cd6b329d_24_DistributionBernoulli_cu_7537a20d43distribution_elementwise_grid_stride_kernelIfLi4EZNS0_9templates4cuda21uniform_and_transformIafPNS_17CUDAGeneratorImplEZZZNS4_16bernoulli_kernelIS7_EEvRNS_18TensorIteratorBaseEdT_ENKUlvE_clEvENKUlvE0_clEvEUlfE_EEvSA_T1_T2_EUlP24curandStatePhilox4_32_10E0_ZNS1_27distribution_nullary_kernelIaf6float4S7_SJ_SE_EEvSA_SG_RKT3_T4_EUlifE0_EEvlNS_15PhiloxCudaStateESF_SG_:
	.zero		992


//--------------------- .nv.constant0._ZN2at6native57_GLOBAL__N__cd6b329d_24_DistributionBernoulli_cu_7537a20d43distribution_elementwise_grid_stride_kernelIfLi4EZNS0_9templates4cuda21uniform_and_transformIafPNS_17CUDAGeneratorImplEZZZNS4_16bernoulli_kernelIS7_EEvRNS_18TensorIteratorBaseEdT_ENKUlvE_clEvENKUlvE0_clEvEUlfE_EEvSA_T1_T2_EUlP24curandStatePhilox4_32_10E0_ZNS1_27distribution_nullary_kernelIaf6float4S7_SJ_SE_EEvSA_SG_RKT3_T4_EUlifE_EEvlNS_15PhiloxCudaStateESF_SG_ --------------------------
	.section	.nv.constant0._ZN2at6native57_GLOBAL__N__cd6b329d_24_DistributionBernoulli_cu_7537a20d43distribution_elementwise_grid_stride_kernelIfLi4EZNS0_9templates4cuda21uniform_and_transformIafPNS_17CUDAGeneratorImplEZZZNS4_16bernoulli_kernelIS7_EEvRNS_18TensorIteratorBaseEdT_ENKUlvE_clEvENKUlvE0_clEvEUlfE_EEvSA_T1_T2_EUlP24curandStatePhilox4_32_10E0_ZNS1_27distribution_nullary_kernelIaf6float4S7_SJ_SE_EEvSA_SG_RKT3_T4_EUlifE_EEvlNS_15PhiloxCudaStateESF_SG_,"a",@progbits
	.sectionflags	@""
	.align	4
.nv.constant0._ZN2at6native57_GLOBAL__N__cd6b329d_24_DistributionBernoulli_cu_7537a20d43distribution_elementwise_grid_stride_kernelIfLi4EZNS0_9templates4cuda21uniform_and_transformIafPNS_17CUDAGeneratorImplEZZZNS4_16bernoulli_kernelIS7_EEvRNS_18TensorIteratorBaseEdT_ENKUlvE_clEvENKUlvE0_clEvEUlfE_EEvSA_T1_T2_EUlP24curandStatePhilox4_32_10E0_ZNS1_27distribution_nullary_kernelIaf6float4S7_SJ_SE_EEvSA_SG_RKT3_T4_EUlifE_EEvlNS_15PhiloxCudaStateESF_SG_:
	.zero		592


//--------------------- .nv.constant0._ZN2at6native57_GLOBAL__N__cd6b329d_24_DistributionBernoulli_cu_7537a20d43distribution_elementwise_grid_stride_kernelIfLi4EZNS0_9templates4cuda21uniform_and_transformIafPNS_17CUDAGeneratorImplEZZZNS4_16bernoulli_kernelIS7_EEvRNS_18TensorIteratorBaseEdT_ENKUlvE_clEvENKUlvE0_clEvEUlfE_EEvSA_T1_T2_EUlP24curandStatePhilox4_32_10E_ZNS1_27distribution_nullary_kernelIaf7double2S7_SJ_SE_EEvSA_SG_RKT3_T4_EUlifE0_EEvlNS_15PhiloxCudaStateESF_SG_ --------------------------
	.section	.nv.constant0._ZN2at6native57_GLOBAL__N__cd6b329d_24_DistributionBernoulli_cu_7537a20d43distribution_elementwise_grid_stride_kernelIfLi4EZNS0_9templates4cuda21uniform_and_transformIafPNS_17CUDAGeneratorImplEZZZNS4_16bernoulli_kernelIS7_EEvRNS_18TensorIteratorBaseEdT_ENKUlvE_clEvENKUlvE0_clEvEUlfE_EEvSA_T1_T2_EUlP24curandStatePhilox4_32_10E_ZNS1_27distribution_nullary_kernelIaf7double2S7_SJ_SE_EEvSA_SG_RKT3_T4_EUlifE0_EEvlNS_15PhiloxCudaStateESF_SG_,"a",@progbits
	.sectionflags	@""
	.align	4
.nv.constant0._ZN2at6native57_GLOBAL__N__cd6b329d_24_DistributionBernoulli_cu_7537a20d43distribution_elementwise_grid_stride_kernelIfLi4EZNS0_9templates4cuda21uniform_and_transformIafPNS_17CUDAGeneratorImplEZZZNS4_16bernoulli_kernelIS7_EEvRNS_18TensorIteratorBaseEdT_ENKUlvE_clEvENKUlvE0_clEvEUlfE_EEvSA_T1_T2_EUlP24curandStatePhilox4_32_10E_ZNS1_27distribution_nullary_kernelIaf7double2S7_SJ_SE_EEvSA_SG_RKT3_T4_EUlifE0_EEvlNS_15PhiloxCudaStateESF_SG_:
	.zero		992


//--------------------- .nv.constant0._ZN2at6native57_GLOBAL__N__cd6b329d_24_DistributionBernoulli_cu_7537a20d43distribution_elementwise_grid_stride_kernelIfLi4EZNS0_9templates4cuda21uniform_and_transformIafPNS_17CUDAGeneratorImplEZZZNS4_16bernoulli_kernelIS7_EEvRNS_18TensorIteratorBaseEdT_ENKUlvE_clEvENKUlvE0_clEvEUlfE_EEvSA_T1_T2_EUlP24curandStatePhilox4_32_10E_ZNS1_27distribution_nullary_kernelIaf7double2S7_SJ_SE_EEvSA_SG_RKT3_T4_EUlifE_EEvlNS_15PhiloxCudaStateESF_SG_ --------------------------
	.section	.nv.constant0._ZN2at6native57_GLOBAL__N__cd6b329d_24_DistributionBernoulli_cu_7537a20d43distribution_elementwise_grid_stride_kernelIfLi4EZNS0_9templates4cuda21uniform_and_transformIafPNS_17CUDAGeneratorImplEZZZNS4_16bernoulli_kernelIS7_EEvRNS_18TensorIteratorBaseEdT_ENKUlvE_clEvENKUlvE0_clEvEUlfE_EEvSA_T1_T2_EUlP24curandStatePhilox4_32_10E_ZNS1_27distribution_nullary_kernelIaf7double2S7_SJ_SE_EEvSA_SG_RKT3_T4_EUlifE_EEvlNS_15PhiloxCudaStateESF_SG_,"a",@progbits
	.sectionflags	@""
	.align	4
.nv.constant0._ZN2at6native57_GLOBAL__N__cd6b329d_24_DistributionBernoulli_cu_7537a20d43distribution_elementwise_grid_stride_kernelIfLi4EZNS0_9templates4cuda21uniform_and_transformIafPNS_17CUDAGeneratorImplEZZZNS4_16bernoulli_kernelIS7_EEvRNS_18TensorIteratorBaseEdT_ENKUlvE_clEvENKUlvE0_clEvEUlfE_EEvSA_T1_T2_EUlP24curandStatePhilox4_32_10E_ZNS1_27distribution_nullary_kernelIaf7double2S7_SJ_SE_EEvSA_SG_RKT3_T4_EUlifE_EEvlNS_15PhiloxCudaStateESF_SG_:
	.zero		592


//--------------------- .nv.constant0._ZN2at6native57_GLOBAL__N__cd6b329d_24_DistributionBernoulli_cu_7537a20d43distribution_elementwise_grid_stride_kernelIfLi4EZNS0_9templates4cuda21uniform_and_transformIhfPNS_17CUDAGeneratorImplEZZZNS4_16bernoulli_kernelIS7_EEvRNS_18TensorIteratorBaseEdT_ENKUlvE_clEvENKUlvE_clEvEUlfE_EEvSA_T1_T2_EUlP24curandStatePhilox4_32_10E0_ZNS1_27distribution_nullary_kernelIhf6float4S7_SJ_SE_EEvSA_SG_RKT3_T4_EUlifE0_EEvlNS_15PhiloxCudaStateESF_SG_ --------------------------
	.section	.nv.constant0._ZN2at6native57_GLOBAL__N__cd6b329d_24_DistributionBernoulli_cu_7537a20d43distribution_elementwise_grid_stride_kernelIfLi4EZNS0_9templates4cuda21uniform_and_transformIhfPNS_17CUDAGeneratorImplEZZZNS4_16bernoulli_kernelIS7_EEvRNS_18TensorIteratorBaseEdT_ENKUlvE_clEvENKUlvE_clEvEUlfE_EEvSA_T1_T2_EUlP24curandStatePhilox4_32_10E0_ZNS1_27distribution_nullary_kernelIhf6float4S7_SJ_SE_EEvSA_SG_RKT3_T4_EUlifE0_EEvlNS_15PhiloxCudaStateESF_SG_,"a",@progbits
	.sectionflags	@""
	.align	4
.nv.constant0._ZN2at6native57_GLOBAL__N__cd6b329d_24_DistributionBernoulli_cu_7537a20d43distribution_elementwise_grid_stride_kernelIfLi4EZNS0_9templates4cuda21uniform_and_transformIhfPNS_17CUDAGeneratorImplEZZZNS4_16bernoulli_kernelIS7_EEvRNS_18TensorIteratorBaseEdT_ENKUlvE_clEvENKUlvE_clEvEUlfE_EEvSA_T1_T2_EUlP24curandStatePhilox4_32_10E0_ZNS1_27distribution_nullary_kernelIhf6float4S7_SJ_SE_EEvSA_SG_RKT3_T4_EUlifE0_EEvlNS_15PhiloxCudaStateESF_SG_:
	.zero		992


//--------------------- .nv.constant0._ZN2at6native57_GLOBAL__N__cd6b329d_24_DistributionBernoulli_cu_7537a20d43distribution_elementwise_grid_stride_kernelIfLi4EZNS0_9templates4cuda21uniform_and_transformIhfPNS_17CUDAGeneratorImplEZZZNS4_16bernoulli_kernelIS7_EEvRNS_18TensorIteratorBaseEdT_ENKUlvE_clEvENKUlvE_clEvEUlfE_EEvSA_T1_T2_EUlP24curandStatePhilox4_32_10E0_ZNS1_27distribution_nullary_kernelIhf6float4S7_SJ_SE_EEvSA_SG_RKT3_T4_EUlifE_EEvlNS_15PhiloxCudaStateESF_SG_ --------------------------
	.section	.nv.constant0._ZN2at6native57_GLOBAL__N__cd6b329d_24_DistributionBernoulli_cu_7537a20d43distribution_elementwise_grid_stride_kernelIfLi4EZNS0_9templates4cuda21uniform_and_transformIhfPNS_17CUDAGeneratorImplEZZZNS4_16bernoulli_kernelIS7_EEvRNS_18TensorIteratorBaseEdT_ENKUlvE_clEvENKUlvE_clEvEUlfE_EEvSA_T1_T2_EUlP24curandStatePhilox4_32_10E0_ZNS1_27distribution_nullary_kernelIhf6float4S7_SJ_SE_EEvSA_SG_RKT3_T4_EUlifE_EEvlNS_15PhiloxCudaStateESF_SG_,"a",@progbits
	.sectionflags	@""
	.align	4
.nv.constant0._ZN2at6native57_GLOBAL__N__cd6b329d_24_DistributionBernoulli_cu_7537a20d43distribution_elementwise_grid_stride_kernelIfLi4EZNS0_9templates4cuda21uniform_and_transformIhfPNS_17CUDAGeneratorImplEZZZNS4_16bernoulli_kernelIS7_EEvRNS_18TensorIteratorBaseEdT_ENKUlvE_clEvENKUlvE_clEvEUlfE_EEvSA_T1_T2_EUlP24curandStatePhilox4_32_10E0_ZNS1_27distribution_nullary_kernelIhf6float4S7_SJ_SE_EEvSA_SG_RKT3_T4_EUlifE_EEvlNS_15PhiloxCudaStateESF_SG_:
	.zero		592


//--------------------- .nv.constant0._ZN2at6native57_GLOBAL__N__cd6b329d_24_DistributionBernoulli_cu_7537a20d43distribution_elementwise_grid_stride_kernelIfLi4EZNS0_9templates4cuda21uniform_and_transformIhfPNS_17CUDAGeneratorImplEZZZNS4_16bernoulli_kernelIS7_EEvRNS_18TensorIteratorBaseEdT_ENKUlvE_clEvENKUlvE_clEvEUlfE_EEvSA_T1_T2_EUlP24curandStatePhilox4_32_10E_ZNS1_27distribution_nullary_kernelIhf7double2S7_SJ_SE_EEvSA_SG_RKT3_T4_EUlifE0_EEvlNS_15PhiloxCudaStateESF_SG_ --------------------------
	.section	.nv.constant0._ZN2at6native57_GLOBAL__N__cd6b329d_24_DistributionBernoulli_cu_7537a20d43distribution_elementwise_grid_stride_kernelIfLi4EZNS0_9templates4cuda21uniform_and_transformIhfPNS_17CUDAGeneratorImplEZZZNS4_16bernoulli_kernelIS7_EEvRNS_18TensorIteratorBaseEdT_ENKUlvE_clEvENKUlvE_clEvEUlfE_EEvSA_T1_T2_EUlP24curandStatePhilox4_32_10E_ZNS1_27distribution_nullary_kernelIhf7double2S7_SJ_SE_EEvSA_SG_RKT3_T4_EUlifE0_EEvlNS_15PhiloxCudaStateESF_SG_,"a",@progbits
	.sectionflags	@""
	.align	4
.nv.constant0._ZN2at6native57_GLOBAL__N__cd6b329d_24_DistributionBernoulli_cu_7537a20d43distribution_elementwise_grid_stride_kernelIfLi4EZNS0_9templates4cuda21uniform_and_transformIhfPNS_17CUDAGeneratorImplEZZZNS4_16bernoulli_kernelIS7_EEvRNS_18TensorIteratorBaseEdT_ENKUlvE_clEvENKUlvE_clEvEUlfE_EEvSA_T1_T2_EUlP24curandStatePhilox4_32_10E_ZNS1_27distribution_nullary_kernelIhf7double2S7_SJ_SE_EEvSA_SG_RKT3_T4_EUlifE0_EEvlNS_15PhiloxCudaStateESF_SG_:
	.zero		992


//--------------------- .nv.constant0._ZN2at6native57_GLOBAL__N__cd6b329d_24_DistributionBernoulli_cu_7537a20d43distribution_elementwise_grid_stride_kernelIfLi4EZNS0_9templates4cuda21uniform_and_transformIhfPNS_17CUDAGeneratorImplEZZZNS4_16bernoulli_kernelIS7_EEvRNS_18TensorIteratorBaseEdT_ENKUlvE_clEvENKUlvE_clEvEUlfE_EEvSA_T1_T2_EUlP24curandStatePhilox4_32_10E_ZNS1_27distribution_nullary_kernelIhf7double2S7_SJ_SE_EEvSA_SG_RKT3_T4_EUlifE_EEvlNS_15PhiloxCudaStateESF_SG_ --------------------------
	.section	.nv.constant0._ZN2at6native57_GLOBAL__N__cd6b329d_24_DistributionBernoulli_cu_7537a20d43distribution_elementwise_grid_stride_kernelIfLi4EZNS0_9templates4cuda21uniform_and_transformIhfPNS_17CUDAGeneratorImplEZZZNS4_16bernoulli_kernelIS7_EEvRNS_18TensorIteratorBaseEdT_ENKUlvE_clEvENKUlvE_clEvEUlfE_EEvSA_T1_T2_EUlP24curandStatePhilox4_32_10E_ZNS1_27distribution_nullary_kernelIhf7double2S7_SJ_SE_EEvSA_SG_RKT3_T4_EUlifE_EEvlNS_15PhiloxCudaStateESF_SG_,"a",@progbits
	.sectionflags	@""
	.align	4
.nv.constant0._ZN2at6native57_GLOBAL__N__cd6b329d_24_DistributionBernoulli_cu_7537a20d43distribution_elementwise_grid_stride_kernelIfLi4EZNS0_9templates4cuda21uniform_and_transformIhfPNS_17CUDAGeneratorImplEZZZNS4_16bernoulli_kernelIS7_EEvRNS_18TensorIteratorBaseEdT_ENKUlvE_clEvENKUlvE_clEvEUlfE_EEvSA_T1_T2_EUlP24curandStatePhilox4_32_10E_ZNS1_27distribution_nullary_kernelIhf7double2S7_SJ_SE_EEvSA_SG_RKT3_T4_EUlifE_EEvlNS_15PhiloxCudaStateESF_SG_:
	.zero		592


//--------------------- .nv.constant0._ZN2at4cuda57_GLOBAL__N__cd6b329d_24_DistributionBernoulli_cu_7537a20d21kernelPointwiseApply2IZNS_6native9templates4cuda28bernoulli_tensor_cuda_kernelIbfEEvRKNS_10TensorBaseES9_NS_15PhiloxCudaStateEEUliRbSB_SB_SB_RKfSD_SD_SD_E_bSC_mLin1ELin1ELi4ELi512ELi2EEEvNS0_6detail10TensorInfoIT0_T2_EENSG_IT1_SI_EESI_T_ --------------------------
	.section	.nv.constant0._ZN2at4cuda57_GLOBAL__N__cd6b329d_24_DistributionBernoulli_cu_7537a20d21kernelPointwiseApply2IZNS_6native9templates4cuda28bernoulli_tensor_cuda_kernelIbfEEvRKNS_10TensorBaseES9_NS_15PhiloxCudaStateEEUliRbSB_SB_SB_RKfSD_SD_SD_E_bSC_mLin1ELin1ELi4ELi512ELi2EEEvNS0_6detail10TensorInfoIT0_T2_EENSG_IT1_SI_EESI_T_,"a",@progbits
	.sectionflags	@""
	.align	4
.nv.constant0._ZN2at4cuda57_GLOBAL__N__cd6b329d_24_DistributionBernoulli_cu_7537a20d21kernelPointwiseApply2IZNS_6native9templates4cuda28bernoulli_tensor_cuda_kernelIbfEEvRKNS_10TensorBaseES9_NS_15PhiloxCudaStateEEUliRbSB_SB_SB_RKfSD_SD_SD_E_bSC_mLin1ELin1ELi4ELi512ELi2EEEvNS0_6detail10TensorInfoIT0_T2_EENSG_IT1_SI_EESI_T_:
	.zero		1392


//--------------------- .nv.constant0._ZN2at4cuda57_GLOBAL__N__cd6b329d_24_DistributionBernoulli_cu_7537a20d21kernelPointwiseApply2IZNS_6native9templates4cuda28bernoulli_tensor_cuda_kernelIbfEEvRKNS_10TensorBaseES9_NS_15PhiloxCudaStateEEUliRbSB_SB_SB_RKfSD_SD_SD_E_bSC_mLi1ELi1ELi4ELi512ELi2EEEvNS0_6detail10TensorInfoIT0_T2_EENSG_IT1_SI_EESI_T_ --------------------------
	.section	.nv.constant0._ZN2at4cuda57_GLOBAL__N__cd6b329d_24_DistributionBernoulli_cu_7537a20d21kernelPointwiseApply2IZNS_6native9templates4cuda28bernoulli_tensor_cuda_kernelIbfEEvRKNS_10TensorBaseES9_NS_15PhiloxCudaStateEEUliRbSB_SB_SB_RKfSD_SD_SD_E_bSC_mLi1ELi1ELi4ELi512ELi2EEEvNS0_6detail10TensorInfoIT0_T2_EENSG_IT1_SI_EESI_T_,"a",@progbits
	.sectionflags	@""
	.align	4
.nv.constant0._ZN2at4cuda57_GLOBAL__N__cd6b329d_24_DistributionBernoulli_cu_7537a20d21kernelPointwiseApply2IZNS_6native9templates4cuda28bernoulli_tensor_cuda_kernelIbfEEvRKNS_10TensorBaseES9_NS_15PhiloxCudaStateEEUliRbSB_SB_SB_RKfSD_SD_SD_E_bSC_mLi1ELi1ELi4ELi512ELi2EEEvNS0_6detail10TensorInfoIT0_T2_EENSG_IT1_SI_EESI_T_:
	.zero		1392


//--------------------- .nv.constant0._ZN2at4cuda57_GLOBAL__N__cd6b329d_24_DistributionBernoulli_cu_7537a20d21kernelPointwiseApply2IZNS_6native9templates4cuda28bernoulli_tensor_cuda_kernelIbfEEvRKNS_10TensorBaseES9_NS_15PhiloxCudaStateEEUliRbSB_SB_SB_RKfSD_SD_SD_E_bSC_jLin1ELin1ELi4ELi512ELi2EEEvNS0_6detail10TensorInfoIT0_T2_EENSG_IT1_SI_EESI_T_ --------------------------
	.section	.nv.constant0._ZN2at4cuda57_GLOBAL__N__cd6b329d_24_DistributionBernoulli_cu_7537a20d21kernelPointwiseApply2IZNS_6native9templates4cuda28bernoulli_tensor_cuda_kernelIbfEEvRKNS_10TensorBaseES9_NS_15PhiloxCudaStateEEUliRbSB_SB_SB_RKfSD_SD_SD_E_bSC_jLin1ELin1ELi4ELi512ELi2EEEvNS0_6detail10TensorInfoIT0_T2_EENSG_IT1_SI_EESI_T_,"a",@progbits
	.sectionflags	@""
	.align	4
.nv.constant0._ZN2at4cuda57_GLOBAL__N__cd6b329d_24_DistributionBernoulli_cu_7537a20d21kernelPointwiseApply2IZNS_6native9templates4cuda28bernoulli_tensor_cuda_kernelIbfEEvRKNS_10TensorBaseES9_NS_15PhiloxCudaStateEEUliRbSB_SB_SB_RKfSD_SD_SD_E_bSC_jLin1ELin1ELi4ELi512ELi2EEEvNS0_6detail10TensorInfoIT0_T2_EENSG_IT1_SI_EESI_T_:
	.zero		992


//--------------------- .nv.constant0._ZN2at4cuda57_GLOBAL__N__cd6b329d_24_DistributionBernoulli_cu_7537a20d21kernelPointwiseApply2IZNS_6native9templates4cuda28bernoulli_tensor_cuda_kernelIbfEEvRKNS_10TensorBaseES9_NS_15PhiloxCudaStateEEUliRbSB_SB_SB_RKfSD_SD_SD_E_bSC_jLin1ELi2ELi4ELi512ELi2EEEvNS0_6detail10TensorInfoIT0_T2_EENSG_IT1_SI_EESI_T_ --------------------------
	.section	.nv.constant0._ZN2at4cuda57_GLOBAL__N__cd6b329d_24_DistributionBernoulli_cu_7537a20d21kernelPointwiseApply2IZNS_6native9templates4cuda28bernoulli_tensor_cuda_kernelIbfEEvRKNS_10TensorBaseES9_NS_15PhiloxCudaStateEEUliRbSB_SB_SB_RKfSD_SD_SD_E_bSC_jLin1ELi2ELi4ELi512ELi2EEEvNS0_6detail10TensorInfoIT0_T2_EENSG_IT1_SI_EESI_T_,"a",@progbits
	.sectionflags	@""
	.align	4
.nv.constant0._ZN2at4cuda57_GLOBAL__N__cd6b329d_24_DistributionBernoulli_cu_7537a20d21kernelPointwiseApply2IZNS_6native9templates4cuda28bernoulli_tensor_cuda_kernelIbfEEvRKNS_10TensorBaseES9_NS_15PhiloxCudaStateEEUliRbSB_SB_SB_RKfSD_SD_SD_E_bSC_jLin1ELi2ELi4ELi512ELi2EEEvNS0_6detail10TensorInfoIT0_T2_EENSG_IT1_SI_EESI_T_:
	.zero		992


//--------------------- .nv.constant0._ZN2at4cuda57_GLOBAL__N__cd6b329d_24_DistributionBernoulli_cu_7537a20d21kernelPointwiseApply2IZNS_6native9templates4cuda28bernoulli_tensor_cuda_kernelIbfEEvRKNS_10TensorBaseES9_NS_15PhiloxCudaStateEEUliRbSB_SB_SB_RKfSD_SD_SD_E_bSC_jLin1ELi1ELi4ELi512ELi2EEEvNS0_6detail10TensorInfoIT0_T2_EENSG_IT1_SI_EESI_T_ --------------------------
	.section	.nv.constant0._ZN2at4cuda57_GLOBAL__N__cd6b329d_24_DistributionBernoulli_cu_7537a20d21kernelPointwiseApply2IZNS_6native9templates4cuda28bernoulli_tensor_cuda_kernelIbfEEvRKNS_10TensorBaseES9_NS_15PhiloxCudaStateEEUliRbSB_SB_SB_RKfSD_SD_SD_E_bSC_jLin1ELi1ELi4ELi512ELi2EEEvNS0_6detail10TensorInfoIT0_T2_EENSG_IT1_SI_EESI_T_,"a",@progbits
	.sectionflags	@""
	.align	4
.nv.constant0._ZN2at4cuda57_GLOBAL__N__cd6b329d_24_DistributionBernoulli_cu_7537a20d21kernelPointwiseApply2IZNS_6native9templates4cuda28bernoulli_tensor_cuda_kernelIbfEEvRKNS_10TensorBaseES9_NS_15PhiloxCudaStateEEUliRbSB_SB_SB_RKfSD_SD_SD_E_bSC_jLin1ELi1ELi4ELi512ELi2EEEvNS0_6detail10TensorInfoIT0_T2_EENSG_IT1_SI_EESI_T_:
	.zero		992


//--------------------- .nv.constant0._ZN2at4cuda57_GLOBAL__N__cd6b329d_24_DistributionBernoulli_cu_7537a20d21kernelPointwiseApply2IZNS_6native9templates4cuda28bernoulli_tensor_cuda_kernelIbfEEvRKNS_10TensorBaseES9_NS_15PhiloxCudaStateEEUliRbSB_SB_SB_RKfSD_SD_SD_E_bSC_jLi2ELin1ELi4ELi512ELi2EEEvNS0_6detail10TensorInfoIT0_T2_EENSG_IT1_SI_EESI_T_ --------------------------
	.section	.nv.constant0._ZN2at4cuda57_GLOBAL__N__cd6b329d_24_DistributionBernoulli_cu_7537a20d21kernelPointwiseApply2IZNS_6native9templates4cuda28bernoulli_tensor_cuda_kernelIbfEEvRKNS_10TensorBaseES9_NS_15PhiloxCudaStateEEUliRbSB_SB_SB_RKfSD_SD_SD_E_bSC_jLi2ELin1ELi4ELi512ELi2EEEvNS0_6detail10TensorInfoIT0_T2_EENSG_IT1_SI_EESI_T_,"a",@progbits
	.sectionflags	@""
	.align	4
.nv.constant0._ZN2at4cuda57_GLOBAL__N__cd6b329d_24_DistributionBernoulli_cu_7537a20d21kernelPointwiseApply2IZNS_6native9templates4cuda28bernoulli_tensor_cuda_kernelIbfEEvRKNS_10TensorBaseES9_NS_15PhiloxCudaStateEEUliRbSB_SB_SB_RKfSD_SD_SD_E_bSC_jLi2ELin1ELi4ELi512ELi2EEEvNS0_6detail10TensorInfoIT0_T2_EENSG_IT1_SI_EESI_T_:
	.zero		992


//--------------------- .nv.constant0._ZN2at4cuda57_GLOBAL__N__cd6b329d_24_DistributionBernoulli_cu_7537a20d21kernelPointwiseApply2IZNS_6native9templates4cuda28bernoulli_tensor_cuda_kernelIbfEEvRKNS_10TensorBaseES9_NS_15PhiloxCudaStateEEUliRbSB_SB_SB_RKfSD_SD_SD_E_bSC_jLi2ELi2ELi4ELi512ELi2EEEvNS0_6detail10TensorInfoIT0_T2_EENSG_IT1_SI_EESI_T_ --------------------------
	.section	.nv.constant0._ZN2at4cuda57_GLOBAL__N__cd6b329d_24_DistributionBernoulli_cu_7537a20d21kernelPointwiseApply2IZNS_6native9templates4cuda28bernoulli_tensor_cuda_kernelIbfEEvRKNS_10TensorBaseES9_NS_15PhiloxCudaStateEEUliRbSB_SB_SB_RKfSD_SD_SD_E_bSC_jLi2ELi2ELi4ELi512ELi2EEEvNS0_6detail10TensorInfoIT0_T2_EENSG_IT1_SI_EESI_T_,"a",@progbits
	.sectionflags	@""
	.align	4
.nv.constant0._ZN2at4cuda57_GLOBAL__N__cd6b329d_24_DistributionBernoulli_cu_7537a20d21kernelPointwiseApply2IZNS_6native9templates4cuda28bernoulli_tensor_cuda_kernelIbfEEvRKNS_10TensorBaseES9_NS_15PhiloxCudaStateEEUliRbSB_SB_SB_RKfSD_SD_SD_E_bSC_jLi2ELi2ELi4ELi512ELi2EEEvNS0_6detail10TensorInfoIT0_T2_EENSG_IT1_SI_EESI_T_:
	.zero		992


//--------------------- .nv.constant0._ZN2at4cuda57_GLOBAL__N__cd6b329d_24_DistributionBernoulli_cu_7537a20d21kernelPointwiseApply2IZNS_6native9templates4cuda28bernoulli_tensor_cuda_kernelIbfEEvRKNS_10TensorBaseES9_NS_15PhiloxCudaStateEEUliRbSB_SB_SB_RKfSD_SD_SD_E_bSC_jLi2ELi1ELi4ELi512ELi2EEEvNS0_6detail10TensorInfoIT0_T2_EENSG_IT1_SI_EESI_T_ --------------------------
	.section	.nv.constant0._ZN2at4cuda57_GLOBAL__N__cd6b329d_24_DistributionBernoulli_cu_7537a20d21kernelPointwiseApply2IZNS_6native9templates4cuda28bernoulli_tensor_cuda_kernelIbfEEvRKNS_10TensorBaseES9_NS_15PhiloxCudaStateEEUliRbSB_SB_SB_RKfSD_SD_SD_E_bSC_jLi2ELi1ELi4ELi512ELi2EEEvNS0_6detail10TensorInfoIT0_T2_EENSG_IT1_SI_EESI_T_,"a",@progbits
	.sectionflags	@""
	.align	4
.nv.constant0._ZN2at4cuda57_GLOBAL__N__cd6b329d_24_DistributionBernoulli_cu_7537a20d21kernelPointwiseApply2IZNS_6native9templates4cuda28bernoulli_tensor_cuda_kernelIbfEEvRKNS_10TensorBaseES9_NS_15PhiloxCudaStateEEUliRbSB_SB_SB_RKfSD_SD_SD_E_bSC_jLi2ELi1ELi4ELi512ELi2EEEvNS0_6detail10TensorInfoIT0_T2_EENSG_IT1_SI_EESI_T_:
	.zero		992


//--------------------- .nv.constant0._ZN2at4cuda57_GLOBAL__N__cd6b329d_24_DistributionBernoulli_cu_7537a20d21kernelPointwiseApply2IZNS_6native9templates4cuda28bernoulli_tensor_cuda_kernelIbfEEvRKNS_10TensorBaseES9_NS_15PhiloxCudaStateEEUliRbSB_SB_SB_RKfSD_SD_SD_E_bSC_jLi1ELin1ELi4ELi512ELi2EEEvNS0_6detail10TensorInfoIT0_T2_EENSG_IT1_SI_EESI_T_ --------------------------
	.section	.nv.constant0._ZN2at4cuda57_GLOBAL__N__cd6b329d_24_DistributionBernoulli_cu_7537a20d21kernelPointwiseApply2IZNS_6native9templates4cuda28bernoulli_tensor_cuda_kernelIbfEEvRKNS_10TensorBaseES9_NS_15PhiloxCudaStateEEUliRbSB_SB_SB_RKfSD_SD_SD_E_bSC_jLi1ELin1ELi4ELi512ELi2EEEvNS0_6detail10TensorInfoIT0_T2_EENSG_IT1_SI_EESI_T_,"a",@progbits
	.sectionflags	@""
	.align	4
.nv.constant0._ZN2at4cuda57_GLOBAL__N__cd6b329d_24_DistributionBernoulli_cu_7537a20d21kernelPointwiseApply2IZNS_6native9templates4cuda28bernoulli_tensor_cuda_kernelIbfEEvRKNS_10TensorBaseES9_NS_15PhiloxCudaStateEEUliRbSB_SB_SB_RKfSD_SD_SD_E_bSC_jLi1ELin1ELi4ELi512ELi2EEEvNS0_6detail10TensorInfoIT0_T2_EENSG_IT1_SI_EESI_T_:
	.zero		992


//--------------------- .nv.constant0._ZN2at4cuda57_GLOBAL__N__cd6b329d_24_DistributionBernoulli_cu_7537a20d21kernelPointwiseApply2IZNS_6native9templates4cuda28bernoulli_tensor_cuda_kernelIbfEEvRKNS_10TensorBaseES9_NS_15PhiloxCudaStateEEUliRbSB_SB_SB_RKfSD_SD_SD_E_bSC_jLi1ELi2ELi4ELi512ELi2EEEvNS0_6detail10TensorInfoIT0_T2_EENSG_IT1_SI_EESI_T_ --------------------------
	.section	.nv.constant0._ZN2at4cuda57_GLOBAL__N__cd6b329d_24_DistributionBernoulli_cu_7537a20d21kernelPointwiseApply2IZNS_6native9templates4cuda28bernoulli_tensor_cuda_kernelIbfEEvRKNS_10TensorBaseES9_NS_15PhiloxCudaStateEEUliRbSB_SB_SB_RKfSD_SD_SD_E_bSC_jLi1ELi2ELi4ELi512ELi2EEEvNS0_6detail10TensorInfoIT0_T2_EENSG_IT1_SI_EESI_T_,"a",@progbits
	.sectionflags	@""
	.align	4
.nv.constant0._ZN2at4cuda57_GLOBAL__N__cd6b329d_24_DistributionBernoulli_cu_7537a20d21kernelPointwiseApply2IZNS_6native9templates4cuda28bernoulli_tensor_cuda_kernelIbfEEvRKNS_10TensorBaseES9_NS_15PhiloxCudaStateEEUliRbSB_SB_SB_RKfSD_SD_SD_E_bSC_jLi1ELi2ELi4ELi512ELi2EEEvNS0_6detail10TensorInfoIT0_T2_EENSG_IT1_SI_EESI_T_:
	.zero		992


//--------------------- .nv.constant0._ZN2at4cuda57_GLOBAL__N__cd6b329d_24_DistributionBernoulli_cu_7537a20d21kernelPointwiseApply2IZNS_6native9templates4cuda28bernoulli_tensor_cuda_kernelIbfEEvRKNS_10TensorBaseES9_NS_15PhiloxCudaStateEEUliRbSB_SB_SB_RKfSD_SD_SD_E_bSC_jLi1ELi1ELi4ELi512ELi2EEEvNS0_6detail10TensorInfoIT0_T2_EENSG_IT1_SI_EESI_T_ --------------------------
	.section	.nv.constant0._ZN2at4cuda57_GLOBAL__N__cd6b329d_24_DistributionBernoulli_cu_7537a20d21kernelPointwiseApply2IZNS_6native9templates4cuda28bernoulli_tensor_cuda_kernelIbfEEvRKNS_10TensorBaseES9_NS_15PhiloxCudaStateEEUliRbSB_SB_SB_RKfSD_SD_SD_E_bSC_jLi1ELi1ELi4ELi512ELi2EEEvNS0_6detail10TensorInfoIT0_T2_EENSG_IT1_SI_EESI_T_,"a",@progbits
	.sectionflags	@""
	.align	4
.nv.constant0._ZN2at4cuda57_GLOBAL__N__cd6b329d_24_DistributionBernoulli_cu_7537a20d21kernelPointwiseApply2IZNS_6native9templates4cuda28bernoulli_tensor_cuda_kernelIbfEEvRKNS_10TensorBaseES9_NS_15PhiloxCudaStateEEUliRbSB_SB_SB_RKfSD_SD_SD_E_bSC_jLi1ELi1ELi4ELi512ELi2EEEvNS0_6detail10TensorInfoIT0_T2_EENSG_IT1_SI_EESI_T_:
	.zero		992


//--------------------- .nv.constant0._ZN2at4cuda57_GLOBAL__N__cd6b329d_24_DistributionBernoulli_cu_7537a20d21kernelPointwiseApply2IZNS_6native9templates4cuda28bernoulli_tensor_cuda_kernelIN3c108BFloat16EfEEvRKNS_10TensorBaseESB_NS_15PhiloxCudaStateEEUliRS8_SD_SD_SD_RKfSF_SF_SF_E_S8_SE_mLin1ELin1ELi4ELi512ELi2EEEvNS0_6detail10TensorInfoIT0_T2_EENSI_IT1_SK_EESK_T_ --------------------------
	.section	.nv.constant0._ZN2at4cuda57_GLOBAL__N__cd6b329d_24_DistributionBernoulli_cu_7537a20d21kernelPointwiseApply2IZNS_6native9templates4cuda28bernoulli_tensor_cuda_kernelIN3c108BFloat16EfEEvRKNS_10TensorBaseESB_NS_15PhiloxCudaStateEEUliRS8_SD_SD_SD_RKfSF_SF_SF_E_S8_SE_mLin1ELin1ELi4ELi512ELi2EEEvNS0_6detail10TensorInfoIT0_T2_EENSI_IT1_SK_EESK_T_,"a",@progbits
	.sectionflags	@""
	.align	4
.nv.constant0._ZN2at4cuda57_GLOBAL__N__cd6b329d_24_DistributionBernoulli_cu_7537a20d21kernelPointwiseApply2IZNS_6native9templates4cuda28bernoulli_tensor_cuda_kernelIN3c108BFloat16EfEEvRKNS_10TensorBaseESB_NS_15PhiloxCudaStateEEUliRS8_SD_SD_SD_RKfSF_SF_SF_E_S8_SE_mLin1ELin1ELi4ELi512ELi2EEEvNS0_6detail10TensorInfoIT0_T2_EENSI_IT1_SK_EESK_T_:
	.zero		1392


//--------------------- .nv.constant0._ZN2at4cuda57_GLOBAL__N__cd6b329d_24_DistributionBernoulli_cu_7537a20d21kernelPointwiseApply2IZNS_6native9templates4cuda28bernoulli_tensor_cuda_kernelIN3c108BFloat16EfEEvRKNS_10TensorBaseESB_NS_15PhiloxCudaStateEEUliRS8_SD_SD_SD_RKfSF_SF_SF_E_S8_SE_mLi1ELi1ELi4ELi512ELi2EEEvNS0_6detail10TensorInfoIT0_T2_EENSI_IT1_SK_EESK_T_ --------------------------
	.section	.nv.constant0._ZN2at4cuda57_GLOBAL__N__cd6b329d_24_DistributionBernoulli_cu_7537a20d21kernelPointwiseApply2IZNS_6native9templates4cuda28bernoulli_tensor_cuda_kernelIN3c108BFloat16EfEEvRKNS_10TensorBaseESB_NS_15PhiloxCudaStateEEUliRS8_SD_SD_SD_RKfSF_SF_SF_E_S8_SE_mLi1ELi1ELi4ELi512ELi2EEEvNS0_6detail10TensorInfoIT0_T2_EENSI_IT1_SK_EESK_T_,"a",@progbits
	.sectionflags	@""
	.align	4
.nv.constant0._ZN2at4cuda57_GLOBAL__N__cd6b329d_24_DistributionBernoulli_cu_7537a20d21kernelPointwiseApply2IZNS_6native9templates4cuda28bernoulli_tensor_cuda_kernelIN3c108BFloat16EfEEvRKNS_10TensorBaseESB_NS_15PhiloxCudaStateEEUliRS8_SD_SD_SD_RKfSF_SF_SF_E_S8_SE_mLi1ELi1ELi4ELi512ELi2EEEvNS0_6detail10TensorInfoIT0_T2_EENSI_IT1_SK_EESK_T_:
	.zero		1392


//--------------------- .nv.constant0._ZN2at4cuda57_GLOBAL__N__cd6b329d_24_DistributionBernoulli_cu_7537a20d21kernelPointwiseApply2IZNS_6native9templates4cuda28bernoulli_tensor_cuda_kernelIN3c108BFloat16EfEEvRKNS_10TensorBaseESB_NS_15PhiloxCudaStateEEUliRS8_SD_SD_SD_RKfSF_SF_SF_E_S8_SE_jLin1ELin1ELi4ELi512ELi2EEEvNS0_6detail10TensorInfoIT0_T2_EENSI_IT1_SK_EESK_T_ --------------------------
	.section	.nv.constant0._ZN2at4cuda57_GLOBAL__N__cd6b329d_24_DistributionBernoulli_cu_7537a20d21kernelPointwiseApply2IZNS_6native9templates4cuda28bernoulli_tensor_cuda_kernelIN3c108BFloat16EfEEvRKNS_10TensorBaseESB_NS_15PhiloxCudaStateEEUliRS8_SD_SD_SD_RKfSF_SF_SF_E_S8_SE_jLin1ELin1ELi4ELi512ELi2EEEvNS0_6detail10TensorInfoIT0_T2_EENSI_IT1_SK_EESK_T_,"a",@progbits
	.sectionflags	@""
	.align	4
.nv.constant0._ZN2at4cuda57_GLOBAL__N__cd6b329d_24_DistributionBernoulli_cu_7537a20d21kernelPointwiseApply2IZNS_6native9templates4cuda28bernoulli_tensor_cuda_kernelIN3c108BFloat16EfEEvRKNS_10TensorBaseESB_NS_15PhiloxCudaStateEEUliRS8_SD_SD_SD_RKfSF_SF_SF_E_S8_SE_jLin1ELin1ELi4ELi512ELi2EEEvNS0_6detail10TensorInfoIT0_T2_EENSI_IT1_SK_EESK_T_:
	.zero		992


//--------------------- .nv.constant0._ZN2at4cuda57_GLOBAL__N__cd6b329d_24_DistributionBernoulli_cu_7537a20d21kernelPointwiseApply2IZNS_6native9templates4cuda28bernoulli_tensor_cuda_kernelIN3c108BFloat16EfEEvRKNS_10TensorBaseESB_NS_15PhiloxCudaStateEEUliRS8_SD_SD_SD_RKfSF_SF_SF_E_S8_SE_jLin1ELi2ELi4ELi512ELi2EEEvNS0_6detail10TensorInfoIT0_T2_EENSI_IT1_SK_EESK_T_ --------------------------
	.section	.nv.constant0._ZN2at4cuda57_GLOBAL__N__cd6b329d_24_DistributionBernoulli_cu_7537a20d21kernelPointwiseApply2IZNS_6native9templates4cuda28bernoulli_tensor_cuda_kernelIN3c108BFloat16EfEEvRKNS_10TensorBaseESB_NS_15PhiloxCudaStateEEUliRS8_SD_SD_SD_RKfSF_SF_SF_E_S8_SE_jLin1ELi2ELi4ELi512ELi2EEEvNS0_6detail10TensorInfoIT0_T2_EENSI_IT1_SK_EESK_T_,"a",@progbits
	.sectionflags	@""
	.align	4
.nv.constant0._ZN2at4cuda57_GLOBAL__N__cd6b329d_24_DistributionBernoulli_cu_7537a20d21kernelPointwiseApply2IZNS_6native9templates4cuda28bernoulli_tensor_cuda_kernelIN3c108BFloat16EfEEvRKNS_10TensorBaseESB_NS_15PhiloxCudaStateEEUliRS8_SD_SD_SD_RKfSF_SF_SF_E_S8_SE_jLin1ELi2ELi4ELi512ELi2EEEvNS0_6detail10TensorInfoIT0_T2_EENSI_IT1_SK_EESK_T_:
	.zero		992


//--------------------- .nv.constant0._ZN2at4cuda57_GLOBAL__N__cd6b329d_24_DistributionBernoulli_cu_7537a20d21kernelPointwiseApply2IZNS_6native9templates4cuda28bernoulli_tensor_cuda_kernelIN3c108BFloat16EfEEvRKNS_10TensorBaseESB_NS_15PhiloxCudaStateEEUliRS8_SD_SD_SD_RKfSF_SF_SF_E_S8_SE_jLin1ELi1ELi4ELi512ELi2EEEvNS0_6detail10TensorInfoIT0_T2_EENSI_IT1_SK_EESK_T_ --------------------------
	.section	.nv.constant0._ZN2at4cuda57_GLOBAL__N__cd6b329d_24_DistributionBernoulli_cu_7537a20d21kernelPointwiseApply2IZNS_6native9templates4cuda28bernoulli_tensor_cuda_kernelIN3c108BFloat16EfEEvRKNS_10TensorBaseESB_NS_15PhiloxCudaStateEEUliRS8_SD_SD_SD_RKfSF_SF_SF_E_S8_SE_jLin1ELi1ELi4ELi512ELi2EEEvNS0_6detail10TensorInfoIT0_T2_EENSI_IT1_SK_EESK_T_,"a",@progbits
	.sectionflags	@""
	.align	4
.nv.constant0._ZN2at4cuda57_GLOBAL__N__cd6b329d_24_DistributionBernoulli_cu_7537a20d21kernelPointwiseApply2IZNS_6native9templates4cuda28bernoulli_tensor_cuda_kernelIN3c108BFloat16EfEEvRKNS_10TensorBaseESB_NS_15PhiloxCudaStateEEUliRS8_SD_SD_SD_RKfSF_SF_SF_E_S8_SE_jLin1ELi1ELi4ELi512ELi2EEEvNS0_6detail10TensorInfoIT0_T2_EENSI_IT1_SK_EESK_T_:
	.zero		992


//--------------------- .nv.constant0._ZN2at4cuda57_GLOBAL__N__cd6b329d_24_DistributionBernoulli_cu_7537a20d21kernelPointwiseApply2IZNS_6native9templates4cuda28bernoulli_tensor_cuda_kernelIN3c108BFloat16EfEEvRKNS_10TensorBaseESB_NS_15PhiloxCudaStateEEUliRS8_SD_SD_SD_RKfSF_SF_SF_E_S8_SE_jLi2ELin1ELi4ELi512ELi2EEEvNS0_6detail10TensorInfoIT0_T2_EENSI_IT1_SK_EESK_T_ --------------------------
	.section	.nv.constant0._ZN2at4cuda57_GLOBAL__N__cd6b329d_24_DistributionBernoulli_cu_7537a20d21kernelPointwiseApply2IZNS_6native9templates4cuda28bernoulli_tensor_cuda_kernelIN3c108BFloat16EfEEvRKNS_10TensorBaseESB_NS_15PhiloxCudaStateEEUliRS8_SD_SD_SD_RKfSF_SF_SF_E_S8_SE_jLi2ELin1ELi4ELi512ELi2EEEvNS0_6detail10TensorInfoIT0_T2_EENSI_IT1_SK_EESK_T_,"a",@progbits
	.sectionflags	@""
	.align	4
.nv.constant0._ZN2at4cuda57_GLOBAL__N__cd6b329d_24_DistributionBernoulli_cu_7537a20d21kernelPointwiseApply2IZNS_6native9templates4cuda28bernoulli_tensor_cuda_kernelIN3c108BFloat16EfEEvRKNS_10TensorBaseESB_NS_15PhiloxCudaStateEEUliRS8_SD_SD_SD_RKfSF_SF_SF_E_S8_SE_jLi2ELin1ELi4ELi512ELi2EEEvNS0_6detail10TensorInfoIT0_T2_EENSI_IT1_SK_EESK_T_:
	.zero		992


//--------------------- .nv.constant0._ZN2at4cuda57_GLOBAL__N__cd6b329d_24_DistributionBernoulli_cu_7537a20d21kernelPointwiseApply2IZNS_6native9templates4cuda28bernoulli_tensor_cuda_kernelIN3c108BFloat16EfEEvRKNS_10TensorBaseESB_NS_15PhiloxCudaStateEEUliRS8_SD_SD_SD_RKfSF_SF_SF_E_S8_SE_jLi2ELi2ELi4ELi512ELi2EEEvNS0_6detail10TensorInfoIT0_T2_EENSI_IT1_SK_EESK_T_ --------------------------
	.section	.nv.constant0._ZN2at4cuda57_GLOBAL__N__cd6b329d_24_DistributionBernoulli_cu_7537a20d21kernelPointwiseApply2IZNS_6native9templates4cuda28bernoulli_tensor_cuda_kernelIN3c108BFloat16EfEEvRKNS_10TensorBaseESB_NS_15PhiloxCudaStateEEUliRS8_SD_SD_SD_RKfSF_SF_SF_E_S8_SE_jLi2ELi2ELi4ELi512ELi2EEEvNS0_6detail10TensorInfoIT0_T2_EENSI_IT1_SK_EESK_T_,"a",@progbits
	.sectionflags	@""
	.align	4
.nv.constant0._ZN2at4cuda57_GLOBAL__N__cd6b329d_24_DistributionBernoulli_cu_7537a20d21kernelPointwiseApply2IZNS_6native9templates4cuda28bernoulli_tensor_cuda_kernelIN3c108BFloat16EfEEvRKNS_10TensorBaseESB_NS_15PhiloxCudaStateEEUliRS8_SD_SD_SD_RKfSF_SF_SF_E_S8_SE_jLi2ELi2ELi4ELi512ELi2EEEvNS0_6detail10TensorInfoIT0_T2_EENSI_IT1_SK_EESK_T_:
	.zero		992


//--------------------- .nv.constant0._ZN2at4cuda57_GLOBAL__N__cd6b329d_24_DistributionBernoulli_cu_7537a20d21kernelPointwiseApply2IZNS_6native9templates4cuda28bernoulli_tensor_cuda_kernelIN3c108BFloat16EfEEvRKNS_10TensorBaseESB_NS_15PhiloxCudaStateEEUliRS8_SD_SD_SD_RKfSF_SF_SF_E_S8_SE_jLi2ELi1ELi4ELi512ELi2EEEvNS0_6detail10TensorInfoIT0_T2_EENSI_IT1_SK_EESK_T_ --------------------------
	.section	.nv.constant0._ZN2at4cuda57_GLOBAL__N__cd6b329d_24_DistributionBernoulli_cu_7537a20d21kernelPointwiseApply2IZNS_6native9templates4cuda28bernoulli_tensor_cuda_kernelIN3c108BFloat16EfEEvRKNS_10TensorBaseESB_NS_15PhiloxCudaStateEEUliRS8_SD_SD_SD_RKfSF_SF_SF_E_S8_SE_jLi2ELi1ELi4ELi512ELi2EEEvNS0_6detail10TensorInfoIT0_T2_EENSI_IT1_SK_EESK_T_,"a",@progbits
	.sectionflags	@""
	.align	4
.nv.constant0._ZN2at4cuda57_GLOBAL__N__cd6b329d_24_DistributionBernoulli_cu_7537a20d21kernelPointwiseApply2IZNS_6native9templates4cuda28bernoulli_tensor_cuda_kernelIN3c108BFloat16EfEEvRKNS_10TensorBaseESB_NS_15PhiloxCudaStateEEUliRS8_SD_SD_SD_RKfSF_SF_SF_E_S8_SE_jLi2ELi1ELi4ELi512ELi2EEEvNS0_6detail10TensorInfoIT0_T2_EENSI_IT1_SK_EESK_T_:
	.zero		992


//--------------------- .nv.constant0._ZN2at4cuda57_GLOBAL__N__cd6b329d_24_DistributionBernoulli_cu_7537a20d21kernelPointwiseApply2IZNS_6native9templates4cuda28bernoulli_tensor_cuda_kernelIN3c108BFloat16EfEEvRKNS_10TensorBaseESB_NS_15PhiloxCudaStateEEUliRS8_SD_SD_SD_RKfSF_SF_SF_E_S8_SE_jLi1ELin1ELi4ELi512ELi2EEEvNS0_6detail10TensorInfoIT0_T2_EENSI_IT1_SK_EESK_T_ --------------------------
	.section	.nv.constant0._ZN2at4cuda57_GLOBAL__N__cd6b329d_24_DistributionBernoulli_cu_7537a20d21kernelPointwiseApply2IZNS_6native9templates4cuda28bernoulli_tensor_cuda_kernelIN3c108BFloat16EfEEvRKNS_10TensorBaseESB_NS_15PhiloxCudaStateEEUliRS8_SD_SD_SD_RKfSF_SF_SF_E_S8_SE_jLi1ELin1ELi4ELi512ELi2EEEvNS0_6detail10TensorInfoIT0_T2_EENSI_IT1_SK_EESK_T_,"a",@progbits
	.sectionflags	@""
	.align	4
.nv.constant0._ZN2at4cuda57_GLOBAL__N__cd6b329d_24_DistributionBernoulli_cu_7537a20d21kernelPointwiseApply2IZNS_6native9templates4cuda28bernoulli_tensor_cuda_kernelIN3c108BFloat16EfEEvRKNS_10TensorBaseESB_NS_15PhiloxCudaStateEEUliRS8_SD_SD_SD_RKfSF_SF_SF_E_S8_SE_jLi1ELin1ELi4ELi512ELi2EEEvNS0_6detail10TensorInfoIT0_T2_EENSI_IT1_SK_EESK_T_:
	.zero		992


//--------------------- .nv.constant0._ZN2at4cuda57_GLOBAL__N__cd6b329d_24_DistributionBernoulli_cu_7537a20d21kernelPointwiseApply2IZNS_6native9templates4cuda28bernoulli_tensor_cuda_kernelIN3c108BFloat16EfEEvRKNS_10TensorBaseESB_NS_15PhiloxCudaStateEEUliRS8_SD_SD_SD_RKfSF_SF_SF_E_S8_SE_jLi1ELi2ELi4ELi512ELi2EEEvNS0_6detail10TensorInfoIT0_T2_EENSI_IT1_SK_EESK_T_ --------------------------
	.section	.nv.constant0._ZN2at4cuda57_GLOBAL__N__cd6b329d_24_DistributionBernoulli_cu_7537a20d21kernelPointwiseApply2IZNS_6native9templates4cuda28bernoulli_tensor_cuda_kernelIN3c108BFloat16EfEEvRKNS_10TensorBaseESB_NS_15PhiloxCudaStateEEUliRS8_SD_SD_SD_RKfSF_SF_SF_E_S8_SE_jLi1ELi2ELi4ELi512ELi2EEEvNS0_6detail10TensorInfoIT0_T2_EENSI_IT1_SK_EESK_T_,"a",@progbits
	.sectionflags	@""
	.align	4
.nv.constant0._ZN2at4cuda57_GLOBAL__N__cd6b329d_24_DistributionBernoulli_cu_7537a20d21kernelPointwiseApply2IZNS_6native9templates4cuda28bernoulli_tensor_cuda_kernelIN3c108BFloat16EfEEvRKNS_10TensorBaseESB_NS_15PhiloxCudaStateEEUliRS8_SD_SD_SD_RKfSF_SF_SF_E_S8_SE_jLi1ELi2ELi4ELi512ELi2EEEvNS0_6detail10TensorInfoIT0_T2_EENSI_IT1_SK_EESK_T_:
	.zero		992


//--------------------- .nv.constant0._ZN2at4cuda57_GLOBAL__N__cd6b329d_24_DistributionBernoulli_cu_7537a20d21kernelPointwiseApply2IZNS_6native9templates4cuda28bernoulli_tensor_cuda_kernelIN3c108BFloat16EfEEvRKNS_10TensorBaseESB_NS_15PhiloxCudaStateEEUliRS8_SD_SD_SD_RKfSF_SF_SF_E_S8_SE_jLi1ELi1ELi4ELi512ELi2EEEvNS0_6detail10TensorInfoIT0_T2_EENSI_IT1_SK_EESK_T_ --------------------------
	.section	.nv.constant0._ZN2at4cuda57_GLOBAL__N__cd6b329d_24_DistributionBernoulli_cu_7537a20d21kernelPointwiseApply2IZNS_6native9templates4cuda28bernoulli_tensor_cuda_kernelIN3c108BFloat16EfEEvRKNS_10TensorBaseESB_NS_15PhiloxCudaStateEEUliRS8_SD_SD_SD_RKfSF_SF_SF_E_S8_SE_jLi1ELi1ELi4ELi512ELi2EEEvNS0_6detail10TensorInfoIT0_T2_EENSI_IT1_SK_EESK_T_,"a",@progbits
	.sectionflags	@""
	.align	4
.nv.constant0._ZN2at4cuda57_GLOBAL__N__cd6b329d_24_DistributionBernoulli_cu_7537a20d21kernelPointwiseApply2IZNS_6native9templates4cuda28bernoulli_tensor_cuda_kernelIN3c108BFloat16EfEEvRKNS_10TensorBaseESB_NS_15PhiloxCudaStateEEUliRS8_SD_SD_SD_RKfSF_SF_SF_E_S8_SE_jLi1ELi1ELi4ELi512ELi2EEEvNS0_6detail10TensorInfoIT0_T2_EENSI_IT1_SK_EESK_T_:
	.zero		992


//--------------------- .nv.constant0._ZN2at4cuda57_GLOBAL__N__cd6b329d_24_DistributionBernoulli_cu_7537a20d21kernelPointwiseApply2IZNS_6native9templates4cuda28bernoulli_tensor_cuda_kernelIN3c104HalfEfEEvRKNS_10TensorBaseESB_NS_15PhiloxCudaStateEEUliRS8_SD_SD_SD_RKfSF_SF_SF_E_S8_SE_mLin1ELin1ELi4ELi512ELi2EEEvNS0_6detail10TensorInfoIT0_T2_EENSI_IT1_SK_EESK_T_ --------------------------
	.section	.nv.constant0._ZN2at4cuda57_GLOBAL__N__cd6b329d_24_DistributionBernoulli_cu_7537a20d21kernelPointwiseApply2IZNS_6native9templates4cuda28bernoulli_tensor_cuda_kernelIN3c104HalfEfEEvRKNS_10TensorBaseESB_NS_15PhiloxCudaStateEEUliRS8_SD_SD_SD_RKfSF_SF_SF_E_S8_SE_mLin1ELin1ELi4ELi512ELi2EEEvNS0_6detail10TensorInfoIT0_T2_EENSI_IT1_SK_EESK_T_,"a",@progbits
	.sectionflags	@""
	.align	4
.nv.constant0._ZN2at4cuda57_GLOBAL__N__cd6b329d_24_DistributionBernoulli_cu_7537a20d21kernelPointwiseApply2IZNS_6native9templates4cuda28bernoulli_tensor_cuda_kernelIN3c104HalfEfEEvRKNS_10TensorBaseESB_NS_15PhiloxCudaStateEEUliRS8_SD_SD_SD_RKfSF_SF_SF_E_S8_SE_mLin1ELin1ELi4ELi512ELi2EEEvNS0_6detail10TensorInfoIT0_T2_EENSI_IT1_SK_EESK_T_:
	.zero		1392


//--------------------- .nv.constant0._ZN2at4cuda57_GLOBAL__N__cd6b329d_24_DistributionBernoulli_cu_7537a20d21kernelPointwiseApply2IZNS_6native9templates4cuda28bernoulli_tensor_cuda_kernelIN3c104HalfEfEEvRKNS_10TensorBaseESB_NS_15PhiloxCudaStateEEUliRS8_SD_SD_SD_RKfSF_SF_SF_E_S8_SE_mLi1ELi1ELi4ELi512ELi2EEEvNS0_6detail10TensorInfoIT0_T2_EENSI_IT1_SK_EESK_T_ --------------------------
	.section	.nv.constant0._ZN2at4cuda57_GLOBAL__N__cd6b329d_24_DistributionBernoulli_cu_7537a20d21kernelPointwiseApply2IZNS_6native9templates4cuda28bernoulli_tensor_cuda_kernelIN3c104HalfEfEEvRKNS_10TensorBaseESB_NS_15PhiloxCudaStateEEUliRS8_SD_SD_SD_RKfSF_SF_SF_E_S8_SE_mLi1ELi1ELi4ELi512ELi2EEEvNS0_6detail10TensorInfoIT0_T2_EENSI_IT1_SK_EESK_T_,"a",@progbits
	.sectionflags	@""
	.align	4
.nv.constant0._ZN2at4cuda57_GLOBAL__N__cd6b329d_24_DistributionBernoulli_cu_7537a20d21kernelPointwiseApply2IZNS_6native9templates4cuda28bernoulli_tensor_cuda_kernelIN3c104HalfEfEEvRKNS_10TensorBaseESB_NS_15PhiloxCudaStateEEUliRS8_SD_SD_SD_RKfSF_SF_SF_E_S8_SE_mLi1ELi1ELi4ELi512ELi2EEEvNS0_6detail10TensorInfoIT0_T2_EENSI_IT1_SK_EESK_T_:
	.zero		1392


//--------------------- .nv.constant0._ZN2at4cuda57_GLOBAL__N__cd6b329d_24_DistributionBernoulli_cu_7537a20d21kernelPointwiseApply2IZNS_6native9templates4cuda28bernoulli_tensor_cuda_kernelIN3c104HalfEfEEvRKNS_10TensorBaseESB_NS_15PhiloxCudaStateEEUliRS8_SD_SD_SD_RKfSF_SF_SF_E_S8_SE_jLin1ELin1ELi4ELi512ELi2EEEvNS0_6detail10TensorInfoIT0_T2_EENSI_IT1_SK_EESK_T_ --------------------------
	.section	.nv.constant0._ZN2at4cuda57_GLOBAL__N__cd6b329d_24_DistributionBernoulli_cu_7537a20d21kernelPointwiseApply2IZNS_6native9templates4cuda28bernoulli_tensor_cuda_kernelIN3c104HalfEfEEvRKNS_10TensorBaseESB_NS_15PhiloxCudaStateEEUliRS8_SD_SD_SD_RKfSF_SF_SF_E_S8_SE_jLin1ELin1ELi4ELi512ELi2EEEvNS0_6detail10TensorInfoIT0_T2_EENSI_IT1_SK_EESK_T_,"a",@progbits
	.sectionflags	@""
	.align	4
.nv.constant0._ZN2at4cuda57_GLOBAL__N__cd6b329d_24_DistributionBernoulli_cu_7537a20d21kernelPointwiseApply2IZNS_6native9templates4cuda28bernoulli_tensor_cuda_kernelIN3c104HalfEfEEvRKNS_10TensorBaseESB_NS_15PhiloxCudaStateEEUliRS8_SD_SD_SD_RKfSF_SF_SF_E_S8_SE_jLin1ELin1ELi4ELi512ELi2EEEvNS0_6detail10TensorInfoIT0_T2_EENSI_IT1_SK_EESK_T_:
	.zero		992


//--------------------- .nv.constant0._ZN2at4cuda57_GLOBAL__N__cd6b329d_24_DistributionBernoulli_cu_7537a20d21kernelPointwiseApply2IZNS_6native9templates4cuda28bernoulli_tensor_cuda_kernelIN3c104HalfEfEEvRKNS_10TensorBaseESB_NS_15PhiloxCudaStateEEUliRS8_SD_SD_SD_RKfSF_SF_SF_E_S8_SE_jLin1ELi2ELi4ELi512ELi2EEEvNS0_6detail10TensorInfoIT0_T2_EENSI_IT1_SK_EESK_T_ --------------------------
	.section	.nv.constant0._ZN2at4cuda57_GLOBAL__N__cd6b329d_24_DistributionBernoulli_cu_7537a20d21kernelPointwiseApply2IZNS_6native9templates4cuda28bernoulli_tensor_cuda_kernelIN3c104HalfEfEEvRKNS_10TensorBaseESB_NS_15PhiloxCudaStateEEUliRS8_SD_SD_SD_RKfSF_SF_SF_E_S8_SE_jLin1ELi2ELi4ELi512ELi2EEEvNS0_6detail10TensorInfoIT0_T2_EENSI_IT1_SK_EESK_T_,"a",@progbits
	.sectionflags	@""
	.align	4
.nv.constant0._ZN2at4cuda57_GLOBAL__N__cd6b329d_24_DistributionBernoulli_cu_7537a20d21kernelPointwiseApply2IZNS_6native9templates4cuda28bernoulli_tensor_cuda_kernelIN3c104HalfEfEEvRKNS_10TensorBaseESB_NS_15PhiloxCudaStateEEUliRS8_SD_SD_SD_RKfSF_SF_SF_E_S8_SE_jLin1ELi2ELi4ELi512ELi2EEEvNS0_6detail10TensorInfoIT0_T2_EENSI_IT1_SK_EESK_T_:
	.zero		992


//--------------------- .nv.constant0._ZN2at4cuda57_GLOBAL__N__cd6b329d_24_DistributionBernoulli_cu_7537a20d21kernelPointwiseApply2IZNS_6native9templates4cuda28bernoulli_tensor_cuda_kernelIN3c104HalfEfEEvRKNS_10TensorBaseESB_NS_15PhiloxCudaStateEEUliRS8_SD_SD_SD_RKfSF_SF_SF_E_S8_SE_jLin1ELi1ELi4ELi512ELi2EEEvNS0_6detail10TensorInfoIT0_T2_EENSI_IT1_SK_EESK_T_ --------------------------
	.section	.nv.constant0._ZN2at4cuda57_GLOBAL__N__cd6b329d_24_DistributionBernoulli_cu_7537a20d21kernelPointwiseApply2IZNS_6native9templates4cuda28bernoulli_tensor_cuda_kernelIN3c104HalfEfEEvRKNS_10TensorBaseESB_NS_15PhiloxCudaStateEEUliRS8_SD_SD_SD_RKfSF_SF_SF_E_S8_SE_jLin1ELi1ELi4ELi512ELi2EEEvNS0_6detail10TensorInfoIT0_T2_EENSI_IT1_SK_EESK_T_,"a",@progbits
	.sectionflags	@""
	.align	4
.nv.constant0._ZN2at4cuda57_GLOBAL__N__cd6b329d_24_DistributionBernoulli_cu_7537a20d21kernelPointwiseApply2IZNS_6native9templates4cuda28bernoulli_tensor_cuda_kernelIN3c104HalfEfEEvRKNS_10TensorBaseESB_NS_15PhiloxCudaStateEEUliRS8_SD_SD_SD_RKfSF_SF_SF_E_S8_SE_jLin1ELi1ELi4ELi512ELi2EEEvNS0_6detail10TensorInfoIT0_T2_EENSI_IT1_SK_EESK_T_:
	.zero		992


//--------------------- .nv.constant0._ZN2at4cuda57_GLOBAL__N__cd6b329d_24_DistributionBernoulli_cu_7537a20d21kernelPointwiseApply2IZNS_6native9templates4cuda28bernoulli_tensor_cuda_kernelIN3c104HalfEfEEvRKNS_10TensorBaseESB_NS_15PhiloxCudaStateEEUliRS8_SD_SD_SD_RKfSF_SF_SF_E_S8_SE_jLi2ELin1ELi4ELi512ELi2EEEvNS0_6detail10TensorInfoIT0_T2_EENSI_IT1_SK_EESK_T_ --------------------------
	.section	.nv.constant0._ZN2at4cuda57_GLOBAL__N__cd6b329d_24_DistributionBernoulli_cu_7537a20d21kernelPointwiseApply2IZNS_6native9templates4cuda28bernoulli_tensor_cuda_kernelIN3c104HalfEfEEvRKNS_10TensorBaseESB_NS_15PhiloxCudaStateEEUliRS8_SD_SD_SD_RKfSF_SF_SF_E_S8_SE_jLi2ELin1ELi4ELi512ELi2EEEvNS0_6detail10TensorInfoIT0_T2_EENSI_IT1_SK_EESK_T_,"a",@progbits
	.sectionflags	@""
	.align	4
.nv.constant0._ZN2at4cuda57_GLOBAL__N__cd6b329d_24_DistributionBernoulli_cu_7537a20d21kernelPointwiseApply2IZNS_6native9templates4cuda28bernoulli_tensor_cuda_kernelIN3c104HalfEfEEvRKNS_10TensorBaseESB_NS_15PhiloxCudaStateEEUliRS8_SD_SD_SD_RKfSF_SF_SF_E_S8_SE_jLi2ELin1ELi4ELi512ELi2EEEvNS0_6detail10TensorInfoIT0_T2_EENSI_IT1_SK_EESK_T_:
	.zero		992


//--------------------- .nv.constant0._ZN2at4cuda57_GLOBAL__N__cd6b329d_24_DistributionBernoulli_cu_7537a20d21kernelPointwiseApply2IZNS_6native9templates4cuda28bernoulli_tensor_cuda_kernelIN3c104HalfEfEEvRKNS_10TensorBaseESB_NS_15PhiloxCudaStateEEUliRS8_SD_SD_SD_RKfSF_SF_SF_E_S8_SE_jLi2ELi2ELi4ELi512ELi2EEEvNS0_6detail10TensorInfoIT0_T2_EENSI_IT1_SK_EESK_T_ --------------------------
	.section	.nv.constant0._ZN2at4cuda57_GLOBAL__N__cd6b329d_24_DistributionBernoulli_cu_7537a20d21kernelPointwiseApply2IZNS_6native9templates4cuda28bernoulli_tensor_cuda_kernelIN3c104HalfEfEEvRKNS_10TensorBaseESB_NS_15PhiloxCudaStateEEUliRS8_SD_SD_SD_RKfSF_SF_SF_E_S8_SE_jLi2ELi2ELi4ELi512ELi2EEEvNS0_6detail10TensorInfoIT0_T2_EENSI_IT1_SK_EESK_T_,"a",@progbits
	.sectionflags	@""
	.align	4
.nv.constant0._ZN2at4cuda57_GLOBAL__N__cd6b329d_24_DistributionBernoulli_cu_7537a20d21kernelPointwiseApply2IZNS_6native9templates4cuda28bernoulli_tensor_cuda_kernelIN3c104HalfEfEEvRKNS_10TensorBaseESB_NS_15PhiloxCudaStateEEUliRS8_SD_SD_SD_RKfSF_SF_SF_E_S8_SE_jLi2ELi2ELi4ELi512ELi2EEEvNS0_6detail10TensorInfoIT0_T2_EENSI_IT1_SK_EESK_T_:
	.zero		992


//--------------------- .nv.constant0._ZN2at4cuda57_GLOBAL__N__cd6b329d_24_DistributionBernoulli_cu_7537a20d21kernelPointwiseApply2IZNS_6native9templates4cuda28bernoulli_tensor_cuda_kernelIN3c104HalfEfEEvRKNS_10TensorBaseESB_NS_15PhiloxCudaStateEEUliRS8_SD_SD_SD_RKfSF_SF_SF_E_S8_SE_jLi2ELi1ELi4ELi512ELi2EEEvNS0_6detail10TensorInfoIT0_T2_EENSI_IT1_SK_EESK_T_ --------------------------
	.section	.nv.constant0._ZN2at4cuda57_GLOBAL__N__cd6b329d_24_DistributionBernoulli_cu_7537a20d21kernelPointwiseApply2IZNS_6native9templates4cuda28bernoulli_tensor_cuda_kernelIN3c104HalfEfEEvRKNS_10TensorBaseESB_NS_15PhiloxCudaStateEEUliRS8_SD_SD_SD_RKfSF_SF_SF_E_S8_SE_jLi2ELi1ELi4ELi512ELi2EEEvNS0_6detail10TensorInfoIT0_T2_EENSI_IT1_SK_EESK_T_,"a",@progbits
	.sectionflags	@""
	.align	4
.nv.constant0._ZN2at4cuda57_GLOBAL__N__cd6b329d_24_DistributionBernoulli_cu_7537a20d21kernelPointwiseApply2IZNS_6native9templates4cuda28bernoulli_tensor_cuda_kernelIN3c104HalfEfEEvRKNS_10TensorBaseESB_NS_15PhiloxCudaStateEEUliRS8_SD_SD_SD_RKfSF_SF_SF_E_S8_SE_jLi2ELi1ELi4ELi512ELi2EEEvNS0_6detail10TensorInfoIT0_T2_EENSI_IT1_SK_EESK_T_:
	.zero		992


//--------------------- .nv.constant0._ZN2at4cuda57_GLOBAL__N__cd6b329d_24_DistributionBernoulli_cu_7537a20d21kernelPointwiseApply2IZNS_6native9templates4cuda28bernoulli_tensor_cuda_kernelIN3c104HalfEfEEvRKNS_10TensorBaseESB_NS_15PhiloxCudaStateEEUliRS8_SD_SD_SD_RKfSF_SF_SF_E_S8_SE_jLi1ELin1ELi4ELi512ELi2EEEvNS0_6detail10TensorInfoIT0_T2_EENSI_IT1_SK_EESK_T_ --------------------------
	.section	.nv.constant0._ZN2at4cuda57_GLOBAL__N__cd6b329d_24_DistributionBernoulli_cu_7537a20d21kernelPointwiseApply2IZNS_6native9templates4cuda28bernoulli_tensor_cuda_kernelIN3c104HalfEfEEvRKNS_10TensorBaseESB_NS_15PhiloxCudaStateEEUliRS8_SD_SD_SD_RKfSF_SF_SF_E_S8_SE_jLi1ELin1ELi4ELi512ELi2EEEvNS0_6detail10TensorInfoIT0_T2_EENSI_IT1_SK_EESK_T_,"a",@progbits
	.sectionflags	@""
	.align	4
.nv.constant0._ZN2at4cuda57_GLOBAL__N__cd6b329d_24_DistributionBernoulli_cu_7537a20d21kernelPointwiseApply2IZNS_6native9templates4cuda28bernoulli_tensor_cuda_kernelIN3c104HalfEfEEvRKNS_10TensorBaseESB_NS_15PhiloxCudaStateEEUliRS8_SD_SD_SD_RKfSF_SF_SF_E_S8_SE_jLi1ELin1ELi4ELi512ELi2EEEvNS0_6detail10TensorInfoIT0_T2_EENSI_IT1_SK_EESK_T_:
	.zero		992


//--------------------- .nv.constant0._ZN2at4cuda57_GLOBAL__N__cd6b329d_24_DistributionBernoulli_cu_7537a20d21kernelPointwiseApply2IZNS_6native9templates4cuda28bernoulli_tensor_cuda_kernelIN3c104HalfEfEEvRKNS_10TensorBaseESB_NS_15PhiloxCudaStateEEUliRS8_SD_SD_SD_RKfSF_SF_SF_E_S8_SE_jLi1ELi2ELi4ELi512ELi2EEEvNS0_6detail10TensorInfoIT0_T2_EENSI_IT1_SK_EESK_T_ --------------------------
	.section	.nv.constant0._ZN2at4cuda57_GLOBAL__N__cd6b329d_24_DistributionBernoulli_cu_7537a20d21kernelPointwiseApply2IZNS_6native9templates4cuda28bernoulli_tensor_cuda_kernelIN3c104HalfEfEEvRKNS_10TensorBaseESB_NS_15PhiloxCudaStateEEUliRS8_SD_SD_SD_RKfSF_SF_SF_E_S8_SE_jLi1ELi2ELi4ELi512ELi2EEEvNS0_6detail10TensorInfoIT0_T2_EENSI_IT1_SK_EESK_T_,"a",@progbits
	.sectionflags	@""
	.align	4
.nv.constant0._ZN2at4cuda57_GLOBAL__N__cd6b329d_24_DistributionBernoulli_cu_7537a20d21kernelPointwiseApply2IZNS_6native9templates4cuda28bernoulli_tensor_cuda_kernelIN3c104HalfEfEEvRKNS_10TensorBaseESB_NS_15PhiloxCudaStateEEUliRS8_SD_SD_SD_RKfSF_SF_SF_E_S8_SE_jLi1ELi2ELi4ELi512ELi2EEEvNS0_6detail10TensorInfoIT0_T2_EENSI_IT1_SK_EESK_T_:
	.zero		992


//--------------------- .nv.constant0._ZN2at4cuda57_GLOBAL__N__cd6b329d_24_DistributionBernoulli_cu_7537a20d21kernelPointwiseApply2IZNS_6native9templates4cuda28bernoulli_tensor_cuda_kernelIN3c104HalfEfEEvRKNS_10TensorBaseESB_NS_15PhiloxCudaStateEEUliRS8_SD_SD_SD_RKfSF_SF_SF_E_S8_SE_jLi1ELi1ELi4ELi512ELi2EEEvNS0_6detail10TensorInfoIT0_T2_EENSI_IT1_SK_EESK_T_ --------------------------
	.section	.nv.constant0._ZN2at4cuda57_GLOBAL__N__cd6b329d_24_DistributionBernoulli_cu_7537a20d21kernelPointwiseApply2IZNS_6native9templates4cuda28bernoulli_tensor_cuda_kernelIN3c104HalfEfEEvRKNS_10TensorBaseESB_NS_15PhiloxCudaStateEEUliRS8_SD_SD_SD_RKfSF_SF_SF_E_S8_SE_jLi1ELi1ELi4ELi512ELi2EEEvNS0_6detail10TensorInfoIT0_T2_EENSI_IT1_SK_EESK_T_,"a",@progbits
	.sectionflags	@""
	.align	4
.nv.constant0._ZN2at4cuda57_GLOBAL__N__cd6b329d_24_DistributionBernoulli_cu_7537a20d21kernelPointwiseApply2IZNS_6native9templates4cuda28bernoulli_tensor_cuda_kernelIN3c104HalfEfEEvRKNS_10TensorBaseESB_NS_15PhiloxCudaStateEEUliRS8_SD_SD_SD_RKfSF_SF_SF_E_S8_SE_jLi1ELi1ELi4ELi512ELi2EEEvNS0_6detail10TensorInfoIT0_T2_EENSI_IT1_SK_EESK_T_:
	.zero		992


//--------------------- .nv.constant0._ZN2at4cuda57_GLOBAL__N__cd6b329d_24_DistributionBernoulli_cu_7537a20d21kernelPointwiseApply2IZNS_6native9templates4cuda28bernoulli_tensor_cuda_kernelIffEEvRKNS_10TensorBaseES9_NS_15PhiloxCudaStateEEUliRfSB_SB_SB_RKfSD_SD_SD_E_fSC_mLin1ELin1ELi4ELi512ELi2EEEvNS0_6detail10TensorInfoIT0_T2_EENSG_IT1_SI_EESI_T_ --------------------------
	.section	.nv.constant0._ZN2at4cuda57_GLOBAL__N__cd6b329d_24_DistributionBernoulli_cu_7537a20d21kernelPointwiseApply2IZNS_6native9templates4cuda28bernoulli_tensor_cuda_kernelIffEEvRKNS_10TensorBaseES9_NS_15PhiloxCudaStateEEUliRfSB_SB_SB_RKfSD_SD_SD_E_fSC_mLin1ELin1ELi4ELi512ELi2EEEvNS0_6detail10TensorInfoIT0_T2_EENSG_IT1_SI_EESI_T_,"a",@progbits
	.sectionflags	@""
	.align	4
.nv.constant0._ZN2at4cuda57_GLOBAL__N__cd6b329d_24_DistributionBernoulli_cu_7537a20d21kernelPointwiseApply2IZNS_6native9templates4cuda28bernoulli_tensor_cuda_kernelIffEEvRKNS_10TensorBaseES9_NS_15PhiloxCudaStateEEUliRfSB_SB_SB_RKfSD_SD_SD_E_fSC_mLin1ELin1ELi4ELi512ELi2EEEvNS0_6detail10TensorInfoIT0_T2_EENSG_IT1_SI_EESI_T_:
	.zero		1392


//--------------------- .nv.constant0._ZN2at4cuda57_GLOBAL__N__cd6b329d_24_DistributionBernoulli_cu_7537a20d21kernelPointwiseApply2IZNS_6native9templates4cuda28bernoulli_tensor_cuda_kernelIffEEvRKNS_10TensorBaseES9_NS_15PhiloxCudaStateEEUliRfSB_SB_SB_RKfSD_SD_SD_E_fSC_mLi1ELi1ELi4ELi512ELi2EEEvNS0_6detail10TensorInfoIT0_T2_EENSG_IT1_SI_EESI_T_ --------------------------
	.section	.nv.constant0._ZN2at4cuda57_GLOBAL__N__cd6b329d_24_DistributionBernoulli_cu_7537a20d21kernelPointwiseApply2IZNS_6native9templates4cuda28bernoulli_tensor_cuda_kernelIffEEvRKNS_10TensorBaseES9_NS_15PhiloxCudaStateEEUliRfSB_SB_SB_RKfSD_SD_SD_E_fSC_mLi1ELi1ELi4ELi512ELi2EEEvNS0_6detail10TensorInfoIT0_T2_EENSG_IT1_SI_EESI_T_,"a",@progbits
	.sectionflags	@""
	.align	4
.nv.constant0._ZN2at4cuda57_GLOBAL__N__cd6b329d_24_DistributionBernoulli_cu_7537a20d21kernelPointwiseApply2IZNS_6native9templates4cuda28bernoulli_tensor_cuda_kernelIffEEvRKNS_10TensorBaseES9_NS_15PhiloxCudaStateEEUliRfSB_SB_SB_RKfSD_SD_SD_E_fSC_mLi1ELi1ELi4ELi512ELi2EEEvNS0_6detail10TensorInfoIT0_T2_EENSG_IT1_SI_EESI_T_:
	.zero		1392


//--------------------- .nv.constant0._ZN2at4cuda57_GLOBAL__N__cd6b329d_24_DistributionBernoulli_cu_7537a20d21kernelPointwiseApply2IZNS_6native9templates4cuda28bernoulli_tensor_cuda_kernelIffEEvRKNS_10TensorBaseES9_NS_15PhiloxCudaStateEEUliRfSB_SB_SB_RKfSD_SD_SD_E_fSC_jLin1ELin1ELi4ELi512ELi2EEEvNS0_6detail10TensorInfoIT0_T2_EENSG_IT1_SI_EESI_T_ --------------------------
	.section	.nv.constant0._ZN2at4cuda57_GLOBAL__N__cd6b329d_24_DistributionBernoulli_cu_7537a20d21kernelPointwiseApply2IZNS_6native9templates4cuda28bernoulli_tensor_cuda_kernelIffEEvRKNS_10TensorBaseES9_NS_15PhiloxCudaStateEEUliRfSB_SB_SB_RKfSD_SD_SD_E_fSC_jLin1ELin1ELi4ELi512ELi2EEEvNS0_6detail10TensorInfoIT0_T2_EENSG_IT1_SI_EESI_T_,"a",@progbits
	.sectionflags	@""
	.align	4
.nv.constant0._ZN2at4cuda57_GLOBAL__N__cd6b329d_24_DistributionBernoulli_cu_7537a20d21kernelPointwiseApply2IZNS_6native9templates4cuda28bernoulli_tensor_cuda_kernelIffEEvRKNS_10TensorBaseES9_NS_15PhiloxCudaStateEEUliRfSB_SB_SB_RKfSD_SD_SD_E_fSC_jLin1ELin1ELi4ELi512ELi2EEEvNS0_6detail10TensorInfoIT0_T2_EENSG_IT1_SI_EESI_T_:
	.zero		992


//--------------------- .nv.constant0._ZN2at4cuda57_GLOBAL__N__cd6b329d_24_DistributionBernoulli_cu_7537a20d21kernelPointwiseApply2IZNS_6native9templates4cuda28bernoulli_tensor_cuda_kernelIffEEvRKNS_10TensorBaseES9_NS_15PhiloxCudaStateEEUliRfSB_SB_SB_RKfSD_SD_SD_E_fSC_jLin1ELi2ELi4ELi512ELi2EEEvNS0_6detail10TensorInfoIT0_T2_EENSG_IT1_SI_EESI_T_ --------------------------
	.section	.nv.constant0._ZN2at4cuda57_GLOBAL__N__cd6b329d_24_DistributionBernoulli_cu_7537a20d21kernelPointwiseApply2IZNS_6native9templates4cuda28bernoulli_tensor_cuda_kernelIffEEvRKNS_10TensorBaseES9_NS_15PhiloxCudaStateEEUliRfSB_SB_SB_RKfSD_SD_SD_E_fSC_jLin1ELi2ELi4ELi512ELi2EEEvNS0_6detail10TensorInfoIT0_T2_EENSG_IT1_SI_EESI_T_,"a",@progbits
	.sectionflags	@""
	.align	4
.nv.constant0._ZN2at4cuda57_GLOBAL__N__cd6b329d_24_DistributionBernoulli_cu_7537a20d21kernelPointwiseApply2IZNS_6native9templates4cuda28bernoulli_tensor_cuda_kernelIffEEvRKNS_10TensorBaseES9_NS_15PhiloxCudaStateEEUliRfSB_SB_SB_RKfSD_SD_SD_E_fSC_jLin1ELi2ELi4ELi512ELi2EEEvNS0_6detail10TensorInfoIT0_T2_EENSG_IT1_SI_EESI_T_:
	.zero		992


//--------------------- .nv.constant0._ZN2at4cuda57_GLOBAL__N__cd6b329d_24_DistributionBernoulli_cu_7537a20d21kernelPointwiseApply2IZNS_6native9templates4cuda28bernoulli_tensor_cuda_kernelIffEEvRKNS_10TensorBaseES9_NS_15PhiloxCudaStateEEUliRfSB_SB_SB_RKfSD_SD_SD_E_fSC_jLin1ELi1ELi4ELi512ELi2EEEvNS0_6detail10TensorInfoIT0_T2_EENSG_IT1_SI_EESI_T_ --------------------------
	.section	.nv.constant0._ZN2at4cuda57_GLOBAL__N__cd6b329d_24_DistributionBernoulli_cu_7537a20d21kernelPointwiseApply2IZNS_6native9templates4cuda28bernoulli_tensor_cuda_kernelIffEEvRKNS_10TensorBaseES9_NS_15PhiloxCudaStateEEUliRfSB_SB_SB_RKfSD_SD_SD_E_fSC_jLin1ELi1ELi4ELi512ELi2EEEvNS0_6detail10TensorInfoIT0_T2_EENSG_IT1_SI_EESI_T_,"a",@progbits
	.sectionflags	@""
	.align	4
.nv.constant0._ZN2at4cuda57_GLOBAL__N__cd6b329d_24_DistributionBernoulli_cu_7537a20d21kernelPointwiseApply2IZNS_6native9templates4cuda28bernoulli_tensor_cuda_kernelIffEEvRKNS_10TensorBaseES9_NS_15PhiloxCudaStateEEUliRfSB_SB_SB_RKfSD_SD_SD_E_fSC_jLin1ELi1ELi4ELi512ELi2EEEvNS0_6detail10TensorInfoIT0_T2_EENSG_IT1_SI_EESI_T_:
	.zero		992


//--------------------- .nv.constant0._ZN2at4cuda57_GLOBAL__N__cd6b329d_24_DistributionBernoulli_cu_7537a20d21kernelPointwiseApply2IZNS_6native9templates4cuda28bernoulli_tensor_cuda_kernelIffEEvRKNS_10TensorBaseES9_NS_15PhiloxCudaStateEEUliRfSB_SB_SB_RKfSD_SD_SD_E_fSC_jLi2ELin1ELi4ELi512ELi2EEEvNS0_6detail10TensorInfoIT0_T2_EENSG_IT1_SI_EESI_T_ --------------------------
	.section	.nv.constant0._ZN2at4cuda57_GLOBAL__N__cd6b329d_24_DistributionBernoulli_cu_7537a20d21kernelPointwiseApply2IZNS_6native9templates4cuda28bernoulli_tensor_cuda_kernelIffEEvRKNS_10TensorBaseES9_NS_15PhiloxCudaStateEEUliRfSB_SB_SB_RKfSD_SD_SD_E_fSC_jLi2ELin1ELi4ELi512ELi2EEEvNS0_6detail10TensorInfoIT0_T2_EENSG_IT1_SI_EESI_T_,"a",@progbits
	.sectionflags	@""
	.align	4
.nv.constant0._ZN2at4cuda57_GLOBAL__N__cd6b329d_24_DistributionBernoulli_cu_7537a20d21kernelPointwiseApply2IZNS_6native9templates4cuda28bernoulli_tensor_cuda_kernelIffEEvRKNS_10TensorBaseES9_NS_15PhiloxCudaStateEEUliRfSB_SB_SB_RKfSD_SD_SD_E_fSC_jLi2ELin1ELi4ELi512ELi2EEEvNS0_6detail10TensorInfoIT0_T2_EENSG_IT1_SI_EESI_T_:
	.zero		992


//--------------------- .nv.constant0._ZN2at4cuda57_GLOBAL__N__cd6b329d_24_DistributionBernoulli_cu_7537a20d21kernelPointwiseApply2IZNS_6native9templates4cuda28bernoulli_tensor_cuda_kernelIffEEvRKNS_10TensorBaseES9_NS_15PhiloxCudaStateEEUliRfSB_SB_SB_RKfSD_SD_SD_E_fSC_jLi2ELi2ELi4ELi512ELi2EEEvNS0_6detail10TensorInfoIT0_T2_EENSG_IT1_SI_EESI_T_ --------------------------
	.section	.nv.constant0._ZN2at4cuda57_GLOBAL__N__cd6b329d_24_DistributionBernoulli_cu_7537a20d21kernelPointwiseApply2IZNS_6native9templates4cuda28bernoulli_tensor_cuda_kernelIffEEvRKNS_10TensorBaseES9_NS_15PhiloxCudaStateEEUliRfSB_SB_SB_RKfSD_SD_SD_E_fSC_jLi2ELi2ELi4ELi512ELi2EEEvNS0_6detail10TensorInfoIT0_T2_EENSG_IT1_SI_EESI_T_,"a",@progbits
	.sectionflags	@""
	.align	4
.nv.constant0._ZN2at4cuda57_GLOBAL__N__cd6b329d_24_DistributionBernoulli_cu_7537a20d21kernelPointwiseApply2IZNS_6native9templates4cuda28bernoulli_tensor_cuda_kernelIffEEvRKNS_10TensorBaseES9_NS_15PhiloxCudaStateEEUliRfSB_SB_SB_RKfSD_SD_SD_E_fSC_jLi2ELi2ELi4ELi512ELi2EEEvNS0_6detail10TensorInfoIT0_T2_EENSG_IT1_SI_EESI_T_:
	.zero		992


//--------------------- .nv.constant0._ZN2at4cuda57_GLOBAL__N__cd6b329d_24_DistributionBernoulli_cu_7537a20d21kernelPointwiseApply2IZNS_6native9templates4cuda28bernoulli_tensor_cuda_kernelIffEEvRKNS_10TensorBaseES9_NS_15PhiloxCudaStateEEUliRfSB_SB_SB_RKfSD_SD_SD_E_fSC_jLi2ELi1ELi4ELi512ELi2EEEvNS0_6detail10TensorInfoIT0_T2_EENSG_IT1_SI_EESI_T_ --------------------------
	.section	.nv.constant0._ZN2at4cuda57_GLOBAL__N__cd6b329d_24_DistributionBernoulli_cu_7537a20d21kernelPointwiseApply2IZNS_6native9templates4cuda28bernoulli_tensor_cuda_kernelIffEEvRKNS_10TensorBaseES9_NS_15PhiloxCudaStateEEUliRfSB_SB_SB_RKfSD_SD_SD_E_fSC_jLi2ELi1ELi4ELi512ELi2EEEvNS0_6detail10TensorInfoIT0_T2_EENSG_IT1_SI_EESI_T_,"a",@progbits
	.sectionflags	@""
	.align	4
.nv.constant0._ZN2at4cuda57_GLOBAL__N__cd6b329d_24_DistributionBernoulli_cu_7537a20d21kernelPointwiseApply2IZNS_6native9templates4cuda28bernoulli_tensor_cuda_kernelIffEEvRKNS_10TensorBaseES9_NS_15PhiloxCudaStateEEUliRfSB_SB_SB_RKfSD_SD_SD_E_fSC_jLi2ELi1ELi4ELi512ELi2EEEvNS0_6detail10TensorInfoIT0_T2_EENSG_IT1_SI_EESI_T_:
	.zero		992


//--------------------- .nv.constant0._ZN2at4cuda57_GLOBAL__N__cd6b329d_24_DistributionBernoulli_cu_7537a20d21kernelPointwiseApply2IZNS_6native9templates4cuda28bernoulli_tensor_cuda_kernelIffEEvRKNS_10TensorBaseES9_NS_15PhiloxCudaStateEEUliRfSB_SB_SB_RKfSD_SD_SD_E_fSC_jLi1ELin1ELi4ELi512ELi2EEEvNS0_6detail10TensorInfoIT0_T2_EENSG_IT1_SI_EESI_T_ --------------------------
	.section	.nv.constant0._ZN2at4cuda57_GLOBAL__N__cd6b329d_24_DistributionBernoulli_cu_7537a20d21kernelPointwiseApply2IZNS_6native9templates4cuda28bernoulli_tensor_cuda_kernelIffEEvRKNS_10TensorBaseES9_NS_15PhiloxCudaStateEEUliRfSB_SB_SB_RKfSD_SD_SD_E_fSC_jLi1ELin1ELi4ELi512ELi2EEEvNS0_6detail10TensorInfoIT0_T2_EENSG_IT1_SI_EESI_T_,"a",@progbits
	.sectionflags	@""
	.align	4
.nv.constant0._ZN2at4cuda57_GLOBAL__N__cd6b329d_24_DistributionBernoulli_cu_7537a20d21kernelPointwiseApply2IZNS_6native9templates4cuda28bernoulli_tensor_cuda_kernelIffEEvRKNS_10TensorBaseES9_NS_15PhiloxCudaStateEEUliRfSB_SB_SB_RKfSD_SD_SD_E_fSC_jLi1ELin1ELi4ELi512ELi2EEEvNS0_6detail10TensorInfoIT0_T2_EENSG_IT1_SI_EESI_T_:
	.zero		992


//--------------------- .nv.constant0._ZN2at4cuda57_GLOBAL__N__cd6b329d_24_DistributionBernoulli_cu_7537a20d21kernelPointwiseApply2IZNS_6native9templates4cuda28bernoulli_tensor_cuda_kernelIffEEvRKNS_10TensorBaseES9_NS_15PhiloxCudaStateEEUliRfSB_SB_SB_RKfSD_SD_SD_E_fSC_jLi1ELi2ELi4ELi512ELi2EEEvNS0_6detail10TensorInfoIT0_T2_EENSG_IT1_SI_EESI_T_ --------------------------
	.section	.nv.constant0._ZN2at4cuda57_GLOBAL__N__cd6b329d_24_DistributionBernoulli_cu_7537a20d21kernelPointwiseApply2IZNS_6native9templates4cuda28bernoulli_tensor_cuda_kernelIffEEvRKNS_10TensorBaseES9_NS_15PhiloxCudaStateEEUliRfSB_SB_SB_RKfSD_SD_SD_E_fSC_jLi1ELi2ELi4ELi512ELi2EEEvNS0_6detail10TensorInfoIT0_T2_EENSG_IT1_SI_EESI_T_,"a",@progbits
	.sectionflags	@""
	.align	4
.nv.constant0._ZN2at4cuda57_GLOBAL__N__cd6b329d_24_DistributionBernoulli_cu_7537a20d21kernelPointwiseApply2IZNS_6native9templates4cuda28bernoulli_tensor_cuda_kernelIffEEvRKNS_10TensorBaseES9_NS_15PhiloxCudaStateEEUliRfSB_SB_SB_RKfSD_SD_SD_E_fSC_jLi1ELi2ELi4ELi512ELi2EEEvNS0_6detail10TensorInfoIT0_T2_EENSG_IT1_SI_EESI_T_:
	.zero		992


//--------------------- .nv.constant0._ZN2at4cuda57_GLOBAL__N__cd6b329d_24_DistributionBernoulli_cu_7537a20d21kernelPointwiseApply2IZNS_6native9templates4cuda28bernoulli_tensor_cuda_kernelIffEEvRKNS_10TensorBaseES9_NS_15PhiloxCudaStateEEUliRfSB_SB_SB_RKfSD_SD_SD_E_fSC_jLi1ELi1ELi4ELi512ELi2EEEvNS0_6detail10TensorInfoIT0_T2_EENSG_IT1_SI_EESI_T_ --------------------------
	.section	.nv.constant0._ZN2at4cuda57_GLOBAL__N__cd6b329d_24_DistributionBernoulli_cu_7537a20d21kernelPointwiseApply2IZNS_6native9templates4cuda28bernoulli_tensor_cuda_kernelIffEEvRKNS_10TensorBaseES9_NS_15PhiloxCudaStateEEUliRfSB_SB_SB_RKfSD_SD_SD_E_fSC_jLi1ELi1ELi4ELi512ELi2EEEvNS0_6detail10TensorInfoIT0_T2_EENSG_IT1_SI_EESI_T_,"a",@progbits
	.sectionflags	@""
	.align	4
.nv.constant0._ZN2at4cuda57_GLOBAL__N__cd6b329d_24_DistributionBernoulli_cu_7537a20d21kernelPointwiseApply2IZNS_6native9templates4cuda28bernoulli_tensor_cuda_kernelIffEEvRKNS_10TensorBaseES9_NS_15PhiloxCudaStateEEUliRfSB_SB_SB_RKfSD_SD_SD_E_fSC_jLi1ELi1ELi4ELi512ELi2EEEvNS0_6detail10TensorInfoIT0_T2_EENSG_IT1_SI_EESI_T_:
	.zero		992


//--------------------- .nv.constant0._ZN2at4cuda57_GLOBAL__N__cd6b329d_24_DistributionBernoulli_cu_7537a20d21kernelPointwiseApply2IZNS_6native9templates4cuda28bernoulli_tensor_cuda_kernelIdfEEvRKNS_10TensorBaseES9_NS_15PhiloxCudaStateEEUliRdSB_SB_SB_RKfSD_SD_SD_E_dSC_mLin1ELin1ELi4ELi512ELi2EEEvNS0_6detail10TensorInfoIT0_T2_EENSG_IT1_SI_EESI_T_ --------------------------
	.section	.nv.constant0._ZN2at4cuda57_GLOBAL__N__cd6b329d_24_DistributionBernoulli_cu_7537a20d21kernelPointwiseApply2IZNS_6native9templates4cuda28bernoulli_tensor_cuda_kernelIdfEEvRKNS_10TensorBaseES9_NS_15PhiloxCudaStateEEUliRdSB_SB_SB_RKfSD_SD_SD_E_dSC_mLin1ELin1ELi4ELi512ELi2EEEvNS0_6detail10TensorInfoIT0_T2_EENSG_IT1_SI_EESI_T_,"a",@progbits
	.sectionflags	@""
	.align	4
.nv.constant0._ZN2at4cuda57_GLOBAL__N__cd6b329d_24_DistributionBernoulli_cu_7537a20d21kernelPointwiseApply2IZNS_6native9templates4cuda28bernoulli_tensor_cuda_kernelIdfEEvRKNS_10TensorBaseES9_NS_15PhiloxCudaStateEEUliRdSB_SB_SB_RKfSD_SD_SD_E_dSC_mLin1ELin1ELi4ELi512ELi2EEEvNS0_6detail10TensorInfoIT0_T2_EENSG_IT1_SI_EESI_T_:
	.zero		1392


//--------------------- .nv.constant0._ZN2at4cuda57_GLOBAL__N__cd6b329d_24_DistributionBernoulli_cu_7537a20d21kernelPointwiseApply2IZNS_6native9templates4cuda28bernoulli_tensor_cuda_kernelIdfEEvRKNS_10TensorBaseES9_NS_15PhiloxCudaStateEEUliRdSB_SB_SB_RKfSD_SD_SD_E_dSC_mLi1ELi1ELi4ELi512ELi2EEEvNS0_6detail10TensorInfoIT0_T2_EENSG_IT1_SI_EESI_T_ --------------------------
	.section	.nv.constant0._ZN2at4cuda57_GLOBAL__N__cd6b329d_24_DistributionBernoulli_cu_7537a20d21kernelPointwiseApply2IZNS_6native9templates4cuda28bernoulli_tensor_cuda_kernelIdfEEvRKNS_10TensorBaseES9_NS_15PhiloxCudaStateEEUliRdSB_SB_SB_RKfSD_SD_SD_E_dSC_mLi1ELi1ELi4ELi512ELi2EEEvNS0_6detail10TensorInfoIT0_T2_EENSG_IT1_SI_EESI_T_,"a",@progbits
	.sectionflags	@""
	.align	4
.nv.constant0._ZN2at4cuda57_GLOBAL__N__cd6b329d_24_DistributionBernoulli_cu_7537a20d21kernelPointwiseApply2IZNS_6native9templates4cuda28bernoulli_tensor_cuda_kernelIdfEEvRKNS_10TensorBaseES9_NS_15PhiloxCudaStateEEUliRdSB_SB_SB_RKfSD_SD_SD_E_dSC_mLi1ELi1ELi4ELi512ELi2EEEvNS0_6detail10TensorInfoIT0_T2_EENSG_IT1_SI_EESI_T_:
	.zero		1392


//--------------------- .nv.constant0._ZN2at4cuda57_GLOBAL__N__cd6b329d_24_DistributionBernoulli_cu_7537a20d21kernelPointwiseApply2IZNS_6native9templates4cuda28bernoulli_tensor_cuda_kernelIdfEEvRKNS_10TensorBaseES9_NS_15PhiloxCudaStateEEUliRdSB_SB_SB_RKfSD_SD_SD_E_dSC_jLin1ELin1ELi4ELi512ELi2EEEvNS0_6detail10TensorInfoIT0_T2_EENSG_IT1_SI_EESI_T_ --------------------------
	.section	.nv.constant0._ZN2at4cuda57_GLOBAL__N__cd6b329d_24_DistributionBernoulli_cu_7537a20d21kernelPointwiseApply2IZNS_6native9templates4cuda28bernoulli_tensor_cuda_kernelIdfEEvRKNS_10TensorBaseES9_NS_15PhiloxCudaStateEEUliRdSB_SB_SB_RKfSD_SD_SD_E_dSC_jLin1ELin1ELi4ELi512ELi2EEEvNS0_6detail10TensorInfoIT0_T2_EENSG_IT1_SI_EESI_T_,"a",@progbits
	.sectionflags	@""
	.align	4
.nv.constant0._ZN2at4cuda57_GLOBAL__N__cd6b329d_24_DistributionBernoulli_cu_7537a20d21kernelPointwiseApply2IZNS_6native9templates4cuda28bernoulli_tensor_cuda_kernelIdfEEvRKNS_10TensorBaseES9_NS_15PhiloxCudaStateEEUliRdSB_SB_SB_RKfSD_SD_SD_E_dSC_jLin1ELin1ELi4ELi512ELi2EEEvNS0_6detail10TensorInfoIT0_T2_EENSG_IT1_SI_EESI_T_:
	.zero		992


//--------------------- .nv.constant0._ZN2at4cuda57_GLOBAL__N__cd6b329d_24_DistributionBernoulli_cu_7537a20d21kernelPointwiseApply2IZNS_6native9templates4cuda28bernoulli_tensor_cuda_kernelIdfEEvRKNS_10TensorBaseES9_NS_15PhiloxCudaStateEEUliRdSB_SB_SB_RKfSD_SD_SD_E_dSC_jLin1ELi2ELi4ELi512ELi2EEEvNS0_6detail10TensorInfoIT0_T2_EENSG_IT1_SI_EESI_T_ --------------------------
	.section	.nv.constant0._ZN2at4cuda57_GLOBAL__N__cd6b329d_24_DistributionBernoulli_cu_7537a20d21kernelPointwiseApply2IZNS_6native9templates4cuda28bernoulli_tensor_cuda_kernelIdfEEvRKNS_10TensorBaseES9_NS_15PhiloxCudaStateEEUliRdSB_SB_SB_RKfSD_SD_SD_E_dSC_jLin1ELi2ELi4ELi512ELi2EEEvNS0_6detail10TensorInfoIT0_T2_EENSG_IT1_SI_EESI_T_,"a",@progbits
	.sectionflags	@""
	.align	4
.nv.constant0._ZN2at4cuda57_GLOBAL__N__cd6b329d_24_DistributionBernoulli_cu_7537a20d21kernelPointwiseApply2IZNS_6native9templates4cuda28bernoulli_tensor_cuda_kernelIdfEEvRKNS_10TensorBaseES9_NS_15PhiloxCudaStateEEUliRdSB_SB_SB_RKfSD_SD_SD_E_dSC_jLin1ELi2ELi4ELi512ELi2EEEvNS0_6detail10TensorInfoIT0_T2_EENSG_IT1_SI_EESI_T_:
	.zero		992


//--------------------- .nv.constant0._ZN2at4cuda57_GLOBAL__N__cd6b329d_24_DistributionBernoulli_cu_7537a20d21kernelPointwiseApply2IZNS_6native9templates4cuda28bernoulli_tensor_cuda_kernelIdfEEvRKNS_10TensorBaseES9_NS_15PhiloxCudaStateEEUliRdSB_SB_SB_RKfSD_SD_SD_E_dSC_jLin1ELi1ELi4ELi512ELi2EEEvNS0_6detail10TensorInfoIT0_T2_EENSG_IT1_SI_EESI_T_ --------------------------
	.section	.nv.constant0._ZN2at4cuda57_GLOBAL__N__cd6b329d_24_DistributionBernoulli_cu_7537a20d21kernelPointwiseApply2IZNS_6native9templates4cuda28bernoulli_tensor_cuda_kernelIdfEEvRKNS_10TensorBaseES9_NS_15PhiloxCudaStateEEUliRdSB_SB_SB_RKfSD_SD_SD_E_dSC_jLin1ELi1ELi4ELi512ELi2EEEvNS0_6detail10TensorInfoIT0_T2_EENSG_IT1_SI_EESI_T_,"a",@progbits
	.sectionflags	@""
	.align	4
.nv.constant0._ZN2at4cuda57_GLOBAL__N__cd6b329d_24_DistributionBernoulli_cu_7537a20d21kernelPointwiseApply2IZNS_6native9templates4cuda28bernoulli_tensor_cuda_kernelIdfEEvRKNS_10TensorBaseES9_NS_15PhiloxCudaStateEEUliRdSB_SB_SB_RKfSD_SD_SD_E_dSC_jLin1ELi1ELi4ELi512ELi2EEEvNS0_6detail10TensorInfoIT0_T2_EENSG_IT1_SI_EESI_T_:
	.zero		992


//--------------------- .nv.constant0._ZN2at4cuda57_GLOBAL__N__cd6b329d_24_DistributionBernoulli_cu_7537a20d21kernelPointwiseApply2IZNS_6native9templates4cuda28bernoulli_tensor_cuda_kernelIdfEEvRKNS_10TensorBaseES9_NS_15PhiloxCudaStateEEUliRdSB_SB_SB_RKfSD_SD_SD_E_dSC_jLi2ELin1ELi4ELi512ELi2EEEvNS0_6detail10TensorInfoIT0_T2_EENSG_IT1_SI_EESI_T_ --------------------------
	.section	.nv.constant0._ZN2at4cuda57_GLOBAL__N__cd6b329d_24_DistributionBernoulli_cu_7537a20d21kernelPointwiseApply2IZNS_6native9templates4cuda28bernoulli_tensor_cuda_kernelIdfEEvRKNS_10TensorBaseES9_NS_15PhiloxCudaStateEEUliRdSB_SB_SB_RKfSD_SD_SD_E_dSC_jLi2ELin1ELi4ELi512ELi2EEEvNS0_6detail10TensorInfoIT0_T2_EENSG_IT1_SI_EESI_T_,"a",@progbits
	.sectionflags	@""
	.align	4
.nv.constant0._ZN2at4cuda57_GLOBAL__N__cd6b329d_24_DistributionBernoulli_cu_7537a20d21kernelPointwiseApply2IZNS_6native9templates4cuda28bernoulli_tensor_cuda_kernelIdfEEvRKNS_10TensorBaseES9_NS_15PhiloxCudaStateEEUliRdSB_SB_SB_RKfSD_SD_SD_E_dSC_jLi2ELin1ELi4ELi512ELi2EEEvNS0_6detail10TensorInfoIT0_T2_EENSG_IT1_SI_EESI_T_:
	.zero		992


//--------------------- .nv.constant0._ZN2at4cuda57_GLOBAL__N__cd6b329d_24_DistributionBernoulli_cu_7537a20d21kernelPointwiseApply2IZNS_6native9templates4cuda28bernoulli_tensor_cuda_kernelIdfEEvRKNS_10TensorBaseES9_NS_15PhiloxCudaStateEEUliRdSB_SB_SB_RKfSD_SD_SD_E_dSC_jLi2ELi2ELi4ELi512ELi2EEEvNS0_6detail10TensorInfoIT0_T2_EENSG_IT1_SI_EESI_T_ --------------------------
	.section	.nv.constant0._ZN2at4cuda57_GLOBAL__N__cd6b329d_24_DistributionBernoulli_cu_7537a20d21kernelPointwiseApply2IZNS_6native9templates4cuda28bernoulli_tensor_cuda_kernelIdfEEvRKNS_10TensorBaseES9_NS_15PhiloxCudaStateEEUliRdSB_SB_SB_RKfSD_SD_SD_E_dSC_jLi2ELi2ELi4ELi512ELi2EEEvNS0_6detail10TensorInfoIT0_T2_EENSG_IT1_SI_EESI_T_,"a",@progbits
	.sectionflags	@""
	.align	4
.nv.constant0._ZN2at4cuda57_GLOBAL__N__cd6b329d_24_DistributionBernoulli_cu_7537a20d21kernelPointwiseApply2IZNS_6native9templates4cuda28bernoulli_tensor_cuda_kernelIdfEEvRKNS_10TensorBaseES9_NS_15PhiloxCudaStateEEUliRdSB_SB_SB_RKfSD_SD_SD_E_dSC_jLi2ELi2ELi4ELi512ELi2EEEvNS0_6detail10TensorInfoIT0_T2_EENSG_IT1_SI_EESI_T_:
	.zero		992


//--------------------- .nv.constant0._ZN2at4cuda57_GLOBAL__N__cd6b329d_24_DistributionBernoulli_cu_7537a20d21kernelPointwiseApply2IZNS_6native9templates4cuda28bernoulli_tensor_cuda_kernelIdfEEvRKNS_10TensorBaseES9_NS_15PhiloxCudaStateEEUliRdSB_SB_SB_RKfSD_SD_SD_E_dSC_jLi2ELi1ELi4ELi512ELi2EEEvNS0_6detail10TensorInfoIT0_T2_EENSG_IT1_SI_EESI_T_ --------------------------
	.section	.nv.constant0._ZN2at4cuda57_GLOBAL__N__cd6b329d_24_DistributionBernoulli_cu_7537a20d21kernelPointwiseApply2IZNS_6native9templates4cuda28bernoulli_tensor_cuda_kernelIdfEEvRKNS_10TensorBaseES9_NS_15PhiloxCudaStateEEUliRdSB_SB_SB_RKfSD_SD_SD_E_dSC_jLi2ELi1ELi4ELi512ELi2EEEvNS0_6detail10TensorInfoIT0_T2_EENSG_IT1_SI_EESI_T_,"a",@progbits
	.sectionflags	@""
	.align	4
.nv.constant0._ZN2at4cuda57_GLOBAL__N__cd6b329d_24_DistributionBernoulli_cu_7537a20d21kernelPointwiseApply2IZNS_6native9templates4cuda28bernoulli_tensor_cuda_kernelIdfEEvRKNS_10TensorBaseES9_NS_15PhiloxCudaStateEEUliRdSB_SB_SB_RKfSD_SD_SD_E_dSC_jLi2ELi1ELi4ELi512ELi2EEEvNS0_6detail10TensorInfoIT0_T2_EENSG_IT1_SI_EESI_T_:
	.zero		992


//--------------------- .nv.constant0._ZN2at4cuda57_GLOBAL__N__cd6b329d_24_DistributionBernoulli_cu_7537a20d21kernelPointwiseApply2IZNS_6native9templates4cuda28bernoulli_tensor_cuda_kernelIdfEEvRKNS_10TensorBaseES9_NS_15PhiloxCudaStateEEUliRdSB_SB_SB_RKfSD_SD_SD_E_dSC_jLi1ELin1ELi4ELi512ELi2EEEvNS0_6detail10TensorInfoIT0_T2_EENSG_IT1_SI_EESI_T_ --------------------------
	.section	.nv.constant0._ZN2at4cuda57_GLOBAL__N__cd6b329d_24_DistributionBernoulli_cu_7537a20d21kernelPointwiseApply2IZNS_6native9templates4cuda28bernoulli_tensor_cuda_kernelIdfEEvRKNS_10TensorBaseES9_NS_15PhiloxCudaStateEEUliRdSB_SB_SB_RKfSD_SD_SD_E_dSC_jLi1ELin1ELi4ELi512ELi2EEEvNS0_6detail10TensorInfoIT0_T2_EENSG_IT1_SI_EESI_T_,"a",@progbits
	.sectionflags	@""
	.align	4
.nv.constant0._ZN2at4cuda57_GLOBAL__N__cd6b329d_24_DistributionBernoulli_cu_7537a20d21kernelPointwiseApply2IZNS_6native9templates4cuda28bernoulli_tensor_cuda_kernelIdfEEvRKNS_10TensorBaseES9_NS_15PhiloxCudaStateEEUliRdSB_SB_SB_RKfSD_SD_SD_E_dSC_jLi1ELin1ELi4ELi512ELi2EEEvNS0_6detail10TensorInfoIT0_T2_EENSG_IT1_SI_EESI_T_:
	.zero		992


//--------------------- .nv.constant0._ZN2at4cuda57_GLOBAL__N__cd6b329d_24_DistributionBernoulli_cu_7537a20d21kernelPointwiseApply2IZNS_6native9templates4cuda28bernoulli_tensor_cuda_kernelIdfEEvRKNS_10TensorBaseES9_NS_15PhiloxCudaStateEEUliRdSB_SB_SB_RKfSD_SD_SD_E_dSC_jLi1ELi2ELi4ELi512ELi2EEEvNS0_6detail10TensorInfoIT0_T2_EENSG_IT1_SI_EESI_T_ --------------------------
	.section	.nv.constant0._ZN2at4cuda57_GLOBAL__N__cd6b329d_24_DistributionBernoulli_cu_7537a20d21kernelPointwiseApply2IZNS_6native9templates4cuda28bernoulli_tensor_cuda_kernelIdfEEvRKNS_10TensorBaseES9_NS_15PhiloxCudaStateEEUliRdSB_SB_SB_RKfSD_SD_SD_E_dSC_jLi1ELi2ELi4ELi512ELi2EEEvNS0_6detail10TensorInfoIT0_T2_EENSG_IT1_SI_EESI_T_,"a",@progbits
	.sectionflags	@""
	.align	4
.nv.constant0._ZN2at4cuda57_GLOBAL__N__cd6b329d_24_DistributionBernoulli_cu_7537a20d21kernelPointwiseApply2IZNS_6native9templates4cuda28bernoulli_tensor_cuda_kernelIdfEEvRKNS_10TensorBaseES9_NS_15PhiloxCudaStateEEUliRdSB_SB_SB_RKfSD_SD_SD_E_dSC_jLi1ELi2ELi4ELi512ELi2EEEvNS0_6detail10TensorInfoIT0_T2_EENSG_IT1_SI_EESI_T_:
	.zero		992


//--------------------- .nv.constant0._ZN2at4cuda57_GLOBAL__N__cd6b329d_24_DistributionBernoulli_cu_7537a20d21kernelPointwiseApply2IZNS_6native9templates4cuda28bernoulli_tensor_cuda_kernelIdfEEvRKNS_10TensorBaseES9_NS_15PhiloxCudaStateEEUliRdSB_SB_SB_RKfSD_SD_SD_E_dSC_jLi1ELi1ELi4ELi512ELi2EEEvNS0_6detail10TensorInfoIT0_T2_EENSG_IT1_SI_EESI_T_ --------------------------
	.section	.nv.constant0._ZN2at4cuda57_GLOBAL__N__cd6b329d_24_DistributionBernoulli_cu_7537a20d21kernelPointwiseApply2IZNS_6native9templates4cuda28bernoulli_tensor_cuda_kernelIdfEEvRKNS_10TensorBaseES9_NS_15PhiloxCudaStateEEUliRdSB_SB_SB_RKfSD_SD_SD_E_dSC_jLi1ELi1ELi4ELi512ELi2EEEvNS0_6detail10TensorInfoIT0_T2_EENSG_IT1_SI_EESI_T_,"a",@progbits
	.sectionflags	@""
	.align	4
.nv.constant0._ZN2at4cuda57_GLOBAL__N__cd6b329d_24_DistributionBernoulli_cu_7537a20d21kernelPointwiseApply2IZNS_6native9templates4cuda28bernoulli_tensor_cuda_kernelIdfEEvRKNS_10TensorBaseES9_NS_15PhiloxCudaStateEEUliRdSB_SB_SB_RKfSD_SD_SD_E_dSC_jLi1ELi1ELi4ELi512ELi2EEEvNS0_6detail10TensorInfoIT0_T2_EENSG_IT1_SI_EESI_T_:
	.zero		992


//--------------------- .nv.constant0._ZN2at4cuda57_GLOBAL__N__cd6b329d_24_DistributionBernoulli_cu_7537a20d21kernelPointwiseApply2IZNS_6native9templates4cuda28bernoulli_tensor_cuda_kernelIsfEEvRKNS_10TensorBaseES9_NS_15PhiloxCudaStateEEUliRsSB_SB_SB_RKfSD_SD_SD_E_sSC_mLin1ELin1ELi4ELi512ELi2EEEvNS0_6detail10TensorInfoIT0_T2_EENSG_IT1_SI_EESI_T_ --------------------------
	.section	.nv.constant0._ZN2at4cuda57_GLOBAL__N__cd6b329d_24_DistributionBernoulli_cu_7537a20d21kernelPointwiseApply2IZNS_6native9templates4cuda28bernoulli_tensor_cuda_kernelIsfEEvRKNS_10TensorBaseES9_NS_15PhiloxCudaStateEEUliRsSB_SB_SB_RKfSD_SD_SD_E_sSC_mLin1ELin1ELi4ELi512ELi2EEEvNS0_6detail10TensorInfoIT0_T2_EENSG_IT1_SI_EESI_T_,"a",@progbits
	.sectionflags	@""
	.align	4
.nv.constant0._ZN2at4cuda57_GLOBAL__N__cd6b329d_24_DistributionBernoulli_cu_7537a20d21kernelPointwiseApply2IZNS_6native9templates4cuda28bernoulli_tensor_cuda_kernelIsfEEvRKNS_10TensorBaseES9_NS_15PhiloxCudaStateEEUliRsSB_SB_SB_RKfSD_SD_SD_E_sSC_mLin1ELin1ELi4ELi512ELi2EEEvNS0_6detail10TensorInfoIT0_T2_EENSG_IT1_SI_EESI_T_:
	.zero		1392


//--------------------- .nv.constant0._ZN2at4cuda57_GLOBAL__N__cd6b329d_24_DistributionBernoulli_cu_7537a20d21kernelPointwiseApply2IZNS_6native9templates4cuda28bernoulli_tensor_cuda_kernelIsfEEvRKNS_10TensorBaseES9_NS_15PhiloxCudaStateEEUliRsSB_SB_SB_RKfSD_SD_SD_E_sSC_mLi1ELi1ELi4ELi512ELi2EEEvNS0_6detail10TensorInfoIT0_T2_EENSG_IT1_SI_EESI_T_ --------------------------
	.section	.nv.constant0._ZN2at4cuda57_GLOBAL__N__cd6b329d_24_DistributionBernoulli_cu_7537a20d21kernelPointwiseApply2IZNS_6native9templates4cuda28bernoulli_tensor_cuda_kernelIsfEEvRKNS_10TensorBaseES9_NS_15PhiloxCudaStateEEUliRsSB_SB_SB_RKfSD_SD_SD_E_sSC_mLi1ELi1ELi4ELi512ELi2EEEvNS0_6detail10TensorInfoIT0_T2_EENSG_IT1_SI_EESI_T_,"a",@progbits
	.sectionflags	@""
	.align	4
.nv.constant0._ZN2at4cuda57_GLOBAL__N__cd6b329d_24_DistributionBernoulli_cu_7537a20d21kernelPointwiseApply2IZNS_6native9templates4cuda28bernoulli_tensor_cuda_kernelIsfEEvRKNS_10TensorBaseES9_NS_15PhiloxCudaStateEEUliRsSB_SB_SB_RKfSD_SD_SD_E_sSC_mLi1ELi1ELi4ELi512ELi2EEEvNS0_6detail10TensorInfoIT0_T2_EENSG_IT1_SI_EESI_T_:
	.zero		1392


//--------------------- .nv.constant0._ZN2at4cuda57_GLOBAL__N__cd6b329d_24_DistributionBernoulli_cu_7537a20d21kernelPointwiseApply2IZNS_6native9templates4cuda28bernoulli_tensor_cuda_kernelIsfEEvRKNS_10TensorBaseES9_NS_15PhiloxCudaStateEEUliRsSB_SB_SB_RKfSD_SD_SD_E_sSC_jLin1ELin1ELi4ELi512ELi2EEEvNS0_6detail10TensorInfoIT0_T2_EENSG_IT1_SI_EESI_T_ --------------------------
	.section	.nv.constant0._ZN2at4cuda57_GLOBAL__N__cd6b329d_24_DistributionBernoulli_cu_7537a20d21kernelPointwiseApply2IZNS_6native9templates4cuda28bernoulli_tensor_cuda_kernelIsfEEvRKNS_10TensorBaseES9_NS_15PhiloxCudaStateEEUliRsSB_SB_SB_RKfSD_SD_SD_E_sSC_jLin1ELin1ELi4ELi512ELi2EEEvNS0_6detail10TensorInfoIT0_T2_EENSG_IT1_SI_EESI_T_,"a",@progbits
	.sectionflags	@""
	.align	4
.nv.constant0._ZN2at4cuda57_GLOBAL__N__cd6b329d_24_DistributionBernoulli_cu_7537a20d21kernelPointwiseApply2IZNS_6native9templates4cuda28bernoulli_tensor_cuda_kernelIsfEEvRKNS_10TensorBaseES9_NS_15PhiloxCudaStateEEUliRsSB_SB_SB_RKfSD_SD_SD_E_sSC_jLin1ELin1ELi4ELi512ELi2EEEvNS0_6detail10TensorInfoIT0_T2_EENSG_IT1_SI_EESI_T_:
	.zero		992


//--------------------- .nv.constant0._ZN2at4cuda57_GLOBAL__N__cd6b329d_24_DistributionBernoulli_cu_7537a20d21kernelPointwiseApply2IZNS_6native9templates4cuda28bernoulli_tensor_cuda_kernelIsfEEvRKNS_10TensorBaseES9_NS_15PhiloxCudaStateEEUliRsSB_SB_SB_RKfSD_SD_SD_E_sSC_jLin1ELi2ELi4ELi512ELi2EEEvNS0_6detail10TensorInfoIT0_T2_EENSG_IT1_SI_EESI_T_ --------------------------
	.section	.nv.constant0._ZN2at4cuda57_GLOBAL__N__cd6b329d_24_DistributionBernoulli_cu_7537a20d21kernelPointwiseApply2IZNS_6native9templates4cuda28bernoulli_tensor_cuda_kernelIsfEEvRKNS_10TensorBaseES9_NS_15PhiloxCudaStateEEUliRsSB_SB_SB_RKfSD_SD_SD_E_sSC_jLin1ELi2ELi4ELi512ELi2EEEvNS0_6detail10TensorInfoIT0_T2_EENSG_IT1_SI_EESI_T_,"a",@progbits
	.sectionflags	@""
	.align	4
.nv.constant0._ZN2at4cuda57_GLOBAL__N__cd6b329d_24_DistributionBernoulli_cu_7537a20d21kernelPointwiseApply2IZNS_6native9templates4cuda28bernoulli_tensor_cuda_kernelIsfEEvRKNS_10TensorBaseES9_NS_15PhiloxCudaStateEEUliRsSB_SB_SB_RKfSD_SD_SD_E_sSC_jLin1ELi2ELi4ELi512ELi2EEEvNS0_6detail10TensorInfoIT0_T2_EENSG_IT1_SI_EESI_T_:
	.zero		992


//--------------------- .nv.constant0._ZN2at4cuda57_GLOBAL__N__cd6b329d_24_DistributionBernoulli_cu_7537a20d21kernelPointwiseApply2IZNS_6native9templates4cuda28bernoulli_tensor_cuda_kernelIsfEEvRKNS_10TensorBaseES9_NS_15PhiloxCudaStateEEUliRsSB_SB_SB_RKfSD_SD_SD_E_sSC_jLin1ELi1ELi4ELi512ELi2EEEvNS0_6detail10TensorInfoIT0_T2_EENSG_IT1_SI_EESI_T_ --------------------------
	.section	.nv.constant0._ZN2at4cuda57_GLOBAL__N__cd6b329d_24_DistributionBernoulli_cu_7537a20d21kernelPointwiseApply2IZNS_6native9templates4cuda28bernoulli_tensor_cuda_kernelIsfEEvRKNS_10TensorBaseES9_NS_15PhiloxCudaStateEEUliRsSB_SB_SB_RKfSD_SD_SD_E_sSC_jLin1ELi1ELi4ELi512ELi2EEEvNS0_6detail10TensorInfoIT0_T2_EENSG_IT1_SI_EESI_T_,"a",@progbits
	.sectionflags	@""
	.align	4
.nv.constant0._ZN2at4cuda57_GLOBAL__N__cd6b329d_24_DistributionBernoulli_cu_7537a20d21kernelPointwiseApply2IZNS_6native9templates4cuda28bernoulli_tensor_cuda_kernelIsfEEvRKNS_10TensorBaseES9_NS_15PhiloxCudaStateEEUliRsSB_SB_SB_RKfSD_SD_SD_E_sSC_jLin1ELi1ELi4ELi512ELi2EEEvNS0_6detail10TensorInfoIT0_T2_EENSG_IT1_SI_EESI_T_:
	.zero		992


//--------------------- .nv.constant0._ZN2at4cuda57_GLOBAL__N__cd6b329d_24_DistributionBernoulli_cu_7537a20d21kernelPointwiseApply2IZNS_6native9templates4cuda28bernoulli_tensor_cuda_kernelIsfEEvRKNS_10TensorBaseES9_NS_15PhiloxCudaStateEEUliRsSB_SB_SB_RKfSD_SD_SD_E_sSC_jLi2ELin1ELi4ELi512ELi2EEEvNS0_6detail10TensorInfoIT0_T2_EENSG_IT1_SI_EESI_T_ --------------------------
	.section	.nv.constant0._ZN2at4cuda57_GLOBAL__N__cd6b329d_24_DistributionBernoulli_cu_7537a20d21kernelPointwiseApply2IZNS_6native9templates4cuda28bernoulli_tensor_cuda_kernelIsfEEvRKNS_10TensorBaseES9_NS_15PhiloxCudaStateEEUliRsSB_SB_SB_RKfSD_SD_SD_E_sSC_jLi2ELin1ELi4ELi512ELi2EEEvNS0_6detail10TensorInfoIT0_T2_EENSG_IT1_SI_EESI_T_,"a",@progbits
	.sectionflags	@""
	.align	4
.nv.constant0._ZN2at4cuda57_GLOBAL__N__cd6b329d_24_DistributionBernoulli_cu_7537a20d21kernelPointwiseApply2IZNS_6native9templates4cuda28bernoulli_tensor_cuda_kernelIsfEEvRKNS_10TensorBaseES9_NS_15PhiloxCudaStateEEUliRsSB_SB_SB_RKfSD_SD_SD_E_sSC_jLi2ELin1ELi4ELi512ELi2EEEvNS0_6detail10TensorInfoIT0_T2_EENSG_IT1_SI_EESI_T_:
	.zero		992


//--------------------- .nv.constant0._ZN2at4cuda57_GLOBAL__N__cd6b329d_24_DistributionBernoulli_cu_7537a20d21kernelPointwiseApply2IZNS_6native9templates4cuda28bernoulli_tensor_cuda_kernelIsfEEvRKNS_10TensorBaseES9_NS_15PhiloxCudaStateEEUliRsSB_SB_SB_RKfSD_SD_SD_E_sSC_jLi2ELi2ELi4ELi512ELi2EEEvNS0_6detail10TensorInfoIT0_T2_EENSG_IT1_SI_EESI_T_ --------------------------
	.section	.nv.constant0._ZN2at4cuda57_GLOBAL__N__cd6b329d_24_DistributionBernoulli_cu_7537a20d21kernelPointwiseApply2IZNS_6native9templates4cuda28bernoulli_tensor_cuda_kernelIsfEEvRKNS_10TensorBaseES9_NS_15PhiloxCudaStateEEUliRsSB_SB_SB_RKfSD_SD_SD_E_sSC_jLi2ELi2ELi4ELi512ELi2EEEvNS0_6detail10TensorInfoIT0_T2_EENSG_IT1_SI_EESI_T_,"a",@progbits
	.sectionflags	@""
	.align	4
.nv.constant0._ZN2at4cuda57_GLOBAL__N__cd6b329d_24_DistributionBernoulli_cu_7537a20d21kernelPointwiseApply2IZNS_6native9templates4cuda28bernoulli_tensor_cuda_kernelIsfEEvRKNS_10TensorBaseES9_NS_15PhiloxCudaStateEEUliRsSB_SB_SB_RKfSD_SD_SD_E_sSC_jLi2ELi2ELi4ELi512ELi2EEEvNS0_6detail10TensorInfoIT0_T2_EENSG_IT1_SI_EESI_T_:
	.zero		992


//--------------------- .nv.constant0._ZN2at4cuda57_GLOBAL__N__cd6b329d_24_DistributionBernoulli_cu_7537a20d21kernelPointwiseApply2IZNS_6native9templates4cuda28bernoulli_tensor_cuda_kernelIsfEEvRKNS_10TensorBaseES9_NS_15PhiloxCudaStateEEUliRsSB_SB_SB_RKfSD_SD_SD_E_sSC_jLi2ELi1ELi4ELi512ELi2EEEvNS0_6detail10TensorInfoIT0_T2_EENSG_IT1_SI_EESI_T_ --------------------------
	.section	.nv.constant0._ZN2at4cuda57_GLOBAL__N__cd6b329d_24_DistributionBernoulli_cu_7537a20d21kernelPointwiseApply2IZNS_6native9templates4cuda28bernoulli_tensor_cuda_kernelIsfEEvRKNS_10TensorBaseES9_NS_15PhiloxCudaStateEEUliRsSB_SB_SB_RKfSD_SD_SD_E_sSC_jLi2ELi1ELi4ELi512ELi2EEEvNS0_6detail10TensorInfoIT0_T2_EENSG_IT1_SI_EESI_T_,"a",@progbits
	.sectionflags	@""
	.align	4
.nv.constant0._ZN2at4cuda57_GLOBAL__N__cd6b329d_24_DistributionBernoulli_cu_7537a20d21kernelPointwiseApply2IZNS_6native9templates4cuda28bernoulli_tensor_cuda_kernelIsfEEvRKNS_10TensorBaseES9_NS_15PhiloxCudaStateEEUliRsSB_SB_SB_RKfSD_SD_SD_E_sSC_jLi2ELi1ELi4ELi512ELi2EEEvNS0_6detail10TensorInfoIT0_T2_EENSG_IT1_SI_EESI_T_:
	.zero		992


//--------------------- .nv.constant0._ZN2at4cuda57_GLOBAL__N__cd6b329d_24_DistributionBernoulli_cu_7537a20d21kernelPointwiseApply2IZNS_6native9templates4cuda28bernoulli_tensor_cuda_kernelIsfEEvRKNS_10TensorBaseES9_NS_15PhiloxCudaStateEEUliRsSB_SB_SB_RKfSD_SD_SD_E_sSC_jLi1ELin1ELi4ELi512ELi2EEEvNS0_6detail10TensorInfoIT0_T2_EENSG_IT1_SI_EESI_T_ --------------------------
	.section	.nv.constant0._ZN2at4cuda57_GLOBAL__N__cd6b329d_24_DistributionBernoulli_cu_7537a20d21kernelPointwiseApply2IZNS_6native9templates4cuda28bernoulli_tensor_cuda_kernelIsfEEvRKNS_10TensorBaseES9_NS_15PhiloxCudaStateEEUliRsSB_SB_SB_RKfSD_SD_SD_E_sSC_jLi1ELin1ELi4ELi512ELi2EEEvNS0_6detail10TensorInfoIT0_T2_EENSG_IT1_SI_EESI_T_,"a",@progbits
	.sectionflags	@""
	.align	4
.nv.constant0._ZN2at4cuda57_GLOBAL__N__cd6b329d_24_DistributionBernoulli_cu_7537a20d21kernelPointwiseApply2IZNS_6native9templates4cuda28bernoulli_tensor_cuda_kernelIsfEEvRKNS_10TensorBaseES9_NS_15PhiloxCudaStateEEUliRsSB_SB_SB_RKfSD_SD_SD_E_sSC_jLi1ELin1ELi4ELi512ELi2EEEvNS0_6detail10TensorInfoIT0_T2_EENSG_IT1_SI_EESI_T_:
	.zero		992


//--------------------- .nv.constant0._ZN2at4cuda57_GLOBAL__N__cd6b329d_24_DistributionBernoulli_cu_7537a20d21kernelPointwiseApply2IZNS_6native9templates4cuda28bernoulli_tensor_cuda_kernelIsfEEvRKNS_10TensorBaseES9_NS_15PhiloxCudaStateEEUliRsSB_SB_SB_RKfSD_SD_SD_E_sSC_jLi1ELi2ELi4ELi512ELi2EEEvNS0_6detail10TensorInfoIT0_T2_EENSG_IT1_SI_EESI_T_ --------------------------
	.section	.nv.constant0._ZN2at4cuda57_GLOBAL__N__cd6b329d_24_DistributionBernoulli_cu_7537a20d21kernelPointwiseApply2IZNS_6native9templates4cuda28bernoulli_tensor_cuda_kernelIsfEEvRKNS_10TensorBaseES9_NS_15PhiloxCudaStateEEUliRsSB_SB_SB_RKfSD_SD_SD_E_sSC_jLi1ELi2ELi4ELi512ELi2EEEvNS0_6detail10TensorInfoIT0_T2_EENSG_IT1_SI_EESI_T_,"a",@progbits
	.sectionflags	@""
	.align	4
.nv.constant0._ZN2at4cuda57_GLOBAL__N__cd6b329d_24_DistributionBernoulli_cu_7537a20d21kernelPointwiseApply2IZNS_6native9templates4cuda28bernoulli_tensor_cuda_kernelIsfEEvRKNS_10TensorBaseES9_NS_15PhiloxCudaStateEEUliRsSB_SB_SB_RKfSD_SD_SD_E_sSC_jLi1ELi2ELi4ELi512ELi2EEEvNS0_6detail10TensorInfoIT0_T2_EENSG_IT1_SI_EESI_T_:
	.zero		992


//--------------------- .nv.constant0._ZN2at4cuda57_GLOBAL__N__cd6b329d_24_DistributionBernoulli_cu_7537a20d21kernelPointwiseApply2IZNS_6native9templates4cuda28bernoulli_tensor_cuda_kernelIsfEEvRKNS_10TensorBaseES9_NS_15PhiloxCudaStateEEUliRsSB_SB_SB_RKfSD_SD_SD_E_sSC_jLi1ELi1ELi4ELi512ELi2EEEvNS0_6detail10TensorInfoIT0_T2_EENSG_IT1_SI_EESI_T_ --------------------------
	.section	.nv.constant0._ZN2at4cuda57_GLOBAL__N__cd6b329d_24_DistributionBernoulli_cu_7537a20d21kernelPointwiseApply2IZNS_6native9templates4cuda28bernoulli_tensor_cuda_kernelIsfEEvRKNS_10TensorBaseES9_NS_15PhiloxCudaStateEEUliRsSB_SB_SB_RKfSD_SD_SD_E_sSC_jLi1ELi1ELi4ELi512ELi2EEEvNS0_6detail10TensorInfoIT0_T2_EENSG_IT1_SI_EESI_T_,"a",@progbits
	.sectionflags	@""
	.align	4
.nv.constant0._ZN2at4cuda57_GLOBAL__N__cd6b329d_24_DistributionBernoulli_cu_7537a20d21kernelPointwiseApply2IZNS_6native9templates4cuda28bernoulli_tensor_cuda_kernelIsfEEvRKNS_10TensorBaseES9_NS_15PhiloxCudaStateEEUliRsSB_SB_SB_RKfSD_SD_SD_E_sSC_jLi1ELi1ELi4ELi512ELi2EEEvNS0_6detail10TensorInfoIT0_T2_EENSG_IT1_SI_EESI_T_:
	.zero		992


//--------------------- .nv.constant0._ZN2at4cuda57_GLOBAL__N__cd6b329d_24_DistributionBernoulli_cu_7537a20d21kernelPointwiseApply2IZNS_6native9templates4cuda28bernoulli_tensor_cuda_kernelIlfEEvRKNS_10TensorBaseES9_NS_15PhiloxCudaStateEEUliRlSB_SB_SB_RKfSD_SD_SD_E_lSC_mLin1ELin1ELi4ELi512ELi2EEEvNS0_6detail10TensorInfoIT0_T2_EENSG_IT1_SI_EESI_T_ --------------------------
	.section	.nv.constant0._ZN2at4cuda57_GLOBAL__N__cd6b329d_24_DistributionBernoulli_cu_7537a20d21kernelPointwiseApply2IZNS_6native9templates4cuda28bernoulli_tensor_cuda_kernelIlfEEvRKNS_10TensorBaseES9_NS_15PhiloxCudaStateEEUliRlSB_SB_SB_RKfSD_SD_SD_E_lSC_mLin1ELin1ELi4ELi512ELi2EEEvNS0_6detail10TensorInfoIT0_T2_EENSG_IT1_SI_EESI_T_,"a",@progbits
	.sectionflags	@""
	.align	4
.nv.constant0._ZN2at4cuda57_GLOBAL__N__cd6b329d_24_DistributionBernoulli_cu_7537a20d21kernelPointwiseApply2IZNS_6native9templates4cuda28bernoulli_tensor_cuda_kernelIlfEEvRKNS_10TensorBaseES9_NS_15PhiloxCudaStateEEUliRlSB_SB_SB_RKfSD_SD_SD_E_lSC_mLin1ELin1ELi4ELi512ELi2EEEvNS0_6detail10TensorInfoIT0_T2_EENSG_IT1_SI_EESI_T_:
	.zero		1392


//--------------------- .nv.constant0._ZN2at4cuda57_GLOBAL__N__cd6b329d_24_DistributionBernoulli_cu_7537a20d21kernelPointwiseApply2IZNS_6native9templates4cuda28bernoulli_tensor_cuda_kernelIlfEEvRKNS_10TensorBaseES9_NS_15PhiloxCudaStateEEUliRlSB_SB_SB_RKfSD_SD_SD_E_lSC_mLi1ELi1ELi4ELi512ELi2EEEvNS0_6detail10TensorInfoIT0_T2_EENSG_IT1_SI_EESI_T_ --------------------------
	.section	.nv.constant0._ZN2at4cuda57_GLOBAL__N__cd6b329d_24_DistributionBernoulli_cu_7537a20d21kernelPointwiseApply2IZNS_6native9templates4cuda28bernoulli_tensor_cuda_kernelIlfEEvRKNS_10TensorBaseES9_NS_15PhiloxCudaStateEEUliRlSB_SB_SB_RKfSD_SD_SD_E_lSC_mLi1ELi1ELi4ELi512ELi2EEEvNS0_6detail10TensorInfoIT0_T2_EENSG_IT1_SI_EESI_T_,"a",@progbits
	.sectionflags	@""
	.align	4
.nv.constant0._ZN2at4cuda57_GLOBAL__N__cd6b329d_24_DistributionBernoulli_cu_7537a20d21kernelPointwiseApply2IZNS_6native9templates4cuda28bernoulli_tensor_cuda_kernelIlfEEvRKNS_10TensorBaseES9_NS_15PhiloxCudaStateEEUliRlSB_SB_SB_RKfSD_SD_SD_E_lSC_mLi1ELi1ELi4ELi512ELi2EEEvNS0_6detail10TensorInfoIT0_T2_EENSG_IT1_SI_EESI_T_:
	.zero		1392


//--------------------- .nv.constant0._ZN2at4cuda57_GLOBAL__N__cd6b329d_24_DistributionBernoulli_cu_7537a20d21kernelPointwiseApply2IZNS_6native9templates4cuda28bernoulli_tensor_cuda_kernelIlfEEvRKNS_10TensorBaseES9_NS_15PhiloxCudaStateEEUliRlSB_SB_SB_RKfSD_SD_SD_E_lSC_jLin1ELin1ELi4ELi512ELi2EEEvNS0_6detail10TensorInfoIT0_T2_EENSG_IT1_SI_EESI_T_ --------------------------
	.section	.nv.constant0._ZN2at4cuda57_GLOBAL__N__cd6b329d_24_DistributionBernoulli_cu_7537a20d21kernelPointwiseApply2IZNS_6native9templates4cuda28bernoulli_tensor_cuda_kernelIlfEEvRKNS_10TensorBaseES9_NS_15PhiloxCudaStateEEUliRlSB_SB_SB_RKfSD_SD_SD_E_lSC_jLin1ELin1ELi4ELi512ELi2EEEvNS0_6detail10TensorInfoIT0_T2_EENSG_IT1_SI_EESI_T_,"a",@progbits
	.sectionflags	@""
	.align	4
.nv.constant0._ZN2at4cuda57_GLOBAL__N__cd6b329d_24_DistributionBernoulli_cu_7537a20d21kernelPointwiseApply2IZNS_6native9templates4cuda28bernoulli_tensor_cuda_kernelIlfEEvRKNS_10TensorBaseES9_NS_15PhiloxCudaStateEEUliRlSB_SB_SB_RKfSD_SD_SD_E_lSC_jLin1ELin1ELi4ELi512ELi2EEEvNS0_6detail10TensorInfoIT0_T2_EENSG_IT1_SI_EESI_T_:
	.zero		992


//--------------------- .nv.constant0._ZN2at4cuda57_GLOBAL__N__cd6b329d_24_DistributionBernoulli_cu_7537a20d21kernelPointwiseApply2IZNS_6native9templates4cuda28bernoulli_tensor_cuda_kernelIlfEEvRKNS_10TensorBaseES9_NS_15PhiloxCudaStateEEUliRlSB_SB_SB_RKfSD_SD_SD_E_lSC_jLin1ELi2ELi4ELi512ELi2EEEvNS0_6detail10TensorInfoIT0_T2_EENSG_IT1_SI_EESI_T_ --------------------------
	.section	.nv.constant0._ZN2at4cuda57_GLOBAL__N__cd6b329d_24_DistributionBernoulli_cu_7537a20d21kernelPointwiseApply2IZNS_6native9templates4cuda28bernoulli_tensor_cuda_kernelIlfEEvRKNS_10TensorBaseES9_NS_15PhiloxCudaStateEEUliRlSB_SB_SB_RKfSD_SD_SD_E_lSC_jLin1ELi2ELi4ELi512ELi2EEEvNS0_6detail10TensorInfoIT0_T2_EENSG_IT1_SI_EESI_T_,"a",@progbits
	.sectionflags	@""
	.align	4
.nv.constant0._ZN2at4cuda57_GLOBAL__N__cd6b329d_24_DistributionBernoulli_cu_7537a20d21kernelPointwiseApply2IZNS_6native9templates4cuda28bernoulli_tensor_cuda_kernelIlfEEvRKNS_10TensorBaseES9_NS_15PhiloxCudaStateEEUliRlSB_SB_SB_RKfSD_SD_SD_E_lSC_jLin1ELi2ELi4ELi512ELi2EEEvNS0_6detail10TensorInfoIT0_T2_EENSG_IT1_SI_EESI_T_:
	.zero		992


//--------------------- .nv.constant0._ZN2at4cuda57_GLOBAL__N__cd6b329d_24_DistributionBernoulli_cu_7537a20d21kernelPointwiseApply2IZNS_6native9templates4cuda28bernoulli_tensor_cuda_kernelIlfEEvRKNS_10TensorBaseES9_NS_15PhiloxCudaStateEEUliRlSB_SB_SB_RKfSD_SD_SD_E_lSC_jLin1ELi1ELi4ELi512ELi2EEEvNS0_6detail10TensorInfoIT0_T2_EENSG_IT1_SI_EESI_T_ --------------------------
	.section	.nv.constant0._ZN2at4cuda57_GLOBAL__N__cd6b329d_24_DistributionBernoulli_cu_7537a20d21kernelPointwiseApply2IZNS_6native9templates4cuda28bernoulli_tensor_cuda_kernelIlfEEvRKNS_10TensorBaseES9_NS_15PhiloxCudaStateEEUliRlSB_SB_SB_RKfSD_SD_SD_E_lSC_jLin1ELi1ELi4ELi512ELi2EEEvNS0_6detail10TensorInfoIT0_T2_EENSG_IT1_SI_EESI_T_,"a",@progbits
	.sectionflags	@""
	.align	4
.nv.constant0._ZN2at4cuda57_GLOBAL__N__cd6b329d_24_DistributionBernoulli_cu_7537a20d21kernelPointwiseApply2IZNS_6native9templates4cuda28bernoulli_tensor_cuda_kernelIlfEEvRKNS_10TensorBaseES9_NS_15PhiloxCudaStateEEUliRlSB_SB_SB_RKfSD_SD_SD_E_lSC_jLin1ELi1ELi4ELi512ELi2EEEvNS0_6detail10TensorInfoIT0_T2_EENSG_IT1_SI_EESI_T_:
	.zero		992


//--------------------- .nv.constant0._ZN2at4cuda57_GLOBAL__N__cd6b329d_24_DistributionBernoulli_cu_7537a20d21kernelPointwiseApply2IZNS_6native9templates4cuda28bernoulli_tensor_cuda_kernelIlfEEvRKNS_10TensorBaseES9_NS_15PhiloxCudaStateEEUliRlSB_SB_SB_RKfSD_SD_SD_E_lSC_jLi2ELin1ELi4ELi512ELi2EEEvNS0_6detail10TensorInfoIT0_T2_EENSG_IT1_SI_EESI_T_ --------------------------
	.section	.nv.constant0._ZN2at4cuda57_GLOBAL__N__cd6b329d_24_DistributionBernoulli_cu_7537a20d21kernelPointwiseApply2IZNS_6native9templates4cuda28bernoulli_tensor_cuda_kernelIlfEEvRKNS_10TensorBaseES9_NS_15PhiloxCudaStateEEUliRlSB_SB_SB_RKfSD_SD_SD_E_lSC_jLi2ELin1ELi4ELi512ELi2EEEvNS0_6detail10TensorInfoIT0_T2_EENSG_IT1_SI_EESI_T_,"a",@progbits
	.sectionflags	@""
	.align	4
.nv.constant0._ZN2at4cuda57_GLOBAL__N__cd6b329d_24_DistributionBernoulli_cu_7537a20d21kernelPointwiseApply2IZNS_6native9templates4cuda28bernoulli_tensor_cuda_kernelIlfEEvRKNS_10TensorBaseES9_NS_15PhiloxCudaStateEEUliRlSB_SB_SB_RKfSD_SD_SD_E_lSC_jLi2ELin1ELi4ELi512ELi2EEEvNS0_6detail10TensorInfoIT0_T2_EENSG_IT1_SI_EESI_T_:
	.zero		992


//--------------------- .nv.constant0._ZN2at4cuda57_GLOBAL__N__cd6b329d_24_DistributionBernoulli_cu_7537a20d21kernelPointwiseApply2IZNS_6native9templates4cuda28bernoulli_tensor_cuda_kernelIlfEEvRKNS_10TensorBaseES9_NS_15PhiloxCudaStateEEUliRlSB_SB_SB_RKfSD_SD_SD_E_lSC_jLi2ELi2ELi4ELi512ELi2EEEvNS0_6detail10TensorInfoIT0_T2_EENSG_IT1_SI_EESI_T_ --------------------------
	.section	.nv.constant0._ZN2at4cuda57_GLOBAL__N__cd6b329d_24_DistributionBernoulli_cu_7537a20d21kernelPointwiseApply2IZNS_6native9templates4cuda28bernoulli_tensor_cuda_kernelIlfEEvRKNS_10TensorBaseES9_NS_15PhiloxCudaStateEEUliRlSB_SB_SB_RKfSD_SD_SD_E_lSC_jLi2ELi2ELi4ELi512ELi2EEEvNS0_6detail10TensorInfoIT0_T2_EENSG_IT1_SI_EESI_T_,"a",@progbits
	.sectionflags	@""
	.align	4
.nv.constant0._ZN2at4cuda57_GLOBAL__N__cd6b329d_24_DistributionBernoulli_cu_7537a20d21kernelPointwiseApply2IZNS_6native9templates4cuda28bernoulli_tensor_cuda_kernelIlfEEvRKNS_10TensorBaseES9_NS_15PhiloxCudaStateEEUliRlSB_SB_SB_RKfSD_SD_SD_E_lSC_jLi2ELi2ELi4ELi512ELi2EEEvNS0_6detail10TensorInfoIT0_T2_EENSG_IT1_SI_EESI_T_:
	.zero		992


//--------------------- .nv.constant0._ZN2at4cuda57_GLOBAL__N__cd6b329d_24_DistributionBernoulli_cu_7537a20d21kernelPointwiseApply2IZNS_6native9templates4cuda28bernoulli_tensor_cuda_kernelIlfEEvRKNS_10TensorBaseES9_NS_15PhiloxCudaStateEEUliRlSB_SB_SB_RKfSD_SD_SD_E_lSC_jLi2ELi1ELi4ELi512ELi2EEEvNS0_6detail10TensorInfoIT0_T2_EENSG_IT1_SI_EESI_T_ --------------------------
	.section	.nv.constant0._ZN2at4cuda57_GLOBAL__N__cd6b329d_24_DistributionBernoulli_cu_7537a20d21kernelPointwiseApply2IZNS_6native9templates4cuda28bernoulli_tensor_cuda_kernelIlfEEvRKNS_10TensorBaseES9_NS_15PhiloxCudaStateEEUliRlSB_SB_SB_RKfSD_SD_SD_E_lSC_jLi2ELi1ELi4ELi512ELi2EEEvNS0_6detail10TensorInfoIT0_T2_EENSG_IT1_SI_EESI_T_,"a",@progbits
	.sectionflags	@""
	.align	4
.nv.constant0._ZN2at4cuda57_GLOBAL__N__cd6b329d_24_DistributionBernoulli_cu_7537a20d21kernelPointwiseApply2IZNS_6native9templates4cuda28bernoulli_tensor_cuda_kernelIlfEEvRKNS_10TensorBaseES9_NS_15PhiloxCudaStateEEUliRlSB_SB_SB_RKfSD_SD_SD_E_lSC_jLi2ELi1ELi4ELi512ELi2EEEvNS0_6detail10TensorInfoIT0_T2_EENSG_IT1_SI_EESI_T_:
	.zero		992


//--------------------- .nv.constant0._ZN2at4cuda57_GLOBAL__N__cd6b329d_24_DistributionBernoulli_cu_7537a20d21kernelPointwiseApply2IZNS_6native9templates4cuda28bernoulli_tensor_cuda_kernelIlfEEvRKNS_10TensorBaseES9_NS_15PhiloxCudaStateEEUliRlSB_SB_SB_RKfSD_SD_SD_E_lSC_jLi1ELin1ELi4ELi512ELi2EEEvNS0_6detail10TensorInfoIT0_T2_EENSG_IT1_SI_EESI_T_ --------------------------
	.section	.nv.constant0._ZN2at4cuda57_GLOBAL__N__cd6b329d_24_DistributionBernoulli_cu_7537a20d21kernelPointwiseApply2IZNS_6native9templates4cuda28bernoulli_tensor_cuda_kernelIlfEEvRKNS_10TensorBaseES9_NS_15PhiloxCudaStateEEUliRlSB_SB_SB_RKfSD_SD_SD_E_lSC_jLi1ELin1ELi4ELi512ELi2EEEvNS0_6detail10TensorInfoIT0_T2_EENSG_IT1_SI_EESI_T_,"a",@progbits
	.sectionflags	@""
	.align	4
.nv.constant0._ZN2at4cuda57_GLOBAL__N__cd6b329d_24_DistributionBernoulli_cu_7537a20d21kernelPointwiseApply2IZNS_6native9templates4cuda28bernoulli_tensor_cuda_kernelIlfEEvRKNS_10TensorBaseES9_NS_15PhiloxCudaStateEEUliRlSB_SB_SB_RKfSD_SD_SD_E_lSC_jLi1ELin1ELi4ELi512ELi2EEEvNS0_6detail10TensorInfoIT0_T2_EENSG_IT1_SI_EESI_T_:
	.zero		992


//--------------------- .nv.constant0._ZN2at4cuda57_GLOBAL__N__cd6b329d_24_DistributionBernoulli_cu_7537a20d21kernelPointwiseApply2IZNS_6native9templates4cuda28bernoulli_tensor_cuda_kernelIlfEEvRKNS_10TensorBaseES9_NS_15PhiloxCudaStateEEUliRlSB_SB_SB_RKfSD_SD_SD_E_lSC_jLi1ELi2ELi4ELi512ELi2EEEvNS0_6detail10TensorInfoIT0_T2_EENSG_IT1_SI_EESI_T_ --------------------------
	.section	.nv.constant0._ZN2at4cuda57_GLOBAL__N__cd6b329d_24_DistributionBernoulli_cu_7537a20d21kernelPointwiseApply2IZNS_6native9templates4cuda28bernoulli_tensor_cuda_kernelIlfEEvRKNS_10TensorBaseES9_NS_15PhiloxCudaStateEEUliRlSB_SB_SB_RKfSD_SD_SD_E_lSC_jLi1ELi2ELi4ELi512ELi2EEEvNS0_6detail10TensorInfoIT0_T2_EENSG_IT1_SI_EESI_T_,"a",@progbits
	.sectionflags	@""
	.align	4
.nv.constant0._ZN2at4cuda57_GLOBAL__N__cd6b329d_24_DistributionBernoulli_cu_7537a20d21kernelPointwiseApply2IZNS_6native9templates4cuda28bernoulli_tensor_cuda_kernelIlfEEvRKNS_10TensorBaseES9_NS_15PhiloxCudaStateEEUliRlSB_SB_SB_RKfSD_SD_SD_E_lSC_jLi1ELi2ELi4ELi512ELi2EEEvNS0_6detail10TensorInfoIT0_T2_EENSG_IT1_SI_EESI_T_:
	.zero		992


//--------------------- .nv.constant0._ZN2at4cuda57_GLOBAL__N__cd6b329d_24_DistributionBernoulli_cu_7537a20d21kernelPointwiseApply2IZNS_6native9templates4cuda28bernoulli_tensor_cuda_kernelIlfEEvRKNS_10TensorBaseES9_NS_15PhiloxCudaStateEEUliRlSB_SB_SB_RKfSD_SD_SD_E_lSC_jLi1ELi1ELi4ELi512ELi2EEEvNS0_6detail10TensorInfoIT0_T2_EENSG_IT1_SI_EESI_T_ --------------------------
	.section	.nv.constant0._ZN2at4cuda57_GLOBAL__N__cd6b329d_24_DistributionBernoulli_cu_7537a20d21kernelPointwiseApply2IZNS_6native9templates4cuda28bernoulli_tensor_cuda_kernelIlfEEvRKNS_10TensorBaseES9_NS_15PhiloxCudaStateEEUliRlSB_SB_SB_RKfSD_SD_SD_E_lSC_jLi1ELi1ELi4ELi512ELi2EEEvNS0_6detail10TensorInfoIT0_T2_EENSG_IT1_SI_EESI_T_,"a",@progbits
	.sectionflags	@""
	.align	4
.nv.constant0._ZN2at4cuda57_GLOBAL__N__cd6b329d_24_DistributionBernoulli_cu_7537a20d21kernelPointwiseApply2IZNS_6native9templates4cuda28bernoulli_tensor_cuda_kernelIlfEEvRKNS_10TensorBaseES9_NS_15PhiloxCudaStateEEUliRlSB_SB_SB_RKfSD_SD_SD_E_lSC_jLi1ELi1ELi4ELi512ELi2EEEvNS0_6detail10TensorInfoIT0_T2_EENSG_IT1_SI_EESI_T_:
	.zero		992


//--------------------- .nv.constant0._ZN2at4cuda57_GLOBAL__N__cd6b329d_24_DistributionBernoulli_cu_7537a20d21kernelPointwiseApply2IZNS_6native9templates4cuda28bernoulli_tensor_cuda_kernelIifEEvRKNS_10TensorBaseES9_NS_15PhiloxCudaStateEEUliRiSB_SB_SB_RKfSD_SD_SD_E_iSC_mLin1ELin1ELi4ELi512ELi2EEEvNS0_6detail10TensorInfoIT0_T2_EENSG_IT1_SI_EESI_T_ --------------------------
	.section	.nv.constant0._ZN2at4cuda57_GLOBAL__N__cd6b329d_24_DistributionBernoulli_cu_7537a20d21kernelPointwiseApply2IZNS_6native9templates4cuda28bernoulli_tensor_cuda_kernelIifEEvRKNS_10TensorBaseES9_NS_15PhiloxCudaStateEEUliRiSB_SB_SB_RKfSD_SD_SD_E_iSC_mLin1ELin1ELi4ELi512ELi2EEEvNS0_6detail10TensorInfoIT0_T2_EENSG_IT1_SI_EESI_T_,"a",@progbits
	.sectionflags	@""
	.align	4
.nv.constant0._ZN2at4cuda57_GLOBAL__N__cd6b329d_24_DistributionBernoulli_cu_7537a20d21kernelPointwiseApply2IZNS_6native9templates4cuda28bernoulli_tensor_cuda_kernelIifEEvRKNS_10TensorBaseES9_NS_15PhiloxCudaStateEEUliRiSB_SB_SB_RKfSD_SD_SD_E_iSC_mLin1ELin1ELi4ELi512ELi2EEEvNS0_6detail10TensorInfoIT0_T2_EENSG_IT1_SI_EESI_T_:
	.zero		1392


//--------------------- .nv.constant0._ZN2at4cuda57_GLOBAL__N__cd6b329d_24_DistributionBernoulli_cu_7537a20d21kernelPointwiseApply2IZNS_6native9templates4cuda28bernoulli_tensor_cuda_kernelIifEEvRKNS_10TensorBaseES9_NS_15PhiloxCudaStateEEUliRiSB_SB_SB_RKfSD_SD_SD_E_iSC_mLi1ELi1ELi4ELi512ELi2EEEvNS0_6detail10TensorInfoIT0_T2_EENSG_IT1_SI_EESI_T_ --------------------------
	.section	.nv.constant0._ZN2at4cuda57_GLOBAL__N__cd6b329d_24_DistributionBernoulli_cu_7537a20d21kernelPointwiseApply2IZNS_6native9templates4cuda28bernoulli_tensor_cuda_kernelIifEEvRKNS_10TensorBaseES9_NS_15PhiloxCudaStateEEUliRiSB_SB_SB_RKfSD_SD_SD_E_iSC_mLi1ELi1ELi4ELi512ELi2EEEvNS0_6detail10TensorInfoIT0_T2_EENSG_IT1_SI_EESI_T_,"a",@progbits
	.sectionflags	@""
	.align	4
.nv.constant0._ZN2at4cuda57_GLOBAL__N__cd6b329d_24_DistributionBernoulli_cu_7537a20d21kernelPointwiseApply2IZNS_6native9templates4cuda28bernoulli_tensor_cuda_kernelIifEEvRKNS_10TensorBaseES9_NS_15PhiloxCudaStateEEUliRiSB_SB_SB_RKfSD_SD_SD_E_iSC_mLi1ELi1ELi4ELi512ELi2EEEvNS0_6detail10TensorInfoIT0_T2_EENSG_IT1_SI_EESI_T_:
	.zero		1392


//--------------------- .nv.constant0._ZN2at4cuda57_GLOBAL__N__cd6b329d_24_DistributionBernoulli_cu_7537a20d21kernelPointwiseApply2IZNS_6native9templates4cuda28bernoulli_tensor_cuda_kernelIifEEvRKNS_10TensorBaseES9_NS_15PhiloxCudaStateEEUliRiSB_SB_SB_RKfSD_SD_SD_E_iSC_jLin1ELin1ELi4ELi512ELi2EEEvNS0_6detail10TensorInfoIT0_T2_EENSG_IT1_SI_EESI_T_ --------------------------
	.section	.nv.constant0._ZN2at4cuda57_GLOBAL__N__cd6b329d_24_DistributionBernoulli_cu_7537a20d21kernelPointwiseApply2IZNS_6native9templates4cuda28bernoulli_tensor_cuda_kernelIifEEvRKNS_10TensorBaseES9_NS_15PhiloxCudaStateEEUliRiSB_SB_SB_RKfSD_SD_SD_E_iSC_jLin1ELin1ELi4ELi512ELi2EEEvNS0_6detail10TensorInfoIT0_T2_EENSG_IT1_SI_EESI_T_,"a",@progbits
	.sectionflags	@""
	.align	4
.nv.constant0._ZN2at4cuda57_GLOBAL__N__cd6b329d_24_DistributionBernoulli_cu_7537a20d21kernelPointwiseApply2IZNS_6native9templates4cuda28bernoulli_tensor_cuda_kernelIifEEvRKNS_10TensorBaseES9_NS_15PhiloxCudaStateEEUliRiSB_SB_SB_RKfSD_SD_SD_E_iSC_jLin1ELin1ELi4ELi512ELi2EEEvNS0_6detail10TensorInfoIT0_T2_EENSG_IT1_SI_EESI_T_:
	.zero		992


//--------------------- .nv.constant0._ZN2at4cuda57_GLOBAL__N__cd6b329d_24_DistributionBernoulli_cu_7537a20d21kernelPointwiseApply2IZNS_6native9templates4cuda28bernoulli_tensor_cuda_kernelIifEEvRKNS_10TensorBaseES9_NS_15PhiloxCudaStateEEUliRiSB_SB_SB_RKfSD_SD_SD_E_iSC_jLin1ELi2ELi4ELi512ELi2EEEvNS0_6detail10TensorInfoIT0_T2_EENSG_IT1_SI_EESI_T_ --------------------------
	.section	.nv.constant0._ZN2at4cuda57_GLOBAL__N__cd6b329d_24_DistributionBernoulli_cu_7537a20d21kernelPointwiseApply2IZNS_6native9templates4cuda28bernoulli_tensor_cuda_kernelIifEEvRKNS_10TensorBaseES9_NS_15PhiloxCudaStateEEUliRiSB_SB_SB_RKfSD_SD_SD_E_iSC_jLin1ELi2ELi4ELi512ELi2EEEvNS0_6detail10TensorInfoIT0_T2_EENSG_IT1_SI_EESI_T_,"a",@progbits
	.sectionflags	@""
	.align	4
.nv.constant0._ZN2at4cuda57_GLOBAL__N__cd6b329d_24_DistributionBernoulli_cu_7537a20d21kernelPointwiseApply2IZNS_6native9templates4cuda28bernoulli_tensor_cuda_kernelIifEEvRKNS_10TensorBaseES9_NS_15PhiloxCudaStateEEUliRiSB_SB_SB_RKfSD_SD_SD_E_iSC_jLin1ELi2ELi4ELi512ELi2EEEvNS0_6detail10TensorInfoIT0_T2_EENSG_IT1_SI_EESI_T_:
	.zero		992


//--------------------- .nv.constant0._ZN2at4cuda57_GLOBAL__N__cd6b329d_24_DistributionBernoulli_cu_7537a20d21kernelPointwiseApply2IZNS_6native9templates4cuda28bernoulli_tensor_cuda_kernelIifEEvRKNS_10TensorBaseES9_NS_15PhiloxCudaStateEEUliRiSB_SB_SB_RKfSD_SD_SD_E_iSC_jLin1ELi1ELi4ELi512ELi2EEEvNS0_6detail10TensorInfoIT0_T2_EENSG_IT1_SI_EESI_T_ --------------------------
	.section	.nv.constant0._ZN2at4cuda57_GLOBAL__N__cd6b329d_24_DistributionBernoulli_cu_7537a20d21kernelPointwiseApply2IZNS_6native9templates4cuda28bernoulli_tensor_cuda_kernelIifEEvRKNS_10TensorBaseES9_NS_15PhiloxCudaStateEEUliRiSB_SB_SB_RKfSD_SD_SD_E_iSC_jLin1ELi1ELi4ELi512ELi2EEEvNS0_6detail10TensorInfoIT0_T2_EENSG_IT1_SI_EESI_T_,"a",@progbits
	.sectionflags	@""
	.align	4
.nv.constant0._ZN2at4cuda57_GLOBAL__N__cd6b329d_24_DistributionBernoulli_cu_7537a20d21kernelPointwiseApply2IZNS_6native9templates4cuda28bernoulli_tensor_cuda_kernelIifEEvRKNS_10TensorBaseES9_NS_15PhiloxCudaStateEEUliRiSB_SB_SB_RKfSD_SD_SD_E_iSC_jLin1ELi1ELi4ELi512ELi2EEEvNS0_6detail10TensorInfoIT0_T2_EENSG_IT1_SI_EESI_T_:
	.zero		992


//--------------------- .nv.constant0._ZN2at4cuda57_GLOBAL__N__cd6b329d_24_DistributionBernoulli_cu_7537a20d21kernelPointwiseApply2IZNS_6native9templates4cuda28bernoulli_tensor_cuda_kernelIifEEvRKNS_10TensorBaseES9_NS_15PhiloxCudaStateEEUliRiSB_SB_SB_RKfSD_SD_SD_E_iSC_jLi2ELin1ELi4ELi512ELi2EEEvNS0_6detail10TensorInfoIT0_T2_EENSG_IT1_SI_EESI_T_ --------------------------
	.section	.nv.constant0._ZN2at4cuda57_GLOBAL__N__cd6b329d_24_DistributionBernoulli_cu_7537a20d21kernelPointwiseApply2IZNS_6native9templates4cuda28bernoulli_tensor_cuda_kernelIifEEvRKNS_10TensorBaseES9_NS_15PhiloxCudaStateEEUliRiSB_SB_SB_RKfSD_SD_SD_E_iSC_jLi2ELin1ELi4ELi512ELi2EEEvNS0_6detail10TensorInfoIT0_T2_EENSG_IT1_SI_EESI_T_,"a",@progbits
	.sectionflags	@""
	.align	4
.nv.constant0._ZN2at4cuda57_GLOBAL__N__cd6b329d_24_DistributionBernoulli_cu_7537a20d21kernelPointwiseApply2IZNS_6native9templates4cuda28bernoulli_tensor_cuda_kernelIifEEvRKNS_10TensorBaseES9_NS_15PhiloxCudaStateEEUliRiSB_SB_SB_RKfSD_SD_SD_E_iSC_jLi2ELin1ELi4ELi512ELi2EEEvNS0_6detail10TensorInfoIT0_T2_EENSG_IT1_SI_EESI_T_:
	.zero		992


//--------------------- .nv.constant0._ZN2at4cuda57_GLOBAL__N__cd6b329d_24_DistributionBernoulli_cu_7537a20d21kernelPointwiseApply2IZNS_6native9templates4cuda28bernoulli_tensor_cuda_kernelIifEEvRKNS_10TensorBaseES9_NS_15PhiloxCudaStateEEUliRiSB_SB_SB_RKfSD_SD_SD_E_iSC_jLi2ELi2ELi4ELi512ELi2EEEvNS0_6detail10TensorInfoIT0_T2_EENSG_IT1_SI_EESI_T_ --------------------------
	.section	.nv.constant0._ZN2at4cuda57_GLOBAL__N__cd6b329d_24_DistributionBernoulli_cu_7537a20d21kernelPointwiseApply2IZNS_6native9templates4cuda28bernoulli_tensor_cuda_kernelIifEEvRKNS_10TensorBaseES9_NS_15PhiloxCudaStateEEUliRiSB_SB_SB_RKfSD_SD_SD_E_iSC_jLi2ELi2ELi4ELi512ELi2EEEvNS0_6detail10TensorInfoIT0_T2_EENSG_IT1_SI_EESI_T_,"a",@progbits
	.sectionflags	@""
	.align	4
.nv.constant0._ZN2at4cuda57_GLOBAL__N__cd6b329d_24_DistributionBernoulli_cu_7537a20d21kernelPointwiseApply2IZNS_6native9templates4cuda28bernoulli_tensor_cuda_kernelIifEEvRKNS_10TensorBaseES9_NS_15PhiloxCudaStateEEUliRiSB_SB_SB_RKfSD_SD_SD_E_iSC_jLi2ELi2ELi4ELi512ELi2EEEvNS0_6detail10TensorInfoIT0_T2_EENSG_IT1_SI_EESI_T_:
	.zero		992


//--------------------- .nv.constant0._ZN2at4cuda57_GLOBAL__N__cd6b329d_24_DistributionBernoulli_cu_7537a20d21kernelPointwiseApply2IZNS_6native9templates4cuda28bernoulli_tensor_cuda_kernelIifEEvRKNS_10TensorBaseES9_NS_15PhiloxCudaStateEEUliRiSB_SB_SB_RKfSD_SD_SD_E_iSC_jLi2ELi1ELi4ELi512ELi2EEEvNS0_6detail10TensorInfoIT0_T2_EENSG_IT1_SI_EESI_T_ --------------------------
	.section	.nv.constant0._ZN2at4cuda57_GLOBAL__N__cd6b329d_24_DistributionBernoulli_cu_7537a20d21kernelPointwiseApply2IZNS_6native9templates4cuda28bernoulli_tensor_cuda_kernelIifEEvRKNS_10TensorBaseES9_NS_15PhiloxCudaStateEEUliRiSB_SB_SB_RKfSD_SD_SD_E_iSC_jLi2ELi1ELi4ELi512ELi2EEEvNS0_6detail10TensorInfoIT0_T2_EENSG_IT1_SI_EESI_T_,"a",@progbits
	.sectionflags	@""
	.align	4
.nv.constant0._ZN2at4cuda57_GLOBAL__N__cd6b329d_24_DistributionBernoulli_cu_7537a20d21kernelPointwiseApply2IZNS_6native9templates4cuda28bernoulli_tensor_cuda_kernelIifEEvRKNS_10TensorBaseES9_NS_15PhiloxCudaStateEEUliRiSB_SB_SB_RKfSD_SD_SD_E_iSC_jLi2ELi1ELi4ELi512ELi2EEEvNS0_6detail10TensorInfoIT0_T2_EENSG_IT1_SI_EESI_T_:
	.zero		992


//--------------------- .nv.constant0._ZN2at4cuda57_GLOBAL__N__cd6b329d_24_DistributionBernoulli_cu_7537a20d21kernelPointwiseApply2IZNS_6native9templates4cuda28bernoulli_tensor_cuda_kernelIifEEvRKNS_10TensorBaseES9_NS_15PhiloxCudaStateEEUliRiSB_SB_SB_RKfSD_SD_SD_E_iSC_jLi1ELin1ELi4ELi512ELi2EEEvNS0_6detail10TensorInfoIT0_T2_EENSG_IT1_SI_EESI_T_ --------------------------
	.section	.nv.constant0._ZN2at4cuda57_GLOBAL__N__cd6b329d_24_DistributionBernoulli_cu_7537a20d21kernelPointwiseApply2IZNS_6native9templates4cuda28bernoulli_tensor_cuda_kernelIifEEvRKNS_10TensorBaseES9_NS_15PhiloxCudaStateEEUliRiSB_SB_SB_RKfSD_SD_SD_E_iSC_jLi1ELin1ELi4ELi512ELi2EEEvNS0_6detail10TensorInfoIT0_T2_EENSG_IT1_SI_EESI_T_,"a",@progbits
	.sectionflags	@""
	.align	4
.nv.constant0._ZN2at4cuda57_GLOBAL__N__cd6b329d_24_DistributionBernoulli_cu_7537a20d21kernelPointwiseApply2IZNS_6native9templates4cuda28bernoulli_tensor_cuda_kernelIifEEvRKNS_10TensorBaseES9_NS_15PhiloxCudaStateEEUliRiSB_SB_SB_RKfSD_SD_SD_E_iSC_jLi1ELin1ELi4ELi512ELi2EEEvNS0_6detail10TensorInfoIT0_T2_EENSG_IT1_SI_EESI_T_:
	.zero		992


//--------------------- .nv.constant0._ZN2at4cuda57_GLOBAL__N__cd6b329d_24_DistributionBernoulli_cu_7537a20d21kernelPointwiseApply2IZNS_6native9templates4cuda28bernoulli_tensor_cuda_kernelIifEEvRKNS_10TensorBaseES9_NS_15PhiloxCudaStateEEUliRiSB_SB_SB_RKfSD_SD_SD_E_iSC_jLi1ELi2ELi4ELi512ELi2EEEvNS0_6detail10TensorInfoIT0_T2_EENSG_IT1_SI_EESI_T_ --------------------------
	.section	.nv.constant0._ZN2at4cuda57_GLOBAL__N__cd6b329d_24_DistributionBernoulli_cu_7537a20d21kernelPointwiseApply2IZNS_6native9templates4cuda28bernoulli_tensor_cuda_kernelIifEEvRKNS_10TensorBaseES9_NS_15PhiloxCudaStateEEUliRiSB_SB_SB_RKfSD_SD_SD_E_iSC_jLi1ELi2ELi4ELi512ELi2EEEvNS0_6detail10TensorInfoIT0_T2_EENSG_IT1_SI_EESI_T_,"a",@progbits
	.sectionflags	@""
	.align	4
.nv.constant0._ZN2at4cuda57_GLOBAL__N__cd6b329d_24_DistributionBernoulli_cu_7537a20d21kernelPointwiseApply2IZNS_6native9templates4cuda28bernoulli_tensor_cuda_kernelIifEEvRKNS_10TensorBaseES9_NS_15PhiloxCudaStateEEUliRiSB_SB_SB_RKfSD_SD_SD_E_iSC_jLi1ELi2ELi4ELi512ELi2EEEvNS0_6detail10TensorInfoIT0_T2_EENSG_IT1_SI_EESI_T_:
	.zero		992


//--------------------- .nv.constant0._ZN2at4cuda57_GLOBAL__N__cd6b329d_24_DistributionBernoulli_cu_7537a20d21kernelPointwiseApply2IZNS_6native9templates4cuda28bernoulli_tensor_cuda_kernelIifEEvRKNS_10TensorBaseES9_NS_15PhiloxCudaStateEEUliRiSB_SB_SB_RKfSD_SD_SD_E_iSC_jLi1ELi1ELi4ELi512ELi2EEEvNS0_6detail10TensorInfoIT0_T2_EENSG_IT1_SI_EESI_T_ --------------------------
	.section	.nv.constant0._ZN2at4cuda57_GLOBAL__N__cd6b329d_24_DistributionBernoulli_cu_7537a20d21kernelPointwiseApply2IZNS_6native9templates4cuda28bernoulli_tensor_cuda_kernelIifEEvRKNS_10TensorBaseES9_NS_15PhiloxCudaStateEEUliRiSB_SB_SB_RKfSD_SD_SD_E_iSC_jLi1ELi1ELi4ELi512ELi2EEEvNS0_6detail10TensorInfoIT0_T2_EENSG_IT1_SI_EESI_T_,"a",@progbits
	.sectionflags	@""
	.align	4
.nv.constant0._ZN2at4cuda57_GLOBAL__N__cd6b329d_24_DistributionBernoulli_cu_7537a20d21kernelPointwiseApply2IZNS_6native9templates4cuda28bernoulli_tensor_cuda_kernelIifEEvRKNS_10TensorBaseES9_NS_15PhiloxCudaStateEEUliRiSB_SB_SB_RKfSD_SD_SD_E_iSC_jLi1ELi1ELi4ELi512ELi2EEEvNS0_6detail10TensorInfoIT0_T2_EENSG_IT1_SI_EESI_T_:
	.zero		992


//--------------------- .nv.constant0._ZN2at4cuda57_GLOBAL__N__cd6b329d_24_DistributionBernoulli_cu_7537a20d21kernelPointwiseApply2IZNS_6native9templates4cuda28bernoulli_tensor_cuda_kernelIafEEvRKNS_10TensorBaseES9_NS_15PhiloxCudaStateEEUliRaSB_SB_SB_RKfSD_SD_SD_E_aSC_mLin1ELin1ELi4ELi512ELi2EEEvNS0_6detail10TensorInfoIT0_T2_EENSG_IT1_SI_EESI_T_ --------------------------
	.section	.nv.constant0._ZN2at4cuda57_GLOBAL__N__cd6b329d_24_DistributionBernoulli_cu_7537a20d21kernelPointwiseApply2IZNS_6native9templates4cuda28bernoulli_tensor_cuda_kernelIafEEvRKNS_10TensorBaseES9_NS_15PhiloxCudaStateEEUliRaSB_SB_SB_RKfSD_SD_SD_E_aSC_mLin1ELin1ELi4ELi512ELi2EEEvNS0_6detail10TensorInfoIT0_T2_EENSG_IT1_SI_EESI_T_,"a",@progbits
	.sectionflags	@""
	.align	4
.nv.constant0._ZN2at4cuda57_GLOBAL__N__cd6b329d_24_DistributionBernoulli_cu_7537a20d21kernelPointwiseApply2IZNS_6native9templates4cuda28bernoulli_tensor_cuda_kernelIafEEvRKNS_10TensorBaseES9_NS_15PhiloxCudaStateEEUliRaSB_SB_SB_RKfSD_SD_SD_E_aSC_mLin1ELin1ELi4ELi512ELi2EEEvNS0_6detail10TensorInfoIT0_T2_EENSG_IT1_SI_EESI_T_:
	.zero		1392


//--------------------- .nv.constant0._ZN2at4cuda57_GLOBAL__N__cd6b329d_24_DistributionBernoulli_cu_7537a20d21kernelPointwiseApply2IZNS_6native9templates4cuda28bernoulli_tensor_cuda_kernelIafEEvRKNS_10TensorBaseES9_NS_15PhiloxCudaStateEEUliRaSB_SB_SB_RKfSD_SD_SD_E_aSC_mLi1ELi1ELi4ELi512ELi2EEEvNS0_6detail10TensorInfoIT0_T2_EENSG_IT1_SI_EESI_T_ --------------------------
	.section	.nv.constant0._ZN2at4cuda57_GLOBAL__N__cd6b329d_24_DistributionBernoulli_cu_7537a20d21kernelPointwiseApply2IZNS_6native9templates4cuda28bernoulli_tensor_cuda_kernelIafEEvRKNS_10TensorBaseES9_NS_15PhiloxCudaStateEEUliRaSB_SB_SB_RKfSD_SD_SD_E_aSC_mLi1ELi1ELi4ELi512ELi2EEEvNS0_6detail10TensorInfoIT0_T2_EENSG_IT1_SI_EESI_T_,"a",@progbits
	.sectionflags	@""
	.align	4
.nv.constant0._ZN2at4cuda57_GLOBAL__N__cd6b329d_24_DistributionBernoulli_cu_7537a20d21kernelPointwiseApply2IZNS_6native9templates4cuda28bernoulli_tensor_cuda_kernelIafEEvRKNS_10TensorBaseES9_NS_15PhiloxCudaStateEEUliRaSB_SB_SB_RKfSD_SD_SD_E_aSC_mLi1ELi1ELi4ELi512ELi2EEEvNS0_6detail10TensorInfoIT0_T2_EENSG_IT1_SI_EESI_T_:
	.zero		1392


//--------------------- .nv.constant0._ZN2at4cuda57_GLOBAL__N__cd6b329d_24_DistributionBernoulli_cu_7537a20d21kernelPointwiseApply2IZNS_6native9templates4cuda28bernoulli_tensor_cuda_kernelIafEEvRKNS_10TensorBaseES9_NS_15PhiloxCudaStateEEUliRaSB_SB_SB_RKfSD_SD_SD_E_aSC_jLin1ELin1ELi4ELi512ELi2EEEvNS0_6detail10TensorInfoIT0_T2_EENSG_IT1_SI_EESI_T_ --------------------------
	.section	.nv.constant0._ZN2at4cuda57_GLOBAL__N__cd6b329d_24_DistributionBernoulli_cu_7537a20d21kernelPointwiseApply2IZNS_6native9templates4cuda28bernoulli_tensor_cuda_kernelIafEEvRKNS_10TensorBaseES9_NS_15PhiloxCudaStateEEUliRaSB_SB_SB_RKfSD_SD_SD_E_aSC_jLin1ELin1ELi4ELi512ELi2EEEvNS0_6detail10TensorInfoIT0_T2_EENSG_IT1_SI_EESI_T_,"a",@progbits
	.sectionflags	@""
	.align	4
.nv.constant0._ZN2at4cuda57_GLOBAL__N__cd6b329d_24_DistributionBernoulli_cu_7537a20d21kernelPointwiseApply2IZNS_6native9templates4cuda28bernoulli_tensor_cuda_kernelIafEEvRKNS_10TensorBaseES9_NS_15PhiloxCudaStateEEUliRaSB_SB_SB_RKfSD_SD_SD_E_aSC_jLin1ELin1ELi4ELi512ELi2EEEvNS0_6detail10TensorInfoIT0_T2_EENSG_IT1_SI_EESI_T_:
	.zero		992


//--------------------- .nv.constant0._ZN2at4cuda57_GLOBAL__N__cd6b329d_24_DistributionBernoulli_cu_7537a20d21kernelPointwiseApply2IZNS_6native9templates4cuda28bernoulli_tensor_cuda_kernelIafEEvRKNS_10TensorBaseES9_NS_15PhiloxCudaStateEEUliRaSB_SB_SB_RKfSD_SD_SD_E_aSC_jLin1ELi2ELi4ELi512ELi2EEEvNS0_6detail10TensorInfoIT0_T2_EENSG_IT1_SI_EESI_T_ --------------------------
	.section	.nv.constant0._ZN2at4cuda57_GLOBAL__N__cd6b329d_24_DistributionBernoulli_cu_7537a20d21kernelPointwiseApply2IZNS_6native9templates4cuda28bernoulli_tensor_cuda_kernelIafEEvRKNS_10TensorBaseES9_NS_15PhiloxCudaStateEEUliRaSB_SB_SB_RKfSD_SD_SD_E_aSC_jLin1ELi2ELi4ELi512ELi2EEEvNS0_6detail10TensorInfoIT0_T2_EENSG_IT1_SI_EESI_T_,"a",@progbits
	.sectionflags	@""
	.align	4
.nv.constant0._ZN2at4cuda57_GLOBAL__N__cd6b329d_24_DistributionBernoulli_cu_7537a20d21kernelPointwiseApply2IZNS_6native9templates4cuda28bernoulli_tensor_cuda_kernelIafEEvRKNS_10TensorBaseES9_NS_15PhiloxCudaStateEEUliRaSB_SB_SB_RKfSD_SD_SD_E_aSC_jLin1ELi2ELi4ELi512ELi2EEEvNS0_6detail10TensorInfoIT0_T2_EENSG_IT1_SI_EESI_T_:
	.zero		992


//--------------------- .nv.constant0._ZN2at4cuda57_GLOBAL__N__cd6b329d_24_DistributionBernoulli_cu_7537a20d21kernelPointwiseApply2IZNS_6native9templates4cuda28bernoulli_tensor_cuda_kernelIafEEvRKNS_10TensorBaseES9_NS_15PhiloxCudaStateEEUliRaSB_SB_SB_RKfSD_SD_SD_E_aSC_jLin1ELi1ELi4ELi512ELi2EEEvNS0_6detail10TensorInfoIT0_T2_EENSG_IT1_SI_EESI_T_ --------------------------
	.section	.nv.constant0._ZN2at4cuda57_GLOBAL__N__cd6b329d_24_DistributionBernoulli_cu_7537a20d21kernelPointwiseApply2IZNS_6native9templates4cuda28bernoulli_tensor_cuda_kernelIafEEvRKNS_10TensorBaseES9_NS_15PhiloxCudaStateEEUliRaSB_SB_SB_RKfSD_SD_SD_E_aSC_jLin1ELi1ELi4ELi512ELi2EEEvNS0_6detail10TensorInfoIT0_T2_EENSG_IT1_SI_EESI_T_,"a",@progbits
	.sectionflags	@""
	.align	4
.nv.constant0._ZN2at4cuda57_GLOBAL__N__cd6b329d_24_DistributionBernoulli_cu_7537a20d21kernelPointwiseApply2IZNS_6native9templates4cuda28bernoulli_tensor_cuda_kernelIafEEvRKNS_10TensorBaseES9_NS_15PhiloxCudaStateEEUliRaSB_SB_SB_RKfSD_SD_SD_E_aSC_jLin1ELi1ELi4ELi512ELi2EEEvNS0_6detail10TensorInfoIT0_T2_EENSG_IT1_SI_EESI_T_:
	.zero		992


//--------------------- .nv.constant0._ZN2at4cuda57_GLOBAL__N__cd6b329d_24_DistributionBernoulli_cu_7537a20d21kernelPointwiseApply2IZNS_6native9templates4cuda28bernoulli_tensor_cuda_kernelIafEEvRKNS_10TensorBaseES9_NS_15PhiloxCudaStateEEUliRaSB_SB_SB_RKfSD_SD_SD_E_aSC_jLi2ELin1ELi4ELi512ELi2EEEvNS0_6detail10TensorInfoIT0_T2_EENSG_IT1_SI_EESI_T_ --------------------------
	.section	.nv.constant0._ZN2at4cuda57_GLOBAL__N__cd6b329d_24_DistributionBernoulli_cu_7537a20d21kernelPointwiseApply2IZNS_6native9templates4cuda28bernoulli_tensor_cuda_kernelIafEEvRKNS_10TensorBaseES9_NS_15PhiloxCudaStateEEUliRaSB_SB_SB_RKfSD_SD_SD_E_aSC_jLi2ELin1ELi4ELi512ELi2EEEvNS0_6detail10TensorInfoIT0_T2_EENSG_IT1_SI_EESI_T_,"a",@progbits
	.sectionflags	@""
	.align	4
.nv.constant0._ZN2at4cuda57_GLOBAL__N__cd6b329d_24_DistributionBernoulli_cu_7537a20d21kernelPointwiseApply2IZNS_6native9templates4cuda28bernoulli_tensor_cuda_kernelIafEEvRKNS_10TensorBaseES9_NS_15PhiloxCudaStateEEUliRaSB_SB_SB_RKfSD_SD_SD_E_aSC_jLi2ELin1ELi4ELi512ELi2EEEvNS0_6detail10TensorInfoIT0_T2_EENSG_IT1_SI_EESI_T_:
	.zero		992


//--------------------- .nv.constant0._ZN2at4cuda57_GLOBAL__N__cd6b329d_24_DistributionBernoulli_cu_7537a20d21kernelPointwiseApply2IZNS_6native9templates4cuda28bernoulli_tensor_cuda_kernelIafEEvRKNS_10TensorBaseES9_NS_15PhiloxCudaStateEEUliRaSB_SB_SB_RKfSD_SD_SD_E_aSC_jLi2ELi2ELi4ELi512ELi2EEEvNS0_6detail10TensorInfoIT0_T2_EENSG_IT1_SI_EESI_T_ --------------------------
	.section	.nv.constant0._ZN2at4cuda57_GLOBAL__N__cd6b329d_24_DistributionBernoulli_cu_7537a20d21kernelPointwiseApply2IZNS_6native9templates4cuda28bernoulli_tensor_cuda_kernelIafEEvRKNS_10TensorBaseES9_NS_15PhiloxCudaStateEEUliRaSB_SB_SB_RKfSD_SD_SD_E_aSC_jLi2ELi2ELi4ELi512ELi2EEEvNS0_6detail10TensorInfoIT0_T2_EENSG_IT1_SI_EESI_T_,"a",@progbits
	.sectionflags	@""
	.align	4
.nv.constant0._ZN2at4cuda57_GLOBAL__N__cd6b329d_24_DistributionBernoulli_cu_7537a20d21kernelPointwiseApply2IZNS_6native9templates4cuda28bernoulli_tensor_cuda_kernelIafEEvRKNS_10TensorBaseES9_NS_15PhiloxCudaStateEEUliRaSB_SB_SB_RKfSD_SD_SD_E_aSC_jLi2ELi2ELi4ELi512ELi2EEEvNS0_6detail10TensorInfoIT0_T2_EENSG_IT1_SI_EESI_T_:
	.zero		992


//--------------------- .nv.constant0._ZN2at4cuda57_GLOBAL__N__cd6b329d_24_DistributionBernoulli_cu_7537a20d21kernelPointwiseApply2IZNS_6native9templates4cuda28bernoulli_tensor_cuda_kernelIafEEvRKNS_10TensorBaseES9_NS_15PhiloxCudaStateEEUliRaSB_SB_SB_RKfSD_SD_SD_E_aSC_jLi2ELi1ELi4ELi512ELi2EEEvNS0_6detail10TensorInfoIT0_T2_EENSG_IT1_SI_EESI_T_ --------------------------
	.section	.nv.constant0._ZN2at4cuda57_GLOBAL__N__cd6b329d_24_DistributionBernoulli_cu_7537a20d21kernelPointwiseApply2IZNS_6native9templates4cuda28bernoulli_tensor_cuda_kernelIafEEvRKNS_10TensorBaseES9_NS_15PhiloxCudaStateEEUliRaSB_SB_SB_RKfSD_SD_SD_E_aSC_jLi2ELi1ELi4ELi512ELi2EEEvNS0_6detail10TensorInfoIT0_T2_EENSG_IT1_SI_EESI_T_,"a",@progbits
	.sectionflags	@""
	.align	4
.nv.constant0._ZN2at4cuda57_GLOBAL__N__cd6b329d_24_DistributionBernoulli_cu_7537a20d21kernelPointwiseApply2IZNS_6native9templates4cuda28bernoulli_tensor_cuda_kernelIafEEvRKNS_10TensorBaseES9_NS_15PhiloxCudaStateEEUliRaSB_SB_SB_RKfSD_SD_SD_E_aSC_jLi2ELi1ELi4ELi512ELi2EEEvNS0_6detail10TensorInfoIT0_T2_EENSG_IT1_SI_EESI_T_:
	.zero		992


//--------------------- .nv.constant0._ZN2at4cuda57_GLOBAL__N__cd6b329d_24_DistributionBernoulli_cu_7537a20d21kernelPointwiseApply2IZNS_6native9templates4cuda28bernoulli_tensor_cuda_kernelIafEEvRKNS_10TensorBaseES9_NS_15PhiloxCudaStateEEUliRaSB_SB_SB_RKfSD_SD_SD_E_aSC_jLi1ELin1ELi4ELi512ELi2EEEvNS0_6detail10TensorInfoIT0_T2_EENSG_IT1_SI_EESI_T_ --------------------------
	.section	.nv.constant0._ZN2at4cuda57_GLOBAL__N__cd6b329d_24_DistributionBernoulli_cu_7537a20d21kernelPointwiseApply2IZNS_6native9templates4cuda28bernoulli_tensor_cuda_kernelIafEEvRKNS_10TensorBaseES9_NS_15PhiloxCudaStateEEUliRaSB_SB_SB_RKfSD_SD_SD_E_aSC_jLi1ELin1ELi4ELi512ELi2EEEvNS0_6detail10TensorInfoIT0_T2_EENSG_IT1_SI_EESI_T_,"a",@progbits
	.sectionflags	@""
	.align	4
.nv.constant0._ZN2at4cuda57_GLOBAL__N__cd6b329d_24_DistributionBernoulli_cu_7537a20d21kernelPointwiseApply2IZNS_6native9templates4cuda28bernoulli_tensor_cuda_kernelIafEEvRKNS_10TensorBaseES9_NS_15PhiloxCudaStateEEUliRaSB_SB_SB_RKfSD_SD_SD_E_aSC_jLi1ELin1ELi4ELi512ELi2EEEvNS0_6detail10TensorInfoIT0_T2_EENSG_IT1_SI_EESI_T_:
	.zero		992


//--------------------- .nv.constant0._ZN2at4cuda57_GLOBAL__N__cd6b329d_24_DistributionBernoulli_cu_7537a20d21kernelPointwiseApply2IZNS_6native9templates4cuda28bernoulli_tensor_cuda_kernelIafEEvRKNS_10TensorBaseES9_NS_15PhiloxCudaStateEEUliRaSB_SB_SB_RKfSD_SD_SD_E_aSC_jLi1ELi2ELi4ELi512ELi2EEEvNS0_6detail10TensorInfoIT0_T2_EENSG_IT1_SI_EESI_T_ --------------------------
	.section	.nv.constant0._ZN2at4cuda57_GLOBAL__N__cd6b329d_24_DistributionBernoulli_cu_7537a20d21kernelPointwiseApply2IZNS_6native9templates4cuda28bernoulli_tensor_cuda_kernelIafEEvRKNS_10TensorBaseES9_NS_15PhiloxCudaStateEEUliRaSB_SB_SB_RKfSD_SD_SD_E_aSC_jLi1ELi2ELi4ELi512ELi2EEEvNS0_6detail10TensorInfoIT0_T2_EENSG_IT1_SI_EESI_T_,"a",@progbits
	.sectionflags	@""
	.align	4
.nv.constant0._ZN2at4cuda57_GLOBAL__N__cd6b329d_24_DistributionBernoulli_cu_7537a20d21kernelPointwiseApply2IZNS_6native9templates4cuda28bernoulli_tensor_cuda_kernelIafEEvRKNS_10TensorBaseES9_NS_15PhiloxCudaStateEEUliRaSB_SB_SB_RKfSD_SD_SD_E_aSC_jLi1ELi2ELi4ELi512ELi2EEEvNS0_6detail10TensorInfoIT0_T2_EENSG_IT1_SI_EESI_T_:
	.zero		992


//--------------------- .nv.constant0._ZN2at4cuda57_GLOBAL__N__cd6b329d_24_DistributionBernoulli_cu_7537a20d21kernelPointwiseApply2IZNS_6native9templates4cuda28bernoulli_tensor_cuda_kernelIafEEvRKNS_10TensorBaseES9_NS_15PhiloxCudaStateEEUliRaSB_SB_SB_RKfSD_SD_SD_E_aSC_jLi1ELi1ELi4ELi512ELi2EEEvNS0_6detail10TensorInfoIT0_T2_EENSG_IT1_SI_EESI_T_ --------------------------
	.section	.nv.constant0._ZN2at4cuda57_GLOBAL__N__cd6b329d_24_DistributionBernoulli_cu_7537a20d21kernelPointwiseApply2IZNS_6native9templates4cuda28bernoulli_tensor_cuda_kernelIafEEvRKNS_10TensorBaseES9_NS_15PhiloxCudaStateEEUliRaSB_SB_SB_RKfSD_SD_SD_E_aSC_jLi1ELi1ELi4ELi512ELi2EEEvNS0_6detail10TensorInfoIT0_T2_EENSG_IT1_SI_EESI_T_,"a",@progbits
	.sectionflags	@""
	.align	4
.nv.constant0._ZN2at4cuda57_GLOBAL__N__cd6b329d_24_DistributionBernoulli_cu_7537a20d21kernelPointwiseApply2IZNS_6native9templates4cuda28bernoulli_tensor_cuda_kernelIafEEvRKNS_10TensorBaseES9_NS_15PhiloxCudaStateEEUliRaSB_SB_SB_RKfSD_SD_SD_E_aSC_jLi1ELi1ELi4ELi512ELi2EEEvNS0_6detail10TensorInfoIT0_T2_EENSG_IT1_SI_EESI_T_:
	.zero		992


//--------------------- .nv.constant0._ZN2at4cuda57_GLOBAL__N__cd6b329d_24_DistributionBernoulli_cu_7537a20d21kernelPointwiseApply2IZNS_6native9templates4cuda28bernoulli_tensor_cuda_kernelIhfEEvRKNS_10TensorBaseES9_NS_15PhiloxCudaStateEEUliRhSB_SB_SB_RKfSD_SD_SD_E_hSC_mLin1ELin1ELi4ELi512ELi2EEEvNS0_6detail10TensorInfoIT0_T2_EENSG_IT1_SI_EESI_T_ --------------------------
	.section	.nv.constant0._ZN2at4cuda57_GLOBAL__N__cd6b329d_24_DistributionBernoulli_cu_7537a20d21kernelPointwiseApply2IZNS_6native9templates4cuda28bernoulli_tensor_cuda_kernelIhfEEvRKNS_10TensorBaseES9_NS_15PhiloxCudaStateEEUliRhSB_SB_SB_RKfSD_SD_SD_E_hSC_mLin1ELin1ELi4ELi512ELi2EEEvNS0_6detail10TensorInfoIT0_T2_EENSG_IT1_SI_EESI_T_,"a",@progbits
	.sectionflags	@""
	.align	4
.nv.constant0._ZN2at4cuda57_GLOBAL__N__cd6b329d_24_DistributionBernoulli_cu_7537a20d21kernelPointwiseApply2IZNS_6native9templates4cuda28bernoulli_tensor_cuda_kernelIhfEEvRKNS_10TensorBaseES9_NS_15PhiloxCudaStateEEUliRhSB_SB_SB_RKfSD_SD_SD_E_hSC_mLin1ELin1ELi4ELi512ELi2EEEvNS0_6detail10TensorInfoIT0_T2_EENSG_IT1_SI_EESI_T_:
	.zero		1392


//--------------------- .nv.constant0._ZN2at4cuda57_GLOBAL__N__cd6b329d_24_DistributionBernoulli_cu_7537a20d21kernelPointwiseApply2IZNS_6native9templates4cuda28bernoulli_tensor_cuda_kernelIhfEEvRKNS_10TensorBaseES9_NS_15PhiloxCudaStateEEUliRhSB_SB_SB_RKfSD_SD_SD_E_hSC_mLi1ELi1ELi4ELi512ELi2EEEvNS0_6detail10TensorInfoIT0_T2_EENSG_IT1_SI_EESI_T_ --------------------------
	.section	.nv.constant0._ZN2at4cuda57_GLOBAL__N__cd6b329d_24_DistributionBernoulli_cu_7537a20d21kernelPointwiseApply2IZNS_6native9templates4cuda28bernoulli_tensor_cuda_kernelIhfEEvRKNS_10TensorBaseES9_NS_15PhiloxCudaStateEEUliRhSB_SB_SB_RKfSD_SD_SD_E_hSC_mLi1ELi1ELi4ELi512ELi2EEEvNS0_6detail10TensorInfoIT0_T2_EENSG_IT1_SI_EESI_T_,"a",@progbits
	.sectionflags	@""
	.align	4
.nv.constant0._ZN2at4cuda57_GLOBAL__N__cd6b329d_24_DistributionBernoulli_cu_7537a20d21kernelPointwiseApply2IZNS_6native9templates4cuda28bernoulli_tensor_cuda_kernelIhfEEvRKNS_10TensorBaseES9_NS_15PhiloxCudaStateEEUliRhSB_SB_SB_RKfSD_SD_SD_E_hSC_mLi1ELi1ELi4ELi512ELi2EEEvNS0_6detail10TensorInfoIT0_T2_EENSG_IT1_SI_EESI_T_:
	.zero		1392


//--------------------- .nv.constant0._ZN2at4cuda57_GLOBAL__N__cd6b329d_24_DistributionBernoulli_cu_7537a20d21kernelPointwiseApply2IZNS_6native9templates4cuda28bernoulli_tensor_cuda_kernelIhfEEvRKNS_10TensorBaseES9_NS_15PhiloxCudaStateEEUliRhSB_SB_SB_RKfSD_SD_SD_E_hSC_jLin1ELin1ELi4ELi512ELi2EEEvNS0_6detail10TensorInfoIT0_T2_EENSG_IT1_SI_EESI_T_ --------------------------
	.section	.nv.constant0._ZN2at4cuda57_GLOBAL__N__cd6b329d_24_DistributionBernoulli_cu_7537a20d21kernelPointwiseApply2IZNS_6native9templates4cuda28bernoulli_tensor_cuda_kernelIhfEEvRKNS_10TensorBaseES9_NS_15PhiloxCudaStateEEUliRhSB_SB_SB_RKfSD_SD_SD_E_hSC_jLin1ELin1ELi4ELi512ELi2EEEvNS0_6detail10TensorInfoIT0_T2_EENSG_IT1_SI_EESI_T_,"a",@progbits
	.sectionflags	@""
	.align	4
.nv.constant0._ZN2at4cuda57_GLOBAL__N__cd6b329d_24_DistributionBernoulli_cu_7537a20d21kernelPointwiseApply2IZNS_6native9templates4cuda28bernoulli_tensor_cuda_kernelIhfEEvRKNS_10TensorBaseES9_NS_15PhiloxCudaStateEEUliRhSB_SB_SB_RKfSD_SD_SD_E_hSC_jLin1ELin1ELi4ELi512ELi2EEEvNS0_6detail10TensorInfoIT0_T2_EENSG_IT1_SI_EESI_T_:
	.zero		992


//--------------------- .nv.constant0._ZN2at4cuda57_GLOBAL__N__cd6b329d_24_DistributionBernoulli_cu_7537a20d21kernelPointwiseApply2IZNS_6native9templates4cuda28bernoulli_tensor_cuda_kernelIhfEEvRKNS_10TensorBaseES9_NS_15PhiloxCudaStateEEUliRhSB_SB_SB_RKfSD_SD_SD_E_hSC_jLin1ELi2ELi4ELi512ELi2EEEvNS0_6detail10TensorInfoIT0_T2_EENSG_IT1_SI_EESI_T_ --------------------------
	.section	.nv.constant0._ZN2at4cuda57_GLOBAL__N__cd6b329d_24_DistributionBernoulli_cu_7537a20d21kernelPointwiseApply2IZNS_6native9templates4cuda28bernoulli_tensor_cuda_kernelIhfEEvRKNS_10TensorBaseES9_NS_15PhiloxCudaStateEEUliRhSB_SB_SB_RKfSD_SD_SD_E_hSC_jLin1ELi2ELi4ELi512ELi2EEEvNS0_6detail10TensorInfoIT0_T2_EENSG_IT1_SI_EESI_T_,"a",@progbits
	.sectionflags	@""
	.align	4
.nv.constant0._ZN2at4cuda57_GLOBAL__N__cd6b329d_24_DistributionBernoulli_cu_7537a20d21kernelPointwiseApply2IZNS_6native9templates4cuda28bernoulli_tensor_cuda_kernelIhfEEvRKNS_10TensorBaseES9_NS_15PhiloxCudaStateEEUliRhSB_SB_SB_RKfSD_SD_SD_E_hSC_jLin1ELi2ELi4ELi512ELi2EEEvNS0_6detail10TensorInfoIT0_T2_EENSG_IT1_SI_EESI_T_:
	.zero		992


//--------------------- .nv.constant0._ZN2at4cuda57_GLOBAL__N__cd6b329d_24_DistributionBernoulli_cu_7537a20d21kernelPointwiseApply2IZNS_6native9templates4cuda28bernoulli_tensor_cuda_kernelIhfEEvRKNS_10TensorBaseES9_NS_15PhiloxCudaStateEEUliRhSB_SB_SB_RKfSD_SD_SD_E_hSC_jLin1ELi1ELi4ELi512ELi2EEEvNS0_6detail10TensorInfoIT0_T2_EENSG_IT1_SI_EESI_T_ --------------------------
	.section	.nv.constant0._ZN2at4cuda57_GLOBAL__N__cd6b329d_24_DistributionBernoulli_cu_7537a20d21kernelPointwiseApply2IZNS_6native9templates4cuda28bernoulli_tensor_cuda_kernelIhfEEvRKNS_10TensorBaseES9_NS_15PhiloxCudaStateEEUliRhSB_SB_SB_RKfSD_SD_SD_E_hSC_jLin1ELi1ELi4ELi512ELi2EEEvNS0_6detail10TensorInfoIT0_T2_EENSG_IT1_SI_EESI_T_,"a",@progbits
	.sectionflags	@""
	.align	4
.nv.constant0._ZN2at4cuda57_GLOBAL__N__cd6b329d_24_DistributionBernoulli_cu_7537a20d21kernelPointwiseApply2IZNS_6native9templates4cuda28bernoulli_tensor_cuda_kernelIhfEEvRKNS_10TensorBaseES9_NS_15PhiloxCudaStateEEUliRhSB_SB_SB_RKfSD_SD_SD_E_hSC_jLin1ELi1ELi4ELi512ELi2EEEvNS0_6detail10TensorInfoIT0_T2_EENSG_IT1_SI_EESI_T_:
	.zero		992


//--------------------- .nv.constant0._ZN2at4cuda57_GLOBAL__N__cd6b329d_24_DistributionBernoulli_cu_7537a20d21kernelPointwiseApply2IZNS_6native9templates4cuda28bernoulli_tensor_cuda_kernelIhfEEvRKNS_10TensorBaseES9_NS_15PhiloxCudaStateEEUliRhSB_SB_SB_RKfSD_SD_SD_E_hSC_jLi2ELin1ELi4ELi512ELi2EEEvNS0_6detail10TensorInfoIT0_T2_EENSG_IT1_SI_EESI_T_ --------------------------
	.section	.nv.constant0._ZN2at4cuda57_GLOBAL__N__cd6b329d_24_DistributionBernoulli_cu_7537a20d21kernelPointwiseApply2IZNS_6native9templates4cuda28bernoulli_tensor_cuda_kernelIhfEEvRKNS_10TensorBaseES9_NS_15PhiloxCudaStateEEUliRhSB_SB_SB_RKfSD_SD_SD_E_hSC_jLi2ELin1ELi4ELi512ELi2EEEvNS0_6detail10TensorInfoIT0_T2_EENSG_IT1_SI_EESI_T_,"a",@progbits
	.sectionflags	@""
	.align	4
.nv.constant0._ZN2at4cuda57_GLOBAL__N__cd6b329d_24_DistributionBernoulli_cu_7537a20d21kernelPointwiseApply2IZNS_6native9templates4cuda28bernoulli_tensor_cuda_kernelIhfEEvRKNS_10TensorBaseES9_NS_15PhiloxCudaStateEEUliRhSB_SB_SB_RKfSD_SD_SD_E_hSC_jLi2ELin1ELi4ELi512ELi2EEEvNS0_6detail10TensorInfoIT0_T2_EENSG_IT1_SI_EESI_T_:
	.zero		992


//--------------------- .nv.constant0._ZN2at4cuda57_GLOBAL__N__cd6b329d_24_DistributionBernoulli_cu_7537a20d21kernelPointwiseApply2IZNS_6native9templates4cuda28bernoulli_tensor_cuda_kernelIhfEEvRKNS_10TensorBaseES9_NS_15PhiloxCudaStateEEUliRhSB_SB_SB_RKfSD_SD_SD_E_hSC_jLi2ELi2ELi4ELi512ELi2EEEvNS0_6detail10TensorInfoIT0_T2_EENSG_IT1_SI_EESI_T_ --------------------------
	.section	.nv.constant0._ZN2at4cuda57_GLOBAL__N__cd6b329d_24_DistributionBernoulli_cu_7537a20d21kernelPointwiseApply2IZNS_6native9templates4cuda28bernoulli_tensor_cuda_kernelIhfEEvRKNS_10TensorBaseES9_NS_15PhiloxCudaStateEEUliRhSB_SB_SB_RKfSD_SD_SD_E_hSC_jLi2ELi2ELi4ELi512ELi2EEEvNS0_6detail10TensorInfoIT0_T2_EENSG_IT1_SI_EESI_T_,"a",@progbits
	.sectionflags	@""
	.align	4
.nv.constant0._ZN2at4cuda57_GLOBAL__N__cd6b329d_24_DistributionBernoulli_cu_7537a20d21kernelPointwiseApply2IZNS_6native9templates4cuda28bernoulli_tensor_cuda_kernelIhfEEvRKNS_10TensorBaseES9_NS_15PhiloxCudaStateEEUliRhSB_SB_SB_RKfSD_SD_SD_E_hSC_jLi2ELi2ELi4ELi512ELi2EEEvNS0_6detail10TensorInfoIT0_T2_EENSG_IT1_SI_EESI_T_:
	.zero		992


//--------------------- .nv.constant0._ZN2at4cuda57_GLOBAL__N__cd6b329d_24_DistributionBernoulli_cu_7537a20d21kernelPointwiseApply2IZNS_6native9templates4cuda28bernoulli_tensor_cuda_kernelIhfEEvRKNS_10TensorBaseES9_NS_15PhiloxCudaStateEEUliRhSB_SB_SB_RKfSD_SD_SD_E_hSC_jLi2ELi1ELi4ELi512ELi2EEEvNS0_6detail10TensorInfoIT0_T2_EENSG_IT1_SI_EESI_T_ --------------------------
	.section	.nv.constant0._ZN2at4cuda57_GLOBAL__N__cd6b329d_24_DistributionBernoulli_cu_7537a20d21kernelPointwiseApply2IZNS_6native9templates4cuda28bernoulli_tensor_cuda_kernelIhfEEvRKNS_10TensorBaseES9_NS_15PhiloxCudaStateEEUliRhSB_SB_SB_RKfSD_SD_SD_E_hSC_jLi2ELi1ELi4ELi512ELi2EEEvNS0_6detail10TensorInfoIT0_T2_EENSG_IT1_SI_EESI_T_,"a",@progbits
	.sectionflags	@""
	.align	4
.nv.constant0._ZN2at4cuda57_GLOBAL__N__cd6b329d_24_DistributionBernoulli_cu_7537a20d21kernelPointwiseApply2IZNS_6native9templates4cuda28bernoulli_tensor_cuda_kernelIhfEEvRKNS_10TensorBaseES9_NS_15PhiloxCudaStateEEUliRhSB_SB_SB_RKfSD_SD_SD_E_hSC_jLi2ELi1ELi4ELi512ELi2EEEvNS0_6detail10TensorInfoIT0_T2_EENSG_IT1_SI_EESI_T_:
	.zero		992


//--------------------- .nv.constant0._ZN2at4cuda57_GLOBAL__N__cd6b329d_24_DistributionBernoulli_cu_7537a20d21kernelPointwiseApply2IZNS_6native9templates4cuda28bernoulli_tensor_cuda_kernelIhfEEvRKNS_10TensorBaseES9_NS_15PhiloxCudaStateEEUliRhSB_SB_SB_RKfSD_SD_SD_E_hSC_jLi1ELin1ELi4ELi512ELi2EEEvNS0_6detail10TensorInfoIT0_T2_EENSG_IT1_SI_EESI_T_ --------------------------
	.section	.nv.constant0._ZN2at4cuda57_GLOBAL__N__cd6b329d_24_DistributionBernoulli_cu_7537a20d21kernelPointwiseApply2IZNS_6native9templates4cuda28bernoulli_tensor_cuda_kernelIhfEEvRKNS_10TensorBaseES9_NS_15PhiloxCudaStateEEUliRhSB_SB_SB_RKfSD_SD_SD_E_hSC_jLi1ELin1ELi4ELi512ELi2EEEvNS0_6detail10TensorInfoIT0_T2_EENSG_IT1_SI_EESI_T_,"a",@progbits
	.sectionflags	@""
	.align	4
.nv.constant0._ZN2at4cuda57_GLOBAL__N__cd6b329d_24_DistributionBernoulli_cu_7537a20d21kernelPointwiseApply2IZNS_6native9templates4cuda28bernoulli_tensor_cuda_kernelIhfEEvRKNS_10TensorBaseES9_NS_15PhiloxCudaStateEEUliRhSB_SB_SB_RKfSD_SD_SD_E_hSC_jLi1ELin1ELi4ELi512ELi2EEEvNS0_6detail10TensorInfoIT0_T2_EENSG_IT1_SI_EESI_T_:
	.zero		992


//--------------------- .nv.constant0._ZN2at4cuda57_GLOBAL__N__cd6b329d_24_DistributionBernoulli_cu_7537a20d21kernelPointwiseApply2IZNS_6native9templates4cuda28bernoulli_tensor_cuda_kernelIhfEEvRKNS_10TensorBaseES9_NS_15PhiloxCudaStateEEUliRhSB_SB_SB_RKfSD_SD_SD_E_hSC_jLi1ELi2ELi4ELi512ELi2EEEvNS0_6detail10TensorInfoIT0_T2_EENSG_IT1_SI_EESI_T_ --------------------------
	.section	.nv.constant0._ZN2at4cuda57_GLOBAL__N__cd6b329d_24_DistributionBernoulli_cu_7537a20d21kernelPointwiseApply2IZNS_6native9templates4cuda28bernoulli_tensor_cuda_kernelIhfEEvRKNS_10TensorBaseES9_NS_15PhiloxCudaStateEEUliRhSB_SB_SB_RKfSD_SD_SD_E_hSC_jLi1ELi2ELi4ELi512ELi2EEEvNS0_6detail10TensorInfoIT0_T2_EENSG_IT1_SI_EESI_T_,"a",@progbits
	.sectionflags	@""
	.align	4
.nv.constant0._ZN2at4cuda57_GLOBAL__N__cd6b329d_24_DistributionBernoulli_cu_7537a20d21kernelPointwiseApply2IZNS_6native9templates4cuda28bernoulli_tensor_cuda_kernelIhfEEvRKNS_10TensorBaseES9_NS_15PhiloxCudaStateEEUliRhSB_SB_SB_RKfSD_SD_SD_E_hSC_jLi1ELi2ELi4ELi512ELi2EEEvNS0_6detail10TensorInfoIT0_T2_EENSG_IT1_SI_EESI_T_:
	.zero		992


//--------------------- .nv.constant0._ZN2at4cuda57_GLOBAL__N__cd6b329d_24_DistributionBernoulli_cu_7537a20d21kernelPointwiseApply2IZNS_6native9templates4cuda28bernoulli_tensor_cuda_kernelIhfEEvRKNS_10TensorBaseES9_NS_15PhiloxCudaStateEEUliRhSB_SB_SB_RKfSD_SD_SD_E_hSC_jLi1ELi1ELi4ELi512ELi2EEEvNS0_6detail10TensorInfoIT0_T2_EENSG_IT1_SI_EESI_T_ --------------------------
	.section	.nv.constant0._ZN2at4cuda57_GLOBAL__N__cd6b329d_24_DistributionBernoulli_cu_7537a20d21kernelPointwiseApply2IZNS_6native9templates4cuda28bernoulli_tensor_cuda_kernelIhfEEvRKNS_10TensorBaseES9_NS_15PhiloxCudaStateEEUliRhSB_SB_SB_RKfSD_SD_SD_E_hSC_jLi1ELi1ELi4ELi512ELi2EEEvNS0_6detail10TensorInfoIT0_T2_EENSG_IT1_SI_EESI_T_,"a",@progbits
	.sectionflags	@""
	.align	4
.nv.constant0._ZN2at4cuda57_GLOBAL__N__cd6b329d_24_DistributionBernoulli_cu_7537a20d21kernelPointwiseApply2IZNS_6native9templates4cuda28bernoulli_tensor_cuda_kernelIhfEEvRKNS_10TensorBaseES9_NS_15PhiloxCudaStateEEUliRhSB_SB_SB_RKfSD_SD_SD_E_hSC_jLi1ELi1ELi4ELi512ELi2EEEvNS0_6detail10TensorInfoIT0_T2_EENSG_IT1_SI_EESI_T_:
	.zero		992


//--------------------- .nv.constant0._ZN2at4cuda57_GLOBAL__N__cd6b329d_24_DistributionBernoulli_cu_7537a20d21kernelPointwiseApply2IZNS_6native9templates4cuda28bernoulli_tensor_cuda_kernelIddEEvRKNS_10TensorBaseES9_NS_15PhiloxCudaStateEEUliRdSB_SB_SB_RKdSD_SD_SD_E_dSC_mLin1ELin1ELi4ELi512ELi2EEEvNS0_6detail10TensorInfoIT0_T2_EENSG_IT1_SI_EESI_T_ --------------------------
	.section	.nv.constant0._ZN2at4cuda57_GLOBAL__N__cd6b329d_24_DistributionBernoulli_cu_7537a20d21kernelPointwiseApply2IZNS_6native9templates4cuda28bernoulli_tensor_cuda_kernelIddEEvRKNS_10TensorBaseES9_NS_15PhiloxCudaStateEEUliRdSB_SB_SB_RKdSD_SD_SD_E_dSC_mLin1ELin1ELi4ELi512ELi2EEEvNS0_6detail10TensorInfoIT0_T2_EENSG_IT1_SI_EESI_T_,"a",@progbits
	.sectionflags	@""
	.align	4
.nv.constant0._ZN2at4cuda57_GLOBAL__N__cd6b329d_24_DistributionBernoulli_cu_7537a20d21kernelPointwiseApply2IZNS_6native9templates4cuda28bernoulli_tensor_cuda_kernelIddEEvRKNS_10TensorBaseES9_NS_15PhiloxCudaStateEEUliRdSB_SB_SB_RKdSD_SD_SD_E_dSC_mLin1ELin1ELi4ELi512ELi2EEEvNS0_6detail10TensorInfoIT0_T2_EENSG_IT1_SI_EESI_T_:
	.zero		1392


//--------------------- .nv.constant0._ZN2at4cuda57_GLOBAL__N__cd6b329d_24_DistributionBernoulli_cu_7537a20d21kernelPointwiseApply2IZNS_6native9templates4cuda28bernoulli_tensor_cuda_kernelIddEEvRKNS_10TensorBaseES9_NS_15PhiloxCudaStateEEUliRdSB_SB_SB_RKdSD_SD_SD_E_dSC_mLi1ELi1ELi4ELi512ELi2EEEvNS0_6detail10TensorInfoIT0_T2_EENSG_IT1_SI_EESI_T_ --------------------------
	.section	.nv.constant0._ZN2at4cuda57_GLOBAL__N__cd6b329d_24_DistributionBernoulli_cu_7537a20d21kernelPointwiseApply2IZNS_6native9templates4cuda28bernoulli_tensor_cuda_kernelIddEEvRKNS_10TensorBaseES9_NS_15PhiloxCudaStateEEUliRdSB_SB_SB_RKdSD_SD_SD_E_dSC_mLi1ELi1ELi4ELi512ELi2EEEvNS0_6detail10TensorInfoIT0_T2_EENSG_IT1_SI_EESI_T_,"a",@progbits
	.sectionflags	@""
	.align	4
.nv.constant0._ZN2at4cuda57_GLOBAL__N__cd6b329d_24_DistributionBernoulli_cu_7537a20d21kernelPointwiseApply2IZNS_6native9templates4cuda28bernoulli_tensor_cuda_kernelIddEEvRKNS_10TensorBaseES9_NS_15PhiloxCudaStateEEUliRdSB_SB_SB_RKdSD_SD_SD_E_dSC_mLi1ELi1ELi4ELi512ELi2EEEvNS0_6detail10TensorInfoIT0_T2_EENSG_IT1_SI_EESI_T_:
	.zero		1392


//--------------------- .nv.constant0._ZN2at4cuda57_GLOBAL__N__cd6b329d_24_DistributionBernoulli_cu_7537a20d21kernelPointwiseApply2IZNS_6native9templates4cuda28bernoulli_tensor_cuda_kernelIddEEvRKNS_10TensorBaseES9_NS_15PhiloxCudaStateEEUliRdSB_SB_SB_RKdSD_SD_SD_E_dSC_jLin1ELin1ELi4ELi512ELi2EEEvNS0_6detail10TensorInfoIT0_T2_EENSG_IT1_SI_EESI_T_ --------------------------
	.section	.nv.constant0._ZN2at4cuda57_GLOBAL__N__cd6b329d_24_DistributionBernoulli_cu_7537a20d21kernelPointwiseApply2IZNS_6native9templates4cuda28bernoulli_tensor_cuda_kernelIddEEvRKNS_10TensorBaseES9_NS_15PhiloxCudaStateEEUliRdSB_SB_SB_RKdSD_SD_SD_E_dSC_jLin1ELin1ELi4ELi512ELi2EEEvNS0_6detail10TensorInfoIT0_T2_EENSG_IT1_SI_EESI_T_,"a",@progbits
	.sectionflags	@""
	.align	4
.nv.constant0._ZN2at4cuda57_GLOBAL__N__cd6b329d_24_DistributionBernoulli_cu_7537a20d21kernelPointwiseApply2IZNS_6native9templates4cuda28bernoulli_tensor_cuda_kernelIddEEvRKNS_10TensorBaseES9_NS_15PhiloxCudaStateEEUliRdSB_SB_SB_RKdSD_SD_SD_E_dSC_jLin1ELin1ELi4ELi512ELi2EEEvNS0_6detail10TensorInfoIT0_T2_EENSG_IT1_SI_EESI_T_:
	.zero		992


//--------------------- .nv.constant0._ZN2at4cuda57_GLOBAL__N__cd6b329d_24_DistributionBernoulli_cu_7537a20d21kernelPointwiseApply2IZNS_6native9templates4cuda28bernoulli_tensor_cuda_kernelIddEEvRKNS_10TensorBaseES9_NS_15PhiloxCudaStateEEUliRdSB_SB_SB_RKdSD_SD_SD_E_dSC_jLin1ELi2ELi4ELi512ELi2EEEvNS0_6detail10TensorInfoIT0_T2_EENSG_IT1_SI_EESI_T_ --------------------------
	.section	.nv.constant0._ZN2at4cuda57_GLOBAL__N__cd6b329d_24_DistributionBernoulli_cu_7537a20d21kernelPointwiseApply2IZNS_6native9templates4cuda28bernoulli_tensor_cuda_kernelIddEEvRKNS_10TensorBaseES9_NS_15PhiloxCudaStateEEUliRdSB_SB_SB_RKdSD_SD_SD_E_dSC_jLin1ELi2ELi4ELi512ELi2EEEvNS0_6detail10TensorInfoIT0_T2_EENSG_IT1_SI_EESI_T_,"a",@progbits
	.sectionflags	@""
	.align	4
.nv.constant0._ZN2at4cuda57_GLOBAL__N__cd6b329d_24_DistributionBernoulli_cu_7537a20d21kernelPointwiseApply2IZNS_6native9templates4cuda28bernoulli_tensor_cuda_kernelIddEEvRKNS_10TensorBaseES9_NS_15PhiloxCudaStateEEUliRdSB_SB_SB_RKdSD_SD_SD_E_dSC_jLin1ELi2ELi4ELi512ELi2EEEvNS0_6detail10TensorInfoIT0_T2_EENSG_IT1_SI_EESI_T_:
	.zero		992


//--------------------- .nv.constant0._ZN2at4cuda57_GLOBAL__N__cd6b329d_24_DistributionBernoulli_cu_7537a20d21kernelPointwiseApply2IZNS_6native9templates4cuda28bernoulli_tensor_cuda_kernelIddEEvRKNS_10TensorBaseES9_NS_15PhiloxCudaStateEEUliRdSB_SB_SB_RKdSD_SD_SD_E_dSC_jLin1ELi1ELi4ELi512ELi2EEEvNS0_6detail10TensorInfoIT0_T2_EENSG_IT1_SI_EESI_T_ --------------------------
	.section	.nv.constant0._ZN2at4cuda57_GLOBAL__N__cd6b329d_24_DistributionBernoulli_cu_7537a20d21kernelPointwiseApply2IZNS_6native9templates4cuda28bernoulli_tensor_cuda_kernelIddEEvRKNS_10TensorBaseES9_NS_15PhiloxCudaStateEEUliRdSB_SB_SB_RKdSD_SD_SD_E_dSC_jLin1ELi1ELi4ELi512ELi2EEEvNS0_6detail10TensorInfoIT0_T2_EENSG_IT1_SI_EESI_T_,"a",@progbits
	.sectionflags	@""
	.align	4
.nv.constant0._ZN2at4cuda57_GLOBAL__N__cd6b329d_24_DistributionBernoulli_cu_7537a20d21kernelPointwiseApply2IZNS_6native9templates4cuda28bernoulli_tensor_cuda_kernelIddEEvRKNS_10TensorBaseES9_NS_15PhiloxCudaStateEEUliRdSB_SB_SB_RKdSD_SD_SD_E_dSC_jLin1ELi1ELi4ELi512ELi2EEEvNS0_6detail10TensorInfoIT0_T2_EENSG_IT1_SI_EESI_T_:
	.zero		992


//--------------------- .nv.constant0._ZN2at4cuda57_GLOBAL__N__cd6b329d_24_DistributionBernoulli_cu_7537a20d21kernelPointwiseApply2IZNS_6native9templates4cuda28bernoulli_tensor_cuda_kernelIddEEvRKNS_10TensorBaseES9_NS_15PhiloxCudaStateEEUliRdSB_SB_SB_RKdSD_SD_SD_E_dSC_jLi2ELin1ELi4ELi512ELi2EEEvNS0_6detail10TensorInfoIT0_T2_EENSG_IT1_SI_EESI_T_ --------------------------
	.section	.nv.constant0._ZN2at4cuda57_GLOBAL__N__cd6b329d_24_DistributionBernoulli_cu_7537a20d21kernelPointwiseApply2IZNS_6native9templates4cuda28bernoulli_tensor_cuda_kernelIddEEvRKNS_10TensorBaseES9_NS_15PhiloxCudaStateEEUliRdSB_SB_SB_RKdSD_SD_SD_E_dSC_jLi2ELin1ELi4ELi512ELi2EEEvNS0_6detail10TensorInfoIT0_T2_EENSG_IT1_SI_EESI_T_,"a",@progbits
	.sectionflags	@""
	.align	4
.nv.constant0._ZN2at4cuda57_GLOBAL__N__cd6b329d_24_DistributionBernoulli_cu_7537a20d21kernelPointwiseApply2IZNS_6native9templates4cuda28bernoulli_tensor_cuda_kernelIddEEvRKNS_10TensorBaseES9_NS_15PhiloxCudaStateEEUliRdSB_SB_SB_RKdSD_SD_SD_E_dSC_jLi2ELin1ELi4ELi512ELi2EEEvNS0_6detail10TensorInfoIT0_T2_EENSG_IT1_SI_EESI_T_:
	.zero		992


//--------------------- .nv.constant0._ZN2at4cuda57_GLOBAL__N__cd6b329d_24_DistributionBernoulli_cu_7537a20d21kernelPointwiseApply2IZNS_6native9templates4cuda28bernoulli_tensor_cuda_kernelIddEEvRKNS_10TensorBaseES9_NS_15PhiloxCudaStateEEUliRdSB_SB_SB_RKdSD_SD_SD_E_dSC_jLi2ELi2ELi4ELi512ELi2EEEvNS0_6detail10TensorInfoIT0_T2_EENSG_IT1_SI_EESI_T_ --------------------------
	.section	.nv.constant0._ZN2at4cuda57_GLOBAL__N__cd6b329d_24_DistributionBernoulli_cu_7537a20d21kernelPointwiseApply2IZNS_6native9templates4cuda28bernoulli_tensor_cuda_kernelIddEEvRKNS_10TensorBaseES9_NS_15PhiloxCudaStateEEUliRdSB_SB_SB_RKdSD_SD_SD_E_dSC_jLi2ELi2ELi4ELi512ELi2EEEvNS0_6detail10TensorInfoIT0_T2_EENSG_IT1_SI_EESI_T_,"a",@progbits
	.sectionflags	@""
	.align	4
.nv.constant0._ZN2at4cuda57_GLOBAL__N__cd6b329d_24_DistributionBernoulli_cu_7537a20d21kernelPointwiseApply2IZNS_6native9templates4cuda28bernoulli_tensor_cuda_kernelIddEEvRKNS_10TensorBaseES9_NS_15PhiloxCudaStateEEUliRdSB_SB_SB_RKdSD_SD_SD_E_dSC_jLi2ELi2ELi4ELi512ELi2EEEvNS0_6detail10TensorInfoIT0_T2_EENSG_IT1_SI_EESI_T_:
	.zero		992


//--------------------- .nv.constant0._ZN2at4cuda57_GLOBAL__N__cd6b329d_24_DistributionBernoulli_cu_7537a20d21kernelPointwiseApply2IZNS_6native9templates4cuda28bernoulli_tensor_cuda_kernelIddEEvRKNS_10TensorBaseES9_NS_15PhiloxCudaStateEEUliRdSB_SB_SB_RKdSD_SD_SD_E_dSC_jLi2ELi1ELi4ELi512ELi2EEEvNS0_6detail10TensorInfoIT0_T2_EENSG_IT1_SI_EESI_T_ --------------------------
	.section	.nv.constant0._ZN2at4cuda57_GLOBAL__N__cd6b329d_24_DistributionBernoulli_cu_7537a20d21kernelPointwiseApply2IZNS_6native9templates4cuda28bernoulli_tensor_cuda_kernelIddEEvRKNS_10TensorBaseES9_NS_15PhiloxCudaStateEEUliRdSB_SB_SB_RKdSD_SD_SD_E_dSC_jLi2ELi1ELi4ELi512ELi2EEEvNS0_6detail10TensorInfoIT0_T2_EENSG_IT1_SI_EESI_T_,"a",@progbits
	.sectionflags	@""
	.align	4
.nv.constant0._ZN2at4cuda57_GLOBAL__N__cd6b329d_24_DistributionBernoulli_cu_7537a20d21kernelPointwiseApply2IZNS_6native9templates4cuda28bernoulli_tensor_cuda_kernelIddEEvRKNS_10TensorBaseES9_NS_15PhiloxCudaStateEEUliRdSB_SB_SB_RKdSD_SD_SD_E_dSC_jLi2ELi1ELi4ELi512ELi2EEEvNS0_6detail10TensorInfoIT0_T2_EENSG_IT1_SI_EESI_T_:
	.zero		992


//--------------------- .nv.constant0._ZN2at4cuda57_GLOBAL__N__cd6b329d_24_DistributionBernoulli_cu_7537a20d21kernelPointwiseApply2IZNS_6native9templates4cuda28bernoulli_tensor_cuda_kernelIddEEvRKNS_10TensorBaseES9_NS_15PhiloxCudaStateEEUliRdSB_SB_SB_RKdSD_SD_SD_E_dSC_jLi1ELin1ELi4ELi512ELi2EEEvNS0_6detail10TensorInfoIT0_T2_EENSG_IT1_SI_EESI_T_ --------------------------
	.section	.nv.constant0._ZN2at4cuda57_GLOBAL__N__cd6b329d_24_DistributionBernoulli_cu_7537a20d21kernelPointwiseApply2IZNS_6native9templates4cuda28bernoulli_tensor_cuda_kernelIddEEvRKNS_10TensorBaseES9_NS_15PhiloxCudaStateEEUliRdSB_SB_SB_RKdSD_SD_SD_E_dSC_jLi1ELin1ELi4ELi512ELi2EEEvNS0_6detail10TensorInfoIT0_T2_EENSG_IT1_SI_EESI_T_,"a",@progbits
	.sectionflags	@""
	.align	4
.nv.constant0._ZN2at4cuda57_GLOBAL__N__cd6b329d_24_DistributionBernoulli_cu_7537a20d21kernelPointwiseApply2IZNS_6native9templates4cuda28bernoulli_tensor_cuda_kernelIddEEvRKNS_10TensorBaseES9_NS_15PhiloxCudaStateEEUliRdSB_SB_SB_RKdSD_SD_SD_E_dSC_jLi1ELin1ELi4ELi512ELi2EEEvNS0_6detail10TensorInfoIT0_T2_EENSG_IT1_SI_EESI_T_:
	.zero		992


//--------------------- .nv.constant0._ZN2at4cuda57_GLOBAL__N__cd6b329d_24_DistributionBernoulli_cu_7537a20d21kernelPointwiseApply2IZNS_6native9templates4cuda28bernoulli_tensor_cuda_kernelIddEEvRKNS_10TensorBaseES9_NS_15PhiloxCudaStateEEUliRdSB_SB_SB_RKdSD_SD_SD_E_dSC_jLi1ELi2ELi4ELi512ELi2EEEvNS0_6detail10TensorInfoIT0_T2_EENSG_IT1_SI_EESI_T_ --------------------------
	.section	.nv.constant0._ZN2at4cuda57_GLOBAL__N__cd6b329d_24_DistributionBernoulli_cu_7537a20d21kernelPointwiseApply2IZNS_6native9templates4cuda28bernoulli_tensor_cuda_kernelIddEEvRKNS_10TensorBaseES9_NS_15PhiloxCudaStateEEUliRdSB_SB_SB_RKdSD_SD_SD_E_dSC_jLi1ELi2ELi4ELi512ELi2EEEvNS0_6detail10TensorInfoIT0_T2_EENSG_IT1_SI_EESI_T_,"a",@progbits
	.sectionflags	@""
	.align	4
.nv.constant0._ZN2at4cuda57_GLOBAL__N__cd6b329d_24_DistributionBernoulli_cu_7537a20d21kernelPointwiseApply2IZNS_6native9templates4cuda28bernoulli_tensor_cuda_kernelIddEEvRKNS_10TensorBaseES9_NS_15PhiloxCudaStateEEUliRdSB_SB_SB_RKdSD_SD_SD_E_dSC_jLi1ELi2ELi4ELi512ELi2EEEvNS0_6detail10TensorInfoIT0_T2_EENSG_IT1_SI_EESI_T_:
	.zero		992


//--------------------- .nv.constant0._ZN2at4cuda57_GLOBAL__N__cd6b329d_24_DistributionBernoulli_cu_7537a20d21kernelPointwiseApply2IZNS_6native9templates4cuda28bernoulli_tensor_cuda_kernelIddEEvRKNS_10TensorBaseES9_NS_15PhiloxCudaStateEEUliRdSB_SB_SB_RKdSD_SD_SD_E_dSC_jLi1ELi1ELi4ELi512ELi2EEEvNS0_6detail10TensorInfoIT0_T2_EENSG_IT1_SI_EESI_T_ --------------------------
	.section	.nv.constant0._ZN2at4cuda57_GLOBAL__N__cd6b329d_24_DistributionBernoulli_cu_7537a20d21kernelPointwiseApply2IZNS_6native9templates4cuda28bernoulli_tensor_cuda_kernelIddEEvRKNS_10TensorBaseES9_NS_15PhiloxCudaStateEEUliRdSB_SB_SB_RKdSD_SD_SD_E_dSC_jLi1ELi1ELi4ELi512ELi2EEEvNS0_6detail10TensorInfoIT0_T2_EENSG_IT1_SI_EESI_T_,"a",@progbits
	.sectionflags	@""
	.align	4
.nv.constant0._ZN2at4cuda57_GLOBAL__N__cd6b329d_24_DistributionBernoulli_cu_7537a20d21kernelPointwiseApply2IZNS_6native9templates4cuda28bernoulli_tensor_cuda_kernelIddEEvRKNS_10TensorBaseES9_NS_15PhiloxCudaStateEEUliRdSB_SB_SB_RKdSD_SD_SD_E_dSC_jLi1ELi1ELi4ELi512ELi2EEEvNS0_6detail10TensorInfoIT0_T2_EENSG_IT1_SI_EESI_T_:
	.zero		992


//--------------------- SYMBOLS --------------------------

	.type		.nv.reservedSmem.offset0,@object
	.size		.nv.reservedSmem.offset0,0x4
	.type		__assertfail,@function
